// Copyright (c) 2024, Jay Shah, Ganesh Bikshandi, Ying Zhang, Vijay Thakkar, Pradeep Ramani, Tri Dao.
// Splitting the different template instantiations to different files to speed up compilation.
// This file is auto-generated. See "generate_kernels.py"

#include "flash_fwd_launch_template.h"

#ifndef FLASHATTENTION_DISABLE_HDIM192
template void run_mha_fwd_<90, cutlass::bfloat16_t, 192, 192, true, false, true, true>(Flash_fwd_params &params, cudaStream_t stream);
#endif


// ===== COMPILED SASS (sm_90a) =====

	.target	sm_90a

	.elftype	@"ET_EXEC"


//--------------------- .note.nv.tkinfo           --------------------------
	.section	.note.nv.tkinfo,"",@"SHT_NOTE"
	.sectionflags	@"SHF_NOTE_NV_TKINFO"
	.tkinfo
        /*0018*/ 	.word	0x00000002
        /*0030*/ 	.string	""
        /*0030*/ 	.string	"ptxas"
        /*0030*/ 	.string	"Cuda compilation tools, release 13.0, V13.0.88"
        /*0030*/ 	.string	"Build cuda_13.0.r13.0/compiler.36424714_0"
        /*0030*/ 	.string	"-arch sm_90a -m 64 "



//--------------------- .note.nv.cuinfo           --------------------------
	.section	.note.nv.cuinfo,"",@"SHT_NOTE"
	.sectionflags	@"SHF_NOTE_NV_CUINFO"
        /*0018*/ 	.short	0x0002
        /*001a*/ 	.short	0x005a
        /*001c*/ 	.short	0x0082
	.zero		2


//--------------------- .nv.info                  --------------------------
	.section	.nv.info,"",@"SHT_CUDA_INFO"
	.align	4


	//----- nvinfo : EIATTR_REGCOUNT
	.align		4
        /*0000*/ 	.byte	0x04, 0x2f
        /*0002*/ 	.short	(.L_23 - .L_22)
	.align		4
.L_22:
        /*0004*/ 	.word	index@(_ZN7cutlass13device_kernelIN5flash11enable_sm90INS1_16FlashAttnFwdSm90INS1_25CollectiveMainloopFwdSm90ILi2EN4cute5tupleIJNS5_1CILi1EEES8_S8_EEENS6_IJNS7_ILi128EEENS7_ILi112EEENS7_ILi192EEEEEELi192ENS_10bfloat16_tEfNS_4arch4Sm90ELb1ELb0ELb1ELb1ELb0ELb1ELb0ELb1ELb1ELb1ELb1ELb0EEENS1_21CollectiveEpilogueFwdINS6_IJSA_SC_SB_EEES9_SE_SG_Li256ELb1ELb1ELb1ELb0EEENS1_36VarlenDynamicPersistentTileSchedulerILi128ELi112ELi256ELi128ELb1ELb1ELb1ELb1ELb1ELb1EEEEEEEEEvNT_6ParamsE)
        /*0008*/ 	.word	0x000000a8


	//----- nvinfo : EIATTR_FRAME_SIZE
	.align		4
.L_23:
        /*000c*/ 	.byte	0x04, 0x11
        /*000e*/ 	.short	(.L_25 - .L_24)
	.align		4
.L_24:
        /*0010*/ 	.word	index@(_ZN7cutlass13device_kernelIN5flash11enable_sm90INS1_16FlashAttnFwdSm90INS1_25CollectiveMainloopFwdSm90ILi2EN4cute5tupleIJNS5_1CILi1EEES8_S8_EEENS6_IJNS7_ILi128EEENS7_ILi112EEENS7_ILi192EEEEEELi192ENS_10bfloat16_tEfNS_4arch4Sm90ELb1ELb0ELb1ELb1ELb0ELb1ELb0ELb1ELb1ELb1ELb1ELb0EEENS1_21CollectiveEpilogueFwdINS6_IJSA_SC_SB_EEES9_SE_SG_Li256ELb1ELb1ELb1ELb0EEENS1_36VarlenDynamicPersistentTileSchedulerILi128ELi112ELi256ELi128ELb1ELb1ELb1ELb1ELb1ELb1EEEEEEEEEvNT_6ParamsE)
        /*0014*/ 	.word	0x00000090


	//----- nvinfo : EIATTR_REGCOUNT
	.align		4
.L_25:
        /*0018*/ 	.byte	0x04, 0x2f
        /*001a*/ 	.short	(.L_27 - .L_26)
	.align		4
.L_26:
        /*001c*/ 	.word	index@(_ZN7cutlass13device_kernelIN5flash11enable_sm90INS1_16FlashAttnFwdSm90INS1_25CollectiveMainloopFwdSm90ILi2EN4cute5tupleIJNS5_1CILi1EEES8_S8_EEENS6_IJNS7_ILi128EEENS7_ILi112EEENS7_ILi192EEEEEELi192ENS_10bfloat16_tEfNS_4arch4Sm90ELb1ELb0ELb1ELb1ELb0ELb0ELb0ELb1ELb1ELb1ELb1ELb0EEENS1_21CollectiveEpilogueFwdINS6_IJSA_SC_SB_EEES9_SE_SG_Li256ELb1ELb1ELb1ELb0EEENS1_36VarlenDynamicPersistentTileSchedulerILi128ELi112ELi256ELi128ELb1ELb1ELb1ELb1ELb1ELb1EEEEEEEEEvNT_6ParamsE)
        /*0020*/ 	.word	0x000000a8


	//----- nvinfo : EIATTR_FRAME_SIZE
	.align		4
.L_27:
        /*0024*/ 	.byte	0x04, 0x11
        /*0026*/ 	.short	(.L_29 - .L_28)
	.align		4
.L_28:
        /*0028*/ 	.word	index@(_ZN7cutlass13device_kernelIN5flash11enable_sm90INS1_16FlashAttnFwdSm90INS1_25CollectiveMainloopFwdSm90ILi2EN4cute5tupleIJNS5_1CILi1EEES8_S8_EEENS6_IJNS7_ILi128EEENS7_ILi112EEENS7_ILi192EEEEEELi192ENS_10bfloat16_tEfNS_4arch4Sm90ELb1ELb0ELb1ELb1ELb0ELb0ELb0ELb1ELb1ELb1ELb1ELb0EEENS1_21CollectiveEpilogueFwdINS6_IJSA_SC_SB_EEES9_SE_SG_Li256ELb1ELb1ELb1ELb0EEENS1_36VarlenDynamicPersistentTileSchedulerILi128ELi112ELi256ELi128ELb1ELb1ELb1ELb1ELb1ELb1EEEEEEEEEvNT_6ParamsE)
        /*002c*/ 	.word	0x00000068


	//----- nvinfo : EIATTR_REGCOUNT
	.align		4
.L_29:
        /*0030*/ 	.byte	0x04, 0x2f
        /*0032*/ 	.short	(.L_31 - .L_30)
	.align		4
.L_30:
        /*0034*/ 	.word	index@(_ZN7cutlass13device_kernelIN5flash11enable_sm90INS1_16FlashAttnFwdSm90INS1_25CollectiveMainloopFwdSm90ILi2EN4cute5tupleIJNS5_1CILi1EEES8_S8_EEENS6_IJNS7_ILi128EEENS7_ILi112EEENS7_ILi192EEEEEELi192ENS_10bfloat16_tEfNS_4arch4Sm90ELb1ELb0ELb1ELb0ELb0ELb0ELb0ELb1ELb1ELb1ELb1ELb0EEENS1_21CollectiveEpilogueFwdINS6_IJSA_SC_SB_EEES9_SE_SG_Li256ELb0ELb1ELb1ELb0EEENS1_19SingleTileSchedulerILb0ELb1ELb1ELi128EEEEEEEEEvNT_6ParamsE)
        /*0038*/ 	.word	0x000000a8


	//----- nvinfo : EIATTR_FRAME_SIZE
	.align		4
.L_31:
        /*003c*/ 	.byte	0x04, 0x11
        /*003e*/ 	.short	(.L_33 - .L_32)
	.align		4
.L_32:
        /*0040*/ 	.word	index@(_ZN7cutlass13device_kernelIN5flash11enable_sm90INS1_16FlashAttnFwdSm90INS1_25CollectiveMainloopFwdSm90ILi2EN4cute5tupleIJNS5_1CILi1EEES8_S8_EEENS6_IJNS7_ILi128EEENS7_ILi112EEENS7_ILi192EEEEEELi192ENS_10bfloat16_tEfNS_4arch4Sm90ELb1ELb0ELb1ELb0ELb0ELb0ELb0ELb1ELb1ELb1ELb1ELb0EEENS1_21CollectiveEpilogueFwdINS6_IJSA_SC_SB_EEES9_SE_SG_Li256ELb0ELb1ELb1ELb0EEENS1_19SingleTileSchedulerILb0ELb1ELb1ELi128EEEEEEEEEvNT_6ParamsE)
        /*0044*/ 	.word	0x00000010


	//----- nvinfo : EIATTR_REGCOUNT
	.align		4
.L_33:
        /*0048*/ 	.byte	0x04, 0x2f
        /*004a*/ 	.short	(.L_35 - .L_34)
	.align		4
.L_34:
        /*004c*/ 	.word	index@(_ZN7cutlass13device_kernelIN5flash11enable_sm90INS1_16FlashAttnFwdSm90INS1_25CollectiveMainloopFwdSm90ILi2EN4cute5tupleIJNS5_1CILi1EEES8_S8_EEENS6_IJNS7_ILi128EEENS7_ILi96EEENS7_ILi192EEEEEELi192ENS_10bfloat16_tEfNS_4arch4Sm90ELb0ELb1ELb1ELb1ELb0ELb1ELb0ELb1ELb1ELb1ELb1ELb0EEENS1_21CollectiveEpilogueFwdINS6_IJSA_SC_SB_EEES9_SE_SG_Li256ELb1ELb1ELb1ELb0EEENS1_36VarlenDynamicPersistentTileSchedulerILi128ELi96ELi256ELi128ELb1ELb1ELb1ELb1ELb0ELb1EEEEEEEEEvNT_6ParamsE)
        /*0050*/ 	.word	0x000000a8


	//----- nvinfo : EIATTR_FRAME_SIZE
	.align		4
.L_35:
        /*0054*/ 	.byte	0x04, 0x11
        /*0056*/ 	.short	(.L_37 - .L_36)
	.align		4
.L_36:
        /*0058*/ 	.word	index@($_ZN7cutlass13device_kernelIN5flash11enable_sm90INS1_16FlashAttnFwdSm90INS1_25CollectiveMainloopFwdSm90ILi2EN4cute5tupleIJNS5_1CILi1EEES8_S8_EEENS6_IJNS7_ILi128EEENS7_ILi96EEENS7_ILi192EEEEEELi192ENS_10bfloat16_tEfNS_4arch4Sm90ELb0ELb1ELb1ELb1ELb0ELb1ELb0ELb1ELb1ELb1ELb1ELb0EEENS1_21CollectiveEpilogueFwdINS6_IJSA_SC_SB_EEES9_SE_SG_Li256ELb1ELb1ELb1ELb0EEENS1_36VarlenDynamicPersistentTileSchedulerILi128ELi96ELi256ELi128ELb1ELb1ELb1ELb1ELb0ELb1EEEEEEEEEvNT_6ParamsE$_ZZN5flash25CollectiveMainloopFwdSm90ILi2EN4cute5tupleIJNS1_1CILi1EEES4_S4_EEENS2_IJNS3_ILi128EEENS3_ILi96EEENS3_ILi192EEEEEELi192EN7cutlass10bfloat16_tEfNSA_4arch4Sm90ELb0ELb1ELb1ELb1ELb0ELb1ELb0ELb1ELb1ELb1ELb1ELb0EE12store_kv_newINS_16FlashAttnFwdSm90ISE_NS_21CollectiveEpilogueFwdINS2_IJS6_S8_S7_EEES5_SB_SD_Li256ELb1ELb1ELb1ELb0EEENS_36VarlenDynamicPersistentTileSchedulerILi128ELi96ELi256ELi128ELb1ELb1ELb1ELb1ELb0ELb1EEEE13SharedStorageEEEbRKNSE_6ParamsENSA_25PipelineTmaAsyncNoClusterILi2ENSA_16PipelineTmaAsyncILi2EEEEESU_RNSA_13PipelineStateILj2EEEiRT_RKNS_16SeqlenInfoQKNewKILb1ELb1EEENS2_IJiiiiEEEENKUliRKT_E_clISW_EEDaiS17_)
        /*005c*/ 	.word	0x00000340


	//----- nvinfo : EIATTR_FRAME_SIZE
	.align		4
.L_37:
        /*0060*/ 	.byte	0x04, 0x11
        /*0062*/ 	.short	(.L_39 - .L_38)
	.align		4
.L_38:
        /*0064*/ 	.word	index@(_ZN7cutlass13device_kernelIN5flash11enable_sm90INS1_16FlashAttnFwdSm90INS1_25CollectiveMainloopFwdSm90ILi2EN4cute5tupleIJNS5_1CILi1EEES8_S8_EEENS6_IJNS7_ILi128EEENS7_ILi96EEENS7_ILi192EEEEEELi192ENS_10bfloat16_tEfNS_4arch4Sm90ELb0ELb1ELb1ELb1ELb0ELb1ELb0ELb1ELb1ELb1ELb1ELb0EEENS1_21CollectiveEpilogueFwdINS6_IJSA_SC_SB_EEES9_SE_SG_Li256ELb1ELb1ELb1ELb0EEENS1_36VarlenDynamicPersistentTileSchedulerILi128ELi96ELi256ELi128ELb1ELb1ELb1ELb1ELb0ELb1EEEEEEEEEvNT_6ParamsE)
        /*0068*/ 	.word	0x00000340


	//----- nvinfo : EIATTR_REGCOUNT
	.align		4
.L_39:
        /*006c*/ 	.byte	0x04, 0x2f
        /*006e*/ 	.short	(.L_41 - .L_40)
	.align		4
.L_40:
        /*0070*/ 	.word	index@(_ZN7cutlass13device_kernelIN5flash11enable_sm90INS1_16FlashAttnFwdSm90INS1_25CollectiveMainloopFwdSm90ILi2EN4cute5tupleIJNS5_1CILi1EEES8_S8_EEENS6_IJNS7_ILi128EEENS7_ILi96EEENS7_ILi192EEEEEELi192ENS_10bfloat16_tEfNS_4arch4Sm90ELb0ELb1ELb1ELb1ELb0ELb0ELb0ELb1ELb1ELb1ELb1ELb0EEENS1_21CollectiveEpilogueFwdINS6_IJSA_SC_SB_EEES9_SE_SG_Li256ELb1ELb1ELb1ELb0EEENS1_36VarlenDynamicPersistentTileSchedulerILi128ELi96ELi256ELi128ELb1ELb1ELb1ELb1ELb0ELb1EEEEEEEEEvNT_6ParamsE)
        /*0074*/ 	.word	0x000000a8


	//----- nvinfo : EIATTR_FRAME_SIZE
	.align		4
.L_41:
        /*0078*/ 	.byte	0x04, 0x11
        /*007a*/ 	.short	(.L_43 - .L_42)
	.align		4
.L_42:
        /*007c*/ 	.word	index@(_ZN7cutlass13device_kernelIN5flash11enable_sm90INS1_16FlashAttnFwdSm90INS1_25CollectiveMainloopFwdSm90ILi2EN4cute5tupleIJNS5_1CILi1EEES8_S8_EEENS6_IJNS7_ILi128EEENS7_ILi96EEENS7_ILi192EEEEEELi192ENS_10bfloat16_tEfNS_4arch4Sm90ELb0ELb1ELb1ELb1ELb0ELb0ELb0ELb1ELb1ELb1ELb1ELb0EEENS1_21CollectiveEpilogueFwdINS6_IJSA_SC_SB_EEES9_SE_SG_Li256ELb1ELb1ELb1ELb0EEENS1_36VarlenDynamicPersistentTileSchedulerILi128ELi96ELi256ELi128ELb1ELb1ELb1ELb1ELb0ELb1EEEEEEEEEvNT_6ParamsE)
        /*0080*/ 	.word	0x00000060


	//----- nvinfo : EIATTR_REGCOUNT
	.align		4
.L_43:
        /*0084*/ 	.byte	0x04, 0x2f
        /*0086*/ 	.short	(.L_45 - .L_44)
	.align		4
.L_44:
        /*0088*/ 	.word	index@(_ZN7cutlass13device_kernelIN5flash11enable_sm90INS1_16FlashAttnFwdSm90INS1_25CollectiveMainloopFwdSm90ILi2EN4cute5tupleIJNS5_1CILi1EEES8_S8_EEENS6_IJNS7_ILi128EEENS7_ILi96EEENS7_ILi192EEEEEELi192ENS_10bfloat16_tEfNS_4arch4Sm90ELb0ELb1ELb1ELb0ELb0ELb0ELb0ELb1ELb1ELb1ELb1ELb0EEENS1_21CollectiveEpilogueFwdINS6_IJSA_SC_SB_EEES9_SE_SG_Li256ELb0ELb1ELb1ELb0EEENS1_19SingleTileSchedulerILb0ELb1ELb1ELi128EEEEEEEEEvNT_6ParamsE)
        /*008c*/ 	.word	0x000000a8


	//----- nvinfo : EIATTR_FRAME_SIZE
	.align		4
.L_45:
        /*0090*/ 	.byte	0x04, 0x11
        /*0092*/ 	.short	(.L_47 - .L_46)
	.align		4
.L_46:
        /*0094*/ 	.word	index@(_ZN7cutlass13device_kernelIN5flash11enable_sm90INS1_16FlashAttnFwdSm90INS1_25CollectiveMainloopFwdSm90ILi2EN4cute5tupleIJNS5_1CILi1EEES8_S8_EEENS6_IJNS7_ILi128EEENS7_ILi96EEENS7_ILi192EEEEEELi192ENS_10bfloat16_tEfNS_4arch4Sm90ELb0ELb1ELb1ELb0ELb0ELb0ELb0ELb1ELb1ELb1ELb1ELb0EEENS1_21CollectiveEpilogueFwdINS6_IJSA_SC_SB_EEES9_SE_SG_Li256ELb0ELb1ELb1ELb0EEENS1_19SingleTileSchedulerILb0ELb1ELb1ELi128EEEEEEEEEvNT_6ParamsE)
        /*0098*/ 	.word	0x00000010


	//----- nvinfo : EIATTR_REGCOUNT
	.align		4
.L_47:
        /*009c*/ 	.byte	0x04, 0x2f
        /*009e*/ 	.short	(.L_49 - .L_48)
	.align		4
.L_48:
        /*00a0*/ 	.word	index@(_ZN7cutlass13device_kernelIN5flash11enable_sm90INS1_16FlashAttnFwdSm90INS1_25CollectiveMainloopFwdSm90ILi2EN4cute5tupleIJNS5_1CILi1EEES8_S8_EEENS6_IJNS7_ILi128EEENS7_ILi112EEENS7_ILi192EEEEEELi192ENS_10bfloat16_tEfNS_4arch4Sm90ELb0ELb0ELb1ELb1ELb0ELb1ELb0ELb1ELb1ELb1ELb1ELb0EEENS1_21CollectiveEpilogueFwdINS6_IJSA_SC_SB_EEES9_SE_SG_Li256ELb1ELb1ELb1ELb0EEENS1_36VarlenDynamicPersistentTileSchedulerILi128ELi112ELi256ELi128ELb1ELb1ELb1ELb0ELb1ELb1EEEEEEEEEvNT_6ParamsE)
        /*00a4*/ 	.word	0x000000a8


	//----- nvinfo : EIATTR_FRAME_SIZE
	.align		4
.L_49:
        /*00a8*/ 	.byte	0x04, 0x11
        /*00aa*/ 	.short	(.L_51 - .L_50)
	.align		4
.L_50:
        /*00ac*/ 	.word	index@(_ZN7cutlass13device_kernelIN5flash11enable_sm90INS1_16FlashAttnFwdSm90INS1_25CollectiveMainloopFwdSm90ILi2EN4cute5tupleIJNS5_1CILi1EEES8_S8_EEENS6_IJNS7_ILi128EEENS7_ILi112EEENS7_ILi192EEEEEELi192ENS_10bfloat16_tEfNS_4arch4Sm90ELb0ELb0ELb1ELb1ELb0ELb1ELb0ELb1ELb1ELb1ELb1ELb0EEENS1_21CollectiveEpilogueFwdINS6_IJSA_SC_SB_EEES9_SE_SG_Li256ELb1ELb1ELb1ELb0EEENS1_36VarlenDynamicPersistentTileSchedulerILi128ELi112ELi256ELi128ELb1ELb1ELb1ELb0ELb1ELb1EEEEEEEEEvNT_6ParamsE)
        /*00b0*/ 	.word	0x00000088


	//----- nvinfo : EIATTR_REGCOUNT
	.align		4
.L_51:
        /*00b4*/ 	.byte	0x04, 0x2f
        /*00b6*/ 	.short	(.L_53 - .L_52)
	.align		4
.L_52:
        /*00b8*/ 	.word	index@(_ZN7cutlass13device_kernelIN5flash11enable_sm90INS1_16FlashAttnFwdSm90INS1_25CollectiveMainloopFwdSm90ILi2EN4cute5tupleIJNS5_1CILi1EEES8_S8_EEENS6_IJNS7_ILi128EEENS7_ILi112EEENS7_ILi192EEEEEELi192ENS_10bfloat16_tEfNS_4arch4Sm90ELb0ELb0ELb1ELb1ELb0ELb0ELb0ELb1ELb1ELb1ELb1ELb0EEENS1_21CollectiveEpilogueFwdINS6_IJSA_SC_SB_EEES9_SE_SG_Li256ELb1ELb1ELb1ELb0EEENS1_36VarlenDynamicPersistentTileSchedulerILi128ELi112ELi256ELi128ELb1ELb1ELb1ELb0ELb1ELb1EEEEEEEEEvNT_6ParamsE)
        /*00bc*/ 	.word	0x000000a8


	//----- nvinfo : EIATTR_FRAME_SIZE
	.align		4
.L_53:
        /*00c0*/ 	.byte	0x04, 0x11
        /*00c2*/ 	.short	(.L_55 - .L_54)
	.align		4
.L_54:
        /*00c4*/ 	.word	index@(_ZN7cutlass13device_kernelIN5flash11enable_sm90INS1_16FlashAttnFwdSm90INS1_25CollectiveMainloopFwdSm90ILi2EN4cute5tupleIJNS5_1CILi1EEES8_S8_EEENS6_IJNS7_ILi128EEENS7_ILi112EEENS7_ILi192EEEEEELi192ENS_10bfloat16_tEfNS_4arch4Sm90ELb0ELb0ELb1ELb1ELb0ELb0ELb0ELb1ELb1ELb1ELb1ELb0EEENS1_21CollectiveEpilogueFwdINS6_IJSA_SC_SB_EEES9_SE_SG_Li256ELb1ELb1ELb1ELb0EEENS1_36VarlenDynamicPersistentTileSchedulerILi128ELi112ELi256ELi128ELb1ELb1ELb1ELb0ELb1ELb1EEEEEEEEEvNT_6ParamsE)
        /*00c8*/ 	.word	0x00000070


	//----- nvinfo : EIATTR_REGCOUNT
	.align		4
.L_55:
        /*00cc*/ 	.byte	0x04, 0x2f
        /*00ce*/ 	.short	(.L_57 - .L_56)
	.align		4
.L_56:
        /*00d0*/ 	.word	index@(_ZN7cutlass13device_kernelIN5flash11enable_sm90INS1_16FlashAttnFwdSm90INS1_25CollectiveMainloopFwdSm90ILi2EN4cute5tupleIJNS5_1CILi1EEES8_S8_EEENS6_IJNS7_ILi128EEENS7_ILi112EEENS7_ILi192EEEEEELi192ENS_10bfloat16_tEfNS_4arch4Sm90ELb0ELb0ELb1ELb0ELb0ELb0ELb0ELb1ELb1ELb1ELb1ELb0EEENS1_21CollectiveEpilogueFwdINS6_IJSA_SC_SB_EEES9_SE_SG_Li256ELb0ELb1ELb1ELb0EEENS1_19SingleTileSchedulerILb0ELb1ELb1ELi128EEEEEEEEEvNT_6ParamsE)
        /*00d4*/ 	.word	0x000000a8


	//----- nvinfo : EIATTR_FRAME_SIZE
	.align		4
.L_57:
        /*00d8*/ 	.byte	0x04, 0x11
        /*00da*/ 	.short	(.L_59 - .L_58)
	.align		4
.L_58:
        /*00dc*/ 	.word	index@(_ZN7cutlass13device_kernelIN5flash11enable_sm90INS1_16FlashAttnFwdSm90INS1_25CollectiveMainloopFwdSm90ILi2EN4cute5tupleIJNS5_1CILi1EEES8_S8_EEENS6_IJNS7_ILi128EEENS7_ILi112EEENS7_ILi192EEEEEELi192ENS_10bfloat16_tEfNS_4arch4Sm90ELb0ELb0ELb1ELb0ELb0ELb0ELb0ELb1ELb1ELb1ELb1ELb0EEENS1_21CollectiveEpilogueFwdINS6_IJSA_SC_SB_EEES9_SE_SG_Li256ELb0ELb1ELb1ELb0EEENS1_19SingleTileSchedulerILb0ELb1ELb1ELi128EEEEEEEEEvNT_6ParamsE)
        /*00e0*/ 	.word	0x00000010


	//----- nvinfo : EIATTR_MIN_STACK_SIZE
	.align		4
.L_59:
        /*00e4*/ 	.byte	0x04, 0x12
        /*00e6*/ 	.short	(.L_61 - .L_60)
	.align		4
.L_60:
        /*00e8*/ 	.word	index@(_ZN7cutlass13device_kernelIN5flash11enable_sm90INS1_16FlashAttnFwdSm90INS1_25CollectiveMainloopFwdSm90ILi2EN4cute5tupleIJNS5_1CILi1EEES8_S8_EEENS6_IJNS7_ILi128EEENS7_ILi112EEENS7_ILi192EEEEEELi192ENS_10bfloat16_tEfNS_4arch4Sm90ELb0ELb0ELb1ELb0ELb0ELb0ELb0ELb1ELb1ELb1ELb1ELb0EEENS1_21CollectiveEpilogueFwdINS6_IJSA_SC_SB_EEES9_SE_SG_Li256ELb0ELb1ELb1ELb0EEENS1_19SingleTileSchedulerILb0ELb1ELb1ELi128EEEEEEEEEvNT_6ParamsE)
        /*00ec*/ 	.word	0x00000010


	//----- nvinfo : EIATTR_MIN_STACK_SIZE
	.align		4
.L_61:
        /*00f0*/ 	.byte	0x04, 0x12
        /*00f2*/ 	.short	(.L_63 - .L_62)
	.align		4
.L_62:
        /*00f4*/ 	.word	index@(_ZN7cutlass13device_kernelIN5flash11enable_sm90INS1_16FlashAttnFwdSm90INS1_25CollectiveMainloopFwdSm90ILi2EN4cute5tupleIJNS5_1CILi1EEES8_S8_EEENS6_IJNS7_ILi128EEENS7_ILi112EEENS7_ILi192EEEEEELi192ENS_10bfloat16_tEfNS_4arch4Sm90ELb0ELb0ELb1ELb1ELb0ELb0ELb0ELb1ELb1ELb1ELb1ELb0EEENS1_21CollectiveEpilogueFwdINS6_IJSA_SC_SB_EEES9_SE_SG_Li256ELb1ELb1ELb1ELb0EEENS1_36VarlenDynamicPersistentTileSchedulerILi128ELi112ELi256ELi128ELb1ELb1ELb1ELb0ELb1ELb1EEEEEEEEEvNT_6ParamsE)
        /*00f8*/ 	.word	0x00000070


	//----- nvinfo : EIATTR_MIN_STACK_SIZE
	.align		4
.L_63:
        /*00fc*/ 	.byte	0x04, 0x12
        /*00fe*/ 	.short	(.L_65 - .L_64)
	.align		4
.L_64:
        /*0100*/ 	.word	index@(_ZN7cutlass13device_kernelIN5flash11enable_sm90INS1_16FlashAttnFwdSm90INS1_25CollectiveMainloopFwdSm90ILi2EN4cute5tupleIJNS5_1CILi1EEES8_S8_EEENS6_IJNS7_ILi128EEENS7_ILi112EEENS7_ILi192EEEEEELi192ENS_10bfloat16_tEfNS_4arch4Sm90ELb0ELb0ELb1ELb1ELb0ELb1ELb0ELb1ELb1ELb1ELb1ELb0EEENS1_21CollectiveEpilogueFwdINS6_IJSA_SC_SB_EEES9_SE_SG_Li256ELb1ELb1ELb1ELb0EEENS1_36VarlenDynamicPersistentTileSchedulerILi128ELi112ELi256ELi128ELb1ELb1ELb1ELb0ELb1ELb1EEEEEEEEEvNT_6ParamsE)
        /*0104*/ 	.word	0x00000088


	//----- nvinfo : EIATTR_MIN_STACK_SIZE
	.align		4
.L_65:
        /*0108*/ 	.byte	0x04, 0x12
        /*010a*/ 	.short	(.L_67 - .L_66)
	.align		4
.L_66:
        /*010c*/ 	.word	index@(_ZN7cutlass13device_kernelIN5flash11enable_sm90INS1_16FlashAttnFwdSm90INS1_25CollectiveMainloopFwdSm90ILi2EN4cute5tupleIJNS5_1CILi1EEES8_S8_EEENS6_IJNS7_ILi128EEENS7_ILi96EEENS7_ILi192EEEEEELi192ENS_10bfloat16_tEfNS_4arch4Sm90ELb0ELb1ELb1ELb0ELb0ELb0ELb0ELb1ELb1ELb1ELb1ELb0EEENS1_21CollectiveEpilogueFwdINS6_IJSA_SC_SB_EEES9_SE_SG_Li256ELb0ELb1ELb1ELb0EEENS1_19SingleTileSchedulerILb0ELb1ELb1ELi128EEEEEEEEEvNT_6ParamsE)
        /*0110*/ 	.word	0x00000010


	//----- nvinfo : EIATTR_MIN_STACK_SIZE
	.align		4
.L_67:
        /*0114*/ 	.byte	0x04, 0x12
        /*0116*/ 	.short	(.L_69 - .L_68)
	.align		4
.L_68:
        /*0118*/ 	.word	index@(_ZN7cutlass13device_kernelIN5flash11enable_sm90INS1_16FlashAttnFwdSm90INS1_25CollectiveMainloopFwdSm90ILi2EN4cute5tupleIJNS5_1CILi1EEES8_S8_EEENS6_IJNS7_ILi128EEENS7_ILi96EEENS7_ILi192EEEEEELi192ENS_10bfloat16_tEfNS_4arch4Sm90ELb0ELb1ELb1ELb1ELb0ELb0ELb0ELb1ELb1ELb1ELb1ELb0EEENS1_21CollectiveEpilogueFwdINS6_IJSA_SC_SB_EEES9_SE_SG_Li256ELb1ELb1ELb1ELb0EEENS1_36VarlenDynamicPersistentTileSchedulerILi128ELi96ELi256ELi128ELb1ELb1ELb1ELb1ELb0ELb1EEEEEEEEEvNT_6ParamsE)
        /*011c*/ 	.word	0x00000060


	//----- nvinfo : EIATTR_MIN_STACK_SIZE
	.align		4
.L_69:
        /*0120*/ 	.byte	0x04, 0x12
        /*0122*/ 	.short	(.L_71 - .L_70)
	.align		4
.L_70:
        /*0124*/ 	.word	index@(_ZN7cutlass13device_kernelIN5flash11enable_sm90INS1_16FlashAttnFwdSm90INS1_25CollectiveMainloopFwdSm90ILi2EN4cute5tupleIJNS5_1CILi1EEES8_S8_EEENS6_IJNS7_ILi128EEENS7_ILi96EEENS7_ILi192EEEEEELi192ENS_10bfloat16_tEfNS_4arch4Sm90ELb0ELb1ELb1ELb1ELb0ELb1ELb0ELb1ELb1ELb1ELb1ELb0EEENS1_21CollectiveEpilogueFwdINS6_IJSA_SC_SB_EEES9_SE_SG_Li256ELb1ELb1ELb1ELb0EEENS1_36VarlenDynamicPersistentTileSchedulerILi128ELi96ELi256ELi128ELb1ELb1ELb1ELb1ELb0ELb1EEEEEEEEEvNT_6ParamsE)
        /*0128*/ 	.word	0x00000340


	//----- nvinfo : EIATTR_MIN_STACK_SIZE
	.align		4
.L_71:
        /*012c*/ 	.byte	0x04, 0x12
        /*012e*/ 	.short	(.L_73 - .L_72)
	.align		4
.L_72:
        /*0130*/ 	.word	index@(_ZN7cutlass13device_kernelIN5flash11enable_sm90INS1_16FlashAttnFwdSm90INS1_25CollectiveMainloopFwdSm90ILi2EN4cute5tupleIJNS5_1CILi1EEES8_S8_EEENS6_IJNS7_ILi128EEENS7_ILi112EEENS7_ILi192EEEEEELi192ENS_10bfloat16_tEfNS_4arch4Sm90ELb1ELb0ELb1ELb0ELb0ELb0ELb0ELb1ELb1ELb1ELb1ELb0EEENS1_21CollectiveEpilogueFwdINS6_IJSA_SC_SB_EEES9_SE_SG_Li256ELb0ELb1ELb1ELb0EEENS1_19SingleTileSchedulerILb0ELb1ELb1ELi128EEEEEEEEEvNT_6ParamsE)
        /*0134*/ 	.word	0x00000010


	//----- nvinfo : EIATTR_MIN_STACK_SIZE
	.align		4
.L_73:
        /*0138*/ 	.byte	0x04, 0x12
        /*013a*/ 	.short	(.L_75 - .L_74)
	.align		4
.L_74:
        /*013c*/ 	.word	index@(_ZN7cutlass13device_kernelIN5flash11enable_sm90INS1_16FlashAttnFwdSm90INS1_25CollectiveMainloopFwdSm90ILi2EN4cute5tupleIJNS5_1CILi1EEES8_S8_EEENS6_IJNS7_ILi128EEENS7_ILi112EEENS7_ILi192EEEEEELi192ENS_10bfloat16_tEfNS_4arch4Sm90ELb1ELb0ELb1ELb1ELb0ELb0ELb0ELb1ELb1ELb1ELb1ELb0EEENS1_21CollectiveEpilogueFwdINS6_IJSA_SC_SB_EEES9_SE_SG_Li256ELb1ELb1ELb1ELb0EEENS1_36VarlenDynamicPersistentTileSchedulerILi128ELi112ELi256ELi128ELb1ELb1ELb1ELb1ELb1ELb1EEEEEEEEEvNT_6ParamsE)
        /*0140*/ 	.word	0x00000068


	//----- nvinfo : EIATTR_MIN_STACK_SIZE
	.align		4
.L_75:
        /*0144*/ 	.byte	0x04, 0x12
        /*0146*/ 	.short	(.L_77 - .L_76)
	.align		4
.L_76:
        /*0148*/ 	.word	index@(_ZN7cutlass13device_kernelIN5flash11enable_sm90INS1_16FlashAttnFwdSm90INS1_25CollectiveMainloopFwdSm90ILi2EN4cute5tupleIJNS5_1CILi1EEES8_S8_EEENS6_IJNS7_ILi128EEENS7_ILi112EEENS7_ILi192EEEEEELi192ENS_10bfloat16_tEfNS_4arch4Sm90ELb1ELb0ELb1ELb1ELb0ELb1ELb0ELb1ELb1ELb1ELb1ELb0EEENS1_21CollectiveEpilogueFwdINS6_IJSA_SC_SB_EEES9_SE_SG_Li256ELb1ELb1ELb1ELb0EEENS1_36VarlenDynamicPersistentTileSchedulerILi128ELi112ELi256ELi128ELb1ELb1ELb1ELb1ELb1ELb1EEEEEEEEEvNT_6ParamsE)
        /*014c*/ 	.word	0x00000090
.L_77:


//--------------------- .nv.compat                --------------------------
	.section	.nv.compat,"",@"SHT_CUDA_COMPAT_INFO"
	.align	4
        /*0000*/ 	.byte	0x02, 0x09, 0x01, 0x00, 0x02, 0x02, 0x04, 0x00, 0x02, 0x05, 0x05, 0x00, 0x03, 0x07, 0x01, 0x01
        /*0010*/ 	.byte	0x02, 0x03, 0x01, 0x00, 0x02, 0x06, 0x01, 0x00, 0x04, 0x0b, 0x08, 0x00, 0x00, 0x00, 0x00, 0x00
        /*0020*/ 	.byte	0x00, 0x00, 0x00, 0x00


//--------------------- .nv.info._ZN7cutlass13device_kernelIN5flash11enable_sm90INS1_16FlashAttnFwdSm90INS1_25CollectiveMainloopFwdSm90ILi2EN4cute5tupleIJNS5_1CILi1EEES8_S8_EEENS6_IJNS7_ILi128EEENS7_ILi112EEENS7_ILi192EEEEEELi192ENS_10bfloat16_tEfNS_4arch4Sm90ELb0ELb0ELb1ELb0ELb0ELb0ELb0ELb1ELb1ELb1ELb1ELb0EEENS1_21CollectiveEpilogueFwdINS6_IJSA_SC_SB_EEES9_SE_SG_Li256ELb0ELb1ELb1ELb0EEENS1_19SingleTileSchedulerILb0ELb1ELb1ELi128EEEEEEEEEvNT_6ParamsE --------------------------
	.section	.nv.info._ZN7cutlass13device_kernelIN5flash11enable_sm90INS1_16FlashAttnFwdSm90INS1_25CollectiveMainloopFwdSm90ILi2EN4cute5tupleIJNS5_1CILi1EEES8_S8_EEENS6_IJNS7_ILi128EEENS7_ILi112EEENS7_ILi192EEEEEELi192ENS_10bfloat16_tEfNS_4arch4Sm90ELb0ELb0ELb1ELb0ELb0ELb0ELb0ELb1ELb1ELb1ELb1ELb0EEENS1_21CollectiveEpilogueFwdINS6_IJSA_SC_SB_EEES9_SE_SG_Li256ELb0ELb1ELb1ELb0EEENS1_19SingleTileSchedulerILb0ELb1ELb1ELi128EEEEEEEEEvNT_6ParamsE,"",@"SHT_CUDA_INFO"
	.sectionflags	@""
	.align	4


	//----- nvinfo : EIATTR_CUDA_API_VERSION
	.align		4
        /*0000*/ 	.byte	0x04, 0x37
        /*0002*/ 	.short	(.L_79 - .L_78)
.L_78:
        /*0004*/ 	.word	0x00000082


	//----- nvinfo : EIATTR_KPARAM_INFO
	.align		4
.L_79:
        /*0008*/ 	.byte	0x04, 0x17
        /*000a*/ 	.short	(.L_81 - .L_80)
.L_80:
        /*000c*/ 	.word	0x00000000
        /*0010*/ 	.short	0x0000
        /*0012*/ 	.short	0x0070
        /*0014*/ 	.byte	0x00, 0xf0, 0x01, 0x28


	//----- nvinfo : EIATTR_SPARSE_MMA_MASK
	.align		4
.L_81:
        /*0018*/ 	.byte	0x03, 0x50
        /*001a*/ 	.short	0x0000


	//----- nvinfo : EIATTR_MAXREG_COUNT
	.align		4
        /*001c*/ 	.byte	0x03, 0x1b
        /*001e*/ 	.short	0x00a8


	//----- nvinfo : EIATTR_NUM_BARRIERS
	.align		4
        /*0020*/ 	.byte	0x02, 0x4c
        /*0022*/ 	.byte	0x09
	.zero		1


	//----- nvinfo : EIATTR_EXTERNS
	.align		4
        /*0024*/ 	.byte	0x04, 0x0f
        /*0026*/ 	.short	(.L_83 - .L_82)


	//   ....[0]....
	.align		4
.L_82:
        /*0028*/ 	.word	index@(__assertfail)


	//----- nvinfo : EIATTR_ANNOTATIONS
	.align		4
.L_83:
        /*002c*/ 	.byte	0x04, 0x55
        /*002e*/ 	.short	(.L_85 - .L_84)


	//   ....[0]....
.L_84:
        /*0030*/ 	.word	0x00000001
        /*0034*/ 	.byte	0x60, 0x09, 0x00, 0x00, 0x01, 0x00, 0x00, 0x00, 0x60, 0x14, 0x00, 0x00, 0x01, 0x00, 0x00, 0x00
        /*0044*/ 	.byte	0xd0, 0xe5, 0x00, 0x00, 0x01, 0x00, 0x00, 0x00, 0x90, 0xea, 0x00, 0x00, 0x01, 0x00, 0x00, 0x00
        /*0054*/ 	.byte	0x10, 0xeb, 0x00, 0x00, 0x01, 0x00, 0x00, 0x00, 0x50, 0xee, 0x00, 0x00, 0x01, 0x00, 0x00, 0x00
        /*0064*/ 	.byte	0x30, 0xfb, 0x00, 0x00, 0x01, 0x00, 0x00, 0x00, 0x50, 0xfd, 0x00, 0x00, 0x01, 0x00, 0x00, 0x00
        /*0074*/ 	.byte	0xb0, 0xfd, 0x00, 0x00, 0x01, 0x00, 0x00, 0x00, 0xf0, 0x06, 0x01, 0x00, 0x01, 0x00, 0x00, 0x00
        /*0084*/ 	.byte	0x40, 0x07, 0x01, 0x00, 0x01, 0x00, 0x00, 0x00, 0xf0, 0x10, 0x01, 0x00, 0x01, 0x00, 0x00, 0x00
        /*0094*/ 	.byte	0x30, 0x11, 0x01, 0x00, 0x01, 0x00, 0x00, 0x00, 0x60, 0x1a, 0x01, 0x00, 0x01, 0x00, 0x00, 0x00
        /*00a4*/ 	.byte	0x40, 0x20, 0x01, 0x00


	//----- nvinfo : EIATTR_MERCURY_ISA_VERSION
	.align		4
.L_85:
        /*00a8*/ 	.byte	0x03, 0x5f
        /*00aa*/ 	.short	0x0101


	//----- nvinfo : EIATTR_INT_WARP_WIDE_INSTR_OFFSETS
	.align		4
        /*00ac*/ 	.byte	0x04, 0x31
        /*00ae*/ 	.short	(.L_87 - .L_86)


	//   ....[0]....
.L_86:
        /*00b0*/ 	.word	0x00000130


	//   ....[1]....
        /*00b4*/ 	.word	0x00000170


	//   ....[2]....
        /*00b8*/ 	.word	0x000001e0


	//----- nvinfo : EIATTR_COOP_GROUP_MASK_REGIDS
	.align		4
.L_87:
        /*00bc*/ 	.byte	0x04, 0x29
        /*00be*/ 	.short	(.L_89 - .L_88)


	//   ....[0]....
.L_88:
        /*00c0*/ 	.word	0xffffffff


	//   ....[1]....
        /*00c4*/ 	.word	0xffffffff


	//   ....[2]....
        /*00c8*/ 	.word	0xffffffff


	//   ....[3]....
        /*00cc*/ 	.word	0xffffffff


	//   ....[4]....
        /*00d0*/ 	.word	0xffffffff


	//   ....[5]....
        /*00d4*/ 	.word	0xffffffff


	//   ....[6]....
        /*00d8*/ 	.word	0xffffffff


	//   ....[7]....
        /*00dc*/ 	.word	0xffffffff


	//   ....[8]....
        /*00e0*/ 	.word	0xffffffff


	//   ....[9]....
        /*00e4*/ 	.word	0xffffffff


	//   ....[10]....
        /*00e8*/ 	.word	0xffffffff


	//   ....[11]....
        /*00ec*/ 	.word	0xffffffff


	//   ....[12]....
        /*00f0*/ 	.word	0xffffffff


	//   ....[13]....
        /*00f4*/ 	.word	0xffffffff


	//   ....[14]....
        /*00f8*/ 	.word	0xffffffff


	//   ....[15]....
        /*00fc*/ 	.word	0xffffffff


	//   ....[16]....
        /*0100*/ 	.word	0xffffffff


	//   ....[17]....
        /*0104*/ 	.word	0xffffffff


	//   ....[18]....
        /*0108*/ 	.word	0xffffffff


	//   ....[19]....
        /*010c*/ 	.word	0xffffffff


	//   ....[20]....
        /*0110*/ 	.word	0xffffffff


	//   ....[21]....
        /*0114*/ 	.word	0xffffffff


	//   ....[22]....
        /*0118*/ 	.word	0xffffffff


	//   ....[23]....
        /*011c*/ 	.word	0xffffffff


	//   ....[24]....
        /*0120*/ 	.word	0xffffffff


	//   ....[25]....
        /*0124*/ 	.word	0xffffffff


	//   ....[26]....
        /*0128*/ 	.word	0xffffffff


	//   ....[27]....
        /*012c*/ 	.word	0xffffffff


	//   ....[28]....
        /*0130*/ 	.word	0xffffffff


	//   ....[29]....
        /*0134*/ 	.word	0xffffffff


	//   ....[30]....
        /*0138*/ 	.word	0xffffffff


	//   ....[31]....
        /*013c*/ 	.word	0xffffffff


	//   ....[32]....
        /*0140*/ 	.word	0xffffffff


	//   ....[33]....
        /*0144*/ 	.word	0xffffffff


	//   ....[34]....
        /*0148*/ 	.word	0xffffffff


	//   ....[35]....
        /*014c*/ 	.word	0xffffffff


	//   ....[36]....
        /*0150*/ 	.word	0xffffffff


	//   ....[37]....
        /*0154*/ 	.word	0xffffffff


	//   ....[38]....
        /*0158*/ 	.word	0xffffffff


	//   ....[39]....
        /*015c*/ 	.word	0xffffffff


	//   ....[40]....
        /*0160*/ 	.word	0xffffffff


	//   ....[41]....
        /*0164*/ 	.word	0xffffffff


	//   ....[42]....
        /*0168*/ 	.word	0xffffffff


	//   ....[43]....
        /*016c*/ 	.word	0xffffffff


	//   ....[44]....
        /*0170*/ 	.word	0xffffffff


	//   ....[45]....
        /*0174*/ 	.word	0xffffffff


	//   ....[46]....
        /*0178*/ 	.word	0xffffffff


	//   ....[47]....
        /*017c*/ 	.word	0x0500000f


	//   ....[48]....
        /*0180*/ 	.word	0x0500000f


	//   ....[49]....
        /*0184*/ 	.word	0x0500000f


	//   ....[50]....
        /*0188*/ 	.word	0x0500000f


	//   ....[51]....
        /*018c*/ 	.word	0x0500000f


	//   ....[52]....
        /*0190*/ 	.word	0x0500000f


	//   ....[53]....
        /*0194*/ 	.word	0x0500000f


	//   ....[54]....
        /*0198*/ 	.word	0x0500000f


	//   ....[55]....
        /*019c*/ 	.word	0x0500000f


	//   ....[56]....
        /*01a0*/ 	.word	0x0500000f


	//   ....[57]....
        /*01a4*/ 	.word	0x0500000f


	//   ....[58]....
        /*01a8*/ 	.word	0x0500000f


	//   ....[59]....
        /*01ac*/ 	.word	0x0500000f


	//   ....[60]....
        /*01b0*/ 	.word	0x0500000f


	//   ....[61]....
        /*01b4*/ 	.word	0x0500000f


	//   ....[62]....
        /*01b8*/ 	.word	0x0500000f


	//   ....[63]....
        /*01bc*/ 	.word	0x0500000f


	//   ....[64]....
        /*01c0*/ 	.word	0x0500000f


	//----- nvinfo : EIATTR_COOP_GROUP_INSTR_OFFSETS
	.align		4
.L_89:
        /*01c4*/ 	.byte	0x04, 0x28
        /*01c6*/ 	.short	(.L_91 - .L_90)


	//   ....[0]....
.L_90:
        /*01c8*/ 	.word	0x00000060


	//   ....[1]....
        /*01cc*/ 	.word	0x00000140


	//   ....[2]....
        /*01d0*/ 	.word	0x00000190


	//   ....[3]....
        /*01d4*/ 	.word	0x000003c0


	//   ....[4]....
        /*01d8*/ 	.word	0x00000520


	//   ....[5]....
        /*01dc*/ 	.word	0x00000640


	//   ....[6]....
        /*01e0*/ 	.word	0x000007a0


	//   ....[7]....
        /*01e4*/ 	.word	0x00001240


	//   ....[8]....
        /*01e8*/ 	.word	0x00004d30


	//   ....[9]....
        /*01ec*/ 	.word	0x00004e00


	//   ....[10]....
        /*01f0*/ 	.word	0x000050c0


	//   ....[11]....
        /*01f4*/ 	.word	0x00005210


	//   ....[12]....
        /*01f8*/ 	.word	0x00009fc0


	//   ....[13]....
        /*01fc*/ 	.word	0x0000a050


	//   ....[14]....
        /*0200*/ 	.word	0x0000a100


	//   ....[15]....
        /*0204*/ 	.word	0x0000a270


	//   ....[16]....
        /*0208*/ 	.word	0x0000b670


	//   ....[17]....
        /*020c*/ 	.word	0x0000b6a0


	//   ....[18]....
        /*0210*/ 	.word	0x0000b740


	//   ....[19]....
        /*0214*/ 	.word	0x0000b780


	//   ....[20]....
        /*0218*/ 	.word	0x0000c860


	//   ....[21]....
        /*021c*/ 	.word	0x0000c8b0


	//   ....[22]....
        /*0220*/ 	.word	0x0000c8f0


	//   ....[23]....
        /*0224*/ 	.word	0x0000c920


	//   ....[24]....
        /*0228*/ 	.word	0x0000c960


	//   ....[25]....
        /*022c*/ 	.word	0x0000c980


	//   ....[26]....
        /*0230*/ 	.word	0x0000d2e0


	//   ....[27]....
        /*0234*/ 	.word	0x0000d2f0


	//   ....[28]....
        /*0238*/ 	.word	0x0000e060


	//   ....[29]....
        /*023c*/ 	.word	0x0000ead0


	//   ....[30]....
        /*0240*/ 	.word	0x0000f4e0


	//   ....[31]....
        /*0244*/ 	.word	0x0000f4f0


	//   ....[32]....
        /*0248*/ 	.word	0x0000f510


	//   ....[33]....
        /*024c*/ 	.word	0x0000f570


	//   ....[34]....
        /*0250*/ 	.word	0x0000f5f0


	//   ....[35]....
        /*0254*/ 	.word	0x0000f620


	//   ....[36]....
        /*0258*/ 	.word	0x0000f6a0


	//   ....[37]....
        /*025c*/ 	.word	0x0000f6e0


	//   ....[38]....
        /*0260*/ 	.word	0x0000f750


	//   ....[39]....
        /*0264*/ 	.word	0x0000f780


	//   ....[40]....
        /*0268*/ 	.word	0x0000f800


	//   ....[41]....
        /*026c*/ 	.word	0x0000f840


	//   ....[42]....
        /*0270*/ 	.word	0x0000f8b0


	//   ....[43]....
        /*0274*/ 	.word	0x0000f8e0


	//   ....[44]....
        /*0278*/ 	.word	0x0000f960


	//   ....[45]....
        /*027c*/ 	.word	0x0000f990


	//   ....[46]....
        /*0280*/ 	.word	0x00011fd0


	//   ....[47]....
        /*0284*/ 	.word	0x000124b0


	//   ....[48]....
        /*0288*/ 	.word	0x00012630


	//   ....[49]....
        /*028c*/ 	.word	0x00012680


	//   ....[50]....
        /*0290*/ 	.word	0x000127c0


	//   ....[51]....
        /*0294*/ 	.word	0x00012830


	//   ....[52]....
        /*0298*/ 	.word	0x00012930


	//   ....[53]....
        /*029c*/ 	.word	0x000129a0


	//   ....[54]....
        /*02a0*/ 	.word	0x00012aa0


	//   ....[55]....
        /*02a4*/ 	.word	0x00012b10


	//   ....[56]....
        /*02a8*/ 	.word	0x00012c10


	//   ....[57]....
        /*02ac*/ 	.word	0x00012c80


	//   ....[58]....
        /*02b0*/ 	.word	0x00012d80


	//   ....[59]....
        /*02b4*/ 	.word	0x00012df0


	//   ....[60]....
        /*02b8*/ 	.word	0x00012ef0


	//   ....[61]....
        /*02bc*/ 	.word	0x00012f50


	//   ....[62]....
        /*02c0*/ 	.word	0x00013040


	//   ....[63]....
        /*02c4*/ 	.word	0x00013090


	//   ....[64]....
        /*02c8*/ 	.word	0x00013490


	//----- nvinfo : EIATTR_REG_RECONFIG
	.align		4
.L_91:
        /*02cc*/ 	.byte	0x01, 0x54
	.zero		2


	//----- nvinfo : EIATTR_SYSCALL_OFFSETS
	.align		4
        /*02d0*/ 	.byte	0x04, 0x46
        /*02d2*/ 	.short	(.L_93 - .L_92)


	//   ....[0]....
.L_92:
        /*02d4*/ 	.word	0x00001410


	//   ....[1]....
        /*02d8*/ 	.word	0x0000e750


	//   ....[2]....
        /*02dc*/ 	.word	0x0000e890


	//   ....[3]....
        /*02e0*/ 	.word	0x0000e980


	//   ....[4]....
        /*02e4*/ 	.word	0x0000f0e0


	//----- nvinfo : EIATTR_MBARRIER_INSTR_OFFSETS
	.align		4
.L_93:
        /*02e8*/ 	.byte	0x04, 0x39
        /*02ea*/ 	.short	(.L_95 - .L_94)


	//   ....[0]....
.L_94:
        /*02ec*/ 	.word	0x00000270
        /*02f0*/ 	.word	0x000000ff
        /*02f4*/ 	.word	0x00036800
        /*02f8*/ 	.short	0x0100
        /*02fa*/ 	.byte	0x08
	.zero		1


	//   ....[1]....
        /*02fc*/ 	.word	0x00000280
        /*0300*/ 	.word	0x000000ff
        /*0304*/ 	.word	0x00036820
        /*0308*/ 	.short	0x0100
        /*030a*/ 	.byte	0x08
	.zero		1


	//   ....[2]....
        /*030c*/ 	.word	0x00000370
        /*0310*/ 	.word	0x000000ff
        /*0314*/ 	.word	0x00036830
        /*0318*/ 	.short	0x0100
        /*031a*/ 	.byte	0x08
	.zero		1


	//   ....[3]....
        /*031c*/ 	.word	0x00000380
        /*0320*/ 	.word	0x000000ff
        /*0324*/ 	.word	0x00036840
        /*0328*/ 	.short	0x0100
        /*032a*/ 	.byte	0x08
	.zero		1


	//   ....[4]....
        /*032c*/ 	.word	0x00000390
        /*0330*/ 	.word	0x000000ff
        /*0334*/ 	.word	0x00036838
        /*0338*/ 	.short	0x0100
        /*033a*/ 	.byte	0x08
	.zero		1


	//   ....[5]....
        /*033c*/ 	.word	0x000003a0
        /*0340*/ 	.word	0x000000ff
        /*0344*/ 	.word	0x00036848
        /*0348*/ 	.short	0x0100
        /*034a*/ 	.byte	0x08
	.zero		1


	//   ....[6]....
        /*034c*/ 	.word	0x000004d0
        /*0350*/ 	.word	0x000000ff
        /*0354*/ 	.word	0x00036850
        /*0358*/ 	.short	0x0100
        /*035a*/ 	.byte	0x08
	.zero		1


	//   ....[7]....
        /*035c*/ 	.word	0x000004e0
        /*0360*/ 	.word	0x000000ff
        /*0364*/ 	.word	0x00036860
        /*0368*/ 	.short	0x0100
        /*036a*/ 	.byte	0x08
	.zero		1


	//   ....[8]....
        /*036c*/ 	.word	0x000004f0
        /*0370*/ 	.word	0x000000ff
        /*0374*/ 	.word	0x00036858
        /*0378*/ 	.short	0x0100
        /*037a*/ 	.byte	0x08
	.zero		1


	//   ....[9]....
        /*037c*/ 	.word	0x00000500
        /*0380*/ 	.word	0x000000ff
        /*0384*/ 	.word	0x00036868
        /*0388*/ 	.short	0x0100
        /*038a*/ 	.byte	0x08
	.zero		1


	//   ....[10]....
        /*038c*/ 	.word	0x000005f0
        /*0390*/ 	.word	0x000000ff
        /*0394*/ 	.word	0x00036870
        /*0398*/ 	.short	0x0100
        /*039a*/ 	.byte	0x06
	.zero		1


	//   ....[11]....
        /*039c*/ 	.word	0x00000600
        /*03a0*/ 	.word	0x000000ff
        /*03a4*/ 	.word	0x00036880
        /*03a8*/ 	.short	0x0100
        /*03aa*/ 	.byte	0x06
	.zero		1


	//   ....[12]....
        /*03ac*/ 	.word	0x00000610
        /*03b0*/ 	.word	0x000000ff
        /*03b4*/ 	.word	0x00036878
        /*03b8*/ 	.short	0x0100
        /*03ba*/ 	.byte	0x06
	.zero		1


	//   ....[13]....
        /*03bc*/ 	.word	0x00000620
        /*03c0*/ 	.word	0x000000ff
        /*03c4*/ 	.word	0x00036888
        /*03c8*/ 	.short	0x0100
        /*03ca*/ 	.byte	0x06
	.zero		1


	//   ....[14]....
        /*03cc*/ 	.word	0x00000750
        /*03d0*/ 	.word	0x000000ff
        /*03d4*/ 	.word	0x00036890
        /*03d8*/ 	.short	0x0100
        /*03da*/ 	.byte	0x08
	.zero		1


	//   ....[15]....
        /*03dc*/ 	.word	0x00000760
        /*03e0*/ 	.word	0x000000ff
        /*03e4*/ 	.word	0x000368a0
        /*03e8*/ 	.short	0x0100
        /*03ea*/ 	.byte	0x08
	.zero		1


	//   ....[16]....
        /*03ec*/ 	.word	0x00000770
        /*03f0*/ 	.word	0x000000ff
        /*03f4*/ 	.word	0x00036898
        /*03f8*/ 	.short	0x0100
        /*03fa*/ 	.byte	0x08
	.zero		1


	//   ....[17]....
        /*03fc*/ 	.word	0x00000780
        /*0400*/ 	.word	0x000000ff
        /*0404*/ 	.word	0x000368a8
        /*0408*/ 	.short	0x0100
        /*040a*/ 	.byte	0x08
	.zero		1


	//   ....[18]....
        /*040c*/ 	.word	0x000008b0
        /*0410*/ 	.word	0x000000ff
        /*0414*/ 	.word	0x000368b0
        /*0418*/ 	.short	0x0100
        /*041a*/ 	.byte	0x08
	.zero		1


	//   ....[19]....
        /*041c*/ 	.word	0x000008c0
        /*0420*/ 	.word	0x000000ff
        /*0424*/ 	.word	0x000368c0
        /*0428*/ 	.short	0x0100
        /*042a*/ 	.byte	0x08
	.zero		1


	//   ....[20]....
        /*042c*/ 	.word	0x000008d0
        /*0430*/ 	.word	0x000000ff
        /*0434*/ 	.word	0x000368b8
        /*0438*/ 	.short	0x0100
        /*043a*/ 	.byte	0x08
	.zero		1


	//   ....[21]....
        /*043c*/ 	.word	0x000008e0
        /*0440*/ 	.word	0x000000ff
        /*0444*/ 	.word	0x000368c8
        /*0448*/ 	.short	0x0100
        /*044a*/ 	.byte	0x08
	.zero		1


	//   ....[22]....
        /*044c*/ 	.word	0x00001440
        /*0450*/ 	.word	0x000000ff
        /*0454*/ 	.word	0x00036800
        /*0458*/ 	.short	0x010a
        /*045a*/ 	.byte	0x04
	.zero		1


	//   ....[23]....
        /*045c*/ 	.word	0x000014e0
        /*0460*/ 	.word	0x000000ff
        /*0464*/ 	.word	0x00036830
        /*0468*/ 	.short	0x010a
        /*046a*/ 	.byte	0x04
	.zero		1


	//   ....[24]....
        /*046c*/ 	.word	0x00001570
        /*0470*/ 	.word	0x000000ff
        /*0474*/ 	.word	0x00036830
        /*0478*/ 	.short	0x010a
        /*047a*/ 	.byte	0x04
	.zero		1


	//   ....[25]....
        /*047c*/ 	.word	0x000057f0
        /*0480*/ 	.word	0x00000000
        /*0484*/ 	.word	0x00000000
        /*0488*/ 	.short	0x0101
        /*048a*/ 	.byte	0x3f
	.zero		1


	//   ....[26]....
        /*048c*/ 	.word	0x000064a0
        /*0490*/ 	.word	0x000000ff
        /*0494*/ 	.word	0x00036830
        /*0498*/ 	.short	0x010a
        /*049a*/ 	.byte	0x04
	.zero		1


	//   ....[27]....
        /*049c*/ 	.word	0x000064f0
        /*04a0*/ 	.word	0x000000ff
        /*04a4*/ 	.word	0x00036830
        /*04a8*/ 	.short	0x010a
        /*04aa*/ 	.byte	0x04
	.zero		1


	//   ....[28]....
        /*04ac*/ 	.word	0x00009310
        /*04b0*/ 	.word	0x000000ff
        /*04b4*/ 	.word	0x00036850
        /*04b8*/ 	.short	0x010a
        /*04ba*/ 	.byte	0x05
	.zero		1


	//   ....[29]....
        /*04bc*/ 	.word	0x00009350
        /*04c0*/ 	.word	0x000000ff
        /*04c4*/ 	.word	0x00036850
        /*04c8*/ 	.short	0x010a
        /*04ca*/ 	.byte	0x05
	.zero		1


	//   ....[30]....
        /*04cc*/ 	.word	0x0000a980
        /*04d0*/ 	.word	0x00000015
        /*04d4*/ 	.word	0x00000000
        /*04d8*/ 	.short	0x0101
        /*04da*/ 	.byte	0x3f
	.zero		1


	//   ....[31]....
        /*04dc*/ 	.word	0x0000a9d0
        /*04e0*/ 	.word	0x00000088
        /*04e4*/ 	.word	0x00000000
        /*04e8*/ 	.short	0x0101
        /*04ea*/ 	.byte	0x3f
	.zero		1


	//   ....[32]....
        /*04ec*/ 	.word	0x0000b5d0
        /*04f0*/ 	.word	0x00000009
        /*04f4*/ 	.word	0x00036850
        /*04f8*/ 	.short	0x010a
        /*04fa*/ 	.byte	0x3f
	.zero		1


	//   ....[33]....
        /*04fc*/ 	.word	0x0000b610
        /*0500*/ 	.word	0x00000009
        /*0504*/ 	.word	0x00036850
        /*0508*/ 	.short	0x010a
        /*050a*/ 	.byte	0x3f
	.zero		1


	//   ....[34]....
        /*050c*/ 	.word	0x0000ba90
        /*0510*/ 	.word	0x00000009
        /*0514*/ 	.word	0x00000000
        /*0518*/ 	.short	0x0101
        /*051a*/ 	.byte	0x3f
	.zero		1


	//   ....[35]....
        /*051c*/ 	.word	0x0000c990
        /*0520*/ 	.word	0x000000ff
        /*0524*/ 	.word	0x00000000
        /*0528*/ 	.short	0x0101
        /*052a*/ 	.byte	0x04
	.zero		1


	//   ....[36]....
        /*052c*/ 	.word	0x0000ecf0
        /*0530*/ 	.word	0x000000ff
        /*0534*/ 	.word	0x00036840
        /*0538*/ 	.short	0x010a
        /*053a*/ 	.byte	0x26
	.zero		1


	//   ....[37]....
        /*053c*/ 	.word	0x0000fad0
        /*0540*/ 	.word	0x000000ff
        /*0544*/ 	.word	0x00036800
        /*0548*/ 	.short	0x0107
        /*054a*/ 	.byte	0x26
	.zero		1


	//   ....[38]....
        /*054c*/ 	.word	0x0000fb40
        /*0550*/ 	.word	0x000000ff
        /*0554*/ 	.word	0x00036800
        /*0558*/ 	.short	0x0101
        /*055a*/ 	.byte	0x26
	.zero		1


	//   ....[39]....
        /*055c*/ 	.word	0x0000fb50
        /*0560*/ 	.word	0x000000ff
        /*0564*/ 	.word	0x00036820
        /*0568*/ 	.short	0x010a
        /*056a*/ 	.byte	0x26
	.zero		1


	//   ....[40]....
        /*056c*/ 	.word	0x0000ff70
        /*0570*/ 	.word	0x000000ff
        /*0574*/ 	.word	0x00036848
        /*0578*/ 	.short	0x010a
        /*057a*/ 	.byte	0x26
	.zero		1


	//   ....[41]....
        /*057c*/ 	.word	0x00010320
        /*0580*/ 	.word	0x000000ff
        /*0584*/ 	.word	0x00036860
        /*0588*/ 	.short	0x010a
        /*058a*/ 	.byte	0x26
	.zero		1


	//   ....[42]....
        /*058c*/ 	.word	0x00010900
        /*0590*/ 	.word	0x000000ff
        /*0594*/ 	.word	0x00036840
        /*0598*/ 	.short	0x010a
        /*059a*/ 	.byte	0x26
	.zero		1


	//   ....[43]....
        /*059c*/ 	.word	0x00010cc0
        /*05a0*/ 	.word	0x000000ff
        /*05a4*/ 	.word	0x00036868
        /*05a8*/ 	.short	0x010a
        /*05aa*/ 	.byte	0x26
	.zero		1


	//   ....[44]....
        /*05ac*/ 	.word	0x000112f0
        /*05b0*/ 	.word	0x000000ff
        /*05b4*/ 	.word	0x00036848
        /*05b8*/ 	.short	0x010a
        /*05ba*/ 	.byte	0x26
	.zero		1


	//   ....[45]....
        /*05bc*/ 	.word	0x00011690
        /*05c0*/ 	.word	0x000000ff
        /*05c4*/ 	.word	0x00036860
        /*05c8*/ 	.short	0x010a
        /*05ca*/ 	.byte	0x26
	.zero		1


	//   ....[46]....
        /*05cc*/ 	.word	0x00011b00
        /*05d0*/ 	.word	0x00000003
        /*05d4*/ 	.word	0x00036860
        /*05d8*/ 	.short	0x010a
        /*05da*/ 	.byte	0x3f
	.zero		1


	//   ....[47]....
        /*05dc*/ 	.word	0x00011f60
        /*05e0*/ 	.word	0x00000002
        /*05e4*/ 	.word	0x00036820
        /*05e8*/ 	.short	0x010a
        /*05ea*/ 	.byte	0x3f
	.zero		1


	//   ....[48]....
        /*05ec*/ 	.word	0x00012100
        /*05f0*/ 	.word	0x00000006
        /*05f4*/ 	.word	0x00000000
        /*05f8*/ 	.short	0x010a
        /*05fa*/ 	.byte	0x3f
	.zero		1


	//   ....[49]....
        /*05fc*/ 	.word	0x00012170
        /*0600*/ 	.word	0x00000003
        /*0604*/ 	.word	0x00000000
        /*0608*/ 	.short	0x010a
        /*060a*/ 	.byte	0x3f
	.zero		1


	//   ....[50]....
        /*060c*/ 	.word	0x000121d0
        /*0610*/ 	.word	0x00000000
        /*0614*/ 	.word	0x00000000
        /*0618*/ 	.short	0x010a
        /*061a*/ 	.byte	0x3f
	.zero		1


	//   ....[51]....
        /*061c*/ 	.word	0x00012200
        /*0620*/ 	.word	0x00000003
        /*0624*/ 	.word	0x00000000
        /*0628*/ 	.short	0x010a
        /*062a*/ 	.byte	0x3f
	.zero		1


	//   ....[52]....
        /*062c*/ 	.word	0x00012280
        /*0630*/ 	.word	0x00000003
        /*0634*/ 	.word	0x00036800
        /*0638*/ 	.short	0x010a
        /*063a*/ 	.byte	0x3f
	.zero		1


	//   ....[53]....
        /*063c*/ 	.word	0x000122f0
        /*0640*/ 	.word	0x00000003
        /*0644*/ 	.word	0x00036830
        /*0648*/ 	.short	0x010a
        /*064a*/ 	.byte	0x3f
	.zero		1


	//   ....[54]....
        /*064c*/ 	.word	0x00012360
        /*0650*/ 	.word	0x0000000d
        /*0654*/ 	.word	0x00036830
        /*0658*/ 	.short	0x010a
        /*065a*/ 	.byte	0x3f
	.zero		1


	//   ....[55]....
        /*065c*/ 	.word	0x000123c0
        /*0660*/ 	.word	0x00000009
        /*0664*/ 	.word	0x00036850
        /*0668*/ 	.short	0x010a
        /*066a*/ 	.byte	0x3f
	.zero		1


	//   ....[56]....
        /*066c*/ 	.word	0x00012410
        /*0670*/ 	.word	0x00000009
        /*0674*/ 	.word	0x00036850
        /*0678*/ 	.short	0x010a
        /*067a*/ 	.byte	0x3f
	.zero		1


	//   ....[57]....
        /*067c*/ 	.word	0x00012570
        /*0680*/ 	.word	0x00000003
        /*0684*/ 	.word	0x00036840
        /*0688*/ 	.short	0x010a
        /*068a*/ 	.byte	0x3f
	.zero		1


	//   ....[58]....
        /*068c*/ 	.word	0x000130d0
        /*0690*/ 	.word	0x00000003
        /*0694*/ 	.word	0x00036820
        /*0698*/ 	.short	0x010a
        /*069a*/ 	.byte	0x3f
	.zero		1


	//   ....[59]....
        /*069c*/ 	.word	0x00013130
        /*06a0*/ 	.word	0x00000003
        /*06a4*/ 	.word	0x00036848
        /*06a8*/ 	.short	0x010a
        /*06aa*/ 	.byte	0x3f
	.zero		1


	//   ....[60]....
        /*06ac*/ 	.word	0x00013190
        /*06b0*/ 	.word	0x00000003
        /*06b4*/ 	.word	0x00036860
        /*06b8*/ 	.short	0x010a
        /*06ba*/ 	.byte	0x3f
	.zero		1


	//   ....[61]....
        /*06bc*/ 	.word	0x000131f0
        /*06c0*/ 	.word	0x00000003
        /*06c4*/ 	.word	0x00036840
        /*06c8*/ 	.short	0x010a
        /*06ca*/ 	.byte	0x3f
	.zero		1


	//   ....[62]....
        /*06cc*/ 	.word	0x00013250
        /*06d0*/ 	.word	0x00000003
        /*06d4*/ 	.word	0x00036868
        /*06d8*/ 	.short	0x010a
        /*06da*/ 	.byte	0x3f
	.zero		1


	//   ....[63]....
        /*06dc*/ 	.word	0x000132b0
        /*06e0*/ 	.word	0x00000003
        /*06e4*/ 	.word	0x00036848
        /*06e8*/ 	.short	0x010a
        /*06ea*/ 	.byte	0x3f
	.zero		1


	//   ....[64]....
        /*06ec*/ 	.word	0x00013310
        /*06f0*/ 	.word	0x00000003
        /*06f4*/ 	.word	0x00036860
        /*06f8*/ 	.short	0x010a
        /*06fa*/ 	.byte	0x3f
	.zero		1


	//   ....[65]....
        /*06fc*/ 	.word	0x00013360
        /*0700*/ 	.word	0x00000003
        /*0704*/ 	.word	0x00036860
        /*0708*/ 	.short	0x010a
        /*070a*/ 	.byte	0x3f
	.zero		1


	//   ....[66]....
        /*070c*/ 	.word	0x000133b0
        /*0710*/ 	.word	0x00000002
        /*0714*/ 	.word	0x00036820
        /*0718*/ 	.short	0x010a
        /*071a*/ 	.byte	0x3f
	.zero		1


	//   ....[67]....
        /*071c*/ 	.word	0x00013550
        /*0720*/ 	.word	0x00000006
        /*0724*/ 	.word	0x00000000
        /*0728*/ 	.short	0x010a
        /*072a*/ 	.byte	0x3f
	.zero		1


	//   ....[68]....
        /*072c*/ 	.word	0x000135a0
        /*0730*/ 	.word	0x00000003
        /*0734*/ 	.word	0x00000000
        /*0738*/ 	.short	0x010a
        /*073a*/ 	.byte	0x3f
	.zero		1


	//   ....[69]....
        /*073c*/ 	.word	0x000135f0
        /*0740*/ 	.word	0x00000000
        /*0744*/ 	.word	0x00000000
        /*0748*/ 	.short	0x010a
        /*074a*/ 	.byte	0x3f
	.zero		1


	//----- nvinfo : EIATTR_NUM_MBARRIERS
	.align		4
.L_95:
        /*074c*/ 	.byte	0x03, 0x38
        /*074e*/ 	.short	0x0016


	//----- nvinfo : EIATTR_EXIT_INSTR_OFFSETS
	.align		4
        /*0750*/ 	.byte	0x04, 0x1c
        /*0752*/ 	.short	(.L_97 - .L_96)


	//   ....[0]....
.L_96:
        /*0754*/ 	.word	0x00012250


	//----- nvinfo : EIATTR_MAX_THREADS
	.align		4
.L_97:
        /*0758*/ 	.byte	0x04, 0x05
        /*075a*/ 	.short	(.L_99 - .L_98)
.L_98:
        /*075c*/ 	.word	0x00000180
        /*0760*/ 	.word	0x00000001
        /*0764*/ 	.word	0x00000001


	//----- nvinfo : EIATTR_CRS_STACK_SIZE
	.align		4
.L_99:
        /*0768*/ 	.byte	0x04, 0x1e
        /*076a*/ 	.short	(.L_101 - .L_100)
.L_100:
        /*076c*/ 	.word	0x00000000


	//----- nvinfo : EIATTR_CBANK_PARAM_SIZE
	.align		4
.L_101:
        /*0770*/ 	.byte	0x03, 0x19
        /*0772*/ 	.short	0x0a70


	//----- nvinfo : EIATTR_PARAM_CBANK
	.align		4
        /*0774*/ 	.byte	0x04, 0x0a
        /*0776*/ 	.short	(.L_103 - .L_102)
	.align		4
.L_102:
        /*0778*/ 	.word	index@(.nv.constant0._ZN7cutlass13device_kernelIN5flash11enable_sm90INS1_16FlashAttnFwdSm90INS1_25CollectiveMainloopFwdSm90ILi2EN4cute5tupleIJNS5_1CILi1EEES8_S8_EEENS6_IJNS7_ILi128EEENS7_ILi112EEENS7_ILi192EEEEEELi192ENS_10bfloat16_tEfNS_4arch4Sm90ELb0ELb0ELb1ELb0ELb0ELb0ELb0ELb1ELb1ELb1ELb1ELb0EEENS1_21CollectiveEpilogueFwdINS6_IJSA_SC_SB_EEES9_SE_SG_Li256ELb0ELb1ELb1ELb0EEENS1_19SingleTileSchedulerILb0ELb1ELb1ELi128EEEEEEEEEvNT_6ParamsE)
        /*077c*/ 	.short	0x0210
        /*077e*/ 	.short	0x0a70


	//----- nvinfo : EIATTR_SW_WAR
	.align		4
.L_103:
        /*0780*/ 	.byte	0x04, 0x36
        /*0782*/ 	.short	(.L_105 - .L_104)
.L_104:
        /*0784*/ 	.word	0x00000008
.L_105:


//--------------------- .nv.info._ZN7cutlass13device_kernelIN5flash11enable_sm90INS1_16FlashAttnFwdSm90INS1_25CollectiveMainloopFwdSm90ILi2EN4cute5tupleIJNS5_1CILi1EEES8_S8_EEENS6_IJNS7_ILi128EEENS7_ILi112EEENS7_ILi192EEEEEELi192ENS_10bfloat16_tEfNS_4arch4Sm90ELb0ELb0ELb1ELb1ELb0ELb0ELb0ELb1ELb1ELb1ELb1ELb0EEENS1_21CollectiveEpilogueFwdINS6_IJSA_SC_SB_EEES9_SE_SG_Li256ELb1ELb1ELb1ELb0EEENS1_36VarlenDynamicPersistentTileSchedulerILi128ELi112ELi256ELi128ELb1ELb1ELb1ELb0ELb1ELb1EEEEEEEEEvNT_6ParamsE --------------------------
	.section	.nv.info._ZN7cutlass13device_kernelIN5flash11enable_sm90INS1_16FlashAttnFwdSm90INS1_25CollectiveMainloopFwdSm90ILi2EN4cute5tupleIJNS5_1CILi1EEES8_S8_EEENS6_IJNS7_ILi128EEENS7_ILi112EEENS7_ILi192EEEEEELi192ENS_10bfloat16_tEfNS_4arch4Sm90ELb0ELb0ELb1ELb1ELb0ELb0ELb0ELb1ELb1ELb1ELb1ELb0EEENS1_21CollectiveEpilogueFwdINS6_IJSA_SC_SB_EEES9_SE_SG_Li256ELb1ELb1ELb1ELb0EEENS1_36VarlenDynamicPersistentTileSchedulerILi128ELi112ELi256ELi128ELb1ELb1ELb1ELb0ELb1ELb1EEEEEEEEEvNT_6ParamsE,"",@"SHT_CUDA_INFO"
	.sectionflags	@""
	.align	4


	//----- nvinfo : EIATTR_CUDA_API_VERSION
	.align		4
        /*0000*/ 	.byte	0x04, 0x37
        /*0002*/ 	.short	(.L_107 - .L_106)
.L_106:
        /*0004*/ 	.word	0x00000082


	//----- nvinfo : EIATTR_KPARAM_INFO
	.align		4
.L_107:
        /*0008*/ 	.byte	0x04, 0x17
        /*000a*/ 	.short	(.L_109 - .L_108)
.L_108:
        /*000c*/ 	.word	0x00000000
        /*0010*/ 	.short	0x0000
        /*0012*/ 	.short	0x0070
        /*0014*/ 	.byte	0x00, 0xf0, 0x01, 0x2a


	//----- nvinfo : EIATTR_SPARSE_MMA_MASK
	.align		4
.L_109:
        /*0018*/ 	.byte	0x03, 0x50
        /*001a*/ 	.short	0x0000


	//----- nvinfo : EIATTR_MAXREG_COUNT
	.align		4
        /*001c*/ 	.byte	0x03, 0x1b
        /*001e*/ 	.short	0x00a8


	//----- nvinfo : EIATTR_NUM_BARRIERS
	.align		4
        /*0020*/ 	.byte	0x02, 0x4c
        /*0022*/ 	.byte	0x09
	.zero		1


	//----- nvinfo : EIATTR_EXTERNS
	.align		4
        /*0024*/ 	.byte	0x04, 0x0f
        /*0026*/ 	.short	(.L_111 - .L_110)


	//   ....[0]....
	.align		4
.L_110:
        /*0028*/ 	.word	index@(__assertfail)


	//----- nvinfo : EIATTR_ANNOTATIONS
	.align		4
.L_111:
        /*002c*/ 	.byte	0x04, 0x55
        /*002e*/ 	.short	(.L_113 - .L_112)


	//   ....[0]....
.L_112:
        /* <DEDUP_REMOVED lines=72> */
        /*04a4*/ 	.byte	0xe0, 0x7e, 0x01, 0x00, 0x01, 0x00, 0x00, 0x00, 0x80, 0x7f, 0x01, 0x00


	//----- nvinfo : EIATTR_MERCURY_ISA_VERSION
	.align		4
.L_113:
        /*04b0*/ 	.byte	0x03, 0x5f
        /*04b2*/ 	.short	0x0101


	//----- nvinfo : EIATTR_UNUSED_LOAD_BYTE_OFFSET
	.align		4
        /*04b4*/ 	.byte	0x04, 0x44
        /*04b6*/ 	.short	(.L_115 - .L_114)


	//   ....[0]....
.L_114:
        /*04b8*/ 	.word	0x00000a10
        /*04bc*/ 	.word	0x0000fff0


	//   ....[1]....
        /*04c0*/ 	.word	0x0000c1c0
        /*04c4*/ 	.word	0x0000fff0


	//----- nvinfo : EIATTR_INT_WARP_WIDE_INSTR_OFFSETS
	.align		4
.L_115:
        /*04c8*/ 	.byte	0x04, 0x31
        /*04ca*/ 	.short	(.L_117 - .L_116)


	//   ....[0]....
.L_116:
        /*04cc*/ 	.word	0x00000130


	//   ....[1]....
        /*04d0*/ 	.word	0x00000170


	//   ....[2]....
        /*04d4*/ 	.word	0x000001e0


	//   ....[3]....
        /*04d8*/ 	.word	0x00009930


	//   ....[4]....
        /*04dc*/ 	.word	0x000116f0


	//   ....[5]....
        /*04e0*/ 	.word	0x00011790


	//   ....[6]....
        /*04e4*/ 	.word	0x00015540


	//   ....[7]....
        /*04e8*/ 	.word	0x000155b0


	//----- nvinfo : EIATTR_COOP_GROUP_MASK_REGIDS
	.align		4
.L_117:
        /*04ec*/ 	.byte	0x04, 0x29
        /*04ee*/ 	.short	(.L_119 - .L_118)


	//   ....[0]....
.L_118:
        /*04f0*/ 	.word	0xffffffff


	//   ....[1]....
        /*04f4*/ 	.word	0xffffffff


	//   ....[2]....
        /*04f8*/ 	.word	0xffffffff


	//   ....[3]....
        /*04fc*/ 	.word	0xffffffff


	//   ....[4]....
        /*0500*/ 	.word	0xffffffff


	//   ....[5]....
        /*0504*/ 	.word	0xffffffff


	//   ....[6]....
        /*0508*/ 	.word	0xffffffff


	//   ....[7]....
        /*050c*/ 	.word	0xffffffff


	//   ....[8]....
        /*0510*/ 	.word	0xffffffff


	//   ....[9]....
        /*0514*/ 	.word	0xffffffff


	//   ....[10]....
        /*0518*/ 	.word	0xffffffff


	//   ....[11]....
        /*051c*/ 	.word	0xffffffff


	//   ....[12]....
        /*0520*/ 	.word	0xffffffff


	//   ....[13]....
        /*0524*/ 	.word	0xffffffff


	//   ....[14]....
        /*0528*/ 	.word	0xffffffff


	//   ....[15]....
        /*052c*/ 	.word	0xffffffff


	//   ....[16]....
        /*0530*/ 	.word	0xffffffff


	//   ....[17]....
        /*0534*/ 	.word	0xffffffff


	//   ....[18]....
        /*0538*/ 	.word	0xffffffff


	//   ....[19]....
        /*053c*/ 	.word	0xffffffff


	//   ....[20]....
        /*0540*/ 	.word	0xffffffff


	//   ....[21]....
        /*0544*/ 	.word	0xffffffff


	//   ....[22]....
        /*0548*/ 	.word	0xffffffff


	//   ....[23]....
        /*054c*/ 	.word	0xffffffff


	//   ....[24]....
        /*0550*/ 	.word	0xffffffff


	//   ....[25]....
        /*0554*/ 	.word	0xffffffff


	//   ....[26]....
        /*0558*/ 	.word	0xffffffff


	//   ....[27]....
        /*055c*/ 	.word	0xffffffff


	//   ....[28]....
        /*0560*/ 	.word	0xffffffff


	//   ....[29]....
        /*0564*/ 	.word	0xffffffff


	//   ....[30]....
        /*0568*/ 	.word	0xffffffff


	//   ....[31]....
        /*056c*/ 	.word	0xffffffff


	//   ....[32]....
        /*0570*/ 	.word	0xffffffff


	//   ....[33]....
        /*0574*/ 	.word	0xffffffff


	//   ....[34]....
        /*0578*/ 	.word	0xffffffff


	//   ....[35]....
        /*057c*/ 	.word	0xffffffff


	//   ....[36]....
        /*0580*/ 	.word	0xffffffff


	//   ....[37]....
        /*0584*/ 	.word	0xffffffff


	//   ....[38]....
        /*0588*/ 	.word	0xffffffff


	//   ....[39]....
        /*058c*/ 	.word	0xffffffff


	//   ....[40]....
        /*0590*/ 	.word	0xffffffff


	//   ....[41]....
        /*0594*/ 	.word	0xffffffff


	//   ....[42]....
        /*0598*/ 	.word	0xffffffff


	//   ....[43]....
        /*059c*/ 	.word	0xffffffff


	//   ....[44]....
        /*05a0*/ 	.word	0xffffffff


	//   ....[45]....
        /*05a4*/ 	.word	0xffffffff


	//   ....[46]....
        /*05a8*/ 	.word	0xffffffff


	//   ....[47]....
        /*05ac*/ 	.word	0xffffffff


	//   ....[48]....
        /*05b0*/ 	.word	0xffffffff


	//   ....[49]....
        /*05b4*/ 	.word	0xffffffff


	//   ....[50]....
        /*05b8*/ 	.word	0xffffffff


	//   ....[51]....
        /*05bc*/ 	.word	0xffffffff


	//   ....[52]....
        /*05c0*/ 	.word	0xffffffff


	//   ....[53]....
        /*05c4*/ 	.word	0xffffffff


	//   ....[54]....
        /*05c8*/ 	.word	0xffffffff


	//   ....[55]....
        /*05cc*/ 	.word	0xffffffff


	//   ....[56]....
        /*05d0*/ 	.word	0xffffffff


	//   ....[57]....
        /*05d4*/ 	.word	0xffffffff


	//   ....[58]....
        /*05d8*/ 	.word	0xffffffff


	//   ....[59]....
        /*05dc*/ 	.word	0xffffffff


	//   ....[60]....
        /*05e0*/ 	.word	0xffffffff


	//   ....[61]....
        /*05e4*/ 	.word	0xffffffff


	//   ....[62]....
        /*05e8*/ 	.word	0xffffffff


	//   ....[63]....
        /*05ec*/ 	.word	0xffffffff


	//   ....[64]....
        /*05f0*/ 	.word	0xffffffff


	//   ....[65]....
        /*05f4*/ 	.word	0xffffffff


	//   ....[66]....
        /*05f8*/ 	.word	0xffffffff


	//   ....[67]....
        /*05fc*/ 	.word	0xffffffff


	//   ....[68]....
        /*0600*/ 	.word	0xffffffff


	//   ....[69]....
        /*0604*/ 	.word	0xffffffff


	//   ....[70]....
        /*0608*/ 	.word	0xffffffff


	//   ....[71]....
        /*060c*/ 	.word	0xffffffff


	//   ....[72]....
        /*0610*/ 	.word	0xffffffff


	//   ....[73]....
        /*0614*/ 	.word	0xffffffff


	//   ....[74]....
        /*0618*/ 	.word	0xffffffff


	//   ....[75]....
        /*061c*/ 	.word	0xffffffff


	//   ....[76]....
        /*0620*/ 	.word	0xffffffff


	//   ....[77]....
        /*0624*/ 	.word	0xffffffff


	//   ....[78]....
        /*0628*/ 	.word	0xffffffff


	//   ....[79]....
        /*062c*/ 	.word	0xffffffff


	//   ....[80]....
        /*0630*/ 	.word	0xffffffff


	//   ....[81]....
        /*0634*/ 	.word	0xffffffff


	//   ....[82]....
        /*0638*/ 	.word	0xffffffff


	//   ....[83]....
        /*063c*/ 	.word	0xffffffff


	//   ....[84]....
        /*0640*/ 	.word	0xffffffff


	//   ....[85]....
        /*0644*/ 	.word	0xffffffff


	//   ....[86]....
        /*0648*/ 	.word	0xffffffff


	//   ....[87]....
        /*064c*/ 	.word	0xffffffff


	//   ....[88]....
        /*0650*/ 	.word	0xffffffff


	//   ....[89]....
        /*0654*/ 	.word	0xffffffff


	//   ....[90]....
        /*0658*/ 	.word	0xffffffff


	//   ....[91]....
        /*065c*/ 	.word	0xffffffff


	//   ....[92]....
        /*0660*/ 	.word	0xffffffff


	//   ....[93]....
        /*0664*/ 	.word	0xffffffff


	//   ....[94]....
        /*0668*/ 	.word	0xffffffff


	//   ....[95]....
        /*066c*/ 	.word	0xffffffff


	//   ....[96]....
        /*0670*/ 	.word	0xffffffff


	//   ....[97]....
        /*0674*/ 	.word	0x0500000f


	//   ....[98]....
        /*0678*/ 	.word	0x0500000f


	//   ....[99]....
        /*067c*/ 	.word	0x0500000f


	//   ....[100]....
        /*0680*/ 	.word	0x0500000f


	//   ....[101]....
        /*0684*/ 	.word	0x0500000f


	//   ....[102]....
        /*0688*/ 	.word	0x0500000f


	//   ....[103]....
        /*068c*/ 	.word	0x0500000f


	//   ....[104]....
        /*0690*/ 	.word	0x0500000f


	//   ....[105]....
        /*0694*/ 	.word	0x0500000f


	//   ....[106]....
        /*0698*/ 	.word	0x0500000f


	//   ....[107]....
        /*069c*/ 	.word	0x0500000f


	//   ....[108]....
        /*06a0*/ 	.word	0x0500000f


	//   ....[109]....
        /*06a4*/ 	.word	0x0500000f


	//   ....[110]....
        /*06a8*/ 	.word	0x0500000f


	//   ....[111]....
        /*06ac*/ 	.word	0x0500000f


	//   ....[112]....
        /*06b0*/ 	.word	0x0500000f


	//   ....[113]....
        /*06b4*/ 	.word	0x0500000f


	//   ....[114]....
        /*06b8*/ 	.word	0x0500000f


	//   ....[115]....
        /*06bc*/ 	.word	0x0500000f


	//   ....[116]....
        /*06c0*/ 	.word	0x0500000f


	//   ....[117]....
        /*06c4*/ 	.word	0x0500000f


	//   ....[118]....
        /*06c8*/ 	.word	0x0500000f


	//   ....[119]....
        /*06cc*/ 	.word	0x0500000f


	//   ....[120]....
        /*06d0*/ 	.word	0x0500000f


	//   ....[121]....
        /*06d4*/ 	.word	0x0500000f


	//   ....[122]....
        /*06d8*/ 	.word	0x0500000f


	//   ....[123]....
        /*06dc*/ 	.word	0x0500000f


	//   ....[124]....
        /*06e0*/ 	.word	0x0500000f


	//   ....[125]....
        /*06e4*/ 	.word	0x0500000f


	//   ....[126]....
        /*06e8*/ 	.word	0x0500000f


	//   ....[127]....
        /*06ec*/ 	.word	0x0500000f


	//   ....[128]....
        /*06f0*/ 	.word	0x0500000f


	//   ....[129]....
        /*06f4*/ 	.word	0x0500000f


	//   ....[130]....
        /*06f8*/ 	.word	0x0500000f


	//   ....[131]....
        /*06fc*/ 	.word	0x0500000f


	//   ....[132]....
        /*0700*/ 	.word	0x0500000f


	//----- nvinfo : EIATTR_COOP_GROUP_INSTR_OFFSETS
	.align		4
.L_119:
        /*0704*/ 	.byte	0x04, 0x28
        /*0706*/ 	.short	(.L_121 - .L_120)


	//   ....[0]....
.L_120:
        /*0708*/ 	.word	0x00000060


	//   ....[1]....
        /*070c*/ 	.word	0x00000140


	//   ....[2]....
        /*0710*/ 	.word	0x00000190


	//   ....[3]....
        /*0714*/ 	.word	0x000003c0


	//   ....[4]....
        /*0718*/ 	.word	0x00000520


	//   ....[5]....
        /*071c*/ 	.word	0x00000640


	//   ....[6]....
        /*0720*/ 	.word	0x000007a0


	//   ....[7]....
        /*0724*/ 	.word	0x00001c80


	//   ....[8]....
        /*0728*/ 	.word	0x00005480


	//   ....[9]....
        /*072c*/ 	.word	0x000054b0


	//   ....[10]....
        /*0730*/ 	.word	0x00005ad0


	//   ....[11]....
        /*0734*/ 	.word	0x00005b20


	//   ....[12]....
        /*0738*/ 	.word	0x00009c40


	//   ....[13]....
        /*073c*/ 	.word	0x00009cd0


	//   ....[14]....
        /*0740*/ 	.word	0x0000a1a0


	//   ....[15]....
        /*0744*/ 	.word	0x0000a200


	//   ....[16]....
        /*0748*/ 	.word	0x0000b610


	//   ....[17]....
        /*074c*/ 	.word	0x0000b650


	//   ....[18]....
        /*0750*/ 	.word	0x0000b750


	//   ....[19]....
        /*0754*/ 	.word	0x0000b770


	//   ....[20]....
        /*0758*/ 	.word	0x0000d0c0


	//   ....[21]....
        /*075c*/ 	.word	0x0000d0d0


	//   ....[22]....
        /*0760*/ 	.word	0x0000d0e0


	//   ....[23]....
        /*0764*/ 	.word	0x0000d110


	//   ....[24]....
        /*0768*/ 	.word	0x0000da10


	//   ....[25]....
        /*076c*/ 	.word	0x0000da30


	//   ....[26]....
        /*0770*/ 	.word	0x0000db90


	//   ....[27]....
        /*0774*/ 	.word	0x0000dbb0


	//   ....[28]....
        /*0778*/ 	.word	0x0000dcc0


	//   ....[29]....
        /*077c*/ 	.word	0x0000dce0


	//   ....[30]....
        /*0780*/ 	.word	0x0000de00


	//   ....[31]....
        /*0784*/ 	.word	0x0000de20


	//   ....[32]....
        /*0788*/ 	.word	0x0000e3a0


	//   ....[33]....
        /*078c*/ 	.word	0x0000e3b0


	//   ....[34]....
        /*0790*/ 	.word	0x0000ea00


	//   ....[35]....
        /*0794*/ 	.word	0x0000ea10


	//   ....[36]....
        /*0798*/ 	.word	0x0000fab0


	//   ....[37]....
        /*079c*/ 	.word	0x0000fae0


	//   ....[38]....
        /*07a0*/ 	.word	0x0000fc10


	//   ....[39]....
        /*07a4*/ 	.word	0x0000fc30


	//   ....[40]....
        /*07a8*/ 	.word	0x0000fd40


	//   ....[41]....
        /*07ac*/ 	.word	0x0000fd60


	//   ....[42]....
        /*07b0*/ 	.word	0x0000fe80


	//   ....[43]....
        /*07b4*/ 	.word	0x0000fea0


	//   ....[44]....
        /*07b8*/ 	.word	0x00010040


	//   ....[45]....
        /*07bc*/ 	.word	0x00010280


	//   ....[46]....
        /*07c0*/ 	.word	0x000102b0


	//   ....[47]....
        /*07c4*/ 	.word	0x000102e0


	//   ....[48]....
        /*07c8*/ 	.word	0x00010310


	//   ....[49]....
        /*07cc*/ 	.word	0x00010340


	//   ....[50]....
        /*07d0*/ 	.word	0x00010370


	//   ....[51]....
        /*07d4*/ 	.word	0x00010520


	//   ....[52]....
        /*07d8*/ 	.word	0x00010550


	//   ....[53]....
        /*07dc*/ 	.word	0x00010580


	//   ....[54]....
        /*07e0*/ 	.word	0x000105b0


	//   ....[55]....
        /*07e4*/ 	.word	0x000105e0


	//   ....[56]....
        /*07e8*/ 	.word	0x00010610


	//   ....[57]....
        /*07ec*/ 	.word	0x000106a0


	//   ....[58]....
        /*07f0*/ 	.word	0x000106d0


	//   ....[59]....
        /*07f4*/ 	.word	0x000106e0


	//   ....[60]....
        /*07f8*/ 	.word	0x00010790


	//   ....[61]....
        /*07fc*/ 	.word	0x00011cf0


	//   ....[62]....
        /*0800*/ 	.word	0x000128c0


	//   ....[63]....
        /*0804*/ 	.word	0x000128e0


	//   ....[64]....
        /*0808*/ 	.word	0x00012920


	//   ....[65]....
        /*080c*/ 	.word	0x00012950


	//   ....[66]....
        /*0810*/ 	.word	0x00012a70


	//   ....[67]....
        /*0814*/ 	.word	0x00012a80


	//   ....[68]....
        /*0818*/ 	.word	0x00012b20


	//   ....[69]....
        /*081c*/ 	.word	0x00012b30


	//   ....[70]....
        /*0820*/ 	.word	0x00012bd0


	//   ....[71]....
        /*0824*/ 	.word	0x00012be0


	//   ....[72]....
        /*0828*/ 	.word	0x00012c80


	//   ....[73]....
        /*082c*/ 	.word	0x00012c90


	//   ....[74]....
        /*0830*/ 	.word	0x00012d10


	//   ....[75]....
        /*0834*/ 	.word	0x00012d40


	//   ....[76]....
        /*0838*/ 	.word	0x00012d90


	//   ....[77]....
        /*083c*/ 	.word	0x00012dd0


	//   ....[78]....
        /*0840*/ 	.word	0x00015d90


	//   ....[79]....
        /*0844*/ 	.word	0x00015dc0


	//   ....[80]....
        /*0848*/ 	.word	0x00015e20


	//   ....[81]....
        /*084c*/ 	.word	0x00015e50


	//   ....[82]....
        /*0850*/ 	.word	0x00015e80


	//   ....[83]....
        /*0854*/ 	.word	0x00015eb0


	//   ....[84]....
        /*0858*/ 	.word	0x00015ee0


	//   ....[85]....
        /*085c*/ 	.word	0x00015f10


	//   ....[86]....
        /*0860*/ 	.word	0x000160e0


	//   ....[87]....
        /*0864*/ 	.word	0x00016110


	//   ....[88]....
        /*0868*/ 	.word	0x00016140


	//   ....[89]....
        /*086c*/ 	.word	0x00016170


	//   ....[90]....
        /*0870*/ 	.word	0x000161a0


	//   ....[91]....
        /*0874*/ 	.word	0x000161d0


	//   ....[92]....
        /*0878*/ 	.word	0x00016290


	//   ....[93]....
        /*087c*/ 	.word	0x000162b0


	//   ....[94]....
        /*0880*/ 	.word	0x000162c0


	//   ....[95]....
        /*0884*/ 	.word	0x00016320


	//   ....[96]....
        /*0888*/ 	.word	0x00016a40


	//   ....[97]....
        /*088c*/ 	.word	0x00016f30


	//   ....[98]....
        /*0890*/ 	.word	0x000170b0


	//   ....[99]....
        /*0894*/ 	.word	0x00017100


	//   ....[100]....
        /*0898*/ 	.word	0x000172c0


	//   ....[101]....
        /*089c*/ 	.word	0x00017310


	//   ....[102]....
        /*08a0*/ 	.word	0x00017450


	//   ....[103]....
        /*08a4*/ 	.word	0x000174c0


	//   ....[104]....
        /*08a8*/ 	.word	0x000175f0


	//   ....[105]....
        /*08ac*/ 	.word	0x00017640


	//   ....[106]....
        /*08b0*/ 	.word	0x00017770


	//   ....[107]....
        /*08b4*/ 	.word	0x000177c0


	//   ....[108]....
        /*08b8*/ 	.word	0x000178f0


	//   ....[109]....
        /*08bc*/ 	.word	0x00017940


	//   ....[110]....
        /*08c0*/ 	.word	0x00017a50


	//   ....[111]....
        /*08c4*/ 	.word	0x00017ac0


	//   ....[112]....
        /*08c8*/ 	.word	0x00017bd0


	//   ....[113]....
        /*08cc*/ 	.word	0x00017c20


	//   ....[114]....
        /*08d0*/ 	.word	0x00017f50


	//   ....[115]....
        /*08d4*/ 	.word	0x00017ff0


	//   ....[116]....
        /*08d8*/ 	.word	0x000181a0


	//   ....[117]....
        /*08dc*/ 	.word	0x00018220


	//   ....[118]....
        /*08e0*/ 	.word	0x000182a0


	//   ....[119]....
        /*08e4*/ 	.word	0x00018320


	//   ....[120]....
        /*08e8*/ 	.word	0x000183a0


	//   ....[121]....
        /*08ec*/ 	.word	0x00018430


	//   ....[122]....
        /*08f0*/ 	.word	0x000184d0


	//   ....[123]....
        /*08f4*/ 	.word	0x00018580


	//   ....[124]....
        /*08f8*/ 	.word	0x00018600


	//   ....[125]....
        /*08fc*/ 	.word	0x00018680


	//   ....[126]....
        /*0900*/ 	.word	0x00018700


	//   ....[127]....
        /*0904*/ 	.word	0x00018790


	//   ....[128]....
        /*0908*/ 	.word	0x00018810


	//   ....[129]....
        /*090c*/ 	.word	0x000188b0


	//   ....[130]....
        /*0910*/ 	.word	0x00018900


	//   ....[131]....
        /*0914*/ 	.word	0x00018990


	//   ....[132]....
        /*0918*/ 	.word	0x00018ac0


	//----- nvinfo : EIATTR_REG_RECONFIG
	.align		4
.L_121:
        /*091c*/ 	.byte	0x01, 0x54
	.zero		2


	//----- nvinfo : EIATTR_SYSCALL_OFFSETS
	.align		4
        /*0920*/ 	.byte	0x04, 0x46
        /*0922*/ 	.short	(.L_123 - .L_122)


	//   ....[0]....
.L_122:
        /*0924*/ 	.word	0x00001e00


	//   ....[1]....
        /*0928*/ 	.word	0x00011900


	//   ....[2]....
        /*092c*/ 	.word	0x00011a50


	//   ....[3]....
        /*0930*/ 	.word	0x00011b50


	//   ....[4]....
        /*0934*/ 	.word	0x000124a0


	//----- nvinfo : EIATTR_MBARRIER_INSTR_OFFSETS
	.align		4
.L_123:
        /*0938*/ 	.byte	0x04, 0x39
        /*093a*/ 	.short	(.L_125 - .L_124)


	//   ....[0]....
.L_124:
        /*093c*/ 	.word	0x00000270
        /*0940*/ 	.word	0x000000ff
        /*0944*/ 	.word	0x00036800
        /*0948*/ 	.short	0x0100
        /*094a*/ 	.byte	0x08
	.zero		1


	//   ....[1]....
        /*094c*/ 	.word	0x00000280
        /*0950*/ 	.word	0x000000ff
        /*0954*/ 	.word	0x00036820
        /*0958*/ 	.short	0x0100
        /*095a*/ 	.byte	0x08
	.zero		1


	//   ....[2]....
        /*095c*/ 	.word	0x00000370
        /*0960*/ 	.word	0x000000ff
        /*0964*/ 	.word	0x00036830
        /*0968*/ 	.short	0x0100
        /*096a*/ 	.byte	0x08
	.zero		1


	//   ....[3]....
        /*096c*/ 	.word	0x00000380
        /*0970*/ 	.word	0x000000ff
        /*0974*/ 	.word	0x00036840
        /*0978*/ 	.short	0x0100
        /*097a*/ 	.byte	0x08
	.zero		1


	//   ....[4]....
        /*097c*/ 	.word	0x00000390
        /*0980*/ 	.word	0x000000ff
        /*0984*/ 	.word	0x00036838
        /*0988*/ 	.short	0x0100
        /*098a*/ 	.byte	0x08
	.zero		1


	//   ....[5]....
        /*098c*/ 	.word	0x000003a0
        /*0990*/ 	.word	0x000000ff
        /*0994*/ 	.word	0x00036848
        /*0998*/ 	.short	0x0100
        /*099a*/ 	.byte	0x08
	.zero		1


	//   ....[6]....
        /*099c*/ 	.word	0x000004d0
        /*09a0*/ 	.word	0x000000ff
        /*09a4*/ 	.word	0x00036850
        /*09a8*/ 	.short	0x0100
        /*09aa*/ 	.byte	0x08
	.zero		1


	//   ....[7]....
        /*09ac*/ 	.word	0x000004e0
        /*09b0*/ 	.word	0x000000ff
        /*09b4*/ 	.word	0x00036860
        /*09b8*/ 	.short	0x0100
        /*09ba*/ 	.byte	0x08
	.zero		1


	//   ....[8]....
        /*09bc*/ 	.word	0x000004f0
        /*09c0*/ 	.word	0x000000ff
        /*09c4*/ 	.word	0x00036858
        /*09c8*/ 	.short	0x0100
        /*09ca*/ 	.byte	0x08
	.zero		1


	//   ....[9]....
        /*09cc*/ 	.word	0x00000500
        /*09d0*/ 	.word	0x000000ff
        /*09d4*/ 	.word	0x00036868
        /*09d8*/ 	.short	0x0100
        /*09da*/ 	.byte	0x08
	.zero		1


	//   ....[10]....
        /*09dc*/ 	.word	0x000005f0
        /*09e0*/ 	.word	0x000000ff
        /*09e4*/ 	.word	0x00036870
        /*09e8*/ 	.short	0x0100
        /*09ea*/ 	.byte	0x06
	.zero		1


	//   ....[11]....
        /*09ec*/ 	.word	0x00000600
        /*09f0*/ 	.word	0x000000ff
        /*09f4*/ 	.word	0x00036880
        /*09f8*/ 	.short	0x0100
        /*09fa*/ 	.byte	0x06
	.zero		1


	//   ....[12]....
        /*09fc*/ 	.word	0x00000610
        /*0a00*/ 	.word	0x000000ff
        /*0a04*/ 	.word	0x00036878
        /*0a08*/ 	.short	0x0100
        /*0a0a*/ 	.byte	0x06
	.zero		1


	//   ....[13]....
        /*0a0c*/ 	.word	0x00000620
        /*0a10*/ 	.word	0x000000ff
        /*0a14*/ 	.word	0x00036888
        /*0a18*/ 	.short	0x0100
        /*0a1a*/ 	.byte	0x06
	.zero		1


	//   ....[14]....
        /*0a1c*/ 	.word	0x00000750
        /*0a20*/ 	.word	0x000000ff
        /*0a24*/ 	.word	0x00036890
        /*0a28*/ 	.short	0x0100
        /*0a2a*/ 	.byte	0x08
	.zero		1


	//   ....[15]....
        /*0a2c*/ 	.word	0x00000760
        /*0a30*/ 	.word	0x000000ff
        /*0a34*/ 	.word	0x000368a0
        /*0a38*/ 	.short	0x0100
        /*0a3a*/ 	.byte	0x08
	.zero		1


	//   ....[16]....
        /*0a3c*/ 	.word	0x00000770
        /*0a40*/ 	.word	0x000000ff
        /*0a44*/ 	.word	0x00036898
        /*0a48*/ 	.short	0x0100
        /*0a4a*/ 	.byte	0x08
	.zero		1


	//   ....[17]....
        /*0a4c*/ 	.word	0x00000780
        /*0a50*/ 	.word	0x000000ff
        /*0a54*/ 	.word	0x000368a8
        /*0a58*/ 	.short	0x0100
        /*0a5a*/ 	.byte	0x08
	.zero		1


	//   ....[18]....
        /*0a5c*/ 	.word	0x000008b0
        /*0a60*/ 	.word	0x000000ff
        /*0a64*/ 	.word	0x000368b0
        /*0a68*/ 	.short	0x0100
        /*0a6a*/ 	.byte	0x08
	.zero		1


	//   ....[19]....
        /*0a6c*/ 	.word	0x000008c0
        /*0a70*/ 	.word	0x000000ff
        /*0a74*/ 	.word	0x000368c0
        /*0a78*/ 	.short	0x0100
        /*0a7a*/ 	.byte	0x08
	.zero		1


	//   ....[20]....
        /*0a7c*/ 	.word	0x000008d0
        /*0a80*/ 	.word	0x000000ff
        /*0a84*/ 	.word	0x000368b8
        /*0a88*/ 	.short	0x0100
        /*0a8a*/ 	.byte	0x08
	.zero		1


	//   ....[21]....
        /*0a8c*/ 	.word	0x000008e0
        /*0a90*/ 	.word	0x000000ff
        /*0a94*/ 	.word	0x000368c8
        /*0a98*/ 	.short	0x0100
        /*0a9a*/ 	.byte	0x08
	.zero		1


	//   ....[22]....
        /*0a9c*/ 	.word	0x00001ec0
        /*0aa0*/ 	.word	0x00000002
        /*0aa4*/ 	.word	0x00036800
        /*0aa8*/ 	.short	0x010a
        /*0aaa*/ 	.byte	0x3f
	.zero		1


	//   ....[23]....
        /*0aac*/ 	.word	0x00001f50
        /*0ab0*/ 	.word	0x00000000
        /*0ab4*/ 	.word	0x00036830
        /*0ab8*/ 	.short	0x010a
        /*0aba*/ 	.byte	0x3f
	.zero		1


	//   ....[24]....
        /*0abc*/ 	.word	0x00001fc0
        /*0ac0*/ 	.word	0x00000000
        /*0ac4*/ 	.word	0x00036830
        /*0ac8*/ 	.short	0x010a
        /*0aca*/ 	.byte	0x3f
	.zero		1


	//   ....[25]....
        /*0acc*/ 	.word	0x000050c0
        /*0ad0*/ 	.word	0x00000000
        /*0ad4*/ 	.word	0x00000000
        /*0ad8*/ 	.short	0x0101
        /*0ada*/ 	.byte	0x3f
	.zero		1


	//   ....[26]....
        /*0adc*/ 	.word	0x00006b80
        /*0ae0*/ 	.word	0x000000ff
        /*0ae4*/ 	.word	0x00036830
        /*0ae8*/ 	.short	0x010a
        /*0aea*/ 	.byte	0x3d
	.zero		1


	//   ....[27]....
        /*0aec*/ 	.word	0x00006bc0
        /*0af0*/ 	.word	0x000000ff
        /*0af4*/ 	.word	0x00036830
        /*0af8*/ 	.short	0x010a
        /*0afa*/ 	.byte	0x3d
	.zero		1


	//   ....[28]....
        /*0afc*/ 	.word	0x00009340
        /*0b00*/ 	.word	0x000000ff
        /*0b04*/ 	.word	0x00036850
        /*0b08*/ 	.short	0x010a
        /*0b0a*/ 	.byte	0x07
	.zero		1


	//   ....[29]....
        /*0b0c*/ 	.word	0x00009380
        /*0b10*/ 	.word	0x000000ff
        /*0b14*/ 	.word	0x00036850
        /*0b18*/ 	.short	0x010a
        /*0b1a*/ 	.byte	0x07
	.zero		1


	//   ....[30]....
        /*0b1c*/ 	.word	0x0000ae70
        /*0b20*/ 	.word	0x000000ff
        /*0b24*/ 	.word	0x00000000
        /*0b28*/ 	.short	0x0101
        /*0b2a*/ 	.byte	0x3d
	.zero		1


	//   ....[31]....
        /*0b2c*/ 	.word	0x0000aee0
        /*0b30*/ 	.word	0x000000ff
        /*0b34*/ 	.word	0x00000000
        /*0b38*/ 	.short	0x0101
        /*0b3a*/ 	.byte	0x07
	.zero		1


	//   ....[32]....
        /*0b3c*/ 	.word	0x0000b570
        /*0b40*/ 	.word	0x0000000f
        /*0b44*/ 	.word	0x00036850
        /*0b48*/ 	.short	0x010a
        /*0b4a*/ 	.byte	0x3f
	.zero		1


	//   ....[33]....
        /*0b4c*/ 	.word	0x0000b5b0
        /*0b50*/ 	.word	0x0000000f
        /*0b54*/ 	.word	0x00036850
        /*0b58*/ 	.short	0x010a
        /*0b5a*/ 	.byte	0x3f
	.zero		1


	//   ....[34]....
        /*0b5c*/ 	.word	0x0000bb60
        /*0b60*/ 	.word	0x0000000b
        /*0b64*/ 	.word	0x00000000
        /*0b68*/ 	.short	0x0101
        /*0b6a*/ 	.byte	0x3f
	.zero		1


	//   ....[35]....
        /*0b6c*/ 	.word	0x0000d9f0
        /*0b70*/ 	.word	0x000000ff
        /*0b74*/ 	.word	0x00000000
        /*0b78*/ 	.short	0x0101
        /*0b7a*/ 	.byte	0x08
	.zero		1


	//   ....[36]....
        /*0b7c*/ 	.word	0x0000e120
        /*0b80*/ 	.word	0x000000ff
        /*0b84*/ 	.word	0x00000000
        /*0b88*/ 	.short	0x0101
        /*0b8a*/ 	.byte	0x08
	.zero		1


	//   ....[37]....
        /*0b8c*/ 	.word	0x00011f50
        /*0b90*/ 	.word	0x00000000
        /*0b94*/ 	.word	0x00036840
        /*0b98*/ 	.short	0x010a
        /*0b9a*/ 	.byte	0x3f
	.zero		1


	//   ....[38]....
        /*0b9c*/ 	.word	0x00012ef0
        /*0ba0*/ 	.word	0x00000012
        /*0ba4*/ 	.word	0x00036800
        /*0ba8*/ 	.short	0x0107
        /*0baa*/ 	.byte	0x3f
	.zero		1


	//   ....[39]....
        /*0bac*/ 	.word	0x00013000
        /*0bb0*/ 	.word	0x00000012
        /*0bb4*/ 	.word	0x00036800
        /*0bb8*/ 	.short	0x0101
        /*0bba*/ 	.byte	0x3f
	.zero		1


	//   ....[40]....
        /*0bbc*/ 	.word	0x00013020
        /*0bc0*/ 	.word	0x00000012
        /*0bc4*/ 	.word	0x00036820
        /*0bc8*/ 	.short	0x010a
        /*0bca*/ 	.byte	0x3f
	.zero		1


	//   ....[41]....
        /*0bcc*/ 	.word	0x000133f0
        /*0bd0*/ 	.word	0x00000003
        /*0bd4*/ 	.word	0x00036840
        /*0bd8*/ 	.short	0x010a
        /*0bda*/ 	.byte	0x3f
	.zero		1


	//   ....[42]....
        /*0bdc*/ 	.word	0x00013890
        /*0be0*/ 	.word	0x00000003
        /*0be4*/ 	.word	0x00000060
        /*0be8*/ 	.short	0x010a
        /*0bea*/ 	.byte	0x3f
	.zero		1


	//   ....[43]....
        /*0bec*/ 	.word	0x00014020
        /*0bf0*/ 	.word	0x00000003
        /*0bf4*/ 	.word	0x00036840
        /*0bf8*/ 	.short	0x010a
        /*0bfa*/ 	.byte	0x3f
	.zero		1


	//   ....[44]....
        /*0bfc*/ 	.word	0x000144c0
        /*0c00*/ 	.word	0x00000002
        /*0c04*/ 	.word	0x00000060
        /*0c08*/ 	.short	0x010a
        /*0c0a*/ 	.byte	0x3f
	.zero		1


	//   ....[45]....
        /*0c0c*/ 	.word	0x00014b90
        /*0c10*/ 	.word	0x00000002
        /*0c14*/ 	.word	0x00036840
        /*0c18*/ 	.short	0x010a
        /*0c1a*/ 	.byte	0x3f
	.zero		1


	//   ....[46]....
        /*0c1c*/ 	.word	0x00015030
        /*0c20*/ 	.word	0x00000002
        /*0c24*/ 	.word	0x00000060
        /*0c28*/ 	.short	0x010a
        /*0c2a*/ 	.byte	0x3f
	.zero		1


	//   ....[47]....
        /*0c2c*/ 	.word	0x000156b0
        /*0c30*/ 	.word	0x00000000
        /*0c34*/ 	.word	0x00036860
        /*0c38*/ 	.short	0x010a
        /*0c3a*/ 	.byte	0x3f
	.zero		1


	//   ....[48]....
        /*0c3c*/ 	.word	0x000169c0
        /*0c40*/ 	.word	0x00000000
        /*0c44*/ 	.word	0x00036820
        /*0c48*/ 	.short	0x010a
        /*0c4a*/ 	.byte	0x3f
	.zero		1


	//   ....[49]....
        /*0c4c*/ 	.word	0x00016bd0
        /*0c50*/ 	.word	0x00000006
        /*0c54*/ 	.word	0x00000000
        /*0c58*/ 	.short	0x010a
        /*0c5a*/ 	.byte	0x3f
	.zero		1


	//   ....[50]....
        /*0c5c*/ 	.word	0x00016c00
        /*0c60*/ 	.word	0x00000007
        /*0c64*/ 	.word	0x00000000
        /*0c68*/ 	.short	0x010a
        /*0c6a*/ 	.byte	0x3f
	.zero		1


	//   ....[51]....
        /*0c6c*/ 	.word	0x00016c60
        /*0c70*/ 	.word	0x00000004
        /*0c74*/ 	.word	0x00000000
        /*0c78*/ 	.short	0x010a
        /*0c7a*/ 	.byte	0x3f
	.zero		1


	//   ....[52]....
        /*0c7c*/ 	.word	0x00016c90
        /*0c80*/ 	.word	0x00000003
        /*0c84*/ 	.word	0x00000000
        /*0c88*/ 	.short	0x010a
        /*0c8a*/ 	.byte	0x3f
	.zero		1


	//   ....[53]....
        /*0c8c*/ 	.word	0x00016cf0
        /*0c90*/ 	.word	0x00000002
        /*0c94*/ 	.word	0x00036800
        /*0c98*/ 	.short	0x010a
        /*0c9a*/ 	.byte	0x3f
	.zero		1


	//   ....[54]....
        /*0c9c*/ 	.word	0x00016d40
        /*0ca0*/ 	.word	0x00000000
        /*0ca4*/ 	.word	0x00036830
        /*0ca8*/ 	.short	0x010a
        /*0caa*/ 	.byte	0x3f
	.zero		1


	//   ....[55]....
        /*0cac*/ 	.word	0x00016da0
        /*0cb0*/ 	.word	0x00000008
        /*0cb4*/ 	.word	0x00036830
        /*0cb8*/ 	.short	0x010a
        /*0cba*/ 	.byte	0x3f
	.zero		1


	//   ....[56]....
        /*0cbc*/ 	.word	0x00016e00
        /*0cc0*/ 	.word	0x00000006
        /*0cc4*/ 	.word	0x00036850
        /*0cc8*/ 	.short	0x010a
        /*0cca*/ 	.byte	0x3f
	.zero		1


	//   ....[57]....
        /*0ccc*/ 	.word	0x00016e50
        /*0cd0*/ 	.word	0x0000000f
        /*0cd4*/ 	.word	0x00036850
        /*0cd8*/ 	.short	0x010a
        /*0cda*/ 	.byte	0x3f
	.zero		1


	//   ....[58]....
        /*0cdc*/ 	.word	0x00016ff0
        /*0ce0*/ 	.word	0x00000000
        /*0ce4*/ 	.word	0x00036840
        /*0ce8*/ 	.short	0x010a
        /*0cea*/ 	.byte	0x3f
	.zero		1


	//   ....[59]....
        /*0cec*/ 	.word	0x00017c60
        /*0cf0*/ 	.word	0x00000012
        /*0cf4*/ 	.word	0x00036820
        /*0cf8*/ 	.short	0x010a
        /*0cfa*/ 	.byte	0x3f
	.zero		1


	//   ....[60]....
        /*0cfc*/ 	.word	0x00017cb0
        /*0d00*/ 	.word	0x00000003
        /*0d04*/ 	.word	0x00036840
        /*0d08*/ 	.short	0x010a
        /*0d0a*/ 	.byte	0x3f
	.zero		1


	//   ....[61]....
        /*0d0c*/ 	.word	0x00017d00
        /*0d10*/ 	.word	0x00000003
        /*0d14*/ 	.word	0x00000060
        /*0d18*/ 	.short	0x010a
        /*0d1a*/ 	.byte	0x3f
	.zero		1


	//   ....[62]....
        /*0d1c*/ 	.word	0x00017d50
        /*0d20*/ 	.word	0x00000003
        /*0d24*/ 	.word	0x00036840
        /*0d28*/ 	.short	0x010a
        /*0d2a*/ 	.byte	0x3f
	.zero		1


	//   ....[63]....
        /*0d2c*/ 	.word	0x00017da0
        /*0d30*/ 	.word	0x00000002
        /*0d34*/ 	.word	0x00000060
        /*0d38*/ 	.short	0x010a
        /*0d3a*/ 	.byte	0x3f
	.zero		1


	//   ....[64]....
        /*0d3c*/ 	.word	0x00017df0
        /*0d40*/ 	.word	0x00000002
        /*0d44*/ 	.word	0x00036840
        /*0d48*/ 	.short	0x010a
        /*0d4a*/ 	.byte	0x3f
	.zero		1


	//   ....[65]....
        /*0d4c*/ 	.word	0x00017e40
        /*0d50*/ 	.word	0x00000002
        /*0d54*/ 	.word	0x00000060
        /*0d58*/ 	.short	0x010a
        /*0d5a*/ 	.byte	0x3f
	.zero		1


	//   ....[66]....
        /*0d5c*/ 	.word	0x00017e90
        /*0d60*/ 	.word	0x00000000
        /*0d64*/ 	.word	0x00036860
        /*0d68*/ 	.short	0x010a
        /*0d6a*/ 	.byte	0x3f
	.zero		1


	//   ....[67]....
        /*0d6c*/ 	.word	0x000189e0
        /*0d70*/ 	.word	0x00000000
        /*0d74*/ 	.word	0x00036820
        /*0d78*/ 	.short	0x010a
        /*0d7a*/ 	.byte	0x3f
	.zero		1


	//   ....[68]....
        /*0d7c*/ 	.word	0x00018b80
        /*0d80*/ 	.word	0x00000006
        /*0d84*/ 	.word	0x00000000
        /*0d88*/ 	.short	0x010a
        /*0d8a*/ 	.byte	0x3f
	.zero		1


	//   ....[69]....
        /*0d8c*/ 	.word	0x00018bd0
        /*0d90*/ 	.word	0x00000007
        /*0d94*/ 	.word	0x00000000
        /*0d98*/ 	.short	0x010a
        /*0d9a*/ 	.byte	0x3f
	.zero		1


	//   ....[70]....
        /*0d9c*/ 	.word	0x00018c20
        /*0da0*/ 	.word	0x00000004
        /*0da4*/ 	.word	0x00000000
        /*0da8*/ 	.short	0x010a
        /*0daa*/ 	.byte	0x3f
	.zero		1


	//----- nvinfo : EIATTR_NUM_MBARRIERS
	.align		4
.L_125:
        /*0dac*/ 	.byte	0x03, 0x38
        /*0dae*/ 	.short	0x0016


	//----- nvinfo : EIATTR_EXIT_INSTR_OFFSETS
	.align		4
        /*0db0*/ 	.byte	0x04, 0x1c
        /*0db2*/ 	.short	(.L_127 - .L_126)


	//   ....[0]....
.L_126:
        /*0db4*/ 	.word	0x00000a50


	//   ....[1]....
        /*0db8*/ 	.word	0x0000fff0


	//   ....[2]....
        /*0dbc*/ 	.word	0x00016ce0


	//----- nvinfo : EIATTR_MAX_THREADS
	.align		4
.L_127:
        /*0dc0*/ 	.byte	0x04, 0x05
        /*0dc2*/ 	.short	(.L_129 - .L_128)
.L_128:
        /*0dc4*/ 	.word	0x00000180
        /*0dc8*/ 	.word	0x00000001
        /*0dcc*/ 	.word	0x00000001


	//----- nvinfo : EIATTR_CRS_STACK_SIZE
	.align		4
.L_129:
        /*0dd0*/ 	.byte	0x04, 0x1e
        /*0dd2*/ 	.short	(.L_131 - .L_130)
.L_130:
        /*0dd4*/ 	.word	0x00000000


	//----- nvinfo : EIATTR_CBANK_PARAM_SIZE
	.align		4
.L_131:
        /*0dd8*/ 	.byte	0x03, 0x19
        /*0dda*/ 	.short	0x0af0


	//----- nvinfo : EIATTR_PARAM_CBANK
	.align		4
        /*0ddc*/ 	.byte	0x04, 0x0a
        /*0dde*/ 	.short	(.L_133 - .L_132)
	.align		4
.L_132:
        /*0de0*/ 	.word	index@(.nv.constant0._ZN7cutlass13device_kernelIN5flash11enable_sm90INS1_16FlashAttnFwdSm90INS1_25CollectiveMainloopFwdSm90ILi2EN4cute5tupleIJNS5_1CILi1EEES8_S8_EEENS6_IJNS7_ILi128EEENS7_ILi112EEENS7_ILi192EEEEEELi192ENS_10bfloat16_tEfNS_4arch4Sm90ELb0ELb0ELb1ELb1ELb0ELb0ELb0ELb1ELb1ELb1ELb1ELb0EEENS1_21CollectiveEpilogueFwdINS6_IJSA_SC_SB_EEES9_SE_SG_Li256ELb1ELb1ELb1ELb0EEENS1_36VarlenDynamicPersistentTileSchedulerILi128ELi112ELi256ELi128ELb1ELb1ELb1ELb0ELb1ELb1EEEEEEEEEvNT_6ParamsE)
        /*0de4*/ 	.short	0x0210
        /*0de6*/ 	.short	0x0af0


	//----- nvinfo : EIATTR_SW_WAR
	.align		4
.L_133:
        /*0de8*/ 	.byte	0x04, 0x36
        /*0dea*/ 	.short	(.L_135 - .L_134)
.L_134:
        /*0dec*/ 	.word	0x00000008
.L_135:


//--------------------- .nv.info._ZN7cutlass13device_kernelIN5flash11enable_sm90INS1_16FlashAttnFwdSm90INS1_25CollectiveMainloopFwdSm90ILi2EN4cute5tupleIJNS5_1CILi1EEES8_S8_EEENS6_IJNS7_ILi128EEENS7_ILi112EEENS7_ILi192EEEEEELi192ENS_10bfloat16_tEfNS_4arch4Sm90ELb0ELb0ELb1ELb1ELb0ELb1ELb0ELb1ELb1ELb1ELb1ELb0EEENS1_21CollectiveEpilogueFwdINS6_IJSA_SC_SB_EEES9_SE_SG_Li256ELb1ELb1ELb1ELb0EEENS1_36VarlenDynamicPersistentTileSchedulerILi128ELi112ELi256ELi128ELb1ELb1ELb1ELb0ELb1ELb1EEEEEEEEEvNT_6ParamsE --------------------------
	.section	.nv.info._ZN7cutlass13device_kernelIN5flash11enable_sm90INS1_16FlashAttnFwdSm90INS1_25CollectiveMainloopFwdSm90ILi2EN4cute5tupleIJNS5_1CILi1EEES8_S8_EEENS6_IJNS7_ILi128EEENS7_ILi112EEENS7_ILi192EEEEEELi192ENS_10bfloat16_tEfNS_4arch4Sm90ELb0ELb0ELb1ELb1ELb0ELb1ELb0ELb1ELb1ELb1ELb1ELb0EEENS1_21CollectiveEpilogueFwdINS6_IJSA_SC_SB_EEES9_SE_SG_Li256ELb1ELb1ELb1ELb0EEENS1_36VarlenDynamicPersistentTileSchedulerILi128ELi112ELi256ELi128ELb1ELb1ELb1ELb0ELb1ELb1EEEEEEEEEvNT_6ParamsE,"",@"SHT_CUDA_INFO"
	.sectionflags	@""
	.align	4


	//----- nvinfo : EIATTR_CUDA_API_VERSION
	.align		4
        /*0000*/ 	.byte	0x04, 0x37
        /*0002*/ 	.short	(.L_137 - .L_136)
.L_136:
        /*0004*/ 	.word	0x00000082


	//----- nvinfo : EIATTR_KPARAM_INFO
	.align		4
.L_137:
        /*0008*/ 	.byte	0x04, 0x17
        /*000a*/ 	.short	(.L_139 - .L_138)
.L_138:
        /*000c*/ 	.word	0x00000000
        /*0010*/ 	.short	0x0000
        /*0012*/ 	.short	0x0070
        /*0014*/ 	.byte	0x00, 0xf0, 0x01, 0x2a


	//----- nvinfo : EIATTR_SPARSE_MMA_MASK
	.align		4
.L_139:
        /*0018*/ 	.byte	0x03, 0x50
        /*001a*/ 	.short	0x0000


	//----- nvinfo : EIATTR_MAXREG_COUNT
	.align		4
        /*001c*/ 	.byte	0x03, 0x1b
        /*001e*/ 	.short	0x00a8


	//----- nvinfo : EIATTR_NUM_BARRIERS
	.align		4
        /*0020*/ 	.byte	0x02, 0x4c
        /*0022*/ 	.byte	0x10
	.zero		1


	//----- nvinfo : EIATTR_EXTERNS
	.align		4
        /*0024*/ 	.byte	0x04, 0x0f
        /*0026*/ 	.short	(.L_141 - .L_140)


	//   ....[0]....
	.align		4
.L_140:
        /*0028*/ 	.word	index@(__assertfail)


	//----- nvinfo : EIATTR_ANNOTATIONS
	.align		4
.L_141:
        /*002c*/ 	.byte	0x04, 0x55
        /*002e*/ 	.short	(.L_143 - .L_142)


	//   ....[0]....
.L_142:
        /* <DEDUP_REMOVED lines=105> */


	//----- nvinfo : EIATTR_MERCURY_ISA_VERSION
	.align		4
.L_143:
        /*06a8*/ 	.byte	0x03, 0x5f
        /*06aa*/ 	.short	0x0101


	//----- nvinfo : EIATTR_UNUSED_LOAD_BYTE_OFFSET
	.align		4
        /*06ac*/ 	.byte	0x04, 0x44
        /*06ae*/ 	.short	(.L_145 - .L_144)


	//   ....[0]....
.L_144:
        /*06b0*/ 	.word	0x00000a80
        /*06b4*/ 	.word	0x0000fff0


	//   ....[1]....
        /*06b8*/ 	.word	0x0001d550
        /*06bc*/ 	.word	0x0000fff0


	//----- nvinfo : EIATTR_INT_WARP_WIDE_INSTR_OFFSETS
	.align		4
.L_145:
        /*06c0*/ 	.byte	0x04, 0x31
        /*06c2*/ 	.short	(.L_147 - .L_146)


	//   ....[0]....
.L_146:
        /*06c4*/ 	.word	0x00000180


	//   ....[1]....
        /*06c8*/ 	.word	0x000001c0


	//   ....[2]....
        /*06cc*/ 	.word	0x00000280


	//   ....[3]....
        /*06d0*/ 	.word	0x000241a0


	//   ....[4]....
        /*06d4*/ 	.word	0x00024230


	//   ....[5]....
        /*06d8*/ 	.word	0x00027fc0


	//   ....[6]....
        /*06dc*/ 	.word	0x00028020


	//----- nvinfo : EIATTR_COOP_GROUP_MASK_REGIDS
	.align		4
.L_147:
        /*06e0*/ 	.byte	0x04, 0x29
        /*06e2*/ 	.short	(.L_149 - .L_148)


	//   ....[0]....
.L_148:
        /*06e4*/ 	.word	0xffffffff


	//   ....[1]....
        /*06e8*/ 	.word	0xffffffff


	//   ....[2]....
        /*06ec*/ 	.word	0xffffffff


	//   ....[3]....
        /*06f0*/ 	.word	0xffffffff


	//   ....[4]....
        /*06f4*/ 	.word	0xffffffff


	//   ....[5]....
        /*06f8*/ 	.word	0xffffffff


	//   ....[6]....
        /*06fc*/ 	.word	0xffffffff


	//   ....[7]....
        /*0700*/ 	.word	0xffffffff


	//   ....[8]....
        /*0704*/ 	.word	0xffffffff


	//   ....[9]....
        /*0708*/ 	.word	0xffffffff


	//   ....[10]....
        /*070c*/ 	.word	0xffffffff


	//   ....[11]....
        /*0710*/ 	.word	0xffffffff


	//   ....[12]....
        /*0714*/ 	.word	0xffffffff


	//   ....[13]....
        /*0718*/ 	.word	0xffffffff


	//   ....[14]....
        /*071c*/ 	.word	0xffffffff


	//   ....[15]....
        /*0720*/ 	.word	0xffffffff


	//   ....[16]....
        /*0724*/ 	.word	0xffffffff


	//   ....[17]....
        /*0728*/ 	.word	0xffffffff


	//   ....[18]....
        /*072c*/ 	.word	0xffffffff


	//   ....[19]....
        /*0730*/ 	.word	0xffffffff


	//   ....[20]....
        /*0734*/ 	.word	0xffffffff


	//   ....[21]....
        /*0738*/ 	.word	0xffffffff


	//   ....[22]....
        /*073c*/ 	.word	0xffffffff


	//   ....[23]....
        /*0740*/ 	.word	0xffffffff


	//   ....[24]....
        /*0744*/ 	.word	0xffffffff


	//   ....[25]....
        /*0748*/ 	.word	0xffffffff


	//   ....[26]....
        /*074c*/ 	.word	0xffffffff


	//   ....[27]....
        /*0750*/ 	.word	0xffffffff


	//   ....[28]....
        /*0754*/ 	.word	0xffffffff


	//   ....[29]....
        /*0758*/ 	.word	0xffffffff


	//   ....[30]....
        /*075c*/ 	.word	0xffffffff


	//   ....[31]....
        /*0760*/ 	.word	0xffffffff


	//   ....[32]....
        /*0764*/ 	.word	0xffffffff


	//   ....[33]....
        /*0768*/ 	.word	0xffffffff


	//   ....[34]....
        /*076c*/ 	.word	0xffffffff


	//   ....[35]....
        /*0770*/ 	.word	0xffffffff


	//   ....[36]....
        /*0774*/ 	.word	0xffffffff


	//   ....[37]....
        /*0778*/ 	.word	0xffffffff


	//   ....[38]....
        /*077c*/ 	.word	0xffffffff


	//   ....[39]....
        /*0780*/ 	.word	0xffffffff


	//   ....[40]....
        /*0784*/ 	.word	0xffffffff


	//   ....[41]....
        /*0788*/ 	.word	0xffffffff


	//   ....[42]....
        /*078c*/ 	.word	0xffffffff


	//   ....[43]....
        /*0790*/ 	.word	0xffffffff


	//   ....[44]....
        /*0794*/ 	.word	0xffffffff


	//   ....[45]....
        /*0798*/ 	.word	0xffffffff


	//   ....[46]....
        /*079c*/ 	.word	0xffffffff


	//   ....[47]....
        /*07a0*/ 	.word	0xffffffff


	//   ....[48]....
        /*07a4*/ 	.word	0xffffffff


	//   ....[49]....
        /*07a8*/ 	.word	0xffffffff


	//   ....[50]....
        /*07ac*/ 	.word	0xffffffff


	//   ....[51]....
        /*07b0*/ 	.word	0xffffffff


	//   ....[52]....
        /*07b4*/ 	.word	0xffffffff


	//   ....[53]....
        /*07b8*/ 	.word	0xffffffff


	//   ....[54]....
        /*07bc*/ 	.word	0xffffffff


	//   ....[55]....
        /*07c0*/ 	.word	0xffffffff


	//   ....[56]....
        /*07c4*/ 	.word	0xffffffff


	//   ....[57]....
        /*07c8*/ 	.word	0xffffffff


	//   ....[58]....
        /*07cc*/ 	.word	0xffffffff


	//   ....[59]....
        /*07d0*/ 	.word	0xffffffff


	//   ....[60]....
        /*07d4*/ 	.word	0xffffffff


	//   ....[61]....
        /*07d8*/ 	.word	0xffffffff


	//   ....[62]....
        /*07dc*/ 	.word	0xffffffff


	//   ....[63]....
        /*07e0*/ 	.word	0xffffffff


	//   ....[64]....
        /*07e4*/ 	.word	0xffffffff


	//   ....[65]....
        /*07e8*/ 	.word	0xffffffff


	//   ....[66]....
        /*07ec*/ 	.word	0xffffffff


	//   ....[67]....
        /*07f0*/ 	.word	0xffffffff


	//   ....[68]....
        /*07f4*/ 	.word	0xffffffff


	//   ....[69]....
        /*07f8*/ 	.word	0xffffffff


	//   ....[70]....
        /*07fc*/ 	.word	0xffffffff


	//   ....[71]....
        /*0800*/ 	.word	0xffffffff


	//   ....[72]....
        /*0804*/ 	.word	0xffffffff


	//   ....[73]....
        /*0808*/ 	.word	0xffffffff


	//   ....[74]....
        /*080c*/ 	.word	0xffffffff


	//   ....[75]....
        /*0810*/ 	.word	0xffffffff


	//   ....[76]....
        /*0814*/ 	.word	0xffffffff


	//   ....[77]....
        /*0818*/ 	.word	0xffffffff


	//   ....[78]....
        /*081c*/ 	.word	0xffffffff


	//   ....[79]....
        /*0820*/ 	.word	0xffffffff


	//   ....[80]....
        /*0824*/ 	.word	0xffffffff


	//   ....[81]....
        /*0828*/ 	.word	0xffffffff


	//   ....[82]....
        /*082c*/ 	.word	0xffffffff


	//   ....[83]....
        /*0830*/ 	.word	0xffffffff


	//   ....[84]....
        /*0834*/ 	.word	0xffffffff


	//   ....[85]....
        /*0838*/ 	.word	0xffffffff


	//   ....[86]....
        /*083c*/ 	.word	0xffffffff


	//   ....[87]....
        /*0840*/ 	.word	0xffffffff


	//   ....[88]....
        /*0844*/ 	.word	0xffffffff


	//   ....[89]....
        /*0848*/ 	.word	0xffffffff


	//   ....[90]....
        /*084c*/ 	.word	0xffffffff


	//   ....[91]....
        /*0850*/ 	.word	0xffffffff


	//   ....[92]....
        /*0854*/ 	.word	0xffffffff


	//   ....[93]....
        /*0858*/ 	.word	0xffffffff


	//   ....[94]....
        /*085c*/ 	.word	0xffffffff


	//   ....[95]....
        /*0860*/ 	.word	0xffffffff


	//   ....[96]....
        /*0864*/ 	.word	0xffffffff


	//   ....[97]....
        /*0868*/ 	.word	0xffffffff


	//   ....[98]....
        /*086c*/ 	.word	0xffffffff


	//   ....[99]....
        /*0870*/ 	.word	0xffffffff


	//   ....[100]....
        /*0874*/ 	.word	0xffffffff


	//   ....[101]....
        /*0878*/ 	.word	0xffffffff


	//   ....[102]....
        /*087c*/ 	.word	0xffffffff


	//   ....[103]....
        /*0880*/ 	.word	0xffffffff


	//   ....[104]....
        /*0884*/ 	.word	0xffffffff


	//   ....[105]....
        /*0888*/ 	.word	0xffffffff


	//   ....[106]....
        /*088c*/ 	.word	0x0500000f


	//   ....[107]....
        /*0890*/ 	.word	0x0500000f


	//   ....[108]....
        /*0894*/ 	.word	0x0500000f


	//   ....[109]....
        /*0898*/ 	.word	0x0500000f


	//   ....[110]....
        /*089c*/ 	.word	0x0500000f


	//   ....[111]....
        /*08a0*/ 	.word	0x0500000f


	//   ....[112]....
        /*08a4*/ 	.word	0x0500000f


	//   ....[113]....
        /*08a8*/ 	.word	0x0500000f


	//   ....[114]....
        /*08ac*/ 	.word	0x0500000f


	//   ....[115]....
        /*08b0*/ 	.word	0x0500000f


	//   ....[116]....
        /*08b4*/ 	.word	0x0500000f


	//   ....[117]....
        /*08b8*/ 	.word	0x0500000f


	//   ....[118]....
        /*08bc*/ 	.word	0x0500000f


	//   ....[119]....
        /*08c0*/ 	.word	0x0500000f


	//   ....[120]....
        /*08c4*/ 	.word	0x0500000f


	//   ....[121]....
        /*08c8*/ 	.word	0x0500000f


	//   ....[122]....
        /*08cc*/ 	.word	0x0500000f


	//   ....[123]....
        /*08d0*/ 	.word	0x0500000f


	//   ....[124]....
        /*08d4*/ 	.word	0x0500000f


	//   ....[125]....
        /*08d8*/ 	.word	0x0500000f


	//   ....[126]....
        /*08dc*/ 	.word	0x0500000f


	//   ....[127]....
        /*08e0*/ 	.word	0x0500000f


	//   ....[128]....
        /*08e4*/ 	.word	0x0500000f


	//   ....[129]....
        /*08e8*/ 	.word	0x0500000f


	//   ....[130]....
        /*08ec*/ 	.word	0x0500000f


	//   ....[131]....
        /*08f0*/ 	.word	0x0500000f


	//   ....[132]....
        /*08f4*/ 	.word	0x0500000f


	//   ....[133]....
        /*08f8*/ 	.word	0x0500000f


	//   ....[134]....
        /*08fc*/ 	.word	0x0500000f


	//   ....[135]....
        /*0900*/ 	.word	0x0500000f


	//   ....[136]....
        /*0904*/ 	.word	0x0500000f


	//   ....[137]....
        /*0908*/ 	.word	0x0500000f


	//   ....[138]....
        /*090c*/ 	.word	0x0500000f


	//   ....[139]....
        /*0910*/ 	.word	0x0500000f


	//   ....[140]....
        /*0914*/ 	.word	0x0500000f


	//   ....[141]....
        /*0918*/ 	.word	0x0500000f


	//   ....[142]....
        /*091c*/ 	.word	0x0500000f


	//   ....[143]....
        /*0920*/ 	.word	0x0500000f


	//   ....[144]....
        /*0924*/ 	.word	0x0500000f


	//   ....[145]....
        /*0928*/ 	.word	0x0500000f


	//   ....[146]....
        /*092c*/ 	.word	0x0500000f


	//   ....[147]....
        /*0930*/ 	.word	0x0500000f


	//   ....[148]....
        /*0934*/ 	.word	0x0500000f


	//   ....[149]....
        /*0938*/ 	.word	0x0500000f


	//   ....[150]....
        /*093c*/ 	.word	0x0500000f


	//----- nvinfo : EIATTR_COOP_GROUP_INSTR_OFFSETS
	.align		4
.L_149:
        /*0940*/ 	.byte	0x04, 0x28
        /*0942*/ 	.short	(.L_151 - .L_150)


	//   ....[0]....
.L_150:
        /*0944*/ 	.word	0x00000060


	//   ....[1]....
        /*0948*/ 	.word	0x00000190


	//   ....[2]....
        /*094c*/ 	.word	0x00000290


	//   ....[3]....
        /*0950*/ 	.word	0x00000400


	//   ....[4]....
        /*0954*/ 	.word	0x00000560


	//   ....[5]....
        /*0958*/ 	.word	0x00000680


	//   ....[6]....
        /*095c*/ 	.word	0x000007e0


	//   ....[7]....
        /*0960*/ 	.word	0x0000b320


	//   ....[8]....
        /*0964*/ 	.word	0x0000b860


	//   ....[9]....
        /*0968*/ 	.word	0x0000b870


	//   ....[10]....
        /*096c*/ 	.word	0x0000b880


	//   ....[11]....
        /*0970*/ 	.word	0x0000b890


	//   ....[12]....
        /*0974*/ 	.word	0x0000e420


	//   ....[13]....
        /*0978*/ 	.word	0x0000e430


	//   ....[14]....
        /*097c*/ 	.word	0x0000e440


	//   ....[15]....
        /*0980*/ 	.word	0x0000e450


	//   ....[16]....
        /*0984*/ 	.word	0x000157b0


	//   ....[17]....
        /*0988*/ 	.word	0x00015810


	//   ....[18]....
        /*098c*/ 	.word	0x00015e10


	//   ....[19]....
        /*0990*/ 	.word	0x00015ea0


	//   ....[20]....
        /*0994*/ 	.word	0x0001b220


	//   ....[21]....
        /*0998*/ 	.word	0x0001b240


	//   ....[22]....
        /*099c*/ 	.word	0x0001b820


	//   ....[23]....
        /*09a0*/ 	.word	0x0001b8d0


	//   ....[24]....
        /*09a4*/ 	.word	0x0001ccd0


	//   ....[25]....
        /*09a8*/ 	.word	0x0001cce0


	//   ....[26]....
        /*09ac*/ 	.word	0x0001cd10


	//   ....[27]....
        /*09b0*/ 	.word	0x0001cd20


	//   ....[28]....
        /*09b4*/ 	.word	0x0001e2d0


	//   ....[29]....
        /*09b8*/ 	.word	0x0001e2e0


	//   ....[30]....
        /*09bc*/ 	.word	0x0001e2f0


	//   ....[31]....
        /*09c0*/ 	.word	0x0001e300


	//   ....[32]....
        /*09c4*/ 	.word	0x0001ebe0


	//   ....[33]....
        /*09c8*/ 	.word	0x0001ec40


	//   ....[34]....
        /*09cc*/ 	.word	0x0001ed50


	//   ....[35]....
        /*09d0*/ 	.word	0x0001ed70


	//   ....[36]....
        /*09d4*/ 	.word	0x0001ee70


	//   ....[37]....
        /*09d8*/ 	.word	0x0001ee90


	//   ....[38]....
        /*09dc*/ 	.word	0x0001efa0


	//   ....[39]....
        /*09e0*/ 	.word	0x0001efc0


	//   ....[40]....
        /*09e4*/ 	.word	0x0001f470


	//   ....[41]....
        /*09e8*/ 	.word	0x0001f4b0


	//   ....[42]....
        /*09ec*/ 	.word	0x0001fd60


	//   ....[43]....
        /*09f0*/ 	.word	0x0001fd70


	//   ....[44]....
        /*09f4*/ 	.word	0x00020cd0


	//   ....[45]....
        /*09f8*/ 	.word	0x00020d00


	//   ....[46]....
        /*09fc*/ 	.word	0x00020e20


	//   ....[47]....
        /*0a00*/ 	.word	0x00020e40


	//   ....[48]....
        /*0a04*/ 	.word	0x00020f40


	//   ....[49]....
        /*0a08*/ 	.word	0x00020f60


	//   ....[50]....
        /*0a0c*/ 	.word	0x00021070


	//   ....[51]....
        /*0a10*/ 	.word	0x00021090


	//   ....[52]....
        /*0a14*/ 	.word	0x00021220


	//   ....[53]....
        /*0a18*/ 	.word	0x00021450


	//   ....[54]....
        /*0a1c*/ 	.word	0x00021480


	//   ....[55]....
        /*0a20*/ 	.word	0x000214b0


	//   ....[56]....
        /*0a24*/ 	.word	0x000214e0


	//   ....[57]....
        /*0a28*/ 	.word	0x00021510


	//   ....[58]....
        /*0a2c*/ 	.word	0x00021540


	//   ....[59]....
        /*0a30*/ 	.word	0x000216e0


	//   ....[60]....
        /*0a34*/ 	.word	0x00021710


	//   ....[61]....
        /*0a38*/ 	.word	0x00021740


	//   ....[62]....
        /*0a3c*/ 	.word	0x00021770


	//   ....[63]....
        /*0a40*/ 	.word	0x000217a0


	//   ....[64]....
        /*0a44*/ 	.word	0x000217d0


	//   ....[65]....
        /*0a48*/ 	.word	0x00021860


	//   ....[66]....
        /*0a4c*/ 	.word	0x00021890


	//   ....[67]....
        /*0a50*/ 	.word	0x000218a0


	//   ....[68]....
        /*0a54*/ 	.word	0x00021950


	//   ....[69]....
        /*0a58*/ 	.word	0x000229f0


	//   ....[70]....
        /*0a5c*/ 	.word	0x00024780


	//   ....[71]....
        /*0a60*/ 	.word	0x00025390


	//   ....[72]....
        /*0a64*/ 	.word	0x000253a0


	//   ....[73]....
        /*0a68*/ 	.word	0x000253e0


	//   ....[74]....
        /*0a6c*/ 	.word	0x00025410


	//   ....[75]....
        /*0a70*/ 	.word	0x000254e0


	//   ....[76]....
        /*0a74*/ 	.word	0x00025540


	//   ....[77]....
        /*0a78*/ 	.word	0x000255e0


	//   ....[78]....
        /*0a7c*/ 	.word	0x000255f0


	//   ....[79]....
        /*0a80*/ 	.word	0x00025690


	//   ....[80]....
        /*0a84*/ 	.word	0x000256a0


	//   ....[81]....
        /*0a88*/ 	.word	0x00025740


	//   ....[82]....
        /*0a8c*/ 	.word	0x00025750


	//   ....[83]....
        /*0a90*/ 	.word	0x000257d0


	//   ....[84]....
        /*0a94*/ 	.word	0x00025800


	//   ....[85]....
        /*0a98*/ 	.word	0x00025850


	//   ....[86]....
        /*0a9c*/ 	.word	0x00025890


	//   ....[87]....
        /*0aa0*/ 	.word	0x000287f0


	//   ....[88]....
        /*0aa4*/ 	.word	0x00028820


	//   ....[89]....
        /*0aa8*/ 	.word	0x00028880


	//   ....[90]....
        /*0aac*/ 	.word	0x000288b0


	//   ....[91]....
        /*0ab0*/ 	.word	0x000288e0


	//   ....[92]....
        /*0ab4*/ 	.word	0x00028910


	//   ....[93]....
        /*0ab8*/ 	.word	0x00028940


	//   ....[94]....
        /*0abc*/ 	.word	0x00028970


	//   ....[95]....
        /*0ac0*/ 	.word	0x00028b30


	//   ....[96]....
        /*0ac4*/ 	.word	0x00028b60


	//   ....[97]....
        /*0ac8*/ 	.word	0x00028b90


	//   ....[98]....
        /*0acc*/ 	.word	0x00028bc0


	//   ....[99]....
        /*0ad0*/ 	.word	0x00028bf0


	//   ....[100]....
        /*0ad4*/ 	.word	0x00028c20


	//   ....[101]....
        /*0ad8*/ 	.word	0x00028ce0


	//   ....[102]....
        /*0adc*/ 	.word	0x00028d00


	//   ....[103]....
        /*0ae0*/ 	.word	0x00028d10


	//   ....[104]....
        /*0ae4*/ 	.word	0x00028d70


	//   ....[105]....
        /*0ae8*/ 	.word	0x00029490


	//   ....[106]....
        /*0aec*/ 	.word	0x000298b0


	//   ....[107]....
        /*0af0*/ 	.word	0x00029940


	//   ....[108]....
        /*0af4*/ 	.word	0x00029990


	//   ....[109]....
        /*0af8*/ 	.word	0x000299e0


	//   ....[110]....
        /*0afc*/ 	.word	0x00029ac0


	//   ....[111]....
        /*0b00*/ 	.word	0x00029b50


	//   ....[112]....
        /*0b04*/ 	.word	0x00029bb0


	//   ....[113]....
        /*0b08*/ 	.word	0x00029c10


	//   ....[114]....
        /*0b0c*/ 	.word	0x00029e60


	//   ....[115]....
        /*0b10*/ 	.word	0x0002a140


	//   ....[116]....
        /*0b14*/ 	.word	0x0002a2b0


	//   ....[117]....
        /*0b18*/ 	.word	0x0002a300


	//   ....[118]....
        /*0b1c*/ 	.word	0x0002a360


	//   ....[119]....
        /*0b20*/ 	.word	0x0002a430


	//   ....[120]....
        /*0b24*/ 	.word	0x0002a570


	//   ....[121]....
        /*0b28*/ 	.word	0x0002a660


	//   ....[122]....
        /*0b2c*/ 	.word	0x0002a740


	//   ....[123]....
        /*0b30*/ 	.word	0x0002a850


	//   ....[124]....
        /*0b34*/ 	.word	0x0002a8b0


	//   ....[125]....
        /*0b38*/ 	.word	0x0002a9c0


	//   ....[126]....
        /*0b3c*/ 	.word	0x0002aa20


	//   ....[127]....
        /*0b40*/ 	.word	0x0002ab30


	//   ....[128]....
        /*0b44*/ 	.word	0x0002ab90


	//   ....[129]....
        /*0b48*/ 	.word	0x0002ac80


	//   ....[130]....
        /*0b4c*/ 	.word	0x0002ad00


	//   ....[131]....
        /*0b50*/ 	.word	0x0002ade0


	//   ....[132]....
        /*0b54*/ 	.word	0x0002b150


	//   ....[133]....
        /*0b58*/ 	.word	0x0002b1f0


	//   ....[134]....
        /*0b5c*/ 	.word	0x0002b390


	//   ....[135]....
        /*0b60*/ 	.word	0x0002b410


	//   ....[136]....
        /*0b64*/ 	.word	0x0002b490


	//   ....[137]....
        /*0b68*/ 	.word	0x0002b510


	//   ....[138]....
        /*0b6c*/ 	.word	0x0002b590


	//   ....[139]....
        /*0b70*/ 	.word	0x0002b620


	//   ....[140]....
        /*0b74*/ 	.word	0x0002b6c0


	//   ....[141]....
        /*0b78*/ 	.word	0x0002b770


	//   ....[142]....
        /*0b7c*/ 	.word	0x0002b7f0


	//   ....[143]....
        /*0b80*/ 	.word	0x0002b870


	//   ....[144]....
        /*0b84*/ 	.word	0x0002b8f0


	//   ....[145]....
        /*0b88*/ 	.word	0x0002b980


	//   ....[146]....
        /*0b8c*/ 	.word	0x0002ba00


	//   ....[147]....
        /*0b90*/ 	.word	0x0002baa0


	//   ....[148]....
        /*0b94*/ 	.word	0x0002baf0


	//   ....[149]....
        /*0b98*/ 	.word	0x0002bb80


	//   ....[150]....
        /*0b9c*/ 	.word	0x0002bcb0


	//----- nvinfo : EIATTR_REG_RECONFIG
	.align		4
.L_151:
        /*0ba0*/ 	.byte	0x01, 0x54
	.zero		2


	//----- nvinfo : EIATTR_SYSCALL_OFFSETS
	.align		4
        /*0ba4*/ 	.byte	0x04, 0x46
        /*0ba6*/ 	.short	(.L_153 - .L_152)


	//   ....[0]....
.L_152:
        /*0ba8*/ 	.word	0x00001c70


	//   ....[1]....
        /*0bac*/ 	.word	0x00001dc0


	//   ....[2]....
        /*0bb0*/ 	.word	0x0000b490


	//   ....[3]....
        /*0bb4*/ 	.word	0x0000b7e0


	//   ....[4]....
        /*0bb8*/ 	.word	0x000243a0


	//   ....[5]....
        /*0bbc*/ 	.word	0x000244f0


	//   ....[6]....
        /*0bc0*/ 	.word	0x000245e0


	//   ....[7]....
        /*0bc4*/ 	.word	0x00024f60


	//----- nvinfo : EIATTR_MBARRIER_INSTR_OFFSETS
	.align		4
.L_153:
        /*0bc8*/ 	.byte	0x04, 0x39
        /*0bca*/ 	.short	(.L_155 - .L_154)


	//   ....[0]....
.L_154:
        /*0bcc*/ 	.word	0x000002b0
        /*0bd0*/ 	.word	0x000000ff
        /*0bd4*/ 	.word	0x00036800
        /*0bd8*/ 	.short	0x0100
        /*0bda*/ 	.byte	0x08
	.zero		1


	//   ....[1]....
        /*0bdc*/ 	.word	0x000002c0
        /*0be0*/ 	.word	0x000000ff
        /*0be4*/ 	.word	0x00036820
        /*0be8*/ 	.short	0x0100
        /*0bea*/ 	.byte	0x08
	.zero		1


	//   ....[2]....
        /*0bec*/ 	.word	0x000003b0
        /*0bf0*/ 	.word	0x000000ff
        /*0bf4*/ 	.word	0x00036830
        /*0bf8*/ 	.short	0x0100
        /*0bfa*/ 	.byte	0x08
	.zero		1


	//   ....[3]....
        /*0bfc*/ 	.word	0x000003c0
        /*0c00*/ 	.word	0x000000ff
        /*0c04*/ 	.word	0x00036840
        /*0c08*/ 	.short	0x0100
        /*0c0a*/ 	.byte	0x08
	.zero		1


	//   ....[4]....
        /*0c0c*/ 	.word	0x000003d0
        /*0c10*/ 	.word	0x000000ff
        /*0c14*/ 	.word	0x00036838
        /*0c18*/ 	.short	0x0100
        /*0c1a*/ 	.byte	0x08
	.zero		1


	//   ....[5]....
        /*0c1c*/ 	.word	0x000003e0
        /*0c20*/ 	.word	0x000000ff
        /*0c24*/ 	.word	0x00036848
        /*0c28*/ 	.short	0x0100
        /*0c2a*/ 	.byte	0x08
	.zero		1


	//   ....[6]....
        /*0c2c*/ 	.word	0x00000510
        /*0c30*/ 	.word	0x000000ff
        /*0c34*/ 	.word	0x00036850
        /*0c38*/ 	.short	0x0100
        /*0c3a*/ 	.byte	0x08
	.zero		1


	//   ....[7]....
        /*0c3c*/ 	.word	0x00000520
        /*0c40*/ 	.word	0x000000ff
        /*0c44*/ 	.word	0x00036860
        /*0c48*/ 	.short	0x0100
        /*0c4a*/ 	.byte	0x08
	.zero		1


	//   ....[8]....
        /*0c4c*/ 	.word	0x00000530
        /*0c50*/ 	.word	0x000000ff
        /*0c54*/ 	.word	0x00036858
        /*0c58*/ 	.short	0x0100
        /*0c5a*/ 	.byte	0x08
	.zero		1


	//   ....[9]....
        /*0c5c*/ 	.word	0x00000540
        /*0c60*/ 	.word	0x000000ff
        /*0c64*/ 	.word	0x00036868
        /*0c68*/ 	.short	0x0100
        /*0c6a*/ 	.byte	0x08
	.zero		1


	//   ....[10]....
        /*0c6c*/ 	.word	0x00000630
        /*0c70*/ 	.word	0x000000ff
        /*0c74*/ 	.word	0x00036870
        /*0c78*/ 	.short	0x0100
        /*0c7a*/ 	.byte	0x06
	.zero		1


	//   ....[11]....
        /*0c7c*/ 	.word	0x00000640
        /*0c80*/ 	.word	0x000000ff
        /*0c84*/ 	.word	0x00036880
        /*0c88*/ 	.short	0x0100
        /*0c8a*/ 	.byte	0x06
	.zero		1


	//   ....[12]....
        /*0c8c*/ 	.word	0x00000650
        /*0c90*/ 	.word	0x000000ff
        /*0c94*/ 	.word	0x00036878
        /*0c98*/ 	.short	0x0100
        /*0c9a*/ 	.byte	0x06
	.zero		1


	//   ....[13]....
        /*0c9c*/ 	.word	0x00000660
        /*0ca0*/ 	.word	0x000000ff
        /*0ca4*/ 	.word	0x00036888
        /*0ca8*/ 	.short	0x0100
        /*0caa*/ 	.byte	0x06
	.zero		1


	//   ....[14]....
        /*0cac*/ 	.word	0x00000790
        /*0cb0*/ 	.word	0x000000ff
        /*0cb4*/ 	.word	0x00036890
        /*0cb8*/ 	.short	0x0100
        /*0cba*/ 	.byte	0x08
	.zero		1


	//   ....[15]....
        /*0cbc*/ 	.word	0x000007a0
        /*0cc0*/ 	.word	0x000000ff
        /*0cc4*/ 	.word	0x000368a0
        /*0cc8*/ 	.short	0x0100
        /*0cca*/ 	.byte	0x08
	.zero		1


	//   ....[16]....
        /*0ccc*/ 	.word	0x000007b0
        /*0cd0*/ 	.word	0x000000ff
        /*0cd4*/ 	.word	0x00036898
        /*0cd8*/ 	.short	0x0100
        /*0cda*/ 	.byte	0x08
	.zero		1


	//   ....[17]....
        /*0cdc*/ 	.word	0x000007c0
        /*0ce0*/ 	.word	0x000000ff
        /*0ce4*/ 	.word	0x000368a8
        /*0ce8*/ 	.short	0x0100
        /*0cea*/ 	.byte	0x08
	.zero		1


	//   ....[18]....
        /*0cec*/ 	.word	0x000008f0
        /*0cf0*/ 	.word	0x000000ff
        /*0cf4*/ 	.word	0x000368b0
        /*0cf8*/ 	.short	0x0100
        /*0cfa*/ 	.byte	0x08
	.zero		1


	//   ....[19]....
        /*0cfc*/ 	.word	0x00000900
        /*0d00*/ 	.word	0x000000ff
        /*0d04*/ 	.word	0x000368c0
        /*0d08*/ 	.short	0x0100
        /*0d0a*/ 	.byte	0x08
	.zero		1


	//   ....[20]....
        /*0d0c*/ 	.word	0x00000910
        /*0d10*/ 	.word	0x000000ff
        /*0d14*/ 	.word	0x000368b8
        /*0d18*/ 	.short	0x0100
        /*0d1a*/ 	.byte	0x08
	.zero		1


	//   ....[21]....
        /*0d1c*/ 	.word	0x00000920
        /*0d20*/ 	.word	0x000000ff
        /*0d24*/ 	.word	0x000368c8
        /*0d28*/ 	.short	0x0100
        /*0d2a*/ 	.byte	0x08
	.zero		1


	//   ....[22]....
        /*0d2c*/ 	.word	0x00003960
        /*0d30*/ 	.word	0x00000062
        /*0d34*/ 	.word	0x00036890
        /*0d38*/ 	.short	0x010a
        /*0d3a*/ 	.byte	0x3f
	.zero		1


	//   ....[23]....
        /*0d3c*/ 	.word	0x00006f20
        /*0d40*/ 	.word	0x00000062
        /*0d44*/ 	.word	0x00036890
        /*0d48*/ 	.short	0x010a
        /*0d4a*/ 	.byte	0x3f
	.zero		1


	//   ....[24]....
        /*0d4c*/ 	.word	0x0000a1e0
        /*0d50*/ 	.word	0x00000062
        /*0d54*/ 	.word	0x00036890
        /*0d58*/ 	.short	0x010a
        /*0d5a*/ 	.byte	0x3f
	.zero		1


	//   ....[25]....
        /*0d5c*/ 	.word	0x0000a5b0
        /*0d60*/ 	.word	0x00000028
        /*0d64*/ 	.word	0x00000000
        /*0d68*/ 	.short	0x0101
        /*0d6a*/ 	.byte	0x3f
	.zero		1


	//   ....[26]....
        /*0d6c*/ 	.word	0x0000a5f0
        /*0d70*/ 	.word	0x00000062
        /*0d74*/ 	.word	0x000368b0
        /*0d78*/ 	.short	0x010a
        /*0d7a*/ 	.byte	0x3f
	.zero		1


	//   ....[27]....
        /*0d7c*/ 	.word	0x0000ac70
        /*0d80*/ 	.word	0x00000062
        /*0d84*/ 	.word	0x00000000
        /*0d88*/ 	.short	0x0101
        /*0d8a*/ 	.byte	0x3f
	.zero		1


	//   ....[28]....
        /*0d8c*/ 	.word	0x0000b510
        /*0d90*/ 	.word	0x00000002
        /*0d94*/ 	.word	0x00036800
        /*0d98*/ 	.short	0x010a
        /*0d9a*/ 	.byte	0x3f
	.zero		1


	//   ....[29]....
        /*0d9c*/ 	.word	0x0000b560
        /*0da0*/ 	.word	0x00000002
        /*0da4*/ 	.word	0x00036800
        /*0da8*/ 	.short	0x010a
        /*0daa*/ 	.byte	0x3f
	.zero		1


	//   ....[30]....
        /*0dac*/ 	.word	0x0000bfc0
        /*0db0*/ 	.word	0x00000002
        /*0db4*/ 	.word	0x00036800
        /*0db8*/ 	.short	0x010a
        /*0dba*/ 	.byte	0x3f
	.zero		1


	//   ....[31]....
        /*0dbc*/ 	.word	0x0000e970
        /*0dc0*/ 	.word	0x00000002
        /*0dc4*/ 	.word	0x00036800
        /*0dc8*/ 	.short	0x010a
        /*0dca*/ 	.byte	0x3f
	.zero		1


	//   ....[32]....
        /*0dcc*/ 	.word	0x00011420
        /*0dd0*/ 	.word	0x00000000
        /*0dd4*/ 	.word	0x00036830
        /*0dd8*/ 	.short	0x010a
        /*0dda*/ 	.byte	0x3f
	.zero		1


	//   ....[33]....
        /*0ddc*/ 	.word	0x000114a0
        /*0de0*/ 	.word	0x00000000
        /*0de4*/ 	.word	0x00036830
        /*0de8*/ 	.short	0x010a
        /*0dea*/ 	.byte	0x3f
	.zero		1


	//   ....[34]....
        /*0dec*/ 	.word	0x00016420
        /*0df0*/ 	.word	0x00000007
        /*0df4*/ 	.word	0x00000000
        /*0df8*/ 	.short	0x0101
        /*0dfa*/ 	.byte	0x3f
	.zero		1


	//   ....[35]....
        /*0dfc*/ 	.word	0x00016ed0
        /*0e00*/ 	.word	0x0000000c
        /*0e04*/ 	.word	0x00036830
        /*0e08*/ 	.short	0x010a
        /*0e0a*/ 	.byte	0x3f
	.zero		1


	//   ....[36]....
        /*0e0c*/ 	.word	0x00016f50
        /*0e10*/ 	.word	0x0000000c
        /*0e14*/ 	.word	0x00036830
        /*0e18*/ 	.short	0x010a
        /*0e1a*/ 	.byte	0x3f
	.zero		1


	//   ....[37]....
        /*0e1c*/ 	.word	0x0001a600
        /*0e20*/ 	.word	0x0000000d
        /*0e24*/ 	.word	0x00036850
        /*0e28*/ 	.short	0x010a
        /*0e2a*/ 	.byte	0x3f
	.zero		1


	//   ....[38]....
        /*0e2c*/ 	.word	0x0001a650
        /*0e30*/ 	.word	0x0000000d
        /*0e34*/ 	.word	0x00036850
        /*0e38*/ 	.short	0x010a
        /*0e3a*/ 	.byte	0x3f
	.zero		1


	//   ....[39]....
        /*0e3c*/ 	.word	0x0001c0d0
        /*0e40*/ 	.word	0x0000000c
        /*0e44*/ 	.word	0x00000000
        /*0e48*/ 	.short	0x0101
        /*0e4a*/ 	.byte	0x3f
	.zero		1


	//   ....[40]....
        /*0e4c*/ 	.word	0x0001c150
        /*0e50*/ 	.word	0x0000000d
        /*0e54*/ 	.word	0x00000000
        /*0e58*/ 	.short	0x0101
        /*0e5a*/ 	.byte	0x3f
	.zero		1


	//   ....[41]....
        /*0e5c*/ 	.word	0x0001c8f0
        /*0e60*/ 	.word	0x00000000
        /*0e64*/ 	.word	0x00036850
        /*0e68*/ 	.short	0x010a
        /*0e6a*/ 	.byte	0x3f
	.zero		1


	//   ....[42]....
        /*0e6c*/ 	.word	0x0001c990
        /*0e70*/ 	.word	0x00000000
        /*0e74*/ 	.word	0x00036850
        /*0e78*/ 	.short	0x010a
        /*0e7a*/ 	.byte	0x3f
	.zero		1


	//   ....[43]....
        /*0e7c*/ 	.word	0x0001cee0
        /*0e80*/ 	.word	0x00000008
        /*0e84*/ 	.word	0x00000000
        /*0e88*/ 	.short	0x0101
        /*0e8a*/ 	.byte	0x3f
	.zero		1


	//   ....[44]....
        /*0e8c*/ 	.word	0x0001ec00
        /*0e90*/ 	.word	0x00000003
        /*0e94*/ 	.word	0x00000000
        /*0e98*/ 	.short	0x0101
        /*0e9a*/ 	.byte	0x3f
	.zero		1


	//   ....[45]....
        /*0e9c*/ 	.word	0x0001f490
        /*0ea0*/ 	.word	0x00000006
        /*0ea4*/ 	.word	0x00000000
        /*0ea8*/ 	.short	0x0101
        /*0eaa*/ 	.byte	0x3f
	.zero		1


	//   ....[46]....
        /*0eac*/ 	.word	0x00022ad0
        /*0eb0*/ 	.word	0x00000012
        /*0eb4*/ 	.word	0x00036820
        /*0eb8*/ 	.short	0x010a
        /*0eba*/ 	.byte	0x3f
	.zero		1


	//   ....[47]....
        /*0ebc*/ 	.word	0x00022ba0
        /*0ec0*/ 	.word	0x00000005
        /*0ec4*/ 	.word	0x000368a0
        /*0ec8*/ 	.short	0x010a
        /*0eca*/ 	.byte	0x3f
	.zero		1


	//   ....[48]....
        /*0ecc*/ 	.word	0x00022fe0
        /*0ed0*/ 	.word	0x00000005
        /*0ed4*/ 	.word	0x000368c0
        /*0ed8*/ 	.short	0x010a
        /*0eda*/ 	.byte	0x3f
	.zero		1


	//   ....[49]....
        /*0edc*/ 	.word	0x00023570
        /*0ee0*/ 	.word	0x00000007
        /*0ee4*/ 	.word	0x000368a0
        /*0ee8*/ 	.short	0x010a
        /*0eea*/ 	.byte	0x3f
	.zero		1


	//   ....[50]....
        /*0eec*/ 	.word	0x000239a0
        /*0ef0*/ 	.word	0x00000007
        /*0ef4*/ 	.word	0x000368c0
        /*0ef8*/ 	.short	0x010a
        /*0efa*/ 	.byte	0x3f
	.zero		1


	//   ....[51]....
        /*0efc*/ 	.word	0x000249f0
        /*0f00*/ 	.word	0x00000000
        /*0f04*/ 	.word	0x00036840
        /*0f08*/ 	.short	0x010a
        /*0f0a*/ 	.byte	0x3f
	.zero		1


	//   ....[52]....
        /*0f0c*/ 	.word	0x000259a0
        /*0f10*/ 	.word	0x00000012
        /*0f14*/ 	.word	0x00036800
        /*0f18*/ 	.short	0x0107
        /*0f1a*/ 	.byte	0x3f
	.zero		1


	//   ....[53]....
        /*0f1c*/ 	.word	0x00025ab0
        /*0f20*/ 	.word	0x00000012
        /*0f24*/ 	.word	0x00036800
        /*0f28*/ 	.short	0x0101
        /*0f2a*/ 	.byte	0x3f
	.zero		1


	//   ....[54]....
        /*0f2c*/ 	.word	0x00025ad0
        /*0f30*/ 	.word	0x00000012
        /*0f34*/ 	.word	0x00036820
        /*0f38*/ 	.short	0x010a
        /*0f3a*/ 	.byte	0x3f
	.zero		1


	//   ....[55]....
        /*0f3c*/ 	.word	0x00025e90
        /*0f40*/ 	.word	0x00000003
        /*0f44*/ 	.word	0x00036840
        /*0f48*/ 	.short	0x010a
        /*0f4a*/ 	.byte	0x3f
	.zero		1


	//   ....[56]....
        /*0f4c*/ 	.word	0x00026330
        /*0f50*/ 	.word	0x00000003
        /*0f54*/ 	.word	0x00000060
        /*0f58*/ 	.short	0x010a
        /*0f5a*/ 	.byte	0x3f
	.zero		1


	//   ....[57]....
        /*0f5c*/ 	.word	0x00026ab0
        /*0f60*/ 	.word	0x00000003
        /*0f64*/ 	.word	0x00036840
        /*0f68*/ 	.short	0x010a
        /*0f6a*/ 	.byte	0x3f
	.zero		1


	//   ....[58]....
        /*0f6c*/ 	.word	0x00026f50
        /*0f70*/ 	.word	0x00000002
        /*0f74*/ 	.word	0x00000060
        /*0f78*/ 	.short	0x010a
        /*0f7a*/ 	.byte	0x3f
	.zero		1


	//   ....[59]....
        /*0f7c*/ 	.word	0x00027610
        /*0f80*/ 	.word	0x00000002
        /*0f84*/ 	.word	0x00036840
        /*0f88*/ 	.short	0x010a
        /*0f8a*/ 	.byte	0x3f
	.zero		1


	//   ....[60]....
        /*0f8c*/ 	.word	0x00027ab0
        /*0f90*/ 	.word	0x00000002
        /*0f94*/ 	.word	0x00000060
        /*0f98*/ 	.short	0x010a
        /*0f9a*/ 	.byte	0x3f
	.zero		1


	//   ....[61]....
        /*0f9c*/ 	.word	0x00028120
        /*0fa0*/ 	.word	0x00000000
        /*0fa4*/ 	.word	0x00036860
        /*0fa8*/ 	.short	0x010a
        /*0faa*/ 	.byte	0x3f
	.zero		1


	//   ....[62]....
        /*0fac*/ 	.word	0x00029410
        /*0fb0*/ 	.word	0x00000000
        /*0fb4*/ 	.word	0x00036820
        /*0fb8*/ 	.short	0x010a
        /*0fba*/ 	.byte	0x3f
	.zero		1


	//   ....[63]....
        /*0fbc*/ 	.word	0x000295f0
        /*0fc0*/ 	.word	0x00000006
        /*0fc4*/ 	.word	0x00000000
        /*0fc8*/ 	.short	0x010a
        /*0fca*/ 	.byte	0x3f
	.zero		1


	//   ....[64]....
        /*0fcc*/ 	.word	0x00029620
        /*0fd0*/ 	.word	0x00000007
        /*0fd4*/ 	.word	0x00000000
        /*0fd8*/ 	.short	0x010a
        /*0fda*/ 	.byte	0x3f
	.zero		1


	//   ....[65]....
        /*0fdc*/ 	.word	0x00029680
        /*0fe0*/ 	.word	0x00000004
        /*0fe4*/ 	.word	0x00000000
        /*0fe8*/ 	.short	0x010a
        /*0fea*/ 	.byte	0x3f
	.zero		1


	//   ....[66]....
        /*0fec*/ 	.word	0x000296b0
        /*0ff0*/ 	.word	0x00000003
        /*0ff4*/ 	.word	0x00000000
        /*0ff8*/ 	.short	0x010a
        /*0ffa*/ 	.byte	0x3f
	.zero		1


	//   ....[67]....
        /*0ffc*/ 	.word	0x00029710
        /*1000*/ 	.word	0x00000062
        /*1004*/ 	.word	0x00036890
        /*1008*/ 	.short	0x010a
        /*100a*/ 	.byte	0x3f
	.zero		1


	//   ....[68]....
        /*100c*/ 	.word	0x00029760
        /*1010*/ 	.word	0x00000062
        /*1014*/ 	.word	0x00036890
        /*1018*/ 	.short	0x010a
        /*101a*/ 	.byte	0x3f
	.zero		1


	//   ....[69]....
        /*101c*/ 	.word	0x000297b0
        /*1020*/ 	.word	0x00000062
        /*1024*/ 	.word	0x00036890
        /*1028*/ 	.short	0x010a
        /*102a*/ 	.byte	0x3f
	.zero		1


	//   ....[70]....
        /*102c*/ 	.word	0x00029800
        /*1030*/ 	.word	0x00000062
        /*1034*/ 	.word	0x000368b0
        /*1038*/ 	.short	0x010a
        /*103a*/ 	.byte	0x3f
	.zero		1


	//   ....[71]....
        /*103c*/ 	.word	0x00029a10
        /*1040*/ 	.word	0x00000002
        /*1044*/ 	.word	0x00036800
        /*1048*/ 	.short	0x010a
        /*104a*/ 	.byte	0x3f
	.zero		1


	//   ....[72]....
        /*104c*/ 	.word	0x00029c40
        /*1050*/ 	.word	0x00000002
        /*1054*/ 	.word	0x00036800
        /*1058*/ 	.short	0x010a
        /*105a*/ 	.byte	0x3f
	.zero		1


	//   ....[73]....
        /*105c*/ 	.word	0x00029c90
        /*1060*/ 	.word	0x00000000
        /*1064*/ 	.word	0x00036830
        /*1068*/ 	.short	0x010a
        /*106a*/ 	.byte	0x3f
	.zero		1


	//   ....[74]....
        /*106c*/ 	.word	0x00029ce0
        /*1070*/ 	.word	0x0000000c
        /*1074*/ 	.word	0x00036830
        /*1078*/ 	.short	0x010a
        /*107a*/ 	.byte	0x3f
	.zero		1


	//   ....[75]....
        /*107c*/ 	.word	0x00029d30
        /*1080*/ 	.word	0x0000000d
        /*1084*/ 	.word	0x00036850
        /*1088*/ 	.short	0x010a
        /*108a*/ 	.byte	0x3f
	.zero		1


	//   ....[76]....
        /*108c*/ 	.word	0x00029d80
        /*1090*/ 	.word	0x00000000
        /*1094*/ 	.word	0x00036850
        /*1098*/ 	.short	0x010a
        /*109a*/ 	.byte	0x3f
	.zero		1


	//   ....[77]....
        /*109c*/ 	.word	0x00029f20
        /*10a0*/ 	.word	0x00000012
        /*10a4*/ 	.word	0x00036820
        /*10a8*/ 	.short	0x010a
        /*10aa*/ 	.byte	0x3f
	.zero		1


	//   ....[78]....
        /*10ac*/ 	.word	0x00029f70
        /*10b0*/ 	.word	0x00000005
        /*10b4*/ 	.word	0x000368a0
        /*10b8*/ 	.short	0x010a
        /*10ba*/ 	.byte	0x3f
	.zero		1


	//   ....[79]....
        /*10bc*/ 	.word	0x00029fc0
        /*10c0*/ 	.word	0x00000005
        /*10c4*/ 	.word	0x000368c0
        /*10c8*/ 	.short	0x010a
        /*10ca*/ 	.byte	0x3f
	.zero		1


	//   ....[80]....
        /*10cc*/ 	.word	0x0002a010
        /*10d0*/ 	.word	0x00000007
        /*10d4*/ 	.word	0x000368a0
        /*10d8*/ 	.short	0x010a
        /*10da*/ 	.byte	0x3f
	.zero		1


	//   ....[81]....
        /*10dc*/ 	.word	0x0002a060
        /*10e0*/ 	.word	0x00000007
        /*10e4*/ 	.word	0x000368c0
        /*10e8*/ 	.short	0x010a
        /*10ea*/ 	.byte	0x3f
	.zero		1


	//   ....[82]....
        /*10ec*/ 	.word	0x0002a200
        /*10f0*/ 	.word	0x00000000
        /*10f4*/ 	.word	0x00036840
        /*10f8*/ 	.short	0x010a
        /*10fa*/ 	.byte	0x3f
	.zero		1


	//   ....[83]....
        /*10fc*/ 	.word	0x0002ae60
        /*1100*/ 	.word	0x00000012
        /*1104*/ 	.word	0x00036820
        /*1108*/ 	.short	0x010a
        /*110a*/ 	.byte	0x3f
	.zero		1


	//   ....[84]....
        /*110c*/ 	.word	0x0002aeb0
        /*1110*/ 	.word	0x00000003
        /*1114*/ 	.word	0x00036840
        /*1118*/ 	.short	0x010a
        /*111a*/ 	.byte	0x3f
	.zero		1


	//   ....[85]....
        /*111c*/ 	.word	0x0002af00
        /*1120*/ 	.word	0x00000003
        /*1124*/ 	.word	0x00000060
        /*1128*/ 	.short	0x010a
        /*112a*/ 	.byte	0x3f
	.zero		1


	//   ....[86]....
        /*112c*/ 	.word	0x0002af50
        /*1130*/ 	.word	0x00000003
        /*1134*/ 	.word	0x00036840
        /*1138*/ 	.short	0x010a
        /*113a*/ 	.byte	0x3f
	.zero		1


	//   ....[87]....
        /*113c*/ 	.word	0x0002afa0
        /*1140*/ 	.word	0x00000002
        /*1144*/ 	.word	0x00000060
        /*1148*/ 	.short	0x010a
        /*114a*/ 	.byte	0x3f
	.zero		1


	//   ....[88]....
        /*114c*/ 	.word	0x0002aff0
        /*1150*/ 	.word	0x00000002
        /*1154*/ 	.word	0x00036840
        /*1158*/ 	.short	0x010a
        /*115a*/ 	.byte	0x3f
	.zero		1


	//   ....[89]....
        /*115c*/ 	.word	0x0002b040
        /*1160*/ 	.word	0x00000002
        /*1164*/ 	.word	0x00000060
        /*1168*/ 	.short	0x010a
        /*116a*/ 	.byte	0x3f
	.zero		1


	//   ....[90]....
        /*116c*/ 	.word	0x0002b090
        /*1170*/ 	.word	0x00000000
        /*1174*/ 	.word	0x00036860
        /*1178*/ 	.short	0x010a
        /*117a*/ 	.byte	0x3f
	.zero		1


	//   ....[91]....
        /*117c*/ 	.word	0x0002bbd0
        /*1180*/ 	.word	0x00000000
        /*1184*/ 	.word	0x00036820
        /*1188*/ 	.short	0x010a
        /*118a*/ 	.byte	0x3f
	.zero		1


	//   ....[92]....
        /*118c*/ 	.word	0x0002bd70
        /*1190*/ 	.word	0x00000006
        /*1194*/ 	.word	0x00000000
        /*1198*/ 	.short	0x010a
        /*119a*/ 	.byte	0x3f
	.zero		1


	//   ....[93]....
        /*119c*/ 	.word	0x0002bdc0
        /*11a0*/ 	.word	0x00000007
        /*11a4*/ 	.word	0x00000000
        /*11a8*/ 	.short	0x010a
        /*11aa*/ 	.byte	0x3f
	.zero		1


	//   ....[94]....
        /*11ac*/ 	.word	0x0002be10
        /*11b0*/ 	.word	0x00000004
        /*11b4*/ 	.word	0x00000000
        /*11b8*/ 	.short	0x010a
        /*11ba*/ 	.byte	0x3f
	.zero		1


	//----- nvinfo : EIATTR_NUM_MBARRIERS
	.align		4
.L_155:
        /*11bc*/ 	.byte	0x03, 0x38
        /*11be*/ 	.short	0x0016


	//----- nvinfo : EIATTR_EXIT_INSTR_OFFSETS
	.align		4
        /*11c0*/ 	.byte	0x04, 0x1c
        /*11c2*/ 	.short	(.L_157 - .L_156)


	//   ....[0]....
.L_156:
        /*11c4*/ 	.word	0x00029700


	//----- nvinfo : EIATTR_MAX_THREADS
	.align		4
.L_157:
        /*11c8*/ 	.byte	0x04, 0x05
        /*11ca*/ 	.short	(.L_159 - .L_158)
.L_158:
        /*11cc*/ 	.word	0x00000180
        /*11d0*/ 	.word	0x00000001
        /*11d4*/ 	.word	0x00000001


	//----- nvinfo : EIATTR_CRS_STACK_SIZE
	.align		4
.L_159:
        /*11d8*/ 	.byte	0x04, 0x1e
        /*11da*/ 	.short	(.L_161 - .L_160)
.L_160:
        /*11dc*/ 	.word	0x00000000


	//----- nvinfo : EIATTR_CBANK_PARAM_SIZE
	.align		4
.L_161:
        /*11e0*/ 	.byte	0x03, 0x19
        /*11e2*/ 	.short	0x0af0


	//----- nvinfo : EIATTR_PARAM_CBANK
	.align		4
        /*11e4*/ 	.byte	0x04, 0x0a
        /*11e6*/ 	.short	(.L_163 - .L_162)
	.align		4
.L_162:
        /*11e8*/ 	.word	index@(.nv.constant0._ZN7cutlass13device_kernelIN5flash11enable_sm90INS1_16FlashAttnFwdSm90INS1_25CollectiveMainloopFwdSm90ILi2EN4cute5tupleIJNS5_1CILi1EEES8_S8_EEENS6_IJNS7_ILi128EEENS7_ILi112EEENS7_ILi192EEEEEELi192ENS_10bfloat16_tEfNS_4arch4Sm90ELb0ELb0ELb1ELb1ELb0ELb1ELb0ELb1ELb1ELb1ELb1ELb0EEENS1_21CollectiveEpilogueFwdINS6_IJSA_SC_SB_EEES9_SE_SG_Li256ELb1ELb1ELb1ELb0EEENS1_36VarlenDynamicPersistentTileSchedulerILi128ELi112ELi256ELi128ELb1ELb1ELb1ELb0ELb1ELb1EEEEEEEEEvNT_6ParamsE)
        /*11ec*/ 	.short	0x0210
        /*11ee*/ 	.short	0x0af0


	//----- nvinfo : EIATTR_SW_WAR
	.align		4
.L_163:
        /*11f0*/ 	.byte	0x04, 0x36
        /*11f2*/ 	.short	(.L_165 - .L_164)
.L_164:
        /*11f4*/ 	.word	0x00000008
.L_165:


//--------------------- .nv.info._ZN7cutlass13device_kernelIN5flash11enable_sm90INS1_16FlashAttnFwdSm90INS1_25CollectiveMainloopFwdSm90ILi2EN4cute5tupleIJNS5_1CILi1EEES8_S8_EEENS6_IJNS7_ILi128EEENS7_ILi96EEENS7_ILi192EEEEEELi192ENS_10bfloat16_tEfNS_4arch4Sm90ELb0ELb1ELb1ELb0ELb0ELb0ELb0ELb1ELb1ELb1ELb1ELb0EEENS1_21CollectiveEpilogueFwdINS6_IJSA_SC_SB_EEES9_SE_SG_Li256ELb0ELb1ELb1ELb0EEENS1_19SingleTileSchedulerILb0ELb1ELb1ELi128EEEEEEEEEvNT_6ParamsE --------------------------
	.section	.nv.info._ZN7cutlass13device_kernelIN5flash11enable_sm90INS1_16FlashAttnFwdSm90INS1_25CollectiveMainloopFwdSm90ILi2EN4cute5tupleIJNS5_1CILi1EEES8_S8_EEENS6_IJNS7_ILi128EEENS7_ILi96EEENS7_ILi192EEEEEELi192ENS_10bfloat16_tEfNS_4arch4Sm90ELb0ELb1ELb1ELb0ELb0ELb0ELb0ELb1ELb1ELb1ELb1ELb0EEENS1_21CollectiveEpilogueFwdINS6_IJSA_SC_SB_EEES9_SE_SG_Li256ELb0ELb1ELb1ELb0EEENS1_19SingleTileSchedulerILb0ELb1ELb1ELi128EEEEEEEEEvNT_6ParamsE,"",@"SHT_CUDA_INFO"
	.sectionflags	@""
	.align	4


	//----- nvinfo : EIATTR_CUDA_API_VERSION
	.align		4
        /*0000*/ 	.byte	0x04, 0x37
        /*0002*/ 	.short	(.L_167 - .L_166)
.L_166:
        /*0004*/ 	.word	0x00000082


	//----- nvinfo : EIATTR_KPARAM_INFO
	.align		4
.L_167:
        /*0008*/ 	.byte	0x04, 0x17
        /*000a*/ 	.short	(.L_169 - .L_168)
.L_168:
        /*000c*/ 	.word	0x00000000
        /*0010*/ 	.short	0x0000
        /*0012*/ 	.short	0x0070
        /*0014*/ 	.byte	0x00, 0xf0, 0x01, 0x28


	//----- nvinfo : EIATTR_SPARSE_MMA_MASK
	.align		4
.L_169:
        /*0018*/ 	.byte	0x03, 0x50
        /*001a*/ 	.short	0x0000


	//----- nvinfo : EIATTR_MAXREG_COUNT
	.align		4
        /*001c*/ 	.byte	0x03, 0x1b
        /*001e*/ 	.short	0x00a8


	//----- nvinfo : EIATTR_NUM_BARRIERS
	.align		4
        /*0020*/ 	.byte	0x02, 0x4c
        /*0022*/ 	.byte	0x09
	.zero		1


	//----- nvinfo : EIATTR_EXTERNS
	.align		4
        /*0024*/ 	.byte	0x04, 0x0f
        /*0026*/ 	.short	(.L_171 - .L_170)


	//   ....[0]....
	.align		4
.L_170:
        /*0028*/ 	.word	index@(__assertfail)


	//----- nvinfo : EIATTR_ANNOTATIONS
	.align		4
.L_171:
        /*002c*/ 	.byte	0x04, 0x55
        /*002e*/ 	.short	(.L_173 - .L_172)


	//   ....[0]....
.L_172:
        /*0030*/ 	.word	0x00000001
        /*0034*/ 	.byte	0x60, 0x09, 0x00, 0x00, 0x01, 0x00, 0x00, 0x00, 0xc0, 0x18, 0x00, 0x00, 0x01, 0x00, 0x00, 0x00
        /*0044*/ 	.byte	0xa0, 0x1a, 0x01, 0x00, 0x01, 0x00, 0x00, 0x00, 0x90, 0x1f, 0x01, 0x00, 0x01, 0x00, 0x00, 0x00
        /*0054*/ 	.byte	0xf0, 0x2f, 0x01, 0x00, 0x01, 0x00, 0x00, 0x00, 0x90, 0x32, 0x01, 0x00, 0x01, 0x00, 0x00, 0x00
        /*0064*/ 	.byte	0x10, 0x3c, 0x01, 0x00, 0x01, 0x00, 0x00, 0x00, 0xe0, 0x45, 0x01, 0x00, 0x01, 0x00, 0x00, 0x00
        /*0074*/ 	.byte	0xc0, 0x54, 0x01, 0x00


	//----- nvinfo : EIATTR_MERCURY_ISA_VERSION
	.align		4
.L_173:
        /*0078*/ 	.byte	0x03, 0x5f
        /*007a*/ 	.short	0x0101


	//----- nvinfo : EIATTR_INT_WARP_WIDE_INSTR_OFFSETS
	.align		4
        /*007c*/ 	.byte	0x04, 0x31
        /*007e*/ 	.short	(.L_175 - .L_174)


	//   ....[0]....
.L_174:
        /*0080*/ 	.word	0x00000130


	//   ....[1]....
        /*0084*/ 	.word	0x00000170


	//   ....[2]....
        /*0088*/ 	.word	0x000001e0


	//----- nvinfo : EIATTR_COOP_GROUP_MASK_REGIDS
	.align		4
.L_175:
        /*008c*/ 	.byte	0x04, 0x29
        /*008e*/ 	.short	(.L_177 - .L_176)


	//   ....[0]....
.L_176:
        /*0090*/ 	.word	0xffffffff


	//   ....[1]....
        /*0094*/ 	.word	0xffffffff


	//   ....[2]....
        /*0098*/ 	.word	0xffffffff


	//   ....[3]....
        /*009c*/ 	.word	0xffffffff


	//   ....[4]....
        /*00a0*/ 	.word	0xffffffff


	//   ....[5]....
        /*00a4*/ 	.word	0xffffffff


	//   ....[6]....
        /*00a8*/ 	.word	0xffffffff


	//   ....[7]....
        /*00ac*/ 	.word	0xffffffff


	//   ....[8]....
        /*00b0*/ 	.word	0xffffffff


	//   ....[9]....
        /*00b4*/ 	.word	0xffffffff


	//   ....[10]....
        /*00b8*/ 	.word	0xffffffff


	//   ....[11]....
        /*00bc*/ 	.word	0xffffffff


	//   ....[12]....
        /*00c0*/ 	.word	0xffffffff


	//   ....[13]....
        /*00c4*/ 	.word	0xffffffff


	//   ....[14]....
        /*00c8*/ 	.word	0xffffffff


	//   ....[15]....
        /*00cc*/ 	.word	0xffffffff


	//   ....[16]....
        /*00d0*/ 	.word	0xffffffff


	//   ....[17]....
        /*00d4*/ 	.word	0xffffffff


	//   ....[18]....
        /*00d8*/ 	.word	0xffffffff


	//   ....[19]....
        /*00dc*/ 	.word	0xffffffff


	//   ....[20]....
        /*00e0*/ 	.word	0xffffffff


	//   ....[21]....
        /*00e4*/ 	.word	0xffffffff


	//   ....[22]....
        /*00e8*/ 	.word	0xffffffff


	//   ....[23]....
        /*00ec*/ 	.word	0xffffffff


	//   ....[24]....
        /*00f0*/ 	.word	0xffffffff


	//   ....[25]....
        /*00f4*/ 	.word	0xffffffff


	//   ....[26]....
        /*00f8*/ 	.word	0xffffffff


	//   ....[27]....
        /*00fc*/ 	.word	0xffffffff


	//   ....[28]....
        /*0100*/ 	.word	0xffffffff


	//   ....[29]....
        /*0104*/ 	.word	0xffffffff


	//   ....[30]....
        /*0108*/ 	.word	0xffffffff


	//   ....[31]....
        /*010c*/ 	.word	0xffffffff


	//   ....[32]....
        /*0110*/ 	.word	0xffffffff


	//   ....[33]....
        /*0114*/ 	.word	0xffffffff


	//   ....[34]....
        /*0118*/ 	.word	0xffffffff


	//   ....[35]....
        /*011c*/ 	.word	0xffffffff


	//   ....[36]....
        /*0120*/ 	.word	0xffffffff


	//   ....[37]....
        /*0124*/ 	.word	0xffffffff


	//   ....[38]....
        /*0128*/ 	.word	0xffffffff


	//   ....[39]....
        /*012c*/ 	.word	0xffffffff


	//   ....[40]....
        /*0130*/ 	.word	0xffffffff


	//   ....[41]....
        /*0134*/ 	.word	0xffffffff


	//   ....[42]....
        /*0138*/ 	.word	0xffffffff


	//   ....[43]....
        /*013c*/ 	.word	0xffffffff


	//   ....[44]....
        /*0140*/ 	.word	0xffffffff


	//   ....[45]....
        /*0144*/ 	.word	0xffffffff


	//   ....[46]....
        /*0148*/ 	.word	0xffffffff


	//   ....[47]....
        /*014c*/ 	.word	0xffffffff


	//   ....[48]....
        /*0150*/ 	.word	0xffffffff


	//   ....[49]....
        /*0154*/ 	.word	0xffffffff


	//   ....[50]....
        /*0158*/ 	.word	0xffffffff


	//   ....[51]....
        /*015c*/ 	.word	0xffffffff


	//   ....[52]....
        /*0160*/ 	.word	0xffffffff


	//   ....[53]....
        /*0164*/ 	.word	0xffffffff


	//   ....[54]....
        /*0168*/ 	.word	0xffffffff


	//   ....[55]....
        /*016c*/ 	.word	0xffffffff


	//   ....[56]....
        /*0170*/ 	.word	0xffffffff


	//   ....[57]....
        /*0174*/ 	.word	0xffffffff


	//   ....[58]....
        /*0178*/ 	.word	0xffffffff


	//   ....[59]....
        /*017c*/ 	.word	0xffffffff


	//   ....[60]....
        /*0180*/ 	.word	0xffffffff


	//   ....[61]....
        /*0184*/ 	.word	0x0500000f


	//   ....[62]....
        /*0188*/ 	.word	0x0500000f


	//   ....[63]....
        /*018c*/ 	.word	0x0500000f


	//   ....[64]....
        /*0190*/ 	.word	0x0500000f


	//   ....[65]....
        /*0194*/ 	.word	0x0500000f


	//   ....[66]....
        /*0198*/ 	.word	0x0500000f


	//   ....[67]....
        /*019c*/ 	.word	0x0500000f


	//   ....[68]....
        /*01a0*/ 	.word	0x0500000f


	//   ....[69]....
        /*01a4*/ 	.word	0x0500000f


	//   ....[70]....
        /*01a8*/ 	.word	0x0500000f


	//   ....[71]....
        /*01ac*/ 	.word	0x0500000f


	//   ....[72]....
        /*01b0*/ 	.word	0x0500000f


	//   ....[73]....
        /*01b4*/ 	.word	0x0500000f


	//   ....[74]....
        /*01b8*/ 	.word	0x0500000f


	//   ....[75]....
        /*01bc*/ 	.word	0x0500000f


	//   ....[76]....
        /*01c0*/ 	.word	0x0500000f


	//   ....[77]....
        /*01c4*/ 	.word	0x0500000f


	//   ....[78]....
        /*01c8*/ 	.word	0x0500000f


	//----- nvinfo : EIATTR_COOP_GROUP_INSTR_OFFSETS
	.align		4
.L_177:
        /*01cc*/ 	.byte	0x04, 0x28
        /*01ce*/ 	.short	(.L_179 - .L_178)


	//   ....[0]....
.L_178:
        /*01d0*/ 	.word	0x00000060


	//   ....[1]....
        /*01d4*/ 	.word	0x00000140


	//   ....[2]....
        /*01d8*/ 	.word	0x00000190


	//   ....[3]....
        /*01dc*/ 	.word	0x000003c0


	//   ....[4]....
        /*01e0*/ 	.word	0x00000520


	//   ....[5]....
        /*01e4*/ 	.word	0x00000640


	//   ....[6]....
        /*01e8*/ 	.word	0x000007a0


	//   ....[7]....
        /*01ec*/ 	.word	0x000016c0


	//   ....[8]....
        /*01f0*/ 	.word	0x00002570


	//   ....[9]....
        /*01f4*/ 	.word	0x00003250


	//   ....[10]....
        /*01f8*/ 	.word	0x00003b50


	//   ....[11]....
        /*01fc*/ 	.word	0x00003b80


	//   ....[12]....
        /*0200*/ 	.word	0x00003f30


	//   ....[13]....
        /*0204*/ 	.word	0x00003fe0


	//   ....[14]....
        /*0208*/ 	.word	0x00006340


	//   ....[15]....
        /*020c*/ 	.word	0x00006930


	//   ....[16]....
        /*0210*/ 	.word	0x000072e0


	//   ....[17]....
        /*0214*/ 	.word	0x000073d0


	//   ....[18]....
        /*0218*/ 	.word	0x000079a0


	//   ....[19]....
        /*021c*/ 	.word	0x00007a00


	//   ....[20]....
        /*0220*/ 	.word	0x00009cb0


	//   ....[21]....
        /*0224*/ 	.word	0x00009ce0


	//   ....[22]....
        /*0228*/ 	.word	0x0000a050


	//   ....[23]....
        /*022c*/ 	.word	0x0000a0b0


	//   ....[24]....
        /*0230*/ 	.word	0x0000be40


	//   ....[25]....
        /*0234*/ 	.word	0x0000c1c0


	//   ....[26]....
        /*0238*/ 	.word	0x0000cf70


	//   ....[27]....
        /*023c*/ 	.word	0x0000d090


	//   ....[28]....
        /*0240*/ 	.word	0x0000d650


	//   ....[29]....
        /*0244*/ 	.word	0x0000d6a0


	//   ....[30]....
        /*0248*/ 	.word	0x0000e720


	//   ....[31]....
        /*024c*/ 	.word	0x0000e750


	//   ....[32]....
        /*0250*/ 	.word	0x0000e840


	//   ....[33]....
        /*0254*/ 	.word	0x0000e850


	//   ....[34]....
        /*0258*/ 	.word	0x0000f8a0


	//   ....[35]....
        /*025c*/ 	.word	0x0000f900


	//   ....[36]....
        /*0260*/ 	.word	0x0000f940


	//   ....[37]....
        /*0264*/ 	.word	0x0000f970


	//   ....[38]....
        /*0268*/ 	.word	0x0000f9a0


	//   ....[39]....
        /*026c*/ 	.word	0x0000f9c0


	//   ....[40]....
        /*0270*/ 	.word	0x00010340


	//   ....[41]....
        /*0274*/ 	.word	0x00010350


	//   ....[42]....
        /*0278*/ 	.word	0x000110c0


	//   ....[43]....
        /*027c*/ 	.word	0x00011fb0


	//   ....[44]....
        /*0280*/ 	.word	0x00012970


	//   ....[45]....
        /*0284*/ 	.word	0x000129b0


	//   ....[46]....
        /*0288*/ 	.word	0x000129e0


	//   ....[47]....
        /*028c*/ 	.word	0x00012a30


	//   ....[48]....
        /*0290*/ 	.word	0x00012ac0


	//   ....[49]....
        /*0294*/ 	.word	0x00012ae0


	//   ....[50]....
        /*0298*/ 	.word	0x00012b70


	//   ....[51]....
        /*029c*/ 	.word	0x00012ba0


	//   ....[52]....
        /*02a0*/ 	.word	0x00012c20


	//   ....[53]....
        /*02a4*/ 	.word	0x00012c50


	//   ....[54]....
        /*02a8*/ 	.word	0x00012cd0


	//   ....[55]....
        /*02ac*/ 	.word	0x00012d00


	//   ....[56]....
        /*02b0*/ 	.word	0x00012d80


	//   ....[57]....
        /*02b4*/ 	.word	0x00012db0


	//   ....[58]....
        /*02b8*/ 	.word	0x00012e20


	//   ....[59]....
        /*02bc*/ 	.word	0x00012e50


	//   ....[60]....
        /*02c0*/ 	.word	0x00015450


	//   ....[61]....
        /*02c4*/ 	.word	0x00015a90


	//   ....[62]....
        /*02c8*/ 	.word	0x00015c00


	//   ....[63]....
        /*02cc*/ 	.word	0x00015c60


	//   ....[64]....
        /*02d0*/ 	.word	0x00015da0


	//   ....[65]....
        /*02d4*/ 	.word	0x00015e10


	//   ....[66]....
        /*02d8*/ 	.word	0x00015f10


	//   ....[67]....
        /*02dc*/ 	.word	0x00015f80


	//   ....[68]....
        /*02e0*/ 	.word	0x00016080


	//   ....[69]....
        /*02e4*/ 	.word	0x000160f0


	//   ....[70]....
        /*02e8*/ 	.word	0x000161f0


	//   ....[71]....
        /*02ec*/ 	.word	0x00016260


	//   ....[72]....
        /*02f0*/ 	.word	0x00016360


	//   ....[73]....
        /*02f4*/ 	.word	0x000163d0


	//   ....[74]....
        /*02f8*/ 	.word	0x000164d0


	//   ....[75]....
        /*02fc*/ 	.word	0x00016530


	//   ....[76]....
        /*0300*/ 	.word	0x00016620


	//   ....[77]....
        /*0304*/ 	.word	0x00016670


	//   ....[78]....
        /*0308*/ 	.word	0x00016a70


	//----- nvinfo : EIATTR_REG_RECONFIG
	.align		4
.L_179:
        /*030c*/ 	.byte	0x01, 0x54
	.zero		2


	//----- nvinfo : EIATTR_SYSCALL_OFFSETS
	.align		4
        /*0310*/ 	.byte	0x04, 0x46
        /*0312*/ 	.short	(.L_181 - .L_180)


	//   ....[0]....
.L_180:
        /*0314*/ 	.word	0x00001880


	//   ....[1]....
        /*0318*/ 	.word	0x00011c20


	//   ....[2]....
        /*031c*/ 	.word	0x00011d60


	//   ....[3]....
        /*0320*/ 	.word	0x00011e50


	//   ....[4]....
        /*0324*/ 	.word	0x000125c0


	//----- nvinfo : EIATTR_MBARRIER_INSTR_OFFSETS
	.align		4
.L_181:
        /*0328*/ 	.byte	0x04, 0x39
        /*032a*/ 	.short	(.L_183 - .L_182)


	//   ....[0]....
.L_182:
        /*032c*/ 	.word	0x00000270
        /*0330*/ 	.word	0x000000ff
        /*0334*/ 	.word	0x00030800
        /*0338*/ 	.short	0x0100
        /*033a*/ 	.byte	0x08
	.zero		1


	//   ....[1]....
        /*033c*/ 	.word	0x00000280
        /*0340*/ 	.word	0x000000ff
        /*0344*/ 	.word	0x00030820
        /*0348*/ 	.short	0x0100
        /*034a*/ 	.byte	0x08
	.zero		1


	//   ....[2]....
        /*034c*/ 	.word	0x00000370
        /*0350*/ 	.word	0x000000ff
        /*0354*/ 	.word	0x00030830
        /*0358*/ 	.short	0x0100
        /*035a*/ 	.byte	0x08
	.zero		1


	//   ....[3]....
        /*035c*/ 	.word	0x00000380
        /*0360*/ 	.word	0x000000ff
        /*0364*/ 	.word	0x00030840
        /*0368*/ 	.short	0x0100
        /*036a*/ 	.byte	0x08
	.zero		1


	//   ....[4]....
        /*036c*/ 	.word	0x00000390
        /*0370*/ 	.word	0x000000ff
        /*0374*/ 	.word	0x00030838
        /*0378*/ 	.short	0x0100
        /*037a*/ 	.byte	0x08
	.zero		1


	//   ....[5]....
        /*037c*/ 	.word	0x000003a0
        /*0380*/ 	.word	0x000000ff
        /*0384*/ 	.word	0x00030848
        /*0388*/ 	.short	0x0100
        /*038a*/ 	.byte	0x08
	.zero		1


	//   ....[6]....
        /*038c*/ 	.word	0x000004d0
        /*0390*/ 	.word	0x000000ff
        /*0394*/ 	.word	0x00030850
        /*0398*/ 	.short	0x0100
        /*039a*/ 	.byte	0x08
	.zero		1


	//   ....[7]....
        /*039c*/ 	.word	0x000004e0
        /*03a0*/ 	.word	0x000000ff
        /*03a4*/ 	.word	0x00030860
        /*03a8*/ 	.short	0x0100
        /*03aa*/ 	.byte	0x08
	.zero		1


	//   ....[8]....
        /*03ac*/ 	.word	0x000004f0
        /*03b0*/ 	.word	0x000000ff
        /*03b4*/ 	.word	0x00030858
        /*03b8*/ 	.short	0x0100
        /*03ba*/ 	.byte	0x08
	.zero		1


	//   ....[9]....
        /*03bc*/ 	.word	0x00000500
        /*03c0*/ 	.word	0x000000ff
        /*03c4*/ 	.word	0x00030868
        /*03c8*/ 	.short	0x0100
        /*03ca*/ 	.byte	0x08
	.zero		1


	//   ....[10]....
        /*03cc*/ 	.word	0x000005f0
        /*03d0*/ 	.word	0x000000ff
        /*03d4*/ 	.word	0x00030870
        /*03d8*/ 	.short	0x0100
        /*03da*/ 	.byte	0x06
	.zero		1


	//   ....[11]....
        /*03dc*/ 	.word	0x00000600
        /*03e0*/ 	.word	0x000000ff
        /*03e4*/ 	.word	0x00030880
        /*03e8*/ 	.short	0x0100
        /*03ea*/ 	.byte	0x06
	.zero		1


	//   ....[12]....
        /*03ec*/ 	.word	0x00000610
        /*03f0*/ 	.word	0x000000ff
        /*03f4*/ 	.word	0x00030878
        /*03f8*/ 	.short	0x0100
        /*03fa*/ 	.byte	0x06
	.zero		1


	//   ....[13]....
        /*03fc*/ 	.word	0x00000620
        /*0400*/ 	.word	0x000000ff
        /*0404*/ 	.word	0x00030888
        /*0408*/ 	.short	0x0100
        /*040a*/ 	.byte	0x06
	.zero		1


	//   ....[14]....
        /*040c*/ 	.word	0x00000750
        /*0410*/ 	.word	0x000000ff
        /*0414*/ 	.word	0x00030890
        /*0418*/ 	.short	0x0100
        /*041a*/ 	.byte	0x08
	.zero		1


	//   ....[15]....
        /*041c*/ 	.word	0x00000760
        /*0420*/ 	.word	0x000000ff
        /*0424*/ 	.word	0x000308a0
        /*0428*/ 	.short	0x0100
        /*042a*/ 	.byte	0x08
	.zero		1


	//   ....[16]....
        /*042c*/ 	.word	0x00000770
        /*0430*/ 	.word	0x000000ff
        /*0434*/ 	.word	0x00030898
        /*0438*/ 	.short	0x0100
        /*043a*/ 	.byte	0x08
	.zero		1


	//   ....[17]....
        /*043c*/ 	.word	0x00000780
        /*0440*/ 	.word	0x000000ff
        /*0444*/ 	.word	0x000308a8
        /*0448*/ 	.short	0x0100
        /*044a*/ 	.byte	0x08
	.zero		1


	//   ....[18]....
        /*044c*/ 	.word	0x000008b0
        /*0450*/ 	.word	0x000000ff
        /*0454*/ 	.word	0x000308b0
        /*0458*/ 	.short	0x0100
        /*045a*/ 	.byte	0x08
	.zero		1


	//   ....[19]....
        /*045c*/ 	.word	0x000008c0
        /*0460*/ 	.word	0x000000ff
        /*0464*/ 	.word	0x000308c0
        /*0468*/ 	.short	0x0100
        /*046a*/ 	.byte	0x08
	.zero		1


	//   ....[20]....
        /*046c*/ 	.word	0x000008d0
        /*0470*/ 	.word	0x000000ff
        /*0474*/ 	.word	0x000308b8
        /*0478*/ 	.short	0x0100
        /*047a*/ 	.byte	0x08
	.zero		1


	//   ....[21]....
        /*047c*/ 	.word	0x000008e0
        /*0480*/ 	.word	0x000000ff
        /*0484*/ 	.word	0x000308c8
        /*0488*/ 	.short	0x0100
        /*048a*/ 	.byte	0x08
	.zero		1


	//   ....[22]....
        /*048c*/ 	.word	0x000018a0
        /*0490*/ 	.word	0x000000ff
        /*0494*/ 	.word	0x00030800
        /*0498*/ 	.short	0x010a
        /*049a*/ 	.byte	0x3a
	.zero		1


	//   ....[23]....
        /*049c*/ 	.word	0x00001930
        /*04a0*/ 	.word	0x000000ff
        /*04a4*/ 	.word	0x00030830
        /*04a8*/ 	.short	0x010a
        /*04aa*/ 	.byte	0x3a
	.zero		1


	//   ....[24]....
        /*04ac*/ 	.word	0x000019c0
        /*04b0*/ 	.word	0x000000ff
        /*04b4*/ 	.word	0x00030830
        /*04b8*/ 	.short	0x010a
        /*04ba*/ 	.byte	0x3a
	.zero		1


	//   ....[25]....
        /*04bc*/ 	.word	0x00002630
        /*04c0*/ 	.word	0x0000000b
        /*04c4*/ 	.word	0x00000000
        /*04c8*/ 	.short	0x0101
        /*04ca*/ 	.byte	0x3f
	.zero		1


	//   ....[26]....
        /*04cc*/ 	.word	0x00004ec0
        /*04d0*/ 	.word	0x000000ff
        /*04d4*/ 	.word	0x00030830
        /*04d8*/ 	.short	0x010a
        /*04da*/ 	.byte	0x3d
	.zero		1


	//   ....[27]....
        /*04dc*/ 	.word	0x00004f00
        /*04e0*/ 	.word	0x000000ff
        /*04e4*/ 	.word	0x00030830
        /*04e8*/ 	.short	0x010a
        /*04ea*/ 	.byte	0x3d
	.zero		1


	//   ....[28]....
        /*04ec*/ 	.word	0x00005960
        /*04f0*/ 	.word	0x000000ff
        /*04f4*/ 	.word	0x00030850
        /*04f8*/ 	.short	0x010a
        /*04fa*/ 	.byte	0x0e
	.zero		1


	//   ....[29]....
        /*04fc*/ 	.word	0x000059a0
        /*0500*/ 	.word	0x000000ff
        /*0504*/ 	.word	0x00030850
        /*0508*/ 	.short	0x010a
        /*050a*/ 	.byte	0x0e
	.zero		1


	//   ....[30]....
        /*050c*/ 	.word	0x00006330
        /*0510*/ 	.word	0x00000091
        /*0514*/ 	.word	0x00000000
        /*0518*/ 	.short	0x0101
        /*051a*/ 	.byte	0x3f
	.zero		1


	//   ....[31]....
        /*051c*/ 	.word	0x00007e00
        /*0520*/ 	.word	0x00000015
        /*0524*/ 	.word	0x00000000
        /*0528*/ 	.short	0x0101
        /*052a*/ 	.byte	0x3f
	.zero		1


	//   ....[32]....
        /*052c*/ 	.word	0x00008770
        /*0530*/ 	.word	0x000000ff
        /*0534*/ 	.word	0x00030830
        /*0538*/ 	.short	0x010a
        /*053a*/ 	.byte	0x39
	.zero		1


	//   ....[33]....
        /*053c*/ 	.word	0x000087b0
        /*0540*/ 	.word	0x000000ff
        /*0544*/ 	.word	0x00030830
        /*0548*/ 	.short	0x010a
        /*054a*/ 	.byte	0x39
	.zero		1


	//   ....[34]....
        /*054c*/ 	.word	0x00009210
        /*0550*/ 	.word	0x000000ff
        /*0554*/ 	.word	0x00030850
        /*0558*/ 	.short	0x010a
        /*055a*/ 	.byte	0x0e
	.zero		1


	//   ....[35]....
        /*055c*/ 	.word	0x00009250
        /*0560*/ 	.word	0x000000ff
        /*0564*/ 	.word	0x00030850
        /*0568*/ 	.short	0x010a
        /*056a*/ 	.byte	0x0e
	.zero		1


	//   ....[36]....
        /*056c*/ 	.word	0x0000a5d0
        /*0570*/ 	.word	0x0000000e
        /*0574*/ 	.word	0x00000000
        /*0578*/ 	.short	0x0101
        /*057a*/ 	.byte	0x3f
	.zero		1


	//   ....[37]....
        /*057c*/ 	.word	0x0000a690
        /*0580*/ 	.word	0x0000000e
        /*0584*/ 	.word	0x00000000
        /*0588*/ 	.short	0x0101
        /*058a*/ 	.byte	0x3f
	.zero		1


	//   ....[38]....
        /*058c*/ 	.word	0x0000ab60
        /*0590*/ 	.word	0x000000ff
        /*0594*/ 	.word	0x00030830
        /*0598*/ 	.short	0x010a
        /*059a*/ 	.byte	0x39
	.zero		1


	//   ....[39]....
        /*059c*/ 	.word	0x0000aba0
        /*05a0*/ 	.word	0x000000ff
        /*05a4*/ 	.word	0x00030830
        /*05a8*/ 	.short	0x010a
        /*05aa*/ 	.byte	0x39
	.zero		1


	//   ....[40]....
        /*05ac*/ 	.word	0x0000b600
        /*05b0*/ 	.word	0x000000ff
        /*05b4*/ 	.word	0x00030850
        /*05b8*/ 	.short	0x010a
        /*05ba*/ 	.byte	0x0e
	.zero		1


	//   ....[41]....
        /*05bc*/ 	.word	0x0000b640
        /*05c0*/ 	.word	0x000000ff
        /*05c4*/ 	.word	0x00030850
        /*05c8*/ 	.short	0x010a
        /*05ca*/ 	.byte	0x0e
	.zero		1


	//   ....[42]....
        /*05cc*/ 	.word	0x0000bf60
        /*05d0*/ 	.word	0x00000091
        /*05d4*/ 	.word	0x00000000
        /*05d8*/ 	.short	0x0101
        /*05da*/ 	.byte	0x3f
	.zero		1


	//   ....[43]....
        /*05dc*/ 	.word	0x0000daf0
        /*05e0*/ 	.word	0x00000015
        /*05e4*/ 	.word	0x00000000
        /*05e8*/ 	.short	0x0101
        /*05ea*/ 	.byte	0x3f
	.zero		1


	//   ....[44]....
        /*05ec*/ 	.word	0x0000e690
        /*05f0*/ 	.word	0x000000ff
        /*05f4*/ 	.word	0x00030850
        /*05f8*/ 	.short	0x010a
        /*05fa*/ 	.byte	0x05
	.zero		1


	//   ....[45]....
        /*05fc*/ 	.word	0x0000e6d0
        /*0600*/ 	.word	0x000000ff
        /*0604*/ 	.word	0x00030850
        /*0608*/ 	.short	0x010a
        /*060a*/ 	.byte	0x05
	.zero		1


	//   ....[46]....
        /*060c*/ 	.word	0x0000eaf0
        /*0610*/ 	.word	0x0000000b
        /*0614*/ 	.word	0x00000000
        /*0618*/ 	.short	0x0101
        /*061a*/ 	.byte	0x3f
	.zero		1


	//   ....[47]....
        /*061c*/ 	.word	0x0000f9d0
        /*0620*/ 	.word	0x000000ff
        /*0624*/ 	.word	0x00000000
        /*0628*/ 	.short	0x0101
        /*062a*/ 	.byte	0x04
	.zero		1


	//   ....[48]....
        /*062c*/ 	.word	0x000121d0
        /*0630*/ 	.word	0x000000ff
        /*0634*/ 	.word	0x00030840
        /*0638*/ 	.short	0x010a
        /*063a*/ 	.byte	0x26
	.zero		1


	//   ....[49]....
        /*063c*/ 	.word	0x00012f90
        /*0640*/ 	.word	0x000000ff
        /*0644*/ 	.word	0x00030800
        /*0648*/ 	.short	0x0107
        /*064a*/ 	.byte	0x26
	.zero		1


	//   ....[50]....
        /*064c*/ 	.word	0x00013000
        /*0650*/ 	.word	0x000000ff
        /*0654*/ 	.word	0x00030800
        /*0658*/ 	.short	0x0101
        /*065a*/ 	.byte	0x26
	.zero		1


	//   ....[51]....
        /*065c*/ 	.word	0x00013010
        /*0660*/ 	.word	0x000000ff
        /*0664*/ 	.word	0x00030820
        /*0668*/ 	.short	0x010a
        /*066a*/ 	.byte	0x26
	.zero		1


	//   ....[52]....
        /*066c*/ 	.word	0x00013420
        /*0670*/ 	.word	0x000000ff
        /*0674*/ 	.word	0x00030848
        /*0678*/ 	.short	0x010a
        /*067a*/ 	.byte	0x26
	.zero		1


	//   ....[53]....
        /*067c*/ 	.word	0x000137d0
        /*0680*/ 	.word	0x000000ff
        /*0684*/ 	.word	0x00030860
        /*0688*/ 	.short	0x010a
        /*068a*/ 	.byte	0x26
	.zero		1


	//   ....[54]....
        /*068c*/ 	.word	0x00013da0
        /*0690*/ 	.word	0x000000ff
        /*0694*/ 	.word	0x00030840
        /*0698*/ 	.short	0x010a
        /*069a*/ 	.byte	0x26
	.zero		1


	//   ....[55]....
        /*069c*/ 	.word	0x00014160
        /*06a0*/ 	.word	0x000000ff
        /*06a4*/ 	.word	0x00030868
        /*06a8*/ 	.short	0x010a
        /*06aa*/ 	.byte	0x26
	.zero		1


	//   ....[56]....
        /*06ac*/ 	.word	0x00014780
        /*06b0*/ 	.word	0x000000ff
        /*06b4*/ 	.word	0x00030848
        /*06b8*/ 	.short	0x010a
        /*06ba*/ 	.byte	0x26
	.zero		1


	//   ....[57]....
        /*06bc*/ 	.word	0x00014b20
        /*06c0*/ 	.word	0x000000ff
        /*06c4*/ 	.word	0x00030860
        /*06c8*/ 	.short	0x010a
        /*06ca*/ 	.byte	0x26
	.zero		1


	//   ....[58]....
        /*06cc*/ 	.word	0x00014f80
        /*06d0*/ 	.word	0x00000003
        /*06d4*/ 	.word	0x00030860
        /*06d8*/ 	.short	0x010a
        /*06da*/ 	.byte	0x3f
	.zero		1


	//   ....[59]....
        /*06dc*/ 	.word	0x000153e0
        /*06e0*/ 	.word	0x00000002
        /*06e4*/ 	.word	0x00030820
        /*06e8*/ 	.short	0x010a
        /*06ea*/ 	.byte	0x3f
	.zero		1


	//   ....[60]....
        /*06ec*/ 	.word	0x00015580
        /*06f0*/ 	.word	0x00000007
        /*06f4*/ 	.word	0x00000000
        /*06f8*/ 	.short	0x010a
        /*06fa*/ 	.byte	0x3f
	.zero		1


	//   ....[61]....
        /*06fc*/ 	.word	0x000155f0
        /*0700*/ 	.word	0x00000008
        /*0704*/ 	.word	0x00000000
        /*0708*/ 	.short	0x010a
        /*070a*/ 	.byte	0x3f
	.zero		1


	//   ....[62]....
        /*070c*/ 	.word	0x00015650
        /*0710*/ 	.word	0x00000007
        /*0714*/ 	.word	0x00000000
        /*0718*/ 	.short	0x010a
        /*071a*/ 	.byte	0x3f
	.zero		1


	//   ....[63]....
        /*071c*/ 	.word	0x00015680
        /*0720*/ 	.word	0x00000006
        /*0724*/ 	.word	0x00000000
        /*0728*/ 	.short	0x010a
        /*072a*/ 	.byte	0x3f
	.zero		1


	//   ....[64]....
        /*072c*/ 	.word	0x000156f0
        /*0730*/ 	.word	0x00000003
        /*0734*/ 	.word	0x00030800
        /*0738*/ 	.short	0x010a
        /*073a*/ 	.byte	0x3f
	.zero		1


	//   ....[65]....
        /*073c*/ 	.word	0x00015750
        /*0740*/ 	.word	0x00000003
        /*0744*/ 	.word	0x00030830
        /*0748*/ 	.short	0x010a
        /*074a*/ 	.byte	0x3f
	.zero		1


	//   ....[66]....
        /*074c*/ 	.word	0x000157b0
        /*0750*/ 	.word	0x0000000f
        /*0754*/ 	.word	0x00030830
        /*0758*/ 	.short	0x010a
        /*075a*/ 	.byte	0x3f
	.zero		1


	//   ....[67]....
        /*075c*/ 	.word	0x00015810
        /*0760*/ 	.word	0x0000000f
        /*0764*/ 	.word	0x00030850
        /*0768*/ 	.short	0x010a
        /*076a*/ 	.byte	0x3f
	.zero		1


	//   ....[68]....
        /*076c*/ 	.word	0x00015870
        /*0770*/ 	.word	0x00000004
        /*0774*/ 	.word	0x00030830
        /*0778*/ 	.short	0x010a
        /*077a*/ 	.byte	0x3f
	.zero		1


	//   ....[69]....
        /*077c*/ 	.word	0x000158d0
        /*0780*/ 	.word	0x00000003
        /*0784*/ 	.word	0x00030850
        /*0788*/ 	.short	0x010a
        /*078a*/ 	.byte	0x3f
	.zero		1


	//   ....[70]....
        /*078c*/ 	.word	0x00015930
        /*0790*/ 	.word	0x00000004
        /*0794*/ 	.word	0x00030830
        /*0798*/ 	.short	0x010a
        /*079a*/ 	.byte	0x3f
	.zero		1


	//   ....[71]....
        /*079c*/ 	.word	0x00015990
        /*07a0*/ 	.word	0x00000003
        /*07a4*/ 	.word	0x00030850
        /*07a8*/ 	.short	0x010a
        /*07aa*/ 	.byte	0x3f
	.zero		1


	//   ....[72]....
        /*07ac*/ 	.word	0x000159f0
        /*07b0*/ 	.word	0x00000007
        /*07b4*/ 	.word	0x00030850
        /*07b8*/ 	.short	0x010a
        /*07ba*/ 	.byte	0x3f
	.zero		1


	//   ....[73]....
        /*07bc*/ 	.word	0x00015b50
        /*07c0*/ 	.word	0x00000003
        /*07c4*/ 	.word	0x00030840
        /*07c8*/ 	.short	0x010a
        /*07ca*/ 	.byte	0x3f
	.zero		1


	//   ....[74]....
        /*07cc*/ 	.word	0x000166b0
        /*07d0*/ 	.word	0x00000003
        /*07d4*/ 	.word	0x00030820
        /*07d8*/ 	.short	0x010a
        /*07da*/ 	.byte	0x3f
	.zero		1


	//   ....[75]....
        /*07dc*/ 	.word	0x00016710
        /*07e0*/ 	.word	0x00000003
        /*07e4*/ 	.word	0x00030848
        /*07e8*/ 	.short	0x010a
        /*07ea*/ 	.byte	0x3f
	.zero		1


	//   ....[76]....
        /*07ec*/ 	.word	0x00016770
        /*07f0*/ 	.word	0x00000003
        /*07f4*/ 	.word	0x00030860
        /*07f8*/ 	.short	0x010a
        /*07fa*/ 	.byte	0x3f
	.zero		1


	//   ....[77]....
        /*07fc*/ 	.word	0x000167d0
        /*0800*/ 	.word	0x00000003
        /*0804*/ 	.word	0x00030840
        /*0808*/ 	.short	0x010a
        /*080a*/ 	.byte	0x3f
	.zero		1


	//   ....[78]....
        /*080c*/ 	.word	0x00016830
        /*0810*/ 	.word	0x00000003
        /*0814*/ 	.word	0x00030868
        /*0818*/ 	.short	0x010a
        /*081a*/ 	.byte	0x3f
	.zero		1


	//   ....[79]....
        /*081c*/ 	.word	0x00016890
        /*0820*/ 	.word	0x00000003
        /*0824*/ 	.word	0x00030848
        /*0828*/ 	.short	0x010a
        /*082a*/ 	.byte	0x3f
	.zero		1


	//   ....[80]....
        /*082c*/ 	.word	0x000168f0
        /*0830*/ 	.word	0x00000003
        /*0834*/ 	.word	0x00030860
        /*0838*/ 	.short	0x010a
        /*083a*/ 	.byte	0x3f
	.zero		1


	//   ....[81]....
        /*083c*/ 	.word	0x00016940
        /*0840*/ 	.word	0x00000003
        /*0844*/ 	.word	0x00030860
        /*0848*/ 	.short	0x010a
        /*084a*/ 	.byte	0x3f
	.zero		1


	//   ....[82]....
        /*084c*/ 	.word	0x00016990
        /*0850*/ 	.word	0x00000002
        /*0854*/ 	.word	0x00030820
        /*0858*/ 	.short	0x010a
        /*085a*/ 	.byte	0x3f
	.zero		1


	//   ....[83]....
        /*085c*/ 	.word	0x00016b30
        /*0860*/ 	.word	0x00000007
        /*0864*/ 	.word	0x00000000
        /*0868*/ 	.short	0x010a
        /*086a*/ 	.byte	0x3f
	.zero		1


	//   ....[84]....
        /*086c*/ 	.word	0x00016b80
        /*0870*/ 	.word	0x00000008
        /*0874*/ 	.word	0x00000000
        /*0878*/ 	.short	0x010a
        /*087a*/ 	.byte	0x3f
	.zero		1


	//   ....[85]....
        /*087c*/ 	.word	0x00016bd0
        /*0880*/ 	.word	0x00000007
        /*0884*/ 	.word	0x00000000
        /*0888*/ 	.short	0x010a
        /*088a*/ 	.byte	0x3f
	.zero		1


	//----- nvinfo : EIATTR_NUM_MBARRIERS
	.align		4
.L_183:
        /*088c*/ 	.byte	0x03, 0x38
        /*088e*/ 	.short	0x0016


	//----- nvinfo : EIATTR_EXIT_INSTR_OFFSETS
	.align		4
        /*0890*/ 	.byte	0x04, 0x1c
        /*0892*/ 	.short	(.L_185 - .L_184)


	//   ....[0]....
.L_184:
        /*0894*/ 	.word	0x000156d0


	//----- nvinfo : EIATTR_MAX_THREADS
	.align		4
.L_185:
        /*0898*/ 	.byte	0x04, 0x05
        /*089a*/ 	.short	(.L_187 - .L_186)
.L_186:
        /*089c*/ 	.word	0x00000180
        /*08a0*/ 	.word	0x00000001
        /*08a4*/ 	.word	0x00000001


	//----- nvinfo : EIATTR_CRS_STACK_SIZE
	.align		4
.L_187:
        /*08a8*/ 	.byte	0x04, 0x1e
        /*08aa*/ 	.short	(.L_189 - .L_188)
.L_188:
        /*08ac*/ 	.word	0x00000000


	//----- nvinfo : EIATTR_CBANK_PARAM_SIZE
	.align		4
.L_189:
        /*08b0*/ 	.byte	0x03, 0x19
        /*08b2*/ 	.short	0x0a70


	//----- nvinfo : EIATTR_PARAM_CBANK
	.align		4
        /*08b4*/ 	.byte	0x04, 0x0a
        /*08b6*/ 	.short	(.L_191 - .L_190)
	.align		4
.L_190:
        /*08b8*/ 	.word	index@(.nv.constant0._ZN7cutlass13device_kernelIN5flash11enable_sm90INS1_16FlashAttnFwdSm90INS1_25CollectiveMainloopFwdSm90ILi2EN4cute5tupleIJNS5_1CILi1EEES8_S8_EEENS6_IJNS7_ILi128EEENS7_ILi96EEENS7_ILi192EEEEEELi192ENS_10bfloat16_tEfNS_4arch4Sm90ELb0ELb1ELb1ELb0ELb0ELb0ELb0ELb1ELb1ELb1ELb1ELb0EEENS1_21CollectiveEpilogueFwdINS6_IJSA_SC_SB_EEES9_SE_SG_Li256ELb0ELb1ELb1ELb0EEENS1_19SingleTileSchedulerILb0ELb1ELb1ELi128EEEEEEEEEvNT_6ParamsE)
        /*08bc*/ 	.short	0x0210
        /*08be*/ 	.short	0x0a70


	//----- nvinfo : EIATTR_SW_WAR
	.align		4
.L_191:
        /*08c0*/ 	.byte	0x04, 0x36
        /*08c2*/ 	.short	(.L_193 - .L_192)
.L_192:
        /*08c4*/ 	.word	0x00000008
.L_193:


//--------------------- .nv.info._ZN7cutlass13device_kernelIN5flash11enable_sm90INS1_16FlashAttnFwdSm90INS1_25CollectiveMainloopFwdSm90ILi2EN4cute5tupleIJNS5_1CILi1EEES8_S8_EEENS6_IJNS7_ILi128EEENS7_ILi96EEENS7_ILi192EEEEEELi192ENS_10bfloat16_tEfNS_4arch4Sm90ELb0ELb1ELb1ELb1ELb0ELb0ELb0ELb1ELb1ELb1ELb1ELb0EEENS1_21CollectiveEpilogueFwdINS6_IJSA_SC_SB_EEES9_SE_SG_Li256ELb1ELb1ELb1ELb0EEENS1_36VarlenDynamicPersistentTileSchedulerILi128ELi96ELi256ELi128ELb1ELb1ELb1ELb1ELb0ELb1EEEEEEEEEvNT_6ParamsE --------------------------
	.section	.nv.info._ZN7cutlass13device_kernelIN5flash11enable_sm90INS1_16FlashAttnFwdSm90INS1_25CollectiveMainloopFwdSm90ILi2EN4cute5tupleIJNS5_1CILi1EEES8_S8_EEENS6_IJNS7_ILi128EEENS7_ILi96EEENS7_ILi192EEEEEELi192ENS_10bfloat16_tEfNS_4arch4Sm90ELb0ELb1ELb1ELb1ELb0ELb0ELb0ELb1ELb1ELb1ELb1ELb0EEENS1_21CollectiveEpilogueFwdINS6_IJSA_SC_SB_EEES9_SE_SG_Li256ELb1ELb1ELb1ELb0EEENS1_36VarlenDynamicPersistentTileSchedulerILi128ELi96ELi256ELi128ELb1ELb1ELb1ELb1ELb0ELb1EEEEEEEEEvNT_6ParamsE,"",@"SHT_CUDA_INFO"
	.sectionflags	@""
	.align	4


	//----- nvinfo : EIATTR_CUDA_API_VERSION
	.align		4
        /*0000*/ 	.byte	0x04, 0x37
        /*0002*/ 	.short	(.L_195 - .L_194)
.L_194:
        /*0004*/ 	.word	0x00000082


	//----- nvinfo : EIATTR_KPARAM_INFO
	.align		4
.L_195:
        /*0008*/ 	.byte	0x04, 0x17
        /*000a*/ 	.short	(.L_197 - .L_196)
.L_196:
        /*000c*/ 	.word	0x00000000
        /*0010*/ 	.short	0x0000
        /*0012*/ 	.short	0x0070
        /*0014*/ 	.byte	0x00, 0xf0, 0x01, 0x2a


	//----- nvinfo : EIATTR_SPARSE_MMA_MASK
	.align		4
.L_197:
        /*0018*/ 	.byte	0x03, 0x50
        /*001a*/ 	.short	0x0000


	//----- nvinfo : EIATTR_MAXREG_COUNT
	.align		4
        /*001c*/ 	.byte	0x03, 0x1b
        /*001e*/ 	.short	0x00a8


	//----- nvinfo : EIATTR_NUM_BARRIERS
	.align		4
        /*0020*/ 	.byte	0x02, 0x4c
        /*0022*/ 	.byte	0x09
	.zero		1


	//----- nvinfo : EIATTR_EXTERNS
	.align		4
        /*0024*/ 	.byte	0x04, 0x0f
        /*0026*/ 	.short	(.L_199 - .L_198)


	//   ....[0]....
	.align		4
.L_198:
        /*0028*/ 	.word	index@(__assertfail)


	//----- nvinfo : EIATTR_ANNOTATIONS
	.align		4
.L_199:
        /*002c*/ 	.byte	0x04, 0x55
        /*002e*/ 	.short	(.L_201 - .L_200)


	//   ....[0]....
.L_200:
        /* <DEDUP_REMOVED lines=79> */


	//----- nvinfo : EIATTR_MERCURY_ISA_VERSION
	.align		4
.L_201:
        /*0510*/ 	.byte	0x03, 0x5f
        /*0512*/ 	.short	0x0101


	//----- nvinfo : EIATTR_UNUSED_LOAD_BYTE_OFFSET
	.align		4
        /*0514*/ 	.byte	0x04, 0x44
        /*0516*/ 	.short	(.L_203 - .L_202)


	//   ....[0]....
.L_202:
        /*0518*/ 	.word	0x00000a10
        /*051c*/ 	.word	0x0000fff0


	//   ....[1]....
        /*0520*/ 	.word	0x0000fd00
        /*0524*/ 	.word	0x0000fff0


	//----- nvinfo : EIATTR_INT_WARP_WIDE_INSTR_OFFSETS
	.align		4
.L_203:
        /*0528*/ 	.byte	0x04, 0x31
        /*052a*/ 	.short	(.L_205 - .L_204)


	//   ....[0]....
.L_204:
        /*052c*/ 	.word	0x00000130


	//   ....[1]....
        /*0530*/ 	.word	0x00000170


	//   ....[2]....
        /*0534*/ 	.word	0x000001e0


	//   ....[3]....
        /*0538*/ 	.word	0x000158d0


	//   ....[4]....
        /*053c*/ 	.word	0x00015970


	//   ....[5]....
        /*0540*/ 	.word	0x000197e0


	//   ....[6]....
        /*0544*/ 	.word	0x00019850


	//----- nvinfo : EIATTR_COOP_GROUP_MASK_REGIDS
	.align		4
.L_205:
        /*0548*/ 	.byte	0x04, 0x29
        /*054a*/ 	.short	(.L_207 - .L_206)


	//   ....[0]....
.L_206:
        /*054c*/ 	.word	0xffffffff


	//   ....[1]....
        /*0550*/ 	.word	0xffffffff


	//   ....[2]....
        /*0554*/ 	.word	0xffffffff


	//   ....[3]....
        /*0558*/ 	.word	0xffffffff


	//   ....[4]....
        /*055c*/ 	.word	0xffffffff


	//   ....[5]....
        /*0560*/ 	.word	0xffffffff


	//   ....[6]....
        /*0564*/ 	.word	0xffffffff


	//   ....[7]....
        /*0568*/ 	.word	0xffffffff


	//   ....[8]....
        /*056c*/ 	.word	0xffffffff


	//   ....[9]....
        /*0570*/ 	.word	0xffffffff


	//   ....[10]....
        /*0574*/ 	.word	0xffffffff


	//   ....[11]....
        /*0578*/ 	.word	0xffffffff


	//   ....[12]....
        /*057c*/ 	.word	0xffffffff


	//   ....[13]....
        /*0580*/ 	.word	0xffffffff


	//   ....[14]....
        /*0584*/ 	.word	0xffffffff


	//   ....[15]....
        /*0588*/ 	.word	0xffffffff


	//   ....[16]....
        /*058c*/ 	.word	0xffffffff


	//   ....[17]....
        /*0590*/ 	.word	0xffffffff


	//   ....[18]....
        /*0594*/ 	.word	0xffffffff


	//   ....[19]....
        /*0598*/ 	.word	0xffffffff


	//   ....[20]....
        /*059c*/ 	.word	0xffffffff


	//   ....[21]....
        /*05a0*/ 	.word	0xffffffff


	//   ....[22]....
        /*05a4*/ 	.word	0xffffffff


	//   ....[23]....
        /*05a8*/ 	.word	0xffffffff


	//   ....[24]....
        /*05ac*/ 	.word	0xffffffff


	//   ....[25]....
        /*05b0*/ 	.word	0xffffffff


	//   ....[26]....
        /*05b4*/ 	.word	0xffffffff


	//   ....[27]....
        /*05b8*/ 	.word	0xffffffff


	//   ....[28]....
        /*05bc*/ 	.word	0xffffffff


	//   ....[29]....
        /*05c0*/ 	.word	0xffffffff


	//   ....[30]....
        /*05c4*/ 	.word	0xffffffff


	//   ....[31]....
        /*05c8*/ 	.word	0xffffffff


	//   ....[32]....
        /*05cc*/ 	.word	0xffffffff


	//   ....[33]....
        /*05d0*/ 	.word	0xffffffff


	//   ....[34]....
        /*05d4*/ 	.word	0xffffffff


	//   ....[35]....
        /*05d8*/ 	.word	0xffffffff


	//   ....[36]....
        /*05dc*/ 	.word	0xffffffff


	//   ....[37]....
        /*05e0*/ 	.word	0xffffffff


	//   ....[38]....
        /*05e4*/ 	.word	0xffffffff


	//   ....[39]....
        /*05e8*/ 	.word	0xffffffff


	//   ....[40]....
        /*05ec*/ 	.word	0xffffffff


	//   ....[41]....
        /*05f0*/ 	.word	0xffffffff


	//   ....[42]....
        /*05f4*/ 	.word	0xffffffff


	//   ....[43]....
        /*05f8*/ 	.word	0xffffffff


	//   ....[44]....
        /*05fc*/ 	.word	0xffffffff


	//   ....[45]....
        /*0600*/ 	.word	0xffffffff


	//   ....[46]....
        /*0604*/ 	.word	0xffffffff


	//   ....[47]....
        /*0608*/ 	.word	0xffffffff


	//   ....[48]....
        /*060c*/ 	.word	0xffffffff


	//   ....[49]....
        /*0610*/ 	.word	0xffffffff


	//   ....[50]....
        /*0614*/ 	.word	0xffffffff


	//   ....[51]....
        /*0618*/ 	.word	0xffffffff


	//   ....[52]....
        /*061c*/ 	.word	0xffffffff


	//   ....[53]....
        /*0620*/ 	.word	0xffffffff


	//   ....[54]....
        /*0624*/ 	.word	0xffffffff


	//   ....[55]....
        /*0628*/ 	.word	0xffffffff


	//   ....[56]....
        /*062c*/ 	.word	0xffffffff


	//   ....[57]....
        /*0630*/ 	.word	0xffffffff


	//   ....[58]....
        /*0634*/ 	.word	0xffffffff


	//   ....[59]....
        /*0638*/ 	.word	0xffffffff


	//   ....[60]....
        /*063c*/ 	.word	0xffffffff


	//   ....[61]....
        /*0640*/ 	.word	0xffffffff


	//   ....[62]....
        /*0644*/ 	.word	0xffffffff


	//   ....[63]....
        /*0648*/ 	.word	0xffffffff


	//   ....[64]....
        /*064c*/ 	.word	0xffffffff


	//   ....[65]....
        /*0650*/ 	.word	0xffffffff


	//   ....[66]....
        /*0654*/ 	.word	0xffffffff


	//   ....[67]....
        /*0658*/ 	.word	0xffffffff


	//   ....[68]....
        /*065c*/ 	.word	0xffffffff


	//   ....[69]....
        /*0660*/ 	.word	0xffffffff


	//   ....[70]....
        /*0664*/ 	.word	0xffffffff


	//   ....[71]....
        /*0668*/ 	.word	0xffffffff


	//   ....[72]....
        /*066c*/ 	.word	0xffffffff


	//   ....[73]....
        /*0670*/ 	.word	0xffffffff


	//   ....[74]....
        /*0674*/ 	.word	0xffffffff


	//   ....[75]....
        /*0678*/ 	.word	0xffffffff


	//   ....[76]....
        /*067c*/ 	.word	0xffffffff


	//   ....[77]....
        /*0680*/ 	.word	0xffffffff


	//   ....[78]....
        /*0684*/ 	.word	0xffffffff


	//   ....[79]....
        /*0688*/ 	.word	0xffffffff


	//   ....[80]....
        /*068c*/ 	.word	0xffffffff


	//   ....[81]....
        /*0690*/ 	.word	0xffffffff


	//   ....[82]....
        /*0694*/ 	.word	0xffffffff


	//   ....[83]....
        /*0698*/ 	.word	0xffffffff


	//   ....[84]....
        /*069c*/ 	.word	0xffffffff


	//   ....[85]....
        /*06a0*/ 	.word	0xffffffff


	//   ....[86]....
        /*06a4*/ 	.word	0xffffffff


	//   ....[87]....
        /*06a8*/ 	.word	0xffffffff


	//   ....[88]....
        /*06ac*/ 	.word	0xffffffff


	//   ....[89]....
        /*06b0*/ 	.word	0xffffffff


	//   ....[90]....
        /*06b4*/ 	.word	0xffffffff


	//   ....[91]....
        /*06b8*/ 	.word	0xffffffff


	//   ....[92]....
        /*06bc*/ 	.word	0xffffffff


	//   ....[93]....
        /*06c0*/ 	.word	0xffffffff


	//   ....[94]....
        /*06c4*/ 	.word	0xffffffff


	//   ....[95]....
        /*06c8*/ 	.word	0xffffffff


	//   ....[96]....
        /*06cc*/ 	.word	0xffffffff


	//   ....[97]....
        /*06d0*/ 	.word	0xffffffff


	//   ....[98]....
        /*06d4*/ 	.word	0xffffffff


	//   ....[99]....
        /*06d8*/ 	.word	0xffffffff


	//   ....[100]....
        /*06dc*/ 	.word	0xffffffff


	//   ....[101]....
        /*06e0*/ 	.word	0xffffffff


	//   ....[102]....
        /*06e4*/ 	.word	0xffffffff


	//   ....[103]....
        /*06e8*/ 	.word	0xffffffff


	//   ....[104]....
        /*06ec*/ 	.word	0xffffffff


	//   ....[105]....
        /*06f0*/ 	.word	0xffffffff


	//   ....[106]....
        /*06f4*/ 	.word	0xffffffff


	//   ....[107]....
        /*06f8*/ 	.word	0xffffffff


	//   ....[108]....
        /*06fc*/ 	.word	0xffffffff


	//   ....[109]....
        /*0700*/ 	.word	0xffffffff


	//   ....[110]....
        /*0704*/ 	.word	0xffffffff


	//   ....[111]....
        /*0708*/ 	.word	0x0500000f


	//   ....[112]....
        /*070c*/ 	.word	0x0500000f


	//   ....[113]....
        /*0710*/ 	.word	0x0500000f


	//   ....[114]....
        /*0714*/ 	.word	0x0500000f


	//   ....[115]....
        /*0718*/ 	.word	0x0500000f


	//   ....[116]....
        /*071c*/ 	.word	0x0500000f


	//   ....[117]....
        /*0720*/ 	.word	0x0500000f


	//   ....[118]....
        /*0724*/ 	.word	0x0500000f


	//   ....[119]....
        /*0728*/ 	.word	0x0500000f


	//   ....[120]....
        /*072c*/ 	.word	0x0500000f


	//   ....[121]....
        /*0730*/ 	.word	0x0500000f


	//   ....[122]....
        /*0734*/ 	.word	0x0500000f


	//   ....[123]....
        /*0738*/ 	.word	0x0500000f


	//   ....[124]....
        /*073c*/ 	.word	0x0500000f


	//   ....[125]....
        /*0740*/ 	.word	0x0500000f


	//   ....[126]....
        /*0744*/ 	.word	0x0500000f


	//   ....[127]....
        /*0748*/ 	.word	0x0500000f


	//   ....[128]....
        /*074c*/ 	.word	0x0500000f


	//   ....[129]....
        /*0750*/ 	.word	0x0500000f


	//   ....[130]....
        /*0754*/ 	.word	0x0500000f


	//   ....[131]....
        /*0758*/ 	.word	0x0500000f


	//   ....[132]....
        /*075c*/ 	.word	0x0500000f


	//   ....[133]....
        /*0760*/ 	.word	0x0500000f


	//   ....[134]....
        /*0764*/ 	.word	0x0500000f


	//   ....[135]....
        /*0768*/ 	.word	0x0500000f


	//   ....[136]....
        /*076c*/ 	.word	0x0500000f


	//   ....[137]....
        /*0770*/ 	.word	0x0500000f


	//   ....[138]....
        /*0774*/ 	.word	0x0500000f


	//   ....[139]....
        /*0778*/ 	.word	0x0500000f


	//   ....[140]....
        /*077c*/ 	.word	0x0500000f


	//   ....[141]....
        /*0780*/ 	.word	0x0500000f


	//   ....[142]....
        /*0784*/ 	.word	0x0500000f


	//   ....[143]....
        /*0788*/ 	.word	0x0500000f


	//   ....[144]....
        /*078c*/ 	.word	0x0500000f


	//   ....[145]....
        /*0790*/ 	.word	0x0500000f


	//   ....[146]....
        /*0794*/ 	.word	0x0500000f


	//----- nvinfo : EIATTR_COOP_GROUP_INSTR_OFFSETS
	.align		4
.L_207:
        /*0798*/ 	.byte	0x04, 0x28
        /*079a*/ 	.short	(.L_209 - .L_208)


	//   ....[0]....
.L_208:
        /*079c*/ 	.word	0x00000060


	//   ....[1]....
        /*07a0*/ 	.word	0x00000140


	//   ....[2]....
        /*07a4*/ 	.word	0x00000190


	//   ....[3]....
        /*07a8*/ 	.word	0x000003c0


	//   ....[4]....
        /*07ac*/ 	.word	0x00000520


	//   ....[5]....
        /*07b0*/ 	.word	0x00000640


	//   ....[6]....
        /*07b4*/ 	.word	0x000007a0


	//   ....[7]....
        /*07b8*/ 	.word	0x00002180


	//   ....[8]....
        /*07bc*/ 	.word	0x00002f30


	//   ....[9]....
        /*07c0*/ 	.word	0x00003af0


	//   ....[10]....
        /*07c4*/ 	.word	0x00004400


	//   ....[11]....
        /*07c8*/ 	.word	0x00004430


	//   ....[12]....
        /*07cc*/ 	.word	0x000048b0


	//   ....[13]....
        /*07d0*/ 	.word	0x00004910


	//   ....[14]....
        /*07d4*/ 	.word	0x00006b70


	//   ....[15]....
        /*07d8*/ 	.word	0x00006d90


	//   ....[16]....
        /*07dc*/ 	.word	0x00007c30


	//   ....[17]....
        /*07e0*/ 	.word	0x00007d40


	//   ....[18]....
        /*07e4*/ 	.word	0x00008300


	//   ....[19]....
        /*07e8*/ 	.word	0x00008390


	//   ....[20]....
        /*07ec*/ 	.word	0x0000a350


	//   ....[21]....
        /*07f0*/ 	.word	0x0000a440


	//   ....[22]....
        /*07f4*/ 	.word	0x0000aa80


	//   ....[23]....
        /*07f8*/ 	.word	0x0000ab00


	//   ....[24]....
        /*07fc*/ 	.word	0x0000c970


	//   ....[25]....
        /*0800*/ 	.word	0x0000cbc0


	//   ....[26]....
        /*0804*/ 	.word	0x0000da50


	//   ....[27]....
        /*0808*/ 	.word	0x0000db60


	//   ....[28]....
        /*080c*/ 	.word	0x0000e160


	//   ....[29]....
        /*0810*/ 	.word	0x0000e1d0


	//   ....[30]....
        /*0814*/ 	.word	0x0000f230


	//   ....[31]....
        /*0818*/ 	.word	0x0000f270


	//   ....[32]....
        /*081c*/ 	.word	0x0000f3a0


	//   ....[33]....
        /*0820*/ 	.word	0x0000f3c0


	//   ....[34]....
        /*0824*/ 	.word	0x00010bd0


	//   ....[35]....
        /*0828*/ 	.word	0x00010be0


	//   ....[36]....
        /*082c*/ 	.word	0x00010bf0


	//   ....[37]....
        /*0830*/ 	.word	0x00010c00


	//   ....[38]....
        /*0834*/ 	.word	0x000114c0


	//   ....[39]....
        /*0838*/ 	.word	0x000114f0


	//   ....[40]....
        /*083c*/ 	.word	0x00011630


	//   ....[41]....
        /*0840*/ 	.word	0x00011650


	//   ....[42]....
        /*0844*/ 	.word	0x00011760


	//   ....[43]....
        /*0848*/ 	.word	0x00011780


	//   ....[44]....
        /*084c*/ 	.word	0x000118a0


	//   ....[45]....
        /*0850*/ 	.word	0x000118c0


	//   ....[46]....
        /*0854*/ 	.word	0x00011da0


	//   ....[47]....
        /*0858*/ 	.word	0x00011db0


	//   ....[48]....
        /*085c*/ 	.word	0x00012400


	//   ....[49]....
        /*0860*/ 	.word	0x00012410


	//   ....[50]....
        /*0864*/ 	.word	0x000134e0


	//   ....[51]....
        /*0868*/ 	.word	0x00013510


	//   ....[52]....
        /*086c*/ 	.word	0x00013620


	//   ....[53]....
        /*0870*/ 	.word	0x00013640


	//   ....[54]....
        /*0874*/ 	.word	0x00013750


	//   ....[55]....
        /*0878*/ 	.word	0x00013770


	//   ....[56]....
        /*087c*/ 	.word	0x00013890


	//   ....[57]....
        /*0880*/ 	.word	0x000138b0


	//   ....[58]....
        /*0884*/ 	.word	0x00013a60


	//   ....[59]....
        /*0888*/ 	.word	0x00013c80


	//   ....[60]....
        /*088c*/ 	.word	0x00013cb0


	//   ....[61]....
        /*0890*/ 	.word	0x00013ce0


	//   ....[62]....
        /*0894*/ 	.word	0x00013d10


	//   ....[63]....
        /*0898*/ 	.word	0x00013d40


	//   ....[64]....
        /*089c*/ 	.word	0x00013d70


	//   ....[65]....
        /*08a0*/ 	.word	0x00013f20


	//   ....[66]....
        /*08a4*/ 	.word	0x00013f50


	//   ....[67]....
        /*08a8*/ 	.word	0x00013f80


	//   ....[68]....
        /*08ac*/ 	.word	0x00013fb0


	//   ....[69]....
        /*08b0*/ 	.word	0x00013fe0


	//   ....[70]....
        /*08b4*/ 	.word	0x00014010


	//   ....[71]....
        /*08b8*/ 	.word	0x000140b0


	//   ....[72]....
        /*08bc*/ 	.word	0x000140e0


	//   ....[73]....
        /*08c0*/ 	.word	0x000140f0


	//   ....[74]....
        /*08c4*/ 	.word	0x00014120


	//   ....[75]....
        /*08c8*/ 	.word	0x00015ec0


	//   ....[76]....
        /*08cc*/ 	.word	0x00016ae0


	//   ....[77]....
        /*08d0*/ 	.word	0x00016b00


	//   ....[78]....
        /*08d4*/ 	.word	0x00016b10


	//   ....[79]....
        /*08d8*/ 	.word	0x00016b40


	//   ....[80]....
        /*08dc*/ 	.word	0x00016c60


	//   ....[81]....
        /*08e0*/ 	.word	0x00016c70


	//   ....[82]....
        /*08e4*/ 	.word	0x00016d10


	//   ....[83]....
        /*08e8*/ 	.word	0x00016d20


	//   ....[84]....
        /*08ec*/ 	.word	0x00016dc0


	//   ....[85]....
        /*08f0*/ 	.word	0x00016dd0


	//   ....[86]....
        /*08f4*/ 	.word	0x00016e70


	//   ....[87]....
        /*08f8*/ 	.word	0x00016e80


	//   ....[88]....
        /*08fc*/ 	.word	0x00016f00


	//   ....[89]....
        /*0900*/ 	.word	0x00016f30


	//   ....[90]....
        /*0904*/ 	.word	0x00016f80


	//   ....[91]....
        /*0908*/ 	.word	0x00016fc0


	//   ....[92]....
        /*090c*/ 	.word	0x0001a040


	//   ....[93]....
        /*0910*/ 	.word	0x0001a0c0


	//   ....[94]....
        /*0914*/ 	.word	0x0001a0f0


	//   ....[95]....
        /*0918*/ 	.word	0x0001a100


	//   ....[96]....
        /*091c*/ 	.word	0x0001a130


	//   ....[97]....
        /*0920*/ 	.word	0x0001a160


	//   ....[98]....
        /*0924*/ 	.word	0x0001a190


	//   ....[99]....
        /*0928*/ 	.word	0x0001a1c0


	//   ....[100]....
        /*092c*/ 	.word	0x0001a390


	//   ....[101]....
        /*0930*/ 	.word	0x0001a3c0


	//   ....[102]....
        /*0934*/ 	.word	0x0001a3f0


	//   ....[103]....
        /*0938*/ 	.word	0x0001a420


	//   ....[104]....
        /*093c*/ 	.word	0x0001a450


	//   ....[105]....
        /*0940*/ 	.word	0x0001a480


	//   ....[106]....
        /*0944*/ 	.word	0x0001a550


	//   ....[107]....
        /*0948*/ 	.word	0x0001a570


	//   ....[108]....
        /*094c*/ 	.word	0x0001a580


	//   ....[109]....
        /*0950*/ 	.word	0x0001a600


	//   ....[110]....
        /*0954*/ 	.word	0x0001b150


	//   ....[111]....
        /*0958*/ 	.word	0x0001b800


	//   ....[112]....
        /*095c*/ 	.word	0x0001b9e0


	//   ....[113]....
        /*0960*/ 	.word	0x0001ba30


	//   ....[114]....
        /*0964*/ 	.word	0x0001bb60


	//   ....[115]....
        /*0968*/ 	.word	0x0001bbb0


	//   ....[116]....
        /*096c*/ 	.word	0x0001bcf0


	//   ....[117]....
        /*0970*/ 	.word	0x0001bd60


	//   ....[118]....
        /*0974*/ 	.word	0x0001be90


	//   ....[119]....
        /*0978*/ 	.word	0x0001bee0


	//   ....[120]....
        /*097c*/ 	.word	0x0001c010


	//   ....[121]....
        /*0980*/ 	.word	0x0001c060


	//   ....[122]....
        /*0984*/ 	.word	0x0001c190


	//   ....[123]....
        /*0988*/ 	.word	0x0001c1e0


	//   ....[124]....
        /*098c*/ 	.word	0x0001c2f0


	//   ....[125]....
        /*0990*/ 	.word	0x0001c360


	//   ....[126]....
        /*0994*/ 	.word	0x0001c470


	//   ....[127]....
        /*0998*/ 	.word	0x0001c4c0


	//   ....[128]....
        /*099c*/ 	.word	0x0001c7f0


	//   ....[129]....
        /*09a0*/ 	.word	0x0001c890


	//   ....[130]....
        /*09a4*/ 	.word	0x0001ca30


	//   ....[131]....
        /*09a8*/ 	.word	0x0001cab0


	//   ....[132]....
        /*09ac*/ 	.word	0x0001cb30


	//   ....[133]....
        /*09b0*/ 	.word	0x0001cbb0


	//   ....[134]....
        /*09b4*/ 	.word	0x0001cc30


	//   ....[135]....
        /*09b8*/ 	.word	0x0001ccc0


	//   ....[136]....
        /*09bc*/ 	.word	0x0001cd60


	//   ....[137]....
        /*09c0*/ 	.word	0x0001ce10


	//   ....[138]....
        /*09c4*/ 	.word	0x0001ce90


	//   ....[139]....
        /*09c8*/ 	.word	0x0001cf10


	//   ....[140]....
        /*09cc*/ 	.word	0x0001cf90


	//   ....[141]....
        /*09d0*/ 	.word	0x0001d020


	//   ....[142]....
        /*09d4*/ 	.word	0x0001d0a0


	//   ....[143]....
        /*09d8*/ 	.word	0x0001d150


	//   ....[144]....
        /*09dc*/ 	.word	0x0001d1a0


	//   ....[145]....
        /*09e0*/ 	.word	0x0001d260


	//   ....[146]....
        /*09e4*/ 	.word	0x0001d390


	//----- nvinfo : EIATTR_REG_RECONFIG
	.align		4
.L_209:
        /*09e8*/ 	.byte	0x01, 0x54
	.zero		2


	//----- nvinfo : EIATTR_SYSCALL_OFFSETS
	.align		4
        /*09ec*/ 	.byte	0x04, 0x46
        /*09ee*/ 	.short	(.L_211 - .L_210)


	//   ....[0]....
.L_210:
        /*09f0*/ 	.word	0x00002300


	//   ....[1]....
        /*09f4*/ 	.word	0x00015ae0


	//   ....[2]....
        /*09f8*/ 	.word	0x00015c30


	//   ....[3]....
        /*09fc*/ 	.word	0x00015d20


	//   ....[4]....
        /*0a00*/ 	.word	0x00016600


	//----- nvinfo : EIATTR_MBARRIER_INSTR_OFFSETS
	.align		4
.L_211:
        /*0a04*/ 	.byte	0x04, 0x39
        /*0a06*/ 	.short	(.L_213 - .L_212)


	//   ....[0]....
.L_212:
        /*0a08*/ 	.word	0x00000270
        /*0a0c*/ 	.word	0x000000ff
        /*0a10*/ 	.word	0x00030800
        /*0a14*/ 	.short	0x0100
        /*0a16*/ 	.byte	0x08
	.zero		1


	//   ....[1]....
        /*0a18*/ 	.word	0x00000280
        /*0a1c*/ 	.word	0x000000ff
        /*0a20*/ 	.word	0x00030820
        /*0a24*/ 	.short	0x0100
        /*0a26*/ 	.byte	0x08
	.zero		1


	//   ....[2]....
        /*0a28*/ 	.word	0x00000370
        /*0a2c*/ 	.word	0x000000ff
        /*0a30*/ 	.word	0x00030830
        /*0a34*/ 	.short	0x0100
        /*0a36*/ 	.byte	0x08
	.zero		1


	//   ....[3]....
        /*0a38*/ 	.word	0x00000380
        /*0a3c*/ 	.word	0x000000ff
        /*0a40*/ 	.word	0x00030840
        /*0a44*/ 	.short	0x0100
        /*0a46*/ 	.byte	0x08
	.zero		1


	//   ....[4]....
        /*0a48*/ 	.word	0x00000390
        /*0a4c*/ 	.word	0x000000ff
        /*0a50*/ 	.word	0x00030838
        /*0a54*/ 	.short	0x0100
        /*0a56*/ 	.byte	0x08
	.zero		1


	//   ....[5]....
        /*0a58*/ 	.word	0x000003a0
        /*0a5c*/ 	.word	0x000000ff
        /*0a60*/ 	.word	0x00030848
        /*0a64*/ 	.short	0x0100
        /*0a66*/ 	.byte	0x08
	.zero		1


	//   ....[6]....
        /*0a68*/ 	.word	0x000004d0
        /*0a6c*/ 	.word	0x000000ff
        /*0a70*/ 	.word	0x00030850
        /*0a74*/ 	.short	0x0100
        /*0a76*/ 	.byte	0x08
	.zero		1


	//   ....[7]....
        /*0a78*/ 	.word	0x000004e0
        /*0a7c*/ 	.word	0x000000ff
        /*0a80*/ 	.word	0x00030860
        /*0a84*/ 	.short	0x0100
        /*0a86*/ 	.byte	0x08
	.zero		1


	//   ....[8]....
        /*0a88*/ 	.word	0x000004f0
        /*0a8c*/ 	.word	0x000000ff
        /*0a90*/ 	.word	0x00030858
        /*0a94*/ 	.short	0x0100
        /*0a96*/ 	.byte	0x08
	.zero		1


	//   ....[9]....
        /*0a98*/ 	.word	0x00000500
        /*0a9c*/ 	.word	0x000000ff
        /*0aa0*/ 	.word	0x00030868
        /*0aa4*/ 	.short	0x0100
        /*0aa6*/ 	.byte	0x08
	.zero		1


	//   ....[10]....
        /*0aa8*/ 	.word	0x000005f0
        /*0aac*/ 	.word	0x000000ff
        /*0ab0*/ 	.word	0x00030870
        /*0ab4*/ 	.short	0x0100
        /*0ab6*/ 	.byte	0x06
	.zero		1


	//   ....[11]....
        /*0ab8*/ 	.word	0x00000600
        /*0abc*/ 	.word	0x000000ff
        /*0ac0*/ 	.word	0x00030880
        /*0ac4*/ 	.short	0x0100
        /*0ac6*/ 	.byte	0x06
	.zero		1


	//   ....[12]....
        /*0ac8*/ 	.word	0x00000610
        /*0acc*/ 	.word	0x000000ff
        /*0ad0*/ 	.word	0x00030878
        /*0ad4*/ 	.short	0x0100
        /*0ad6*/ 	.byte	0x06
	.zero		1


	//   ....[13]....
        /*0ad8*/ 	.word	0x00000620
        /*0adc*/ 	.word	0x000000ff
        /*0ae0*/ 	.word	0x00030888
        /*0ae4*/ 	.short	0x0100
        /*0ae6*/ 	.byte	0x06
	.zero		1


	//   ....[14]....
        /*0ae8*/ 	.word	0x00000750
        /*0aec*/ 	.word	0x000000ff
        /*0af0*/ 	.word	0x00030890
        /*0af4*/ 	.short	0x0100
        /*0af6*/ 	.byte	0x08
	.zero		1


	//   ....[15]....
        /*0af8*/ 	.word	0x00000760
        /*0afc*/ 	.word	0x000000ff
        /*0b00*/ 	.word	0x000308a0
        /*0b04*/ 	.short	0x0100
        /*0b06*/ 	.byte	0x08
	.zero		1


	//   ....[16]....
        /*0b08*/ 	.word	0x00000770
        /*0b0c*/ 	.word	0x000000ff
        /*0b10*/ 	.word	0x00030898
        /*0b14*/ 	.short	0x0100
        /*0b16*/ 	.byte	0x08
	.zero		1


	//   ....[17]....
        /*0b18*/ 	.word	0x00000780
        /*0b1c*/ 	.word	0x000000ff
        /*0b20*/ 	.word	0x000308a8
        /*0b24*/ 	.short	0x0100
        /*0b26*/ 	.byte	0x08
	.zero		1


	//   ....[18]....
        /*0b28*/ 	.word	0x000008b0
        /*0b2c*/ 	.word	0x000000ff
        /*0b30*/ 	.word	0x000308b0
        /*0b34*/ 	.short	0x0100
        /*0b36*/ 	.byte	0x08
	.zero		1


	//   ....[19]....
        /*0b38*/ 	.word	0x000008c0
        /*0b3c*/ 	.word	0x000000ff
        /*0b40*/ 	.word	0x000308c0
        /*0b44*/ 	.short	0x0100
        /*0b46*/ 	.byte	0x08
	.zero		1


	//   ....[20]....
        /*0b48*/ 	.word	0x000008d0
        /*0b4c*/ 	.word	0x000000ff
        /*0b50*/ 	.word	0x000308b8
        /*0b54*/ 	.short	0x0100
        /*0b56*/ 	.byte	0x08
	.zero		1


	//   ....[21]....
        /*0b58*/ 	.word	0x000008e0
        /*0b5c*/ 	.word	0x000000ff
        /*0b60*/ 	.word	0x000308c8
        /*0b64*/ 	.short	0x0100
        /*0b66*/ 	.byte	0x08
	.zero		1


	//   ....[22]....
        /*0b68*/ 	.word	0x00002380
        /*0b6c*/ 	.word	0x000000ff
        /*0b70*/ 	.word	0x00030800
        /*0b74*/ 	.short	0x010a
        /*0b76*/ 	.byte	0x26
	.zero		1


	//   ....[23]....
        /*0b78*/ 	.word	0x00002430
        /*0b7c*/ 	.word	0x00000007
        /*0b80*/ 	.word	0x00030830
        /*0b84*/ 	.short	0x010a
        /*0b86*/ 	.byte	0x3f
	.zero		1


	//   ....[24]....
        /*0b88*/ 	.word	0x000024a0
        /*0b8c*/ 	.word	0x00000007
        /*0b90*/ 	.word	0x00030830
        /*0b94*/ 	.short	0x010a
        /*0b96*/ 	.byte	0x3f
	.zero		1


	//   ....[25]....
        /*0b98*/ 	.word	0x00002f00
        /*0b9c*/ 	.word	0x00000002
        /*0ba0*/ 	.word	0x00000000
        /*0ba4*/ 	.short	0x0101
        /*0ba6*/ 	.byte	0x3f
	.zero		1


	//   ....[26]....
        /*0ba8*/ 	.word	0x00005740
        /*0bac*/ 	.word	0x000000ff
        /*0bb0*/ 	.word	0x00030830
        /*0bb4*/ 	.short	0x010a
        /*0bb6*/ 	.byte	0x07
	.zero		1


	//   ....[27]....
        /*0bb8*/ 	.word	0x000057a0
        /*0bbc*/ 	.word	0x000000ff
        /*0bc0*/ 	.word	0x00030830
        /*0bc4*/ 	.short	0x010a
        /*0bc6*/ 	.byte	0x07
	.zero		1


	//   ....[28]....
        /*0bc8*/ 	.word	0x00006240
        /*0bcc*/ 	.word	0x000000ff
        /*0bd0*/ 	.word	0x00030850
        /*0bd4*/ 	.short	0x010a
        /*0bd6*/ 	.byte	0x06
	.zero		1


	//   ....[29]....
        /*0bd8*/ 	.word	0x00006280
        /*0bdc*/ 	.word	0x000000ff
        /*0be0*/ 	.word	0x00030850
        /*0be4*/ 	.short	0x010a
        /*0be6*/ 	.byte	0x06
	.zero		1


	//   ....[30]....
        /*0be8*/ 	.word	0x00006bb0
        /*0bec*/ 	.word	0x0000000a
        /*0bf0*/ 	.word	0x00000000
        /*0bf4*/ 	.short	0x0101
        /*0bf6*/ 	.byte	0x3f
	.zero		1


	//   ....[31]....
        /*0bf8*/ 	.word	0x00008800
        /*0bfc*/ 	.word	0x00000084
        /*0c00*/ 	.word	0x00000000
        /*0c04*/ 	.short	0x0101
        /*0c06*/ 	.byte	0x3f
	.zero		1


	//   ....[32]....
        /*0c08*/ 	.word	0x000090f0
        /*0c0c*/ 	.word	0x000000ff
        /*0c10*/ 	.word	0x00030830
        /*0c14*/ 	.short	0x010a
        /*0c16*/ 	.byte	0x06
	.zero		1


	//   ....[33]....
        /*0c18*/ 	.word	0x00009150
        /*0c1c*/ 	.word	0x000000ff
        /*0c20*/ 	.word	0x00030830
        /*0c24*/ 	.short	0x010a
        /*0c26*/ 	.byte	0x06
	.zero		1


	//   ....[34]....
        /*0c28*/ 	.word	0x00009bf0
        /*0c2c*/ 	.word	0x000000ff
        /*0c30*/ 	.word	0x00030850
        /*0c34*/ 	.short	0x010a
        /*0c36*/ 	.byte	0x0b
	.zero		1


	//   ....[35]....
        /*0c38*/ 	.word	0x00009c30
        /*0c3c*/ 	.word	0x000000ff
        /*0c40*/ 	.word	0x00030850
        /*0c44*/ 	.short	0x010a
        /*0c46*/ 	.byte	0x0b
	.zero		1


	//   ....[36]....
        /*0c48*/ 	.word	0x0000af40
        /*0c4c*/ 	.word	0x0000000b
        /*0c50*/ 	.word	0x00000000
        /*0c54*/ 	.short	0x0101
        /*0c56*/ 	.byte	0x3f
	.zero		1


	//   ....[37]....
        /*0c58*/ 	.word	0x0000afa0
        /*0c5c*/ 	.word	0x0000000d
        /*0c60*/ 	.word	0x00000000
        /*0c64*/ 	.short	0x0101
        /*0c66*/ 	.byte	0x3f
	.zero		1


	//   ....[38]....
        /*0c68*/ 	.word	0x0000b560
        /*0c6c*/ 	.word	0x000000ff
        /*0c70*/ 	.word	0x00030830
        /*0c74*/ 	.short	0x010a
        /*0c76*/ 	.byte	0x06
	.zero		1


	//   ....[39]....
        /*0c78*/ 	.word	0x0000b5c0
        /*0c7c*/ 	.word	0x000000ff
        /*0c80*/ 	.word	0x00030830
        /*0c84*/ 	.short	0x010a
        /*0c86*/ 	.byte	0x06
	.zero		1


	//   ....[40]....
        /*0c88*/ 	.word	0x0000c060
        /*0c8c*/ 	.word	0x000000ff
        /*0c90*/ 	.word	0x00030850
        /*0c94*/ 	.short	0x010a
        /*0c96*/ 	.byte	0x0b
	.zero		1


	//   ....[41]....
        /*0c98*/ 	.word	0x0000c0a0
        /*0c9c*/ 	.word	0x000000ff
        /*0ca0*/ 	.word	0x00030850
        /*0ca4*/ 	.short	0x010a
        /*0ca6*/ 	.byte	0x0b
	.zero		1


	//   ....[42]....
        /*0ca8*/ 	.word	0x0000c9e0
        /*0cac*/ 	.word	0x00000002
        /*0cb0*/ 	.word	0x00000000
        /*0cb4*/ 	.short	0x0101
        /*0cb6*/ 	.byte	0x3f
	.zero		1


	//   ....[43]....
        /*0cb8*/ 	.word	0x0000e620
        /*0cbc*/ 	.word	0x00000084
        /*0cc0*/ 	.word	0x00000000
        /*0cc4*/ 	.short	0x0101
        /*0cc6*/ 	.byte	0x3f
	.zero		1


	//   ....[44]....
        /*0cc8*/ 	.word	0x0000f1a0
        /*0ccc*/ 	.word	0x000000ff
        /*0cd0*/ 	.word	0x00030850
        /*0cd4*/ 	.short	0x010a
        /*0cd6*/ 	.byte	0x05
	.zero		1


	//   ....[45]....
        /*0cd8*/ 	.word	0x0000f1e0
        /*0cdc*/ 	.word	0x000000ff
        /*0ce0*/ 	.word	0x00030850
        /*0ce4*/ 	.short	0x010a
        /*0ce6*/ 	.byte	0x05
	.zero		1


	//   ....[46]....
        /*0ce8*/ 	.word	0x0000f6a0
        /*0cec*/ 	.word	0x0000000a
        /*0cf0*/ 	.word	0x00000000
        /*0cf4*/ 	.short	0x0101
        /*0cf6*/ 	.byte	0x3f
	.zero		1


	//   ....[47]....
        /*0cf8*/ 	.word	0x000114d0
        /*0cfc*/ 	.word	0x000000ff
        /*0d00*/ 	.word	0x00000000
        /*0d04*/ 	.short	0x0101
        /*0d06*/ 	.byte	0x08
	.zero		1


	//   ....[48]....
        /*0d08*/ 	.word	0x00011bc0
        /*0d0c*/ 	.word	0x000000ff
        /*0d10*/ 	.word	0x00000000
        /*0d14*/ 	.short	0x0101
        /*0d16*/ 	.byte	0x08
	.zero		1


	//   ....[49]....
        /*0d18*/ 	.word	0x00016130
        /*0d1c*/ 	.word	0x00000000
        /*0d20*/ 	.word	0x00030840
        /*0d24*/ 	.short	0x010a
        /*0d26*/ 	.byte	0x3f
	.zero		1


	//   ....[50]....
        /*0d28*/ 	.word	0x000170e0
        /*0d2c*/ 	.word	0x00000013
        /*0d30*/ 	.word	0x00030800
        /*0d34*/ 	.short	0x0107
        /*0d36*/ 	.byte	0x3f
	.zero		1


	//   ....[51]....
        /*0d38*/ 	.word	0x000171f0
        /*0d3c*/ 	.word	0x00000013
        /*0d40*/ 	.word	0x00030800
        /*0d44*/ 	.short	0x0101
        /*0d46*/ 	.byte	0x3f
	.zero		1


	//   ....[52]....
        /*0d48*/ 	.word	0x00017210
        /*0d4c*/ 	.word	0x00000013
        /*0d50*/ 	.word	0x00030820
        /*0d54*/ 	.short	0x010a
        /*0d56*/ 	.byte	0x3f
	.zero		1


	//   ....[53]....
        /*0d58*/ 	.word	0x00017640
        /*0d5c*/ 	.word	0x00000003
        /*0d60*/ 	.word	0x00030840
        /*0d64*/ 	.short	0x010a
        /*0d66*/ 	.byte	0x3f
	.zero		1


	//   ....[54]....
        /*0d68*/ 	.word	0x00017af0
        /*0d6c*/ 	.word	0x00000003
        /*0d70*/ 	.word	0x00000060
        /*0d74*/ 	.short	0x010a
        /*0d76*/ 	.byte	0x3f
	.zero		1


	//   ....[55]....
        /*0d78*/ 	.word	0x00018290
        /*0d7c*/ 	.word	0x00000003
        /*0d80*/ 	.word	0x00030840
        /*0d84*/ 	.short	0x010a
        /*0d86*/ 	.byte	0x3f
	.zero		1


	//   ....[56]....
        /*0d88*/ 	.word	0x00018740
        /*0d8c*/ 	.word	0x00000002
        /*0d90*/ 	.word	0x00000060
        /*0d94*/ 	.short	0x010a
        /*0d96*/ 	.byte	0x3f
	.zero		1


	//   ....[57]....
        /*0d98*/ 	.word	0x00018e20
        /*0d9c*/ 	.word	0x00000002
        /*0da0*/ 	.word	0x00030840
        /*0da4*/ 	.short	0x010a
        /*0da6*/ 	.byte	0x3f
	.zero		1


	//   ....[58]....
        /*0da8*/ 	.word	0x000192d0
        /*0dac*/ 	.word	0x00000002
        /*0db0*/ 	.word	0x00000060
        /*0db4*/ 	.short	0x010a
        /*0db6*/ 	.byte	0x3f
	.zero		1


	//   ....[59]....
        /*0db8*/ 	.word	0x00019950
        /*0dbc*/ 	.word	0x00000000
        /*0dc0*/ 	.word	0x00030860
        /*0dc4*/ 	.short	0x010a
        /*0dc6*/ 	.byte	0x3f
	.zero		1


	//   ....[60]....
        /*0dc8*/ 	.word	0x0001b0d0
        /*0dcc*/ 	.word	0x00000000
        /*0dd0*/ 	.word	0x00030820
        /*0dd4*/ 	.short	0x010a
        /*0dd6*/ 	.byte	0x3f
	.zero		1


	//   ....[61]....
        /*0dd8*/ 	.word	0x0001b2b0
        /*0ddc*/ 	.word	0x00000006
        /*0de0*/ 	.word	0x00000000
        /*0de4*/ 	.short	0x010a
        /*0de6*/ 	.byte	0x3f
	.zero		1


	//   ....[62]....
        /*0de8*/ 	.word	0x0001b320
        /*0dec*/ 	.word	0x00000007
        /*0df0*/ 	.word	0x00000000
        /*0df4*/ 	.short	0x010a
        /*0df6*/ 	.byte	0x3f
	.zero		1


	//   ....[63]....
        /*0df8*/ 	.word	0x0001b390
        /*0dfc*/ 	.word	0x00000004
        /*0e00*/ 	.word	0x00000000
        /*0e04*/ 	.short	0x010a
        /*0e06*/ 	.byte	0x3f
	.zero		1


	//   ....[64]....
        /*0e08*/ 	.word	0x0001b3c0
        /*0e0c*/ 	.word	0x00000003
        /*0e10*/ 	.word	0x00000000
        /*0e14*/ 	.short	0x010a
        /*0e16*/ 	.byte	0x3f
	.zero		1


	//   ....[65]....
        /*0e18*/ 	.word	0x0001b430
        /*0e1c*/ 	.word	0x00000003
        /*0e20*/ 	.word	0x00030800
        /*0e24*/ 	.short	0x010a
        /*0e26*/ 	.byte	0x3f
	.zero		1


	//   ....[66]....
        /*0e28*/ 	.word	0x0001b480
        /*0e2c*/ 	.word	0x00000007
        /*0e30*/ 	.word	0x00030830
        /*0e34*/ 	.short	0x010a
        /*0e36*/ 	.byte	0x3f
	.zero		1


	//   ....[67]....
        /*0e38*/ 	.word	0x0001b4e0
        /*0e3c*/ 	.word	0x0000000a
        /*0e40*/ 	.word	0x00030830
        /*0e44*/ 	.short	0x010a
        /*0e46*/ 	.byte	0x3f
	.zero		1


	//   ....[68]....
        /*0e48*/ 	.word	0x0001b540
        /*0e4c*/ 	.word	0x00000009
        /*0e50*/ 	.word	0x00030850
        /*0e54*/ 	.short	0x010a
        /*0e56*/ 	.byte	0x3f
	.zero		1


	//   ....[69]....
        /*0e58*/ 	.word	0x0001b5a0
        /*0e5c*/ 	.word	0x00000003
        /*0e60*/ 	.word	0x00030830
        /*0e64*/ 	.short	0x010a
        /*0e66*/ 	.byte	0x3f
	.zero		1


	//   ....[70]....
        /*0e68*/ 	.word	0x0001b600
        /*0e6c*/ 	.word	0x00000002
        /*0e70*/ 	.word	0x00030850
        /*0e74*/ 	.short	0x010a
        /*0e76*/ 	.byte	0x3f
	.zero		1


	//   ....[71]....
        /*0e78*/ 	.word	0x0001b660
        /*0e7c*/ 	.word	0x00000003
        /*0e80*/ 	.word	0x00030830
        /*0e84*/ 	.short	0x010a
        /*0e86*/ 	.byte	0x3f
	.zero		1


	//   ....[72]....
        /*0e88*/ 	.word	0x0001b6c0
        /*0e8c*/ 	.word	0x00000002
        /*0e90*/ 	.word	0x00030850
        /*0e94*/ 	.short	0x010a
        /*0e96*/ 	.byte	0x3f
	.zero		1


	//   ....[73]....
        /*0e98*/ 	.word	0x0001b720
        /*0e9c*/ 	.word	0x00000005
        /*0ea0*/ 	.word	0x00030850
        /*0ea4*/ 	.short	0x010a
        /*0ea6*/ 	.byte	0x3f
	.zero		1


	//   ....[74]....
        /*0ea8*/ 	.word	0x0001b8c0
        /*0eac*/ 	.word	0x00000000
        /*0eb0*/ 	.word	0x00030840
        /*0eb4*/ 	.short	0x010a
        /*0eb6*/ 	.byte	0x3f
	.zero		1


	//   ....[75]....
        /*0eb8*/ 	.word	0x0001c500
        /*0ebc*/ 	.word	0x00000013
        /*0ec0*/ 	.word	0x00030820
        /*0ec4*/ 	.short	0x010a
        /*0ec6*/ 	.byte	0x3f
	.zero		1


	//   ....[76]....
        /*0ec8*/ 	.word	0x0001c550
        /*0ecc*/ 	.word	0x00000003
        /*0ed0*/ 	.word	0x00030840
        /*0ed4*/ 	.short	0x010a
        /*0ed6*/ 	.byte	0x3f
	.zero		1


	//   ....[77]....
        /*0ed8*/ 	.word	0x0001c5a0
        /*0edc*/ 	.word	0x00000003
        /*0ee0*/ 	.word	0x00000060
        /*0ee4*/ 	.short	0x010a
        /*0ee6*/ 	.byte	0x3f
	.zero		1


	//   ....[78]....
        /*0ee8*/ 	.word	0x0001c5f0
        /*0eec*/ 	.word	0x00000003
        /*0ef0*/ 	.word	0x00030840
        /*0ef4*/ 	.short	0x010a
        /*0ef6*/ 	.byte	0x3f
	.zero		1


	//   ....[79]....
        /*0ef8*/ 	.word	0x0001c640
        /*0efc*/ 	.word	0x00000002
        /*0f00*/ 	.word	0x00000060
        /*0f04*/ 	.short	0x010a
        /*0f06*/ 	.byte	0x3f
	.zero		1


	//   ....[80]....
        /*0f08*/ 	.word	0x0001c690
        /*0f0c*/ 	.word	0x00000002
        /*0f10*/ 	.word	0x00030840
        /*0f14*/ 	.short	0x010a
        /*0f16*/ 	.byte	0x3f
	.zero		1


	//   ....[81]....
        /*0f18*/ 	.word	0x0001c6e0
        /*0f1c*/ 	.word	0x00000002
        /*0f20*/ 	.word	0x00000060
        /*0f24*/ 	.short	0x010a
        /*0f26*/ 	.byte	0x3f
	.zero		1


	//   ....[82]....
        /*0f28*/ 	.word	0x0001c730
        /*0f2c*/ 	.word	0x00000000
        /*0f30*/ 	.word	0x00030860
        /*0f34*/ 	.short	0x010a
        /*0f36*/ 	.byte	0x3f
	.zero		1


	//   ....[83]....
        /*0f38*/ 	.word	0x0001d2b0
        /*0f3c*/ 	.word	0x00000000
        /*0f40*/ 	.word	0x00030820
        /*0f44*/ 	.short	0x010a
        /*0f46*/ 	.byte	0x3f
	.zero		1


	//   ....[84]....
        /*0f48*/ 	.word	0x0001d450
        /*0f4c*/ 	.word	0x00000006
        /*0f50*/ 	.word	0x00000000
        /*0f54*/ 	.short	0x010a
        /*0f56*/ 	.byte	0x3f
	.zero		1


	//   ....[85]....
        /*0f58*/ 	.word	0x0001d4a0
        /*0f5c*/ 	.word	0x00000007
        /*0f60*/ 	.word	0x00000000
        /*0f64*/ 	.short	0x010a
        /*0f66*/ 	.byte	0x3f
	.zero		1


	//   ....[86]....
        /*0f68*/ 	.word	0x0001d4f0
        /*0f6c*/ 	.word	0x00000004
        /*0f70*/ 	.word	0x00000000
        /*0f74*/ 	.short	0x010a
        /*0f76*/ 	.byte	0x3f
	.zero		1


	//----- nvinfo : EIATTR_NUM_MBARRIERS
	.align		4
.L_213:
        /*0f78*/ 	.byte	0x03, 0x38
        /*0f7a*/ 	.short	0x0016


	//----- nvinfo : EIATTR_EXIT_INSTR_OFFSETS
	.align		4
        /*0f7c*/ 	.byte	0x04, 0x1c
        /*0f7e*/ 	.short	(.L_215 - .L_214)


	//   ....[0]....
.L_214:
        /*0f80*/ 	.word	0x00000a50


	//   ....[1]....
        /*0f84*/ 	.word	0x00013a00


	//   ....[2]....
        /*0f88*/ 	.word	0x0001b410


	//----- nvinfo : EIATTR_MAX_THREADS
	.align		4
.L_215:
        /*0f8c*/ 	.byte	0x04, 0x05
        /*0f8e*/ 	.short	(.L_217 - .L_216)
.L_216:
        /*0f90*/ 	.word	0x00000180
        /*0f94*/ 	.word	0x00000001
        /*0f98*/ 	.word	0x00000001


	//----- nvinfo : EIATTR_CRS_STACK_SIZE
	.align		4
.L_217:
        /*0f9c*/ 	.byte	0x04, 0x1e
        /*0f9e*/ 	.short	(.L_219 - .L_218)
.L_218:
        /*0fa0*/ 	.word	0x00000000


	//----- nvinfo : EIATTR_CBANK_PARAM_SIZE
	.align		4
.L_219:
        /*0fa4*/ 	.byte	0x03, 0x19
        /*0fa6*/ 	.short	0x0af0


	//----- nvinfo : EIATTR_PARAM_CBANK
	.align		4
        /*0fa8*/ 	.byte	0x04, 0x0a
        /*0faa*/ 	.short	(.L_221 - .L_220)
	.align		4
.L_220:
        /*0fac*/ 	.word	index@(.nv.constant0._ZN7cutlass13device_kernelIN5flash11enable_sm90INS1_16FlashAttnFwdSm90INS1_25CollectiveMainloopFwdSm90ILi2EN4cute5tupleIJNS5_1CILi1EEES8_S8_EEENS6_IJNS7_ILi128EEENS7_ILi96EEENS7_ILi192EEEEEELi192ENS_10bfloat16_tEfNS_4arch4Sm90ELb0ELb1ELb1ELb1ELb0ELb0ELb0ELb1ELb1ELb1ELb1ELb0EEENS1_21CollectiveEpilogueFwdINS6_IJSA_SC_SB_EEES9_SE_SG_Li256ELb1ELb1ELb1ELb0EEENS1_36VarlenDynamicPersistentTileSchedulerILi128ELi96ELi256ELi128ELb1ELb1ELb1ELb1ELb0ELb1EEEEEEEEEvNT_6ParamsE)
        /*0fb0*/ 	.short	0x0210
        /*0fb2*/ 	.short	0x0af0


	//----- nvinfo : EIATTR_SW_WAR
	.align		4
.L_221:
        /*0fb4*/ 	.byte	0x04, 0x36
        /*0fb6*/ 	.short	(.L_223 - .L_222)
.L_222:
        /*0fb8*/ 	.word	0x00000008
.L_223:


//--------------------- .nv.info._ZN7cutlass13device_kernelIN5flash11enable_sm90INS1_16FlashAttnFwdSm90INS1_25CollectiveMainloopFwdSm90ILi2EN4cute5tupleIJNS5_1CILi1EEES8_S8_EEENS6_IJNS7_ILi128EEENS7_ILi96EEENS7_ILi192EEEEEELi192ENS_10bfloat16_tEfNS_4arch4Sm90ELb0ELb1ELb1ELb1ELb0ELb1ELb0ELb1ELb1ELb1ELb1ELb0EEENS1_21CollectiveEpilogueFwdINS6_IJSA_SC_SB_EEES9_SE_SG_Li256ELb1ELb1ELb1ELb0EEENS1_36VarlenDynamicPersistentTileSchedulerILi128ELi96ELi256ELi128ELb1ELb1ELb1ELb1ELb0ELb1EEEEEEEEEvNT_6ParamsE --------------------------
	.section	.nv.info._ZN7cutlass13device_kernelIN5flash11enable_sm90INS1_16FlashAttnFwdSm90INS1_25CollectiveMainloopFwdSm90ILi2EN4cute5tupleIJNS5_1CILi1EEES8_S8_EEENS6_IJNS7_ILi128EEENS7_ILi96EEENS7_ILi192EEEEEELi192ENS_10bfloat16_tEfNS_4arch4Sm90ELb0ELb1ELb1ELb1ELb0ELb1ELb0ELb1ELb1ELb1ELb1ELb0EEENS1_21CollectiveEpilogueFwdINS6_IJSA_SC_SB_EEES9_SE_SG_Li256ELb1ELb1ELb1ELb0EEENS1_36VarlenDynamicPersistentTileSchedulerILi128ELi96ELi256ELi128ELb1ELb1ELb1ELb1ELb0ELb1EEEEEEEEEvNT_6ParamsE,"",@"SHT_CUDA_INFO"
	.sectionflags	@""
	.align	4


	//----- nvinfo : EIATTR_CUDA_API_VERSION
	.align		4
        /*0000*/ 	.byte	0x04, 0x37
        /*0002*/ 	.short	(.L_225 - .L_224)
.L_224:
        /*0004*/ 	.word	0x00000082


	//----- nvinfo : EIATTR_KPARAM_INFO
	.align		4
.L_225:
        /*0008*/ 	.byte	0x04, 0x17
        /*000a*/ 	.short	(.L_227 - .L_226)
.L_226:
        /*000c*/ 	.word	0x00000000
        /*0010*/ 	.short	0x0000
        /*0012*/ 	.short	0x0070
        /*0014*/ 	.byte	0x00, 0xf0, 0x01, 0x2a


	//----- nvinfo : EIATTR_SPARSE_MMA_MASK
	.align		4
.L_227:
        /*0018*/ 	.byte	0x03, 0x50
        /*001a*/ 	.short	0x0000


	//----- nvinfo : EIATTR_MAXREG_COUNT
	.align		4
        /*001c*/ 	.byte	0x03, 0x1b
        /*001e*/ 	.short	0x00a8


	//----- nvinfo : EIATTR_NUM_BARRIERS
	.align		4
        /*0020*/ 	.byte	0x02, 0x4c
        /*0022*/ 	.byte	0x10
	.zero		1


	//----- nvinfo : EIATTR_EXTERNS
	.align		4
        /*0024*/ 	.byte	0x04, 0x0f
        /*0026*/ 	.short	(.L_229 - .L_228)


	//   ....[0]....
	.align		4
.L_228:
        /*0028*/ 	.word	index@(__assertfail)


	//----- nvinfo : EIATTR_ANNOTATIONS
	.align		4
.L_229:
        /*002c*/ 	.byte	0x04, 0x55
        /*002e*/ 	.short	(.L_231 - .L_230)


	//   ....[0]....
.L_230:
        /* <DEDUP_REMOVED lines=106> */


	//----- nvinfo : EIATTR_MERCURY_ISA_VERSION
	.align		4
.L_231:
        /*06c0*/ 	.byte	0x03, 0x5f
        /*06c2*/ 	.short	0x0101


	//----- nvinfo : EIATTR_UNUSED_LOAD_BYTE_OFFSET
	.align		4
        /*06c4*/ 	.byte	0x04, 0x44
        /*06c6*/ 	.short	(.L_233 - .L_232)


	//   ....[0]....
.L_232:
        /*06c8*/ 	.word	0x00000b40
        /*06cc*/ 	.word	0x0000fff0


	//   ....[1]....
        /*06d0*/ 	.word	0x0001a700
        /*06d4*/ 	.word	0x0000fff0


	//----- nvinfo : EIATTR_INT_WARP_WIDE_INSTR_OFFSETS
	.align		4
.L_233:
        /*06d8*/ 	.byte	0x04, 0x31
        /*06da*/ 	.short	(.L_235 - .L_234)


	//   ....[0]....
.L_234:
        /*06dc*/ 	.word	0x00000220


	//   ....[1]....
        /*06e0*/ 	.word	0x00000260


	//   ....[2]....
        /*06e4*/ 	.word	0x000002d0


	//   ....[3]....
        /*06e8*/ 	.word	0x00021c80


	//   ....[4]....
        /*06ec*/ 	.word	0x00021d10


	//   ....[5]....
        /*06f0*/ 	.word	0x00025b00


	//   ....[6]....
        /*06f4*/ 	.word	0x00025b60


	//----- nvinfo : EIATTR_COOP_GROUP_MASK_REGIDS
	.align		4
.L_235:
        /*06f8*/ 	.byte	0x04, 0x29
        /*06fa*/ 	.short	(.L_237 - .L_236)


	//   ....[0]....
.L_236:
        /*06fc*/ 	.word	0xffffffff


	//   ....[1]....
        /*0700*/ 	.word	0xffffffff


	//   ....[2]....
        /*0704*/ 	.word	0xffffffff


	//   ....[3]....
        /*0708*/ 	.word	0xffffffff


	//   ....[4]....
        /*070c*/ 	.word	0xffffffff


	//   ....[5]....
        /*0710*/ 	.word	0xffffffff


	//   ....[6]....
        /*0714*/ 	.word	0xffffffff


	//   ....[7]....
        /*0718*/ 	.word	0xffffffff


	//   ....[8]....
        /*071c*/ 	.word	0xffffffff


	//   ....[9]....
        /*0720*/ 	.word	0xffffffff


	//   ....[10]....
        /*0724*/ 	.word	0xffffffff


	//   ....[11]....
        /*0728*/ 	.word	0xffffffff


	//   ....[12]....
        /*072c*/ 	.word	0xffffffff


	//   ....[13]....
        /*0730*/ 	.word	0xffffffff


	//   ....[14]....
        /*0734*/ 	.word	0xffffffff


	//   ....[15]....
        /*0738*/ 	.word	0xffffffff


	//   ....[16]....
        /*073c*/ 	.word	0xffffffff


	//   ....[17]....
        /*0740*/ 	.word	0xffffffff


	//   ....[18]....
        /*0744*/ 	.word	0xffffffff


	//   ....[19]....
        /*0748*/ 	.word	0xffffffff


	//   ....[20]....
        /*074c*/ 	.word	0xffffffff


	//   ....[21]....
        /*0750*/ 	.word	0xffffffff


	//   ....[22]....
        /*0754*/ 	.word	0xffffffff


	//   ....[23]....
        /*0758*/ 	.word	0xffffffff


	//   ....[24]....
        /*075c*/ 	.word	0xffffffff


	//   ....[25]....
        /*0760*/ 	.word	0xffffffff


	//   ....[26]....
        /*0764*/ 	.word	0xffffffff


	//   ....[27]....
        /*0768*/ 	.word	0xffffffff


	//   ....[28]....
        /*076c*/ 	.word	0xffffffff


	//   ....[29]....
        /*0770*/ 	.word	0xffffffff


	//   ....[30]....
        /*0774*/ 	.word	0xffffffff


	//   ....[31]....
        /*0778*/ 	.word	0xffffffff


	//   ....[32]....
        /*077c*/ 	.word	0xffffffff


	//   ....[33]....
        /*0780*/ 	.word	0xffffffff


	//   ....[34]....
        /*0784*/ 	.word	0xffffffff


	//   ....[35]....
        /*0788*/ 	.word	0xffffffff


	//   ....[36]....
        /*078c*/ 	.word	0xffffffff


	//   ....[37]....
        /*0790*/ 	.word	0xffffffff


	//   ....[38]....
        /*0794*/ 	.word	0xffffffff


	//   ....[39]....
        /*0798*/ 	.word	0xffffffff


	//   ....[40]....
        /*079c*/ 	.word	0xffffffff


	//   ....[41]....
        /*07a0*/ 	.word	0xffffffff


	//   ....[42]....
        /*07a4*/ 	.word	0xffffffff


	//   ....[43]....
        /*07a8*/ 	.word	0xffffffff


	//   ....[44]....
        /*07ac*/ 	.word	0xffffffff


	//   ....[45]....
        /*07b0*/ 	.word	0xffffffff


	//   ....[46]....
        /*07b4*/ 	.word	0xffffffff


	//   ....[47]....
        /*07b8*/ 	.word	0xffffffff


	//   ....[48]....
        /*07bc*/ 	.word	0xffffffff


	//   ....[49]....
        /*07c0*/ 	.word	0xffffffff


	//   ....[50]....
        /*07c4*/ 	.word	0xffffffff


	//   ....[51]....
        /*07c8*/ 	.word	0xffffffff


	//   ....[52]....
        /*07cc*/ 	.word	0xffffffff


	//   ....[53]....
        /*07d0*/ 	.word	0xffffffff


	//   ....[54]....
        /*07d4*/ 	.word	0xffffffff


	//   ....[55]....
        /*07d8*/ 	.word	0xffffffff


	//   ....[56]....
        /*07dc*/ 	.word	0xffffffff


	//   ....[57]....
        /*07e0*/ 	.word	0xffffffff


	//   ....[58]....
        /*07e4*/ 	.word	0xffffffff


	//   ....[59]....
        /*07e8*/ 	.word	0xffffffff


	//   ....[60]....
        /*07ec*/ 	.word	0xffffffff


	//   ....[61]....
        /*07f0*/ 	.word	0xffffffff


	//   ....[62]....
        /*07f4*/ 	.word	0xffffffff


	//   ....[63]....
        /*07f8*/ 	.word	0xffffffff


	//   ....[64]....
        /*07fc*/ 	.word	0xffffffff


	//   ....[65]....
        /*0800*/ 	.word	0xffffffff


	//   ....[66]....
        /*0804*/ 	.word	0xffffffff


	//   ....[67]....
        /*0808*/ 	.word	0xffffffff


	//   ....[68]....
        /*080c*/ 	.word	0xffffffff


	//   ....[69]....
        /*0810*/ 	.word	0xffffffff


	//   ....[70]....
        /*0814*/ 	.word	0xffffffff


	//   ....[71]....
        /*0818*/ 	.word	0xffffffff


	//   ....[72]....
        /*081c*/ 	.word	0xffffffff


	//   ....[73]....
        /*0820*/ 	.word	0xffffffff


	//   ....[74]....
        /*0824*/ 	.word	0xffffffff


	//   ....[75]....
        /*0828*/ 	.word	0xffffffff


	//   ....[76]....
        /*082c*/ 	.word	0xffffffff


	//   ....[77]....
        /*0830*/ 	.word	0xffffffff


	//   ....[78]....
        /*0834*/ 	.word	0xffffffff


	//   ....[79]....
        /*0838*/ 	.word	0xffffffff


	//   ....[80]....
        /*083c*/ 	.word	0xffffffff


	//   ....[81]....
        /*0840*/ 	.word	0xffffffff


	//   ....[82]....
        /*0844*/ 	.word	0xffffffff


	//   ....[83]....
        /*0848*/ 	.word	0xffffffff


	//   ....[84]....
        /*084c*/ 	.word	0xffffffff


	//   ....[85]....
        /*0850*/ 	.word	0xffffffff


	//   ....[86]....
        /*0854*/ 	.word	0xffffffff


	//   ....[87]....
        /*0858*/ 	.word	0xffffffff


	//   ....[88]....
        /*085c*/ 	.word	0xffffffff


	//   ....[89]....
        /*0860*/ 	.word	0xffffffff


	//   ....[90]....
        /*0864*/ 	.word	0xffffffff


	//   ....[91]....
        /*0868*/ 	.word	0xffffffff


	//   ....[92]....
        /*086c*/ 	.word	0xffffffff


	//   ....[93]....
        /*0870*/ 	.word	0xffffffff


	//   ....[94]....
        /*0874*/ 	.word	0xffffffff


	//   ....[95]....
        /*0878*/ 	.word	0xffffffff


	//   ....[96]....
        /*087c*/ 	.word	0xffffffff


	//   ....[97]....
        /*0880*/ 	.word	0xffffffff


	//   ....[98]....
        /*0884*/ 	.word	0xffffffff


	//   ....[99]....
        /*0888*/ 	.word	0xffffffff


	//   ....[100]....
        /*088c*/ 	.word	0xffffffff


	//   ....[101]....
        /*0890*/ 	.word	0xffffffff


	//   ....[102]....
        /*0894*/ 	.word	0xffffffff


	//   ....[103]....
        /*0898*/ 	.word	0xffffffff


	//   ....[104]....
        /*089c*/ 	.word	0xffffffff


	//   ....[105]....
        /*08a0*/ 	.word	0xffffffff


	//   ....[106]....
        /*08a4*/ 	.word	0xffffffff


	//   ....[107]....
        /*08a8*/ 	.word	0xffffffff


	//   ....[108]....
        /*08ac*/ 	.word	0xffffffff


	//   ....[109]....
        /*08b0*/ 	.word	0xffffffff


	//   ....[110]....
        /*08b4*/ 	.word	0xffffffff


	//   ....[111]....
        /*08b8*/ 	.word	0xffffffff


	//   ....[112]....
        /*08bc*/ 	.word	0xffffffff


	//   ....[113]....
        /*08c0*/ 	.word	0xffffffff


	//   ....[114]....
        /*08c4*/ 	.word	0xffffffff


	//   ....[115]....
        /*08c8*/ 	.word	0xffffffff


	//   ....[116]....
        /*08cc*/ 	.word	0xffffffff


	//   ....[117]....
        /*08d0*/ 	.word	0xffffffff


	//   ....[118]....
        /*08d4*/ 	.word	0xffffffff


	//   ....[119]....
        /*08d8*/ 	.word	0xffffffff


	//   ....[120]....
        /*08dc*/ 	.word	0xffffffff


	//   ....[121]....
        /*08e0*/ 	.word	0xffffffff


	//   ....[122]....
        /*08e4*/ 	.word	0xffffffff


	//   ....[123]....
        /*08e8*/ 	.word	0xffffffff


	//   ....[124]....
        /*08ec*/ 	.word	0xffffffff


	//   ....[125]....
        /*08f0*/ 	.word	0xffffffff


	//   ....[126]....
        /*08f4*/ 	.word	0xffffffff


	//   ....[127]....
        /*08f8*/ 	.word	0xffffffff


	//   ....[128]....
        /*08fc*/ 	.word	0x0500000f


	//   ....[129]....
        /*0900*/ 	.word	0x0500000f


	//   ....[130]....
        /*0904*/ 	.word	0x0500000f


	//   ....[131]....
        /*0908*/ 	.word	0x0500000f


	//   ....[132]....
        /*090c*/ 	.word	0x0500000f


	//   ....[133]....
        /*0910*/ 	.word	0x0500000f


	//   ....[134]....
        /*0914*/ 	.word	0x0500000f


	//   ....[135]....
        /*0918*/ 	.word	0x0500000f


	//   ....[136]....
        /*091c*/ 	.word	0x0500000f


	//   ....[137]....
        /*0920*/ 	.word	0x0500000f


	//   ....[138]....
        /*0924*/ 	.word	0x0500000f


	//   ....[139]....
        /*0928*/ 	.word	0x0500000f


	//   ....[140]....
        /*092c*/ 	.word	0x0500000f


	//   ....[141]....
        /*0930*/ 	.word	0x0500000f


	//   ....[142]....
        /*0934*/ 	.word	0x0500000f


	//   ....[143]....
        /*0938*/ 	.word	0x0500000f


	//   ....[144]....
        /*093c*/ 	.word	0x0500000f


	//   ....[145]....
        /*0940*/ 	.word	0x0500000f


	//   ....[146]....
        /*0944*/ 	.word	0x0500000f


	//   ....[147]....
        /*0948*/ 	.word	0x0500000f


	//   ....[148]....
        /*094c*/ 	.word	0x0500000f


	//   ....[149]....
        /*0950*/ 	.word	0x0500000f


	//   ....[150]....
        /*0954*/ 	.word	0x0500000f


	//   ....[151]....
        /*0958*/ 	.word	0x0500000f


	//   ....[152]....
        /*095c*/ 	.word	0x0500000f


	//   ....[153]....
        /*0960*/ 	.word	0x0500000f


	//   ....[154]....
        /*0964*/ 	.word	0x0500000f


	//   ....[155]....
        /*0968*/ 	.word	0x0500000f


	//   ....[156]....
        /*096c*/ 	.word	0x0500000f


	//   ....[157]....
        /*0970*/ 	.word	0x0500000f


	//   ....[158]....
        /*0974*/ 	.word	0x0500000f


	//   ....[159]....
        /*0978*/ 	.word	0x0500000f


	//   ....[160]....
        /*097c*/ 	.word	0x0500000f


	//   ....[161]....
        /*0980*/ 	.word	0x0500000f


	//   ....[162]....
        /*0984*/ 	.word	0x0500000f


	//   ....[163]....
        /*0988*/ 	.word	0x0500000f


	//   ....[164]....
        /*098c*/ 	.word	0x0500000f


	//   ....[165]....
        /*0990*/ 	.word	0x0500000f


	//   ....[166]....
        /*0994*/ 	.word	0x0500000f


	//   ....[167]....
        /*0998*/ 	.word	0x0500000f


	//   ....[168]....
        /*099c*/ 	.word	0x0500000f


	//   ....[169]....
        /*09a0*/ 	.word	0x0500000f


	//   ....[170]....
        /*09a4*/ 	.word	0x0500000f


	//   ....[171]....
        /*09a8*/ 	.word	0x0500000f


	//   ....[172]....
        /*09ac*/ 	.word	0x0500000f


	//   ....[173]....
        /*09b0*/ 	.word	0x0500000f


	//   ....[174]....
        /*09b4*/ 	.word	0x0500000f


	//   ....[175]....
        /*09b8*/ 	.word	0x0500000f


	//   ....[176]....
        /*09bc*/ 	.word	0x0500000f


	//   ....[177]....
        /*09c0*/ 	.word	0x0500000f


	//   ....[178]....
        /*09c4*/ 	.word	0x0500000f


	//   ....[179]....
        /*09c8*/ 	.word	0x0500000f


	//   ....[180]....
        /*09cc*/ 	.word	0x0500000f


	//----- nvinfo : EIATTR_COOP_GROUP_INSTR_OFFSETS
	.align		4
.L_237:
        /*09d0*/ 	.byte	0x04, 0x28
        /*09d2*/ 	.short	(.L_239 - .L_238)


	//   ....[0]....
.L_238:
        /*09d4*/ 	.word	0x000000d0


	//   ....[1]....
        /*09d8*/ 	.word	0x00000230


	//   ....[2]....
        /*09dc*/ 	.word	0x00000280


	//   ....[3]....
        /*09e0*/ 	.word	0x000004b0


	//   ....[4]....
        /*09e4*/ 	.word	0x00000610


	//   ....[5]....
        /*09e8*/ 	.word	0x00000730


	//   ....[6]....
        /*09ec*/ 	.word	0x00000890


	//   ....[7]....
        /*09f0*/ 	.word	0x000051c0


	//   ....[8]....
        /*09f4*/ 	.word	0x00005990


	//   ....[9]....
        /*09f8*/ 	.word	0x000059a0


	//   ....[10]....
        /*09fc*/ 	.word	0x000059b0


	//   ....[11]....
        /*0a00*/ 	.word	0x000059c0


	//   ....[12]....
        /*0a04*/ 	.word	0x00006220


	//   ....[13]....
        /*0a08*/ 	.word	0x00006230


	//   ....[14]....
        /*0a0c*/ 	.word	0x00006240


	//   ....[15]....
        /*0a10*/ 	.word	0x00006250


	//   ....[16]....
        /*0a14*/ 	.word	0x000093c0


	//   ....[17]....
        /*0a18*/ 	.word	0x000093d0


	//   ....[18]....
        /*0a1c*/ 	.word	0x000093e0


	//   ....[19]....
        /*0a20*/ 	.word	0x000093f0


	//   ....[20]....
        /*0a24*/ 	.word	0x00009a80


	//   ....[21]....
        /*0a28*/ 	.word	0x00009a90


	//   ....[22]....
        /*0a2c*/ 	.word	0x00009aa0


	//   ....[23]....
        /*0a30*/ 	.word	0x00009ab0


	//   ....[24]....
        /*0a34*/ 	.word	0x0000d8b0


	//   ....[25]....
        /*0a38*/ 	.word	0x0000e520


	//   ....[26]....
        /*0a3c*/ 	.word	0x0000ee30


	//   ....[27]....
        /*0a40*/ 	.word	0x0000ee60


	//   ....[28]....
        /*0a44*/ 	.word	0x0000f2d0


	//   ....[29]....
        /*0a48*/ 	.word	0x0000f380


	//   ....[30]....
        /*0a4c*/ 	.word	0x000115a0


	//   ....[31]....
        /*0a50*/ 	.word	0x000117a0


	//   ....[32]....
        /*0a54*/ 	.word	0x00012650


	//   ....[33]....
        /*0a58*/ 	.word	0x00012760


	//   ....[34]....
        /*0a5c*/ 	.word	0x00012d20


	//   ....[35]....
        /*0a60*/ 	.word	0x00012da0


	//   ....[36]....
        /*0a64*/ 	.word	0x00014d60


	//   ....[37]....
        /*0a68*/ 	.word	0x00014e10


	//   ....[38]....
        /*0a6c*/ 	.word	0x000151b0


	//   ....[39]....
        /*0a70*/ 	.word	0x00015460


	//   ....[40]....
        /*0a74*/ 	.word	0x00017380


	//   ....[41]....
        /*0a78*/ 	.word	0x000175c0


	//   ....[42]....
        /*0a7c*/ 	.word	0x00018450


	//   ....[43]....
        /*0a80*/ 	.word	0x00018560


	//   ....[44]....
        /*0a84*/ 	.word	0x00018b50


	//   ....[45]....
        /*0a88*/ 	.word	0x00018ba0


	//   ....[46]....
        /*0a8c*/ 	.word	0x00019c30


	//   ....[47]....
        /*0a90*/ 	.word	0x00019c70


	//   ....[48]....
        /*0a94*/ 	.word	0x00019d70


	//   ....[49]....
        /*0a98*/ 	.word	0x00019d90


	//   ....[50]....
        /*0a9c*/ 	.word	0x0001b4d0


	//   ....[51]....
        /*0aa0*/ 	.word	0x0001b4e0


	//   ....[52]....
        /*0aa4*/ 	.word	0x0001b4f0


	//   ....[53]....
        /*0aa8*/ 	.word	0x0001b500


	//   ....[54]....
        /*0aac*/ 	.word	0x0001bd80


	//   ....[55]....
        /*0ab0*/ 	.word	0x0001bda0


	//   ....[56]....
        /*0ab4*/ 	.word	0x0001bef0


	//   ....[57]....
        /*0ab8*/ 	.word	0x0001bf10


	//   ....[58]....
        /*0abc*/ 	.word	0x0001c010


	//   ....[59]....
        /*0ac0*/ 	.word	0x0001c030


	//   ....[60]....
        /*0ac4*/ 	.word	0x0001c140


	//   ....[61]....
        /*0ac8*/ 	.word	0x0001c160


	//   ....[62]....
        /*0acc*/ 	.word	0x0001c600


	//   ....[63]....
        /*0ad0*/ 	.word	0x0001c610


	//   ....[64]....
        /*0ad4*/ 	.word	0x0001cca0


	//   ....[65]....
        /*0ad8*/ 	.word	0x0001ccb0


	//   ....[66]....
        /*0adc*/ 	.word	0x0001db90


	//   ....[67]....
        /*0ae0*/ 	.word	0x0001dbc0


	//   ....[68]....
        /*0ae4*/ 	.word	0x0001dce0


	//   ....[69]....
        /*0ae8*/ 	.word	0x0001dd00


	//   ....[70]....
        /*0aec*/ 	.word	0x0001de00


	//   ....[71]....
        /*0af0*/ 	.word	0x0001de20


	//   ....[72]....
        /*0af4*/ 	.word	0x0001df30


	//   ....[73]....
        /*0af8*/ 	.word	0x0001df50


	//   ....[74]....
        /*0afc*/ 	.word	0x0001e0f0


	//   ....[75]....
        /*0b00*/ 	.word	0x0001e300


	//   ....[76]....
        /*0b04*/ 	.word	0x0001e330


	//   ....[77]....
        /*0b08*/ 	.word	0x0001e360


	//   ....[78]....
        /*0b0c*/ 	.word	0x0001e390


	//   ....[79]....
        /*0b10*/ 	.word	0x0001e3c0


	//   ....[80]....
        /*0b14*/ 	.word	0x0001e3f0


	//   ....[81]....
        /*0b18*/ 	.word	0x0001e590


	//   ....[82]....
        /*0b1c*/ 	.word	0x0001e5c0


	//   ....[83]....
        /*0b20*/ 	.word	0x0001e5f0


	//   ....[84]....
        /*0b24*/ 	.word	0x0001e620


	//   ....[85]....
        /*0b28*/ 	.word	0x0001e650


	//   ....[86]....
        /*0b2c*/ 	.word	0x0001e680


	//   ....[87]....
        /*0b30*/ 	.word	0x0001e720


	//   ....[88]....
        /*0b34*/ 	.word	0x0001e750


	//   ....[89]....
        /*0b38*/ 	.word	0x0001e760


	//   ....[90]....
        /*0b3c*/ 	.word	0x0001e790


	//   ....[91]....
        /*0b40*/ 	.word	0x00020070


	//   ....[92]....
        /*0b44*/ 	.word	0x00022250


	//   ....[93]....
        /*0b48*/ 	.word	0x00022e30


	//   ....[94]....
        /*0b4c*/ 	.word	0x00022e70


	//   ....[95]....
        /*0b50*/ 	.word	0x00022e90


	//   ....[96]....
        /*0b54*/ 	.word	0x00022eb0


	//   ....[97]....
        /*0b58*/ 	.word	0x00022fd0


	//   ....[98]....
        /*0b5c*/ 	.word	0x00022fe0


	//   ....[99]....
        /*0b60*/ 	.word	0x00023080


	//   ....[100]....
        /*0b64*/ 	.word	0x00023090


	//   ....[101]....
        /*0b68*/ 	.word	0x00023130


	//   ....[102]....
        /*0b6c*/ 	.word	0x00023140


	//   ....[103]....
        /*0b70*/ 	.word	0x000231e0


	//   ....[104]....
        /*0b74*/ 	.word	0x000231f0


	//   ....[105]....
        /*0b78*/ 	.word	0x00023270


	//   ....[106]....
        /*0b7c*/ 	.word	0x000232a0


	//   ....[107]....
        /*0b80*/ 	.word	0x000232f0


	//   ....[108]....
        /*0b84*/ 	.word	0x00023330


	//   ....[109]....
        /*0b88*/ 	.word	0x00026360


	//   ....[110]....
        /*0b8c*/ 	.word	0x00026370


	//   ....[111]....
        /*0b90*/ 	.word	0x000263b0


	//   ....[112]....
        /*0b94*/ 	.word	0x000263f0


	//   ....[113]....
        /*0b98*/ 	.word	0x00026420


	//   ....[114]....
        /*0b9c*/ 	.word	0x00026450


	//   ....[115]....
        /*0ba0*/ 	.word	0x00026480


	//   ....[116]....
        /*0ba4*/ 	.word	0x000264b0


	//   ....[117]....
        /*0ba8*/ 	.word	0x00026680


	//   ....[118]....
        /*0bac*/ 	.word	0x000266b0


	//   ....[119]....
        /*0bb0*/ 	.word	0x000266e0


	//   ....[120]....
        /*0bb4*/ 	.word	0x00026710


	//   ....[121]....
        /*0bb8*/ 	.word	0x00026740


	//   ....[122]....
        /*0bbc*/ 	.word	0x00026770


	//   ....[123]....
        /*0bc0*/ 	.word	0x00026840


	//   ....[124]....
        /*0bc4*/ 	.word	0x00026860


	//   ....[125]....
        /*0bc8*/ 	.word	0x00026870


	//   ....[126]....
        /*0bcc*/ 	.word	0x000268f0


	//   ....[127]....
        /*0bd0*/ 	.word	0x00027430


	//   ....[128]....
        /*0bd4*/ 	.word	0x000277a0


	//   ....[129]....
        /*0bd8*/ 	.word	0x000277f0


	//   ....[130]....
        /*0bdc*/ 	.word	0x00027840


	//   ....[131]....
        /*0be0*/ 	.word	0x00027890


	//   ....[132]....
        /*0be4*/ 	.word	0x00027920


	//   ....[133]....
        /*0be8*/ 	.word	0x000279b0


	//   ....[134]....
        /*0bec*/ 	.word	0x00027a00


	//   ....[135]....
        /*0bf0*/ 	.word	0x00027a50


	//   ....[136]....
        /*0bf4*/ 	.word	0x00027b40


	//   ....[137]....
        /*0bf8*/ 	.word	0x00027b90


	//   ....[138]....
        /*0bfc*/ 	.word	0x00027be0


	//   ....[139]....
        /*0c00*/ 	.word	0x00027c30


	//   ....[140]....
        /*0c04*/ 	.word	0x00027ce0


	//   ....[141]....
        /*0c08*/ 	.word	0x00027d70


	//   ....[142]....
        /*0c0c*/ 	.word	0x00027dc0


	//   ....[143]....
        /*0c10*/ 	.word	0x00027e10


	//   ....[144]....
        /*0c14*/ 	.word	0x00028220


	//   ....[145]....
        /*0c18*/ 	.word	0x00028500


	//   ....[146]....
        /*0c1c*/ 	.word	0x000286d0


	//   ....[147]....
        /*0c20*/ 	.word	0x00028720


	//   ....[148]....
        /*0c24*/ 	.word	0x00028780


	//   ....[149]....
        /*0c28*/ 	.word	0x00028820


	//   ....[150]....
        /*0c2c*/ 	.word	0x000288f0


	//   ....[151]....
        /*0c30*/ 	.word	0x000289f0


	//   ....[152]....
        /*0c34*/ 	.word	0x00028ac0


	//   ....[153]....
        /*0c38*/ 	.word	0x00028bd0


	//   ....[154]....
        /*0c3c*/ 	.word	0x00028c30


	//   ....[155]....
        /*0c40*/ 	.word	0x00028d40


	//   ....[156]....
        /*0c44*/ 	.word	0x00028da0


	//   ....[157]....
        /*0c48*/ 	.word	0x00028eb0


	//   ....[158]....
        /*0c4c*/ 	.word	0x00028f10


	//   ....[159]....
        /*0c50*/ 	.word	0x00029000


	//   ....[160]....
        /*0c54*/ 	.word	0x00029080


	//   ....[161]....
        /*0c58*/ 	.word	0x00029160


	//   ....[162]....
        /*0c5c*/ 	.word	0x000294d0


	//   ....[163]....
        /*0c60*/ 	.word	0x00029570


	//   ....[164]....
        /*0c64*/ 	.word	0x00029710


	//   ....[165]....
        /*0c68*/ 	.word	0x00029790


	//   ....[166]....
        /*0c6c*/ 	.word	0x00029810


	//   ....[167]....
        /*0c70*/ 	.word	0x00029890


	//   ....[168]....
        /*0c74*/ 	.word	0x00029910


	//   ....[169]....
        /*0c78*/ 	.word	0x000299a0


	//   ....[170]....
        /*0c7c*/ 	.word	0x00029a40


	//   ....[171]....
        /*0c80*/ 	.word	0x00029af0


	//   ....[172]....
        /*0c84*/ 	.word	0x00029b70


	//   ....[173]....
        /*0c88*/ 	.word	0x00029bf0


	//   ....[174]....
        /*0c8c*/ 	.word	0x00029c70


	//   ....[175]....
        /*0c90*/ 	.word	0x00029d00


	//   ....[176]....
        /*0c94*/ 	.word	0x00029d80


	//   ....[177]....
        /*0c98*/ 	.word	0x00029e30


	//   ....[178]....
        /*0c9c*/ 	.word	0x00029e80


	//   ....[179]....
        /*0ca0*/ 	.word	0x00029f40


	//   ....[180]....
        /*0ca4*/ 	.word	0x0002a070


	//----- nvinfo : EIATTR_REG_RECONFIG
	.align		4
.L_239:
        /*0ca8*/ 	.byte	0x01, 0x54
	.zero		2


	//----- nvinfo : EIATTR_SYSCALL_OFFSETS
	.align		4
        /*0cac*/ 	.byte	0x04, 0x46
        /*0cae*/ 	.short	(.L_241 - .L_240)


	//   ....[0]....
.L_240:
        /*0cb0*/ 	.word	0x000023d0


	//   ....[1]....
        /*0cb4*/ 	.word	0x00002600


	//   ....[2]....
        /*0cb8*/ 	.word	0x00005340


	//   ....[3]....
        /*0cbc*/ 	.word	0x00005690


	//   ....[4]....
        /*0cc0*/ 	.word	0x00021e80


	//   ....[5]....
        /*0cc4*/ 	.word	0x00021fd0


	//   ....[6]....
        /*0cc8*/ 	.word	0x000220c0


	//   ....[7]....
        /*0ccc*/ 	.word	0x00022980


	//----- nvinfo : EIATTR_MBARRIER_INSTR_OFFSETS
	.align		4
.L_241:
        /*0cd0*/ 	.byte	0x04, 0x39
        /*0cd2*/ 	.short	(.L_243 - .L_242)


	//   ....[0]....
.L_242:
        /*0cd4*/ 	.word	0x00000360
        /*0cd8*/ 	.word	0x000000ff
        /*0cdc*/ 	.word	0x00030800
        /*0ce0*/ 	.short	0x0100
        /*0ce2*/ 	.byte	0x08
	.zero		1


	//   ....[1]....
        /*0ce4*/ 	.word	0x00000370
        /*0ce8*/ 	.word	0x000000ff
        /*0cec*/ 	.word	0x00030820
        /*0cf0*/ 	.short	0x0100
        /*0cf2*/ 	.byte	0x08
	.zero		1


	//   ....[2]....
        /*0cf4*/ 	.word	0x00000460
        /*0cf8*/ 	.word	0x000000ff
        /*0cfc*/ 	.word	0x00030830
        /*0d00*/ 	.short	0x0100
        /*0d02*/ 	.byte	0x08
	.zero		1


	//   ....[3]....
        /*0d04*/ 	.word	0x00000470
        /*0d08*/ 	.word	0x000000ff
        /*0d0c*/ 	.word	0x00030840
        /*0d10*/ 	.short	0x0100
        /*0d12*/ 	.byte	0x08
	.zero		1


	//   ....[4]....
        /*0d14*/ 	.word	0x00000480
        /*0d18*/ 	.word	0x000000ff
        /*0d1c*/ 	.word	0x00030838
        /*0d20*/ 	.short	0x0100
        /*0d22*/ 	.byte	0x08
	.zero		1


	//   ....[5]....
        /*0d24*/ 	.word	0x00000490
        /*0d28*/ 	.word	0x000000ff
        /*0d2c*/ 	.word	0x00030848
        /*0d30*/ 	.short	0x0100
        /*0d32*/ 	.byte	0x08
	.zero		1


	//   ....[6]....
        /*0d34*/ 	.word	0x000005c0
        /*0d38*/ 	.word	0x000000ff
        /*0d3c*/ 	.word	0x00030850
        /*0d40*/ 	.short	0x0100
        /*0d42*/ 	.byte	0x08
	.zero		1


	//   ....[7]....
        /*0d44*/ 	.word	0x000005d0
        /*0d48*/ 	.word	0x000000ff
        /*0d4c*/ 	.word	0x00030860
        /*0d50*/ 	.short	0x0100
        /*0d52*/ 	.byte	0x08
	.zero		1


	//   ....[8]....
        /*0d54*/ 	.word	0x000005e0
        /*0d58*/ 	.word	0x000000ff
        /*0d5c*/ 	.word	0x00030858
        /*0d60*/ 	.short	0x0100
        /*0d62*/ 	.byte	0x08
	.zero		1


	//   ....[9]....
        /*0d64*/ 	.word	0x000005f0
        /*0d68*/ 	.word	0x000000ff
        /*0d6c*/ 	.word	0x00030868
        /*0d70*/ 	.short	0x0100
        /*0d72*/ 	.byte	0x08
	.zero		1


	//   ....[10]....
        /*0d74*/ 	.word	0x000006e0
        /*0d78*/ 	.word	0x000000ff
        /*0d7c*/ 	.word	0x00030870
        /*0d80*/ 	.short	0x0100
        /*0d82*/ 	.byte	0x06
	.zero		1


	//   ....[11]....
        /*0d84*/ 	.word	0x000006f0
        /*0d88*/ 	.word	0x000000ff
        /*0d8c*/ 	.word	0x00030880
        /*0d90*/ 	.short	0x0100
        /*0d92*/ 	.byte	0x06
	.zero		1


	//   ....[12]....
        /*0d94*/ 	.word	0x00000700
        /*0d98*/ 	.word	0x000000ff
        /*0d9c*/ 	.word	0x00030878
        /*0da0*/ 	.short	0x0100
        /*0da2*/ 	.byte	0x06
	.zero		1


	//   ....[13]....
        /*0da4*/ 	.word	0x00000710
        /*0da8*/ 	.word	0x000000ff
        /*0dac*/ 	.word	0x00030888
        /*0db0*/ 	.short	0x0100
        /*0db2*/ 	.byte	0x06
	.zero		1


	//   ....[14]....
        /*0db4*/ 	.word	0x00000840
        /*0db8*/ 	.word	0x000000ff
        /*0dbc*/ 	.word	0x00030890
        /*0dc0*/ 	.short	0x0100
        /*0dc2*/ 	.byte	0x08
	.zero		1


	//   ....[15]....
        /*0dc4*/ 	.word	0x00000850
        /*0dc8*/ 	.word	0x000000ff
        /*0dcc*/ 	.word	0x000308a0
        /*0dd0*/ 	.short	0x0100
        /*0dd2*/ 	.byte	0x08
	.zero		1


	//   ....[16]....
        /*0dd4*/ 	.word	0x00000860
        /*0dd8*/ 	.word	0x000000ff
        /*0ddc*/ 	.word	0x00030898
        /*0de0*/ 	.short	0x0100
        /*0de2*/ 	.byte	0x08
	.zero		1


	//   ....[17]....
        /*0de4*/ 	.word	0x00000870
        /*0de8*/ 	.word	0x000000ff
        /*0dec*/ 	.word	0x000308a8
        /*0df0*/ 	.short	0x0100
        /*0df2*/ 	.byte	0x08
	.zero		1


	//   ....[18]....
        /*0df4*/ 	.word	0x000009a0
        /*0df8*/ 	.word	0x000000ff
        /*0dfc*/ 	.word	0x000308b0
        /*0e00*/ 	.short	0x0100
        /*0e02*/ 	.byte	0x08
	.zero		1


	//   ....[19]....
        /*0e04*/ 	.word	0x000009b0
        /*0e08*/ 	.word	0x000000ff
        /*0e0c*/ 	.word	0x000308c0
        /*0e10*/ 	.short	0x0100
        /*0e12*/ 	.byte	0x08
	.zero		1


	//   ....[20]....
        /*0e14*/ 	.word	0x000009c0
        /*0e18*/ 	.word	0x000000ff
        /*0e1c*/ 	.word	0x000308b8
        /*0e20*/ 	.short	0x0100
        /*0e22*/ 	.byte	0x08
	.zero		1


	//   ....[21]....
        /*0e24*/ 	.word	0x000009d0
        /*0e28*/ 	.word	0x000000ff
        /*0e2c*/ 	.word	0x000308c8
        /*0e30*/ 	.short	0x0100
        /*0e32*/ 	.byte	0x08
	.zero		1


	//   ....[22]....
        /*0e34*/ 	.word	0x00004070
        /*0e38*/ 	.word	0x00000032
        /*0e3c*/ 	.word	0x000308b0
        /*0e40*/ 	.short	0x010a
        /*0e42*/ 	.byte	0x3f
	.zero		1


	//   ....[23]....
        /*0e44*/ 	.word	0x00004620
        /*0e48*/ 	.word	0x00000032
        /*0e4c*/ 	.word	0x00000000
        /*0e50*/ 	.short	0x0101
        /*0e52*/ 	.byte	0x3f
	.zero		1


	//   ....[24]....
        /*0e54*/ 	.word	0x000053f0
        /*0e58*/ 	.word	0x00000003
        /*0e5c*/ 	.word	0x00030800
        /*0e60*/ 	.short	0x010a
        /*0e62*/ 	.byte	0x3f
	.zero		1


	//   ....[25]....
        /*0e64*/ 	.word	0x00005440
        /*0e68*/ 	.word	0x00000003
        /*0e6c*/ 	.word	0x00030800
        /*0e70*/ 	.short	0x010a
        /*0e72*/ 	.byte	0x3f
	.zero		1


	//   ....[26]....
        /*0e74*/ 	.word	0x00006a00
        /*0e78*/ 	.word	0x000000ff
        /*0e7c*/ 	.word	0x00030800
        /*0e80*/ 	.short	0x010a
        /*0e82*/ 	.byte	0x25
	.zero		1


	//   ....[27]....
        /*0e84*/ 	.word	0x0000a010
        /*0e88*/ 	.word	0x000000ff
        /*0e8c*/ 	.word	0x00030800
        /*0e90*/ 	.short	0x010a
        /*0e92*/ 	.byte	0x25
	.zero		1


	//   ....[28]....
        /*0e94*/ 	.word	0x0000ce50
        /*0e98*/ 	.word	0x00000009
        /*0e9c*/ 	.word	0x00030830
        /*0ea0*/ 	.short	0x010a
        /*0ea2*/ 	.byte	0x3f
	.zero		1


	//   ....[29]....
        /*0ea4*/ 	.word	0x0000cec0
        /*0ea8*/ 	.word	0x00000009
        /*0eac*/ 	.word	0x00030830
        /*0eb0*/ 	.short	0x010a
        /*0eb2*/ 	.byte	0x3f
	.zero		1


	//   ....[30]....
        /*0eb4*/ 	.word	0x0000d8e0
        /*0eb8*/ 	.word	0x00000007
        /*0ebc*/ 	.word	0x00000000
        /*0ec0*/ 	.short	0x0101
        /*0ec2*/ 	.byte	0x3f
	.zero		1


	//   ....[31]....
        /*0ec4*/ 	.word	0x00010150
        /*0ec8*/ 	.word	0x000000ff
        /*0ecc*/ 	.word	0x00030830
        /*0ed0*/ 	.short	0x010a
        /*0ed2*/ 	.byte	0x07
	.zero		1


	//   ....[32]....
        /*0ed4*/ 	.word	0x000101b0
        /*0ed8*/ 	.word	0x000000ff
        /*0edc*/ 	.word	0x00030830
        /*0ee0*/ 	.short	0x010a
        /*0ee2*/ 	.byte	0x07
	.zero		1


	//   ....[33]....
        /*0ee4*/ 	.word	0x00010c30
        /*0ee8*/ 	.word	0x000000ff
        /*0eec*/ 	.word	0x00030850
        /*0ef0*/ 	.short	0x010a
        /*0ef2*/ 	.byte	0x06
	.zero		1


	//   ....[34]....
        /*0ef4*/ 	.word	0x00010c70
        /*0ef8*/ 	.word	0x000000ff
        /*0efc*/ 	.word	0x00030850
        /*0f00*/ 	.short	0x010a
        /*0f02*/ 	.byte	0x06
	.zero		1


	//   ....[35]....
        /*0f04*/ 	.word	0x000115c0
        /*0f08*/ 	.word	0x00000009
        /*0f0c*/ 	.word	0x00000000
        /*0f10*/ 	.short	0x0101
        /*0f12*/ 	.byte	0x3f
	.zero		1


	//   ....[36]....
        /*0f14*/ 	.word	0x00013200
        /*0f18*/ 	.word	0x00000081
        /*0f1c*/ 	.word	0x00000000
        /*0f20*/ 	.short	0x0101
        /*0f22*/ 	.byte	0x3f
	.zero		1


	//   ....[37]....
        /*0f24*/ 	.word	0x00013b20
        /*0f28*/ 	.word	0x000000ff
        /*0f2c*/ 	.word	0x00030830
        /*0f30*/ 	.short	0x010a
        /*0f32*/ 	.byte	0x06
	.zero		1


	//   ....[38]....
        /*0f34*/ 	.word	0x00013b80
        /*0f38*/ 	.word	0x000000ff
        /*0f3c*/ 	.word	0x00030830
        /*0f40*/ 	.short	0x010a
        /*0f42*/ 	.byte	0x06
	.zero		1


	//   ....[39]....
        /*0f44*/ 	.word	0x00014600
        /*0f48*/ 	.word	0x000000ff
        /*0f4c*/ 	.word	0x00030850
        /*0f50*/ 	.short	0x010a
        /*0f52*/ 	.byte	0x0a
	.zero		1


	//   ....[40]....
        /*0f54*/ 	.word	0x00014640
        /*0f58*/ 	.word	0x000000ff
        /*0f5c*/ 	.word	0x00030850
        /*0f60*/ 	.short	0x010a
        /*0f62*/ 	.byte	0x0a
	.zero		1


	//   ....[41]....
        /*0f64*/ 	.word	0x00015930
        /*0f68*/ 	.word	0x0000007f
        /*0f6c*/ 	.word	0x00000000
        /*0f70*/ 	.short	0x0101
        /*0f72*/ 	.byte	0x3f
	.zero		1


	//   ....[42]....
        /*0f74*/ 	.word	0x000159a0
        /*0f78*/ 	.word	0x00000081
        /*0f7c*/ 	.word	0x00000000
        /*0f80*/ 	.short	0x0101
        /*0f82*/ 	.byte	0x3f
	.zero		1


	//   ....[43]....
        /*0f84*/ 	.word	0x00015f70
        /*0f88*/ 	.word	0x000000ff
        /*0f8c*/ 	.word	0x00030830
        /*0f90*/ 	.short	0x010a
        /*0f92*/ 	.byte	0x06
	.zero		1


	//   ....[44]....
        /*0f94*/ 	.word	0x00015fd0
        /*0f98*/ 	.word	0x000000ff
        /*0f9c*/ 	.word	0x00030830
        /*0fa0*/ 	.short	0x010a
        /*0fa2*/ 	.byte	0x06
	.zero		1


	//   ....[45]....
        /*0fa4*/ 	.word	0x00016a50
        /*0fa8*/ 	.word	0x000000ff
        /*0fac*/ 	.word	0x00030850
        /*0fb0*/ 	.short	0x010a
        /*0fb2*/ 	.byte	0x0a
	.zero		1


	//   ....[46]....
        /*0fb4*/ 	.word	0x00016a90
        /*0fb8*/ 	.word	0x000000ff
        /*0fbc*/ 	.word	0x00030850
        /*0fc0*/ 	.short	0x010a
        /*0fc2*/ 	.byte	0x0a
	.zero		1


	//   ....[47]....
        /*0fc4*/ 	.word	0x000173e0
        /*0fc8*/ 	.word	0x0000000d
        /*0fcc*/ 	.word	0x00000000
        /*0fd0*/ 	.short	0x0101
        /*0fd2*/ 	.byte	0x3f
	.zero		1


	//   ....[48]....
        /*0fd4*/ 	.word	0x00019090
        /*0fd8*/ 	.word	0x0000007d
        /*0fdc*/ 	.word	0x00000000
        /*0fe0*/ 	.short	0x0101
        /*0fe2*/ 	.byte	0x3f
	.zero		1


	//   ....[49]....
        /*0fe4*/ 	.word	0x00019ba0
        /*0fe8*/ 	.word	0x000000ff
        /*0fec*/ 	.word	0x00030850
        /*0ff0*/ 	.short	0x010a
        /*0ff2*/ 	.byte	0x05
	.zero		1


	//   ....[50]....
        /*0ff4*/ 	.word	0x00019be0
        /*0ff8*/ 	.word	0x000000ff
        /*0ffc*/ 	.word	0x00030850
        /*1000*/ 	.short	0x010a
        /*1002*/ 	.byte	0x05
	.zero		1


	//   ....[51]....
        /*1004*/ 	.word	0x0001a0a0
        /*1008*/ 	.word	0x00000008
        /*100c*/ 	.word	0x00000000
        /*1010*/ 	.short	0x0101
        /*1012*/ 	.byte	0x3f
	.zero		1


	//   ....[52]....
        /*1014*/ 	.word	0x0001bd60
        /*1018*/ 	.word	0x000000ff
        /*101c*/ 	.word	0x00000000
        /*1020*/ 	.short	0x0101
        /*1022*/ 	.byte	0x05
	.zero		1


	//   ....[53]....
        /*1024*/ 	.word	0x0001c440
        /*1028*/ 	.word	0x000000ff
        /*102c*/ 	.word	0x00000000
        /*1030*/ 	.short	0x0101
        /*1032*/ 	.byte	0x05
	.zero		1


	//   ....[54]....
        /*1034*/ 	.word	0x00020150
        /*1038*/ 	.word	0x00000013
        /*103c*/ 	.word	0x00030820
        /*1040*/ 	.short	0x010a
        /*1042*/ 	.byte	0x3f
	.zero		1


	//   ....[55]....
        /*1044*/ 	.word	0x00020220
        /*1048*/ 	.word	0x00000007
        /*104c*/ 	.word	0x000308a0
        /*1050*/ 	.short	0x010a
        /*1052*/ 	.byte	0x3f
	.zero		1


	//   ....[56]....
        /*1054*/ 	.word	0x00020660
        /*1058*/ 	.word	0x00000007
        /*105c*/ 	.word	0x000308c0
        /*1060*/ 	.short	0x010a
        /*1062*/ 	.byte	0x3f
	.zero		1


	//   ....[57]....
        /*1064*/ 	.word	0x00020bf0
        /*1068*/ 	.word	0x00000008
        /*106c*/ 	.word	0x000308a0
        /*1070*/ 	.short	0x010a
        /*1072*/ 	.byte	0x3f
	.zero		1


	//   ....[58]....
        /*1074*/ 	.word	0x00021020
        /*1078*/ 	.word	0x00000008
        /*107c*/ 	.word	0x000308c0
        /*1080*/ 	.short	0x010a
        /*1082*/ 	.byte	0x3f
	.zero		1


	//   ....[59]....
        /*1084*/ 	.word	0x000224b0
        /*1088*/ 	.word	0x00000000
        /*108c*/ 	.word	0x00030840
        /*1090*/ 	.short	0x010a
        /*1092*/ 	.byte	0x3f
	.zero		1


	//   ....[60]....
        /*1094*/ 	.word	0x00023440
        /*1098*/ 	.word	0x00000013
        /*109c*/ 	.word	0x00030800
        /*10a0*/ 	.short	0x0107
        /*10a2*/ 	.byte	0x3f
	.zero		1


	//   ....[61]....
        /*10a4*/ 	.word	0x00023550
        /*10a8*/ 	.word	0x00000013
        /*10ac*/ 	.word	0x00030800
        /*10b0*/ 	.short	0x0101
        /*10b2*/ 	.byte	0x3f
	.zero		1


	//   ....[62]....
        /*10b4*/ 	.word	0x00023570
        /*10b8*/ 	.word	0x00000013
        /*10bc*/ 	.word	0x00030820
        /*10c0*/ 	.short	0x010a
        /*10c2*/ 	.byte	0x3f
	.zero		1


	//   ....[63]....
        /*10c4*/ 	.word	0x00023990
        /*10c8*/ 	.word	0x00000003
        /*10cc*/ 	.word	0x00030840
        /*10d0*/ 	.short	0x010a
        /*10d2*/ 	.byte	0x3f
	.zero		1


	//   ....[64]....
        /*10d4*/ 	.word	0x00023e40
        /*10d8*/ 	.word	0x00000003
        /*10dc*/ 	.word	0x00000060
        /*10e0*/ 	.short	0x010a
        /*10e2*/ 	.byte	0x3f
	.zero		1


	//   ....[65]....
        /*10e4*/ 	.word	0x000245c0
        /*10e8*/ 	.word	0x00000003
        /*10ec*/ 	.word	0x00030840
        /*10f0*/ 	.short	0x010a
        /*10f2*/ 	.byte	0x3f
	.zero		1


	//   ....[66]....
        /*10f4*/ 	.word	0x00024a70
        /*10f8*/ 	.word	0x00000002
        /*10fc*/ 	.word	0x00000060
        /*1100*/ 	.short	0x010a
        /*1102*/ 	.byte	0x3f
	.zero		1


	//   ....[67]....
        /*1104*/ 	.word	0x00025140
        /*1108*/ 	.word	0x00000002
        /*110c*/ 	.word	0x00030840
        /*1110*/ 	.short	0x010a
        /*1112*/ 	.byte	0x3f
	.zero		1


	//   ....[68]....
        /*1114*/ 	.word	0x000255f0
        /*1118*/ 	.word	0x00000002
        /*111c*/ 	.word	0x00000060
        /*1120*/ 	.short	0x010a
        /*1122*/ 	.byte	0x3f
	.zero		1


	//   ....[69]....
        /*1124*/ 	.word	0x00025c60
        /*1128*/ 	.word	0x00000000
        /*112c*/ 	.word	0x00030860
        /*1130*/ 	.short	0x010a
        /*1132*/ 	.byte	0x3f
	.zero		1


	//   ....[70]....
        /*1134*/ 	.word	0x000273b0
        /*1138*/ 	.word	0x00000000
        /*113c*/ 	.word	0x00030820
        /*1140*/ 	.short	0x010a
        /*1142*/ 	.byte	0x3f
	.zero		1


	//   ....[71]....
        /*1144*/ 	.word	0x00027590
        /*1148*/ 	.word	0x00000006
        /*114c*/ 	.word	0x00000000
        /*1150*/ 	.short	0x010a
        /*1152*/ 	.byte	0x3f
	.zero		1


	//   ....[72]....
        /*1154*/ 	.word	0x00027600
        /*1158*/ 	.word	0x00000007
        /*115c*/ 	.word	0x00000000
        /*1160*/ 	.short	0x010a
        /*1162*/ 	.byte	0x3f
	.zero		1


	//   ....[73]....
        /*1164*/ 	.word	0x00027670
        /*1168*/ 	.word	0x00000004
        /*116c*/ 	.word	0x00000000
        /*1170*/ 	.short	0x010a
        /*1172*/ 	.byte	0x3f
	.zero		1


	//   ....[74]....
        /*1174*/ 	.word	0x000276a0
        /*1178*/ 	.word	0x00000003
        /*117c*/ 	.word	0x00000000
        /*1180*/ 	.short	0x010a
        /*1182*/ 	.byte	0x3f
	.zero		1


	//   ....[75]....
        /*1184*/ 	.word	0x00027700
        /*1188*/ 	.word	0x00000032
        /*118c*/ 	.word	0x000308b0
        /*1190*/ 	.short	0x010a
        /*1192*/ 	.byte	0x3f
	.zero		1


	//   ....[76]....
        /*1194*/ 	.word	0x00027aa0
        /*1198*/ 	.word	0x00000005
        /*119c*/ 	.word	0x00030800
        /*11a0*/ 	.short	0x010a
        /*11a2*/ 	.byte	0x3f
	.zero		1


	//   ....[77]....
        /*11a4*/ 	.word	0x00027e50
        /*11a8*/ 	.word	0x0000003d
        /*11ac*/ 	.word	0x00030800
        /*11b0*/ 	.short	0x010a
        /*11b2*/ 	.byte	0x3f
	.zero		1


	//   ....[78]....
        /*11b4*/ 	.word	0x00027ea0
        /*11b8*/ 	.word	0x00000009
        /*11bc*/ 	.word	0x00030830
        /*11c0*/ 	.short	0x010a
        /*11c2*/ 	.byte	0x3f
	.zero		1


	//   ....[79]....
        /*11c4*/ 	.word	0x00027f00
        /*11c8*/ 	.word	0x0000000a
        /*11cc*/ 	.word	0x00030830
        /*11d0*/ 	.short	0x010a
        /*11d2*/ 	.byte	0x3f
	.zero		1


	//   ....[80]....
        /*11d4*/ 	.word	0x00027f60
        /*11d8*/ 	.word	0x00000009
        /*11dc*/ 	.word	0x00030850
        /*11e0*/ 	.short	0x010a
        /*11e2*/ 	.byte	0x3f
	.zero		1


	//   ....[81]....
        /*11e4*/ 	.word	0x00027fc0
        /*11e8*/ 	.word	0x0000000d
        /*11ec*/ 	.word	0x00030830
        /*11f0*/ 	.short	0x010a
        /*11f2*/ 	.byte	0x3f
	.zero		1


	//   ....[82]....
        /*11f4*/ 	.word	0x00028020
        /*11f8*/ 	.word	0x00000002
        /*11fc*/ 	.word	0x00030850
        /*1200*/ 	.short	0x010a
        /*1202*/ 	.byte	0x3f
	.zero		1


	//   ....[83]....
        /*1204*/ 	.word	0x00028080
        /*1208*/ 	.word	0x0000000d
        /*120c*/ 	.word	0x00030830
        /*1210*/ 	.short	0x010a
        /*1212*/ 	.byte	0x3f
	.zero		1


	//   ....[84]....
        /*1214*/ 	.word	0x000280e0
        /*1218*/ 	.word	0x00000002
        /*121c*/ 	.word	0x00030850
        /*1220*/ 	.short	0x010a
        /*1222*/ 	.byte	0x3f
	.zero		1


	//   ....[85]....
        /*1224*/ 	.word	0x00028140
        /*1228*/ 	.word	0x00000005
        /*122c*/ 	.word	0x00030850
        /*1230*/ 	.short	0x010a
        /*1232*/ 	.byte	0x3f
	.zero		1


	//   ....[86]....
        /*1234*/ 	.word	0x000282e0
        /*1238*/ 	.word	0x00000013
        /*123c*/ 	.word	0x00030820
        /*1240*/ 	.short	0x010a
        /*1242*/ 	.byte	0x3f
	.zero		1


	//   ....[87]....
        /*1244*/ 	.word	0x00028330
        /*1248*/ 	.word	0x00000007
        /*124c*/ 	.word	0x000308a0
        /*1250*/ 	.short	0x010a
        /*1252*/ 	.byte	0x3f
	.zero		1


	//   ....[88]....
        /*1254*/ 	.word	0x00028380
        /*1258*/ 	.word	0x00000007
        /*125c*/ 	.word	0x000308c0
        /*1260*/ 	.short	0x010a
        /*1262*/ 	.byte	0x3f
	.zero		1


	//   ....[89]....
        /*1264*/ 	.word	0x000283d0
        /*1268*/ 	.word	0x00000008
        /*126c*/ 	.word	0x000308a0
        /*1270*/ 	.short	0x010a
        /*1272*/ 	.byte	0x3f
	.zero		1


	//   ....[90]....
        /*1274*/ 	.word	0x00028420
        /*1278*/ 	.word	0x00000008
        /*127c*/ 	.word	0x000308c0
        /*1280*/ 	.short	0x010a
        /*1282*/ 	.byte	0x3f
	.zero		1


	//   ....[91]....
        /*1284*/ 	.word	0x000285c0
        /*1288*/ 	.word	0x00000000
        /*128c*/ 	.word	0x00030840
        /*1290*/ 	.short	0x010a
        /*1292*/ 	.byte	0x3f
	.zero		1


	//   ....[92]....
        /*1294*/ 	.word	0x000291e0
        /*1298*/ 	.word	0x00000013
        /*129c*/ 	.word	0x00030820
        /*12a0*/ 	.short	0x010a
        /*12a2*/ 	.byte	0x3f
	.zero		1


	//   ....[93]....
        /*12a4*/ 	.word	0x00029230
        /*12a8*/ 	.word	0x00000003
        /*12ac*/ 	.word	0x00030840
        /*12b0*/ 	.short	0x010a
        /*12b2*/ 	.byte	0x3f
	.zero		1


	//   ....[94]....
        /*12b4*/ 	.word	0x00029280
        /*12b8*/ 	.word	0x00000003
        /*12bc*/ 	.word	0x00000060
        /*12c0*/ 	.short	0x010a
        /*12c2*/ 	.byte	0x3f
	.zero		1


	//   ....[95]....
        /*12c4*/ 	.word	0x000292d0
        /*12c8*/ 	.word	0x00000003
        /*12cc*/ 	.word	0x00030840
        /*12d0*/ 	.short	0x010a
        /*12d2*/ 	.byte	0x3f
	.zero		1


	//   ....[96]....
        /*12d4*/ 	.word	0x00029320
        /*12d8*/ 	.word	0x00000002
        /*12dc*/ 	.word	0x00000060
        /*12e0*/ 	.short	0x010a
        /*12e2*/ 	.byte	0x3f
	.zero		1


	//   ....[97]....
        /*12e4*/ 	.word	0x00029370
        /*12e8*/ 	.word	0x00000002
        /*12ec*/ 	.word	0x00030840
        /*12f0*/ 	.short	0x010a
        /*12f2*/ 	.byte	0x3f
	.zero		1


	//   ....[98]....
        /*12f4*/ 	.word	0x000293c0
        /*12f8*/ 	.word	0x00000002
        /*12fc*/ 	.word	0x00000060
        /*1300*/ 	.short	0x010a
        /*1302*/ 	.byte	0x3f
	.zero		1


	//   ....[99]....
        /*1304*/ 	.word	0x00029410
        /*1308*/ 	.word	0x00000000
        /*130c*/ 	.word	0x00030860
        /*1310*/ 	.short	0x010a
        /*1312*/ 	.byte	0x3f
	.zero		1


	//   ....[100]....
        /*1314*/ 	.word	0x00029f90
        /*1318*/ 	.word	0x00000000
        /*131c*/ 	.word	0x00030820
        /*1320*/ 	.short	0x010a
        /*1322*/ 	.byte	0x3f
	.zero		1


	//   ....[101]....
        /*1324*/ 	.word	0x0002a130
        /*1328*/ 	.word	0x00000006
        /*132c*/ 	.word	0x00000000
        /*1330*/ 	.short	0x010a
        /*1332*/ 	.byte	0x3f
	.zero		1


	//   ....[102]....
        /*1334*/ 	.word	0x0002a180
        /*1338*/ 	.word	0x00000007
        /*133c*/ 	.word	0x00000000
        /*1340*/ 	.short	0x010a
        /*1342*/ 	.byte	0x3f
	.zero		1


	//   ....[103]....
        /*1344*/ 	.word	0x0002a1d0
        /*1348*/ 	.word	0x00000004
        /*134c*/ 	.word	0x00000000
        /*1350*/ 	.short	0x010a
        /*1352*/ 	.byte	0x3f
	.zero		1


	//   ....[104]....
        /*1354*/ 	.word	0x0002b4d0
        /*1358*/ 	.word	0x00000008
        /*135c*/ 	.word	0x00000000
        /*1360*/ 	.short	0x010a
        /*1362*/ 	.byte	0x3f
	.zero		1


	//   ....[105]....
        /*1364*/ 	.word	0x0002fb50
        /*1368*/ 	.word	0x0000004a
        /*136c*/ 	.word	0x00000000
        /*1370*/ 	.short	0x010a
        /*1372*/ 	.byte	0x3f
	.zero		1


	//   ....[106]....
        /*1374*/ 	.word	0x00033ec0
        /*1378*/ 	.word	0x0000000a
        /*137c*/ 	.word	0x00000000
        /*1380*/ 	.short	0x010a
        /*1382*/ 	.byte	0x3f
	.zero		1


	//   ....[107]....
        /*1384*/ 	.word	0x00034b80
        /*1388*/ 	.word	0x0000000a
        /*138c*/ 	.word	0x00000000
        /*1390*/ 	.short	0x0101
        /*1392*/ 	.byte	0x3f
	.zero		1


	//   ....[108]....
        /*1394*/ 	.word	0x00034bb0
        /*1398*/ 	.word	0x00000008
        /*139c*/ 	.word	0x00000000
        /*13a0*/ 	.short	0x010a
        /*13a2*/ 	.byte	0x3f
	.zero		1


	//   ....[109]....
        /*13a4*/ 	.word	0x00034c00
        /*13a8*/ 	.word	0x0000004a
        /*13ac*/ 	.word	0x00000000
        /*13b0*/ 	.short	0x010a
        /*13b2*/ 	.byte	0x3f
	.zero		1


	//   ....[110]....
        /*13b4*/ 	.word	0x00034c50
        /*13b8*/ 	.word	0x0000000a
        /*13bc*/ 	.word	0x00000000
        /*13c0*/ 	.short	0x010a
        /*13c2*/ 	.byte	0x3f
	.zero		1


	//----- nvinfo : EIATTR_NUM_MBARRIERS
	.align		4
.L_243:
        /*13c4*/ 	.byte	0x03, 0x38
        /*13c6*/ 	.short	0x0016


	//----- nvinfo : EIATTR_EXIT_INSTR_OFFSETS
	.align		4
        /*13c8*/ 	.byte	0x04, 0x1c
        /*13ca*/ 	.short	(.L_245 - .L_244)


	//   ....[0]....
.L_244:
        /*13cc*/ 	.word	0x00000b70


	//   ....[1]....
        /*13d0*/ 	.word	0x0001e090


	//   ....[2]....
        /*13d4*/ 	.word	0x000276f0


	//----- nvinfo : EIATTR_MAX_THREADS
	.align		4
.L_245:
        /*13d8*/ 	.byte	0x04, 0x05
        /*13da*/ 	.short	(.L_247 - .L_246)
.L_246:
        /*13dc*/ 	.word	0x00000180
        /*13e0*/ 	.word	0x00000001
        /*13e4*/ 	.word	0x00000001


	//----- nvinfo : EIATTR_CRS_STACK_SIZE
	.align		4
.L_247:
        /*13e8*/ 	.byte	0x04, 0x1e
        /*13ea*/ 	.short	(.L_249 - .L_248)
.L_248:
        /*13ec*/ 	.word	0x00000000


	//----- nvinfo : EIATTR_CBANK_PARAM_SIZE
	.align		4
.L_249:
        /*13f0*/ 	.byte	0x03, 0x19
        /*13f2*/ 	.short	0x0af0


	//----- nvinfo : EIATTR_PARAM_CBANK
	.align		4
        /*13f4*/ 	.byte	0x04, 0x0a
        /*13f6*/ 	.short	(.L_251 - .L_250)
	.align		4
.L_250:
        /*13f8*/ 	.word	index@(.nv.constant0._ZN7cutlass13device_kernelIN5flash11enable_sm90INS1_16FlashAttnFwdSm90INS1_25CollectiveMainloopFwdSm90ILi2EN4cute5tupleIJNS5_1CILi1EEES8_S8_EEENS6_IJNS7_ILi128EEENS7_ILi96EEENS7_ILi192EEEEEELi192ENS_10bfloat16_tEfNS_4arch4Sm90ELb0ELb1ELb1ELb1ELb0ELb1ELb0ELb1ELb1ELb1ELb1ELb0EEENS1_21CollectiveEpilogueFwdINS6_IJSA_SC_SB_EEES9_SE_SG_Li256ELb1ELb1ELb1ELb0EEENS1_36VarlenDynamicPersistentTileSchedulerILi128ELi96ELi256ELi128ELb1ELb1ELb1ELb1ELb0ELb1EEEEEEEEEvNT_6ParamsE)
        /*13fc*/ 	.short	0x0210
        /*13fe*/ 	.short	0x0af0


	//----- nvinfo : EIATTR_SW_WAR
	.align		4
.L_251:
        /*1400*/ 	.byte	0x04, 0x36
        /*1402*/ 	.short	(.L_253 - .L_252)
.L_252:
        /*1404*/ 	.word	0x00000008
.L_253:


//--------------------- .nv.info._ZN7cutlass13device_kernelIN5flash11enable_sm90INS1_16FlashAttnFwdSm90INS1_25CollectiveMainloopFwdSm90ILi2EN4cute5tupleIJNS5_1CILi1EEES8_S8_EEENS6_IJNS7_ILi128EEENS7_ILi112EEENS7_ILi192EEEEEELi192ENS_10bfloat16_tEfNS_4arch4Sm90ELb1ELb0ELb1ELb0ELb0ELb0ELb0ELb1ELb1ELb1ELb1ELb0EEENS1_21CollectiveEpilogueFwdINS6_IJSA_SC_SB_EEES9_SE_SG_Li256ELb0ELb1ELb1ELb0EEENS1_19SingleTileSchedulerILb0ELb1ELb1ELi128EEEEEEEEEvNT_6ParamsE --------------------------
	.section	.nv.info._ZN7cutlass13device_kernelIN5flash11enable_sm90INS1_16FlashAttnFwdSm90INS1_25CollectiveMainloopFwdSm90ILi2EN4cute5tupleIJNS5_1CILi1EEES8_S8_EEENS6_IJNS7_ILi128EEENS7_ILi112EEENS7_ILi192EEEEEELi192ENS_10bfloat16_tEfNS_4arch4Sm90ELb1ELb0ELb1ELb0ELb0ELb0ELb0ELb1ELb1ELb1ELb1ELb0EEENS1_21CollectiveEpilogueFwdINS6_IJSA_SC_SB_EEES9_SE_SG_Li256ELb0ELb1ELb1ELb0EEENS1_19SingleTileSchedulerILb0ELb1ELb1ELi128EEEEEEEEEvNT_6ParamsE,"",@"SHT_CUDA_INFO"
	.sectionflags	@""
	.align	4


	//----- nvinfo : EIATTR_CUDA_API_VERSION
	.align		4
        /*0000*/ 	.byte	0x04, 0x37
        /*0002*/ 	.short	(.L_255 - .L_254)
.L_254:
        /*0004*/ 	.word	0x00000082


	//----- nvinfo : EIATTR_KPARAM_INFO
	.align		4
.L_255:
        /*0008*/ 	.byte	0x04, 0x17
        /*000a*/ 	.short	(.L_257 - .L_256)
.L_256:
        /*000c*/ 	.word	0x00000000
        /*0010*/ 	.short	0x0000
        /*0012*/ 	.short	0x0070
        /*0014*/ 	.byte	0x00, 0xf0, 0x01, 0x28


	//----- nvinfo : EIATTR_SPARSE_MMA_MASK
	.align		4
.L_257:
        /*0018*/ 	.byte	0x03, 0x50
        /*001a*/ 	.short	0x0000


	//----- nvinfo : EIATTR_MAXREG_COUNT
	.align		4
        /*001c*/ 	.byte	0x03, 0x1b
        /*001e*/ 	.short	0x00a8


	//----- nvinfo : EIATTR_NUM_BARRIERS
	.align		4
        /*0020*/ 	.byte	0x02, 0x4c
        /*0022*/ 	.byte	0x09
	.zero		1


	//----- nvinfo : EIATTR_EXTERNS
	.align		4
        /*0024*/ 	.byte	0x04, 0x0f
        /*0026*/ 	.short	(.L_259 - .L_258)


	//   ....[0]....
	.align		4
.L_258:
        /*0028*/ 	.word	index@(__assertfail)


	//----- nvinfo : EIATTR_ANNOTATIONS
	.align		4
.L_259:
        /*002c*/ 	.byte	0x04, 0x55
        /*002e*/ 	.short	(.L_261 - .L_260)


	//   ....[0]....
.L_260:
        /* <DEDUP_REMOVED lines=9> */


	//----- nvinfo : EIATTR_MERCURY_ISA_VERSION
	.align		4
.L_261:
        /*00a8*/ 	.byte	0x03, 0x5f
        /*00aa*/ 	.short	0x0101


	//----- nvinfo : EIATTR_INT_WARP_WIDE_INSTR_OFFSETS
	.align		4
        /*00ac*/ 	.byte	0x04, 0x31
        /*00ae*/ 	.short	(.L_263 - .L_262)


	//   ....[0]....
.L_262:
        /*00b0*/ 	.word	0x00000130


	//   ....[1]....
        /*00b4*/ 	.word	0x00000170


	//   ....[2]....
        /*00b8*/ 	.word	0x000001e0


	//----- nvinfo : EIATTR_COOP_GROUP_MASK_REGIDS
	.align		4
.L_263:
        /*00bc*/ 	.byte	0x04, 0x29
        /*00be*/ 	.short	(.L_265 - .L_264)


	//   ....[0]....
.L_264:
        /*00c0*/ 	.word	0xffffffff


	//   ....[1]....
        /*00c4*/ 	.word	0xffffffff


	//   ....[2]....
        /*00c8*/ 	.word	0xffffffff


	//   ....[3]....
        /*00cc*/ 	.word	0xffffffff


	//   ....[4]....
        /*00d0*/ 	.word	0xffffffff


	//   ....[5]....
        /*00d4*/ 	.word	0xffffffff


	//   ....[6]....
        /*00d8*/ 	.word	0xffffffff


	//   ....[7]....
        /*00dc*/ 	.word	0xffffffff


	//   ....[8]....
        /*00e0*/ 	.word	0xffffffff


	//   ....[9]....
        /*00e4*/ 	.word	0xffffffff


	//   ....[10]....
        /*00e8*/ 	.word	0xffffffff


	//   ....[11]....
        /*00ec*/ 	.word	0xffffffff


	//   ....[12]....
        /*00f0*/ 	.word	0xffffffff


	//   ....[13]....
        /*00f4*/ 	.word	0xffffffff


	//   ....[14]....
        /*00f8*/ 	.word	0xffffffff


	//   ....[15]....
        /*00fc*/ 	.word	0xffffffff


	//   ....[16]....
        /*0100*/ 	.word	0xffffffff


	//   ....[17]....
        /*0104*/ 	.word	0xffffffff


	//   ....[18]....
        /*0108*/ 	.word	0xffffffff


	//   ....[19]....
        /*010c*/ 	.word	0xffffffff


	//   ....[20]....
        /*0110*/ 	.word	0xffffffff


	//   ....[21]....
        /*0114*/ 	.word	0xffffffff


	//   ....[22]....
        /*0118*/ 	.word	0xffffffff


	//   ....[23]....
        /*011c*/ 	.word	0xffffffff


	//   ....[24]....
        /*0120*/ 	.word	0xffffffff


	//   ....[25]....
        /*0124*/ 	.word	0xffffffff


	//   ....[26]....
        /*0128*/ 	.word	0xffffffff


	//   ....[27]....
        /*012c*/ 	.word	0xffffffff


	//   ....[28]....
        /*0130*/ 	.word	0xffffffff


	//   ....[29]....
        /*0134*/ 	.word	0xffffffff


	//   ....[30]....
        /*0138*/ 	.word	0xffffffff


	//   ....[31]....
        /*013c*/ 	.word	0xffffffff


	//   ....[32]....
        /*0140*/ 	.word	0xffffffff


	//   ....[33]....
        /*0144*/ 	.word	0xffffffff


	//   ....[34]....
        /*0148*/ 	.word	0xffffffff


	//   ....[35]....
        /*014c*/ 	.word	0xffffffff


	//   ....[36]....
        /*0150*/ 	.word	0xffffffff


	//   ....[37]....
        /*0154*/ 	.word	0xffffffff


	//   ....[38]....
        /*0158*/ 	.word	0xffffffff


	//   ....[39]....
        /*015c*/ 	.word	0xffffffff


	//   ....[40]....
        /*0160*/ 	.word	0xffffffff


	//   ....[41]....
        /*0164*/ 	.word	0xffffffff


	//   ....[42]....
        /*0168*/ 	.word	0xffffffff


	//   ....[43]....
        /*016c*/ 	.word	0xffffffff


	//   ....[44]....
        /*0170*/ 	.word	0xffffffff


	//   ....[45]....
        /*0174*/ 	.word	0xffffffff


	//   ....[46]....
        /*0178*/ 	.word	0xffffffff


	//   ....[47]....
        /*017c*/ 	.word	0xffffffff


	//   ....[48]....
        /*0180*/ 	.word	0xffffffff


	//   ....[49]....
        /*0184*/ 	.word	0xffffffff


	//   ....[50]....
        /*0188*/ 	.word	0xffffffff


	//   ....[51]....
        /*018c*/ 	.word	0xffffffff


	//   ....[52]....
        /*0190*/ 	.word	0xffffffff


	//   ....[53]....
        /*0194*/ 	.word	0xffffffff


	//   ....[54]....
        /*0198*/ 	.word	0xffffffff


	//   ....[55]....
        /*019c*/ 	.word	0x0500000f


	//   ....[56]....
        /*01a0*/ 	.word	0x0500000f


	//   ....[57]....
        /*01a4*/ 	.word	0x0500000f


	//   ....[58]....
        /*01a8*/ 	.word	0x0500000f


	//   ....[59]....
        /*01ac*/ 	.word	0x0500000f


	//   ....[60]....
        /*01b0*/ 	.word	0x0500000f


	//   ....[61]....
        /*01b4*/ 	.word	0x0500000f


	//   ....[62]....
        /*01b8*/ 	.word	0x0500000f


	//   ....[63]....
        /*01bc*/ 	.word	0x0500000f


	//   ....[64]....
        /*01c0*/ 	.word	0x0500000f


	//   ....[65]....
        /*01c4*/ 	.word	0x0500000f


	//   ....[66]....
        /*01c8*/ 	.word	0x0500000f


	//   ....[67]....
        /*01cc*/ 	.word	0x0500000f


	//   ....[68]....
        /*01d0*/ 	.word	0x0500000f


	//   ....[69]....
        /*01d4*/ 	.word	0x0500000f


	//   ....[70]....
        /*01d8*/ 	.word	0x0500000f


	//   ....[71]....
        /*01dc*/ 	.word	0x0500000f


	//   ....[72]....
        /*01e0*/ 	.word	0x0500000f


	//----- nvinfo : EIATTR_COOP_GROUP_INSTR_OFFSETS
	.align		4
.L_265:
        /*01e4*/ 	.byte	0x04, 0x28
        /*01e6*/ 	.short	(.L_267 - .L_266)


	//   ....[0]....
.L_266:
        /*01e8*/ 	.word	0x00000060


	//   ....[1]....
        /*01ec*/ 	.word	0x00000140


	//   ....[2]....
        /*01f0*/ 	.word	0x00000190


	//   ....[3]....
        /*01f4*/ 	.word	0x000003c0


	//   ....[4]....
        /*01f8*/ 	.word	0x00000520


	//   ....[5]....
        /*01fc*/ 	.word	0x00000640


	//   ....[6]....
        /*0200*/ 	.word	0x000007a0


	//   ....[7]....
        /*0204*/ 	.word	0x000013a0


	//   ....[8]....
        /*0208*/ 	.word	0x00003ec0


	//   ....[9]....
        /*020c*/ 	.word	0x000047e0


	//   ....[10]....
        /*0210*/ 	.word	0x000048e0


	//   ....[11]....
        /*0214*/ 	.word	0x00004980


	//   ....[12]....
        /*0218*/ 	.word	0x00005330


	//   ....[13]....
        /*021c*/ 	.word	0x000053c0


	//   ....[14]....
        /*0220*/ 	.word	0x00008f20


	//   ....[15]....
        /*0224*/ 	.word	0x00009490


	//   ....[16]....
        /*0228*/ 	.word	0x000097b0


	//   ....[17]....
        /*022c*/ 	.word	0x000098f0


	//   ....[18]....
        /*0230*/ 	.word	0x0000a080


	//   ....[19]....
        /*0234*/ 	.word	0x0000a0e0


	//   ....[20]....
        /*0238*/ 	.word	0x0000e1e0


	//   ....[21]....
        /*023c*/ 	.word	0x0000e270


	//   ....[22]....
        /*0240*/ 	.word	0x0000e320


	//   ....[23]....
        /*0244*/ 	.word	0x0000e490


	//   ....[24]....
        /*0248*/ 	.word	0x0000f8a0


	//   ....[25]....
        /*024c*/ 	.word	0x0000f8d0


	//   ....[26]....
        /*0250*/ 	.word	0x0000f980


	//   ....[27]....
        /*0254*/ 	.word	0x0000f9e0


	//   ....[28]....
        /*0258*/ 	.word	0x00010ad0


	//   ....[29]....
        /*025c*/ 	.word	0x00010b20


	//   ....[30]....
        /*0260*/ 	.word	0x00010b60


	//   ....[31]....
        /*0264*/ 	.word	0x00010b90


	//   ....[32]....
        /*0268*/ 	.word	0x00010bd0


	//   ....[33]....
        /*026c*/ 	.word	0x00010bf0


	//   ....[34]....
        /*0270*/ 	.word	0x00011570


	//   ....[35]....
        /*0274*/ 	.word	0x00011580


	//   ....[36]....
        /*0278*/ 	.word	0x000122f0


	//   ....[37]....
        /*027c*/ 	.word	0x00012e80


	//   ....[38]....
        /*0280*/ 	.word	0x00013850


	//   ....[39]....
        /*0284*/ 	.word	0x00013890


	//   ....[40]....
        /*0288*/ 	.word	0x000138c0


	//   ....[41]....
        /*028c*/ 	.word	0x00013910


	//   ....[42]....
        /*0290*/ 	.word	0x00013990


	//   ....[43]....
        /*0294*/ 	.word	0x000139c0


	//   ....[44]....
        /*0298*/ 	.word	0x00013a40


	//   ....[45]....
        /*029c*/ 	.word	0x00013a70


	//   ....[46]....
        /*02a0*/ 	.word	0x00013af0


	//   ....[47]....
        /*02a4*/ 	.word	0x00013b30


	//   ....[48]....
        /*02a8*/ 	.word	0x00013ba0


	//   ....[49]....
        /*02ac*/ 	.word	0x00013bd0


	//   ....[50]....
        /*02b0*/ 	.word	0x00013c50


	//   ....[51]....
        /*02b4*/ 	.word	0x00013c90


	//   ....[52]....
        /*02b8*/ 	.word	0x00013d00


	//   ....[53]....
        /*02bc*/ 	.word	0x00013d30


	//   ....[54]....
        /*02c0*/ 	.word	0x00016370


	//   ....[55]....
        /*02c4*/ 	.word	0x00016920


	//   ....[56]....
        /*02c8*/ 	.word	0x00016aa0


	//   ....[57]....
        /*02cc*/ 	.word	0x00016af0


	//   ....[58]....
        /*02d0*/ 	.word	0x00016c30


	//   ....[59]....
        /*02d4*/ 	.word	0x00016ca0


	//   ....[60]....
        /*02d8*/ 	.word	0x00016da0


	//   ....[61]....
        /*02dc*/ 	.word	0x00016e10


	//   ....[62]....
        /*02e0*/ 	.word	0x00016f10


	//   ....[63]....
        /*02e4*/ 	.word	0x00016f80


	//   ....[64]....
        /*02e8*/ 	.word	0x00017080


	//   ....[65]....
        /*02ec*/ 	.word	0x000170f0


	//   ....[66]....
        /*02f0*/ 	.word	0x000171f0


	//   ....[67]....
        /*02f4*/ 	.word	0x00017260


	//   ....[68]....
        /*02f8*/ 	.word	0x00017360


	//   ....[69]....
        /*02fc*/ 	.word	0x000173c0


	//   ....[70]....
        /*0300*/ 	.word	0x000174b0


	//   ....[71]....
        /*0304*/ 	.word	0x00017500


	//   ....[72]....
        /*0308*/ 	.word	0x00017900


	//----- nvinfo : EIATTR_REG_RECONFIG
	.align		4
.L_267:
        /*030c*/ 	.byte	0x01, 0x54
	.zero		2


	//----- nvinfo : EIATTR_SYSCALL_OFFSETS
	.align		4
        /*0310*/ 	.byte	0x04, 0x46
        /*0312*/ 	.short	(.L_269 - .L_268)


	//   ....[0]....
.L_268:
        /*0314*/ 	.word	0x00001570


	//   ....[1]....
        /*0318*/ 	.word	0x00012b00


	//   ....[2]....
        /*031c*/ 	.word	0x00012c40


	//   ....[3]....
        /*0320*/ 	.word	0x00012d30


	//   ....[4]....
        /*0324*/ 	.word	0x00013490


	//----- nvinfo : EIATTR_MBARRIER_INSTR_OFFSETS
	.align		4
.L_269:
        /*0328*/ 	.byte	0x04, 0x39
        /*032a*/ 	.short	(.L_271 - .L_270)


	//   ....[0]....
.L_270:
        /*032c*/ 	.word	0x00000270
        /*0330*/ 	.word	0x000000ff
        /*0334*/ 	.word	0x00036800
        /*0338*/ 	.short	0x0100
        /*033a*/ 	.byte	0x08
	.zero		1


	//   ....[1]....
        /*033c*/ 	.word	0x00000280
        /*0340*/ 	.word	0x000000ff
        /*0344*/ 	.word	0x00036820
        /*0348*/ 	.short	0x0100
        /*034a*/ 	.byte	0x08
	.zero		1


	//   ....[2]....
        /*034c*/ 	.word	0x00000370
        /*0350*/ 	.word	0x000000ff
        /*0354*/ 	.word	0x00036830
        /*0358*/ 	.short	0x0100
        /*035a*/ 	.byte	0x08
	.zero		1


	//   ....[3]....
        /*035c*/ 	.word	0x00000380
        /*0360*/ 	.word	0x000000ff
        /*0364*/ 	.word	0x00036840
        /*0368*/ 	.short	0x0100
        /*036a*/ 	.byte	0x08
	.zero		1


	//   ....[4]....
        /*036c*/ 	.word	0x00000390
        /*0370*/ 	.word	0x000000ff
        /*0374*/ 	.word	0x00036838
        /*0378*/ 	.short	0x0100
        /*037a*/ 	.byte	0x08
	.zero		1


	//   ....[5]....
        /*037c*/ 	.word	0x000003a0
        /*0380*/ 	.word	0x000000ff
        /*0384*/ 	.word	0x00036848
        /*0388*/ 	.short	0x0100
        /*038a*/ 	.byte	0x08
	.zero		1


	//   ....[6]....
        /*038c*/ 	.word	0x000004d0
        /*0390*/ 	.word	0x000000ff
        /*0394*/ 	.word	0x00036850
        /*0398*/ 	.short	0x0100
        /*039a*/ 	.byte	0x08
	.zero		1


	//   ....[7]....
        /*039c*/ 	.word	0x000004e0
        /*03a0*/ 	.word	0x000000ff
        /*03a4*/ 	.word	0x00036860
        /*03a8*/ 	.short	0x0100
        /*03aa*/ 	.byte	0x08
	.zero		1


	//   ....[8]....
        /*03ac*/ 	.word	0x000004f0
        /*03b0*/ 	.word	0x000000ff
        /*03b4*/ 	.word	0x00036858
        /*03b8*/ 	.short	0x0100
        /*03ba*/ 	.byte	0x08
	.zero		1


	//   ....[9]....
        /*03bc*/ 	.word	0x00000500
        /*03c0*/ 	.word	0x000000ff
        /*03c4*/ 	.word	0x00036868
        /*03c8*/ 	.short	0x0100
        /*03ca*/ 	.byte	0x08
	.zero		1


	//   ....[10]....
        /*03cc*/ 	.word	0x000005f0
        /*03d0*/ 	.word	0x000000ff
        /*03d4*/ 	.word	0x00036870
        /*03d8*/ 	.short	0x0100
        /*03da*/ 	.byte	0x06
	.zero		1


	//   ....[11]....
        /*03dc*/ 	.word	0x00000600
        /*03e0*/ 	.word	0x000000ff
        /*03e4*/ 	.word	0x00036880
        /*03e8*/ 	.short	0x0100
        /*03ea*/ 	.byte	0x06
	.zero		1


	//   ....[12]....
        /*03ec*/ 	.word	0x00000610
        /*03f0*/ 	.word	0x000000ff
        /*03f4*/ 	.word	0x00036878
        /*03f8*/ 	.short	0x0100
        /*03fa*/ 	.byte	0x06
	.zero		1


	//   ....[13]....
        /*03fc*/ 	.word	0x00000620
        /*0400*/ 	.word	0x000000ff
        /*0404*/ 	.word	0x00036888
        /*0408*/ 	.short	0x0100
        /*040a*/ 	.byte	0x06
	.zero		1


	//   ....[14]....
        /*040c*/ 	.word	0x00000750
        /*0410*/ 	.word	0x000000ff
        /*0414*/ 	.word	0x00036890
        /*0418*/ 	.short	0x0100
        /*041a*/ 	.byte	0x08
	.zero		1


	//   ....[15]....
        /*041c*/ 	.word	0x00000760
        /*0420*/ 	.word	0x000000ff
        /*0424*/ 	.word	0x000368a0
        /*0428*/ 	.short	0x0100
        /*042a*/ 	.byte	0x08
	.zero		1


	//   ....[16]....
        /*042c*/ 	.word	0x00000770
        /*0430*/ 	.word	0x000000ff
        /*0434*/ 	.word	0x00036898
        /*0438*/ 	.short	0x0100
        /*043a*/ 	.byte	0x08
	.zero		1


	//   ....[17]....
        /*043c*/ 	.word	0x00000780
        /*0440*/ 	.word	0x000000ff
        /*0444*/ 	.word	0x000368a8
        /*0448*/ 	.short	0x0100
        /*044a*/ 	.byte	0x08
	.zero		1


	//   ....[18]....
        /*044c*/ 	.word	0x000008b0
        /*0450*/ 	.word	0x000000ff
        /*0454*/ 	.word	0x000368b0
        /*0458*/ 	.short	0x0100
        /*045a*/ 	.byte	0x08
	.zero		1


	//   ....[19]....
        /*045c*/ 	.word	0x000008c0
        /*0460*/ 	.word	0x000000ff
        /*0464*/ 	.word	0x000368c0
        /*0468*/ 	.short	0x0100
        /*046a*/ 	.byte	0x08
	.zero		1


	//   ....[20]....
        /*046c*/ 	.word	0x000008d0
        /*0470*/ 	.word	0x000000ff
        /*0474*/ 	.word	0x000368b8
        /*0478*/ 	.short	0x0100
        /*047a*/ 	.byte	0x08
	.zero		1


	//   ....[21]....
        /*047c*/ 	.word	0x000008e0
        /*0480*/ 	.word	0x000000ff
        /*0484*/ 	.word	0x000368c8
        /*0488*/ 	.short	0x0100
        /*048a*/ 	.byte	0x08
	.zero		1


	//   ....[22]....
        /*048c*/ 	.word	0x000015a0
        /*0490*/ 	.word	0x000000ff
        /*0494*/ 	.word	0x00036800
        /*0498*/ 	.short	0x010a
        /*049a*/ 	.byte	0x04
	.zero		1


	//   ....[23]....
        /*049c*/ 	.word	0x00001640
        /*04a0*/ 	.word	0x000000ff
        /*04a4*/ 	.word	0x00036830
        /*04a8*/ 	.short	0x010a
        /*04aa*/ 	.byte	0x04
	.zero		1


	//   ....[24]....
        /*04ac*/ 	.word	0x000016e0
        /*04b0*/ 	.word	0x000000ff
        /*04b4*/ 	.word	0x00036830
        /*04b8*/ 	.short	0x010a
        /*04ba*/ 	.byte	0x04
	.zero		1


	//   ....[25]....
        /*04bc*/ 	.word	0x000059f0
        /*04c0*/ 	.word	0x00000003
        /*04c4*/ 	.word	0x00000000
        /*04c8*/ 	.short	0x0101
        /*04ca*/ 	.byte	0x3f
	.zero		1


	//   ....[26]....
        /*04cc*/ 	.word	0x00006110
        /*04d0*/ 	.word	0x000000ff
        /*04d4*/ 	.word	0x00036830
        /*04d8*/ 	.short	0x010a
        /*04da*/ 	.byte	0x3d
	.zero		1


	//   ....[27]....
        /*04dc*/ 	.word	0x00006150
        /*04e0*/ 	.word	0x000000ff
        /*04e4*/ 	.word	0x00036830
        /*04e8*/ 	.short	0x010a
        /*04ea*/ 	.byte	0x3d
	.zero		1


	//   ....[28]....
        /*04ec*/ 	.word	0x000087f0
        /*04f0*/ 	.word	0x000000ff
        /*04f4*/ 	.word	0x00036850
        /*04f8*/ 	.short	0x010a
        /*04fa*/ 	.byte	0x0b
	.zero		1


	//   ....[29]....
        /*04fc*/ 	.word	0x00008830
        /*0500*/ 	.word	0x000000ff
        /*0504*/ 	.word	0x00036850
        /*0508*/ 	.short	0x010a
        /*050a*/ 	.byte	0x0b
	.zero		1


	//   ....[30]....
        /*050c*/ 	.word	0x0000a700
        /*0510*/ 	.word	0x0000000e
        /*0514*/ 	.word	0x00000000
        /*0518*/ 	.short	0x0101
        /*051a*/ 	.byte	0x3f
	.zero		1


	//   ....[31]....
        /*051c*/ 	.word	0x0000a730
        /*0520*/ 	.word	0x00000008
        /*0524*/ 	.word	0x00000000
        /*0528*/ 	.short	0x0101
        /*052a*/ 	.byte	0x3f
	.zero		1


	//   ....[32]....
        /*052c*/ 	.word	0x0000ae00
        /*0530*/ 	.word	0x000000ff
        /*0534*/ 	.word	0x00036830
        /*0538*/ 	.short	0x010a
        /*053a*/ 	.byte	0x07
	.zero		1


	//   ....[33]....
        /*053c*/ 	.word	0x0000ae50
        /*0540*/ 	.word	0x000000ff
        /*0544*/ 	.word	0x00036830
        /*0548*/ 	.short	0x010a
        /*054a*/ 	.byte	0x07
	.zero		1


	//   ....[34]....
        /*054c*/ 	.word	0x0000d570
        /*0550*/ 	.word	0x000000ff
        /*0554*/ 	.word	0x00036850
        /*0558*/ 	.short	0x010a
        /*055a*/ 	.byte	0x0b
	.zero		1


	//   ....[35]....
        /*055c*/ 	.word	0x0000d5b0
        /*0560*/ 	.word	0x000000ff
        /*0564*/ 	.word	0x00036850
        /*0568*/ 	.short	0x010a
        /*056a*/ 	.byte	0x0b
	.zero		1


	//   ....[36]....
        /*056c*/ 	.word	0x0000eba0
        /*0570*/ 	.word	0x00000015
        /*0574*/ 	.word	0x00000000
        /*0578*/ 	.short	0x0101
        /*057a*/ 	.byte	0x3f
	.zero		1


	//   ....[37]....
        /*057c*/ 	.word	0x0000ec40
        /*0580*/ 	.word	0x00000008
        /*0584*/ 	.word	0x00000000
        /*0588*/ 	.short	0x0101
        /*058a*/ 	.byte	0x3f
	.zero		1


	//   ....[38]....
        /*058c*/ 	.word	0x0000f810
        /*0590*/ 	.word	0x000000ff
        /*0594*/ 	.word	0x00036850
        /*0598*/ 	.short	0x010a
        /*059a*/ 	.byte	0x05
	.zero		1


	//   ....[39]....
        /*059c*/ 	.word	0x0000f850
        /*05a0*/ 	.word	0x000000ff
        /*05a4*/ 	.word	0x00036850
        /*05a8*/ 	.short	0x010a
        /*05aa*/ 	.byte	0x05
	.zero		1


	//   ....[40]....
        /*05ac*/ 	.word	0x0000fd20
        /*05b0*/ 	.word	0x0000000c
        /*05b4*/ 	.word	0x00000000
        /*05b8*/ 	.short	0x0101
        /*05ba*/ 	.byte	0x3f
	.zero		1


	//   ....[41]....
        /*05bc*/ 	.word	0x00010c00
        /*05c0*/ 	.word	0x000000ff
        /*05c4*/ 	.word	0x00000000
        /*05c8*/ 	.short	0x0101
        /*05ca*/ 	.byte	0x04
	.zero		1


	//   ....[42]....
        /*05cc*/ 	.word	0x000130a0
        /*05d0*/ 	.word	0x000000ff
        /*05d4*/ 	.word	0x00036840
        /*05d8*/ 	.short	0x010a
        /*05da*/ 	.byte	0x26
	.zero		1


	//   ....[43]....
        /*05dc*/ 	.word	0x00013e70
        /*05e0*/ 	.word	0x000000ff
        /*05e4*/ 	.word	0x00036800
        /*05e8*/ 	.short	0x0107
        /*05ea*/ 	.byte	0x26
	.zero		1


	//   ....[44]....
        /*05ec*/ 	.word	0x00013ee0
        /*05f0*/ 	.word	0x000000ff
        /*05f4*/ 	.word	0x00036800
        /*05f8*/ 	.short	0x0101
        /*05fa*/ 	.byte	0x26
	.zero		1


	//   ....[45]....
        /*05fc*/ 	.word	0x00013ef0
        /*0600*/ 	.word	0x000000ff
        /*0604*/ 	.word	0x00036820
        /*0608*/ 	.short	0x010a
        /*060a*/ 	.byte	0x26
	.zero		1


	//   ....[46]....
        /*060c*/ 	.word	0x00014310
        /*0610*/ 	.word	0x000000ff
        /*0614*/ 	.word	0x00036848
        /*0618*/ 	.short	0x010a
        /*061a*/ 	.byte	0x26
	.zero		1


	//   ....[47]....
        /*061c*/ 	.word	0x000146c0
        /*0620*/ 	.word	0x000000ff
        /*0624*/ 	.word	0x00036860
        /*0628*/ 	.short	0x010a
        /*062a*/ 	.byte	0x26
	.zero		1


	//   ....[48]....
        /*062c*/ 	.word	0x00014ca0
        /*0630*/ 	.word	0x000000ff
        /*0634*/ 	.word	0x00036840
        /*0638*/ 	.short	0x010a
        /*063a*/ 	.byte	0x26
	.zero		1


	//   ....[49]....
        /*063c*/ 	.word	0x00015060
        /*0640*/ 	.word	0x000000ff
        /*0644*/ 	.word	0x00036868
        /*0648*/ 	.short	0x010a
        /*064a*/ 	.byte	0x26
	.zero		1


	//   ....[50]....
        /*064c*/ 	.word	0x00015690
        /*0650*/ 	.word	0x000000ff
        /*0654*/ 	.word	0x00036848
        /*0658*/ 	.short	0x010a
        /*065a*/ 	.byte	0x26
	.zero		1


	//   ....[51]....
        /*065c*/ 	.word	0x00015a30
        /*0660*/ 	.word	0x000000ff
        /*0664*/ 	.word	0x00036860
        /*0668*/ 	.short	0x010a
        /*066a*/ 	.byte	0x26
	.zero		1


	//   ....[52]....
        /*066c*/ 	.word	0x00015ea0
        /*0670*/ 	.word	0x00000003
        /*0674*/ 	.word	0x00036860
        /*0678*/ 	.short	0x010a
        /*067a*/ 	.byte	0x3f
	.zero		1


	//   ....[53]....
        /*067c*/ 	.word	0x00016300
        /*0680*/ 	.word	0x00000002
        /*0684*/ 	.word	0x00036820
        /*0688*/ 	.short	0x010a
        /*068a*/ 	.byte	0x3f
	.zero		1


	//   ....[54]....
        /*068c*/ 	.word	0x000164a0
        /*0690*/ 	.word	0x00000006
        /*0694*/ 	.word	0x00000000
        /*0698*/ 	.short	0x010a
        /*069a*/ 	.byte	0x3f
	.zero		1


	//   ....[55]....
        /*069c*/ 	.word	0x00016510
        /*06a0*/ 	.word	0x00000003
        /*06a4*/ 	.word	0x00000000
        /*06a8*/ 	.short	0x010a
        /*06aa*/ 	.byte	0x3f
	.zero		1


	//   ....[56]....
        /*06ac*/ 	.word	0x00016570
        /*06b0*/ 	.word	0x00000000
        /*06b4*/ 	.word	0x00000000
        /*06b8*/ 	.short	0x010a
        /*06ba*/ 	.byte	0x3f
	.zero		1


	//   ....[57]....
        /*06bc*/ 	.word	0x000165a0
        /*06c0*/ 	.word	0x00000003
        /*06c4*/ 	.word	0x00000000
        /*06c8*/ 	.short	0x010a
        /*06ca*/ 	.byte	0x3f
	.zero		1


	//   ....[58]....
        /*06cc*/ 	.word	0x00016620
        /*06d0*/ 	.word	0x00000003
        /*06d4*/ 	.word	0x00036800
        /*06d8*/ 	.short	0x010a
        /*06da*/ 	.byte	0x3f
	.zero		1


	//   ....[59]....
        /*06dc*/ 	.word	0x00016690
        /*06e0*/ 	.word	0x00000003
        /*06e4*/ 	.word	0x00036830
        /*06e8*/ 	.short	0x010a
        /*06ea*/ 	.byte	0x3f
	.zero		1


	//   ....[60]....
        /*06ec*/ 	.word	0x000166f0
        /*06f0*/ 	.word	0x0000000b
        /*06f4*/ 	.word	0x00036830
        /*06f8*/ 	.short	0x010a
        /*06fa*/ 	.byte	0x3f
	.zero		1


	//   ....[61]....
        /*06fc*/ 	.word	0x00016750
        /*0700*/ 	.word	0x0000000b
        /*0704*/ 	.word	0x00036850
        /*0708*/ 	.short	0x010a
        /*070a*/ 	.byte	0x3f
	.zero		1


	//   ....[62]....
        /*070c*/ 	.word	0x000167c0
        /*0710*/ 	.word	0x0000000b
        /*0714*/ 	.word	0x00036830
        /*0718*/ 	.short	0x010a
        /*071a*/ 	.byte	0x3f
	.zero		1


	//   ....[63]....
        /*071c*/ 	.word	0x00016820
        /*0720*/ 	.word	0x0000000b
        /*0724*/ 	.word	0x00036850
        /*0728*/ 	.short	0x010a
        /*072a*/ 	.byte	0x3f
	.zero		1


	//   ....[64]....
        /*072c*/ 	.word	0x00016880
        /*0730*/ 	.word	0x00000003
        /*0734*/ 	.word	0x00036850
        /*0738*/ 	.short	0x010a
        /*073a*/ 	.byte	0x3f
	.zero		1


	//   ....[65]....
        /*073c*/ 	.word	0x000169e0
        /*0740*/ 	.word	0x00000003
        /*0744*/ 	.word	0x00036840
        /*0748*/ 	.short	0x010a
        /*074a*/ 	.byte	0x3f
	.zero		1


	//   ....[66]....
        /*074c*/ 	.word	0x00017540
        /*0750*/ 	.word	0x00000003
        /*0754*/ 	.word	0x00036820
        /*0758*/ 	.short	0x010a
        /*075a*/ 	.byte	0x3f
	.zero		1


	//   ....[67]....
        /*075c*/ 	.word	0x000175a0
        /*0760*/ 	.word	0x00000003
        /*0764*/ 	.word	0x00036848
        /*0768*/ 	.short	0x010a
        /*076a*/ 	.byte	0x3f
	.zero		1


	//   ....[68]....
        /*076c*/ 	.word	0x00017600
        /*0770*/ 	.word	0x00000003
        /*0774*/ 	.word	0x00036860
        /*0778*/ 	.short	0x010a
        /*077a*/ 	.byte	0x3f
	.zero		1


	//   ....[69]....
        /*077c*/ 	.word	0x00017660
        /*0780*/ 	.word	0x00000003
        /*0784*/ 	.word	0x00036840
        /*0788*/ 	.short	0x010a
        /*078a*/ 	.byte	0x3f
	.zero		1


	//   ....[70]....
        /*078c*/ 	.word	0x000176c0
        /*0790*/ 	.word	0x00000003
        /*0794*/ 	.word	0x00036868
        /*0798*/ 	.short	0x010a
        /*079a*/ 	.byte	0x3f
	.zero		1


	//   ....[71]....
        /*079c*/ 	.word	0x00017720
        /*07a0*/ 	.word	0x00000003
        /*07a4*/ 	.word	0x00036848
        /*07a8*/ 	.short	0x010a
        /*07aa*/ 	.byte	0x3f
	.zero		1


	//   ....[72]....
        /*07ac*/ 	.word	0x00017780
        /*07b0*/ 	.word	0x00000003
        /*07b4*/ 	.word	0x00036860
        /*07b8*/ 	.short	0x010a
        /*07ba*/ 	.byte	0x3f
	.zero		1


	//   ....[73]....
        /*07bc*/ 	.word	0x000177d0
        /*07c0*/ 	.word	0x00000003
        /*07c4*/ 	.word	0x00036860
        /*07c8*/ 	.short	0x010a
        /*07ca*/ 	.byte	0x3f
	.zero		1


	//   ....[74]....
        /*07cc*/ 	.word	0x00017820
        /*07d0*/ 	.word	0x00000002
        /*07d4*/ 	.word	0x00036820
        /*07d8*/ 	.short	0x010a
        /*07da*/ 	.byte	0x3f
	.zero		1


	//   ....[75]....
        /*07dc*/ 	.word	0x000179c0
        /*07e0*/ 	.word	0x00000006
        /*07e4*/ 	.word	0x00000000
        /*07e8*/ 	.short	0x010a
        /*07ea*/ 	.byte	0x3f
	.zero		1


	//   ....[76]....
        /*07ec*/ 	.word	0x00017a10
        /*07f0*/ 	.word	0x00000003
        /*07f4*/ 	.word	0x00000000
        /*07f8*/ 	.short	0x010a
        /*07fa*/ 	.byte	0x3f
	.zero		1


	//   ....[77]....
        /*07fc*/ 	.word	0x00017a60
        /*0800*/ 	.word	0x00000000
        /*0804*/ 	.word	0x00000000
        /*0808*/ 	.short	0x010a
        /*080a*/ 	.byte	0x3f
	.zero		1


	//----- nvinfo : EIATTR_NUM_MBARRIERS
	.align		4
.L_271:
        /*080c*/ 	.byte	0x03, 0x38
        /*080e*/ 	.short	0x0016


	//----- nvinfo : EIATTR_EXIT_INSTR_OFFSETS
	.align		4
        /*0810*/ 	.byte	0x04, 0x1c
        /*0812*/ 	.short	(.L_273 - .L_272)


	//   ....[0]....
.L_272:
        /*0814*/ 	.word	0x000165f0


	//----- nvinfo : EIATTR_MAX_THREADS
	.align		4
.L_273:
        /*0818*/ 	.byte	0x04, 0x05
        /*081a*/ 	.short	(.L_275 - .L_274)
.L_274:
        /*081c*/ 	.word	0x00000180
        /*0820*/ 	.word	0x00000001
        /*0824*/ 	.word	0x00000001


	//----- nvinfo : EIATTR_CRS_STACK_SIZE
	.align		4
.L_275:
        /*0828*/ 	.byte	0x04, 0x1e
        /*082a*/ 	.short	(.L_277 - .L_276)
.L_276:
        /*082c*/ 	.word	0x00000000


	//----- nvinfo : EIATTR_CBANK_PARAM_SIZE
	.align		4
.L_277:
        /*0830*/ 	.byte	0x03, 0x19
        /*0832*/ 	.short	0x0a70


	//----- nvinfo : EIATTR_PARAM_CBANK
	.align		4
        /*0834*/ 	.byte	0x04, 0x0a
        /*0836*/ 	.short	(.L_279 - .L_278)
	.align		4
.L_278:
        /*0838*/ 	.word	index@(.nv.constant0._ZN7cutlass13device_kernelIN5flash11enable_sm90INS1_16FlashAttnFwdSm90INS1_25CollectiveMainloopFwdSm90ILi2EN4cute5tupleIJNS5_1CILi1EEES8_S8_EEENS6_IJNS7_ILi128EEENS7_ILi112EEENS7_ILi192EEEEEELi192ENS_10bfloat16_tEfNS_4arch4Sm90ELb1ELb0ELb1ELb0ELb0ELb0ELb0ELb1ELb1ELb1ELb1ELb0EEENS1_21CollectiveEpilogueFwdINS6_IJSA_SC_SB_EEES9_SE_SG_Li256ELb0ELb1ELb1ELb0EEENS1_19SingleTileSchedulerILb0ELb1ELb1ELi128EEEEEEEEEvNT_6ParamsE)
        /*083c*/ 	.short	0x0210
        /*083e*/ 	.short	0x0a70


	//----- nvinfo : EIATTR_SW_WAR
	.align		4
.L_279:
        /*0840*/ 	.byte	0x04, 0x36
        /*0842*/ 	.short	(.L_281 - .L_280)
.L_280:
        /*0844*/ 	.word	0x00000008
.L_281:


//--------------------- .nv.info._ZN7cutlass13device_kernelIN5flash11enable_sm90INS1_16FlashAttnFwdSm90INS1_25CollectiveMainloopFwdSm90ILi2EN4cute5tupleIJNS5_1CILi1EEES8_S8_EEENS6_IJNS7_ILi128EEENS7_ILi112EEENS7_ILi192EEEEEELi192ENS_10bfloat16_tEfNS_4arch4Sm90ELb1ELb0ELb1ELb1ELb0ELb0ELb0ELb1ELb1ELb1ELb1ELb0EEENS1_21CollectiveEpilogueFwdINS6_IJSA_SC_SB_EEES9_SE_SG_Li256ELb1ELb1ELb1ELb0EEENS1_36VarlenDynamicPersistentTileSchedulerILi128ELi112ELi256ELi128ELb1ELb1ELb1ELb1ELb1ELb1EEEEEEEEEvNT_6ParamsE --------------------------
	.section	.nv.info._ZN7cutlass13device_kernelIN5flash11enable_sm90INS1_16FlashAttnFwdSm90INS1_25CollectiveMainloopFwdSm90ILi2EN4cute5tupleIJNS5_1CILi1EEES8_S8_EEENS6_IJNS7_ILi128EEENS7_ILi112EEENS7_ILi192EEEEEELi192ENS_10bfloat16_tEfNS_4arch4Sm90ELb1ELb0ELb1ELb1ELb0ELb0ELb0ELb1ELb1ELb1ELb1ELb0EEENS1_21CollectiveEpilogueFwdINS6_IJSA_SC_SB_EEES9_SE_SG_Li256ELb1ELb1ELb1ELb0EEENS1_36VarlenDynamicPersistentTileSchedulerILi128ELi112ELi256ELi128ELb1ELb1ELb1ELb1ELb1ELb1EEEEEEEEEvNT_6ParamsE,"",@"SHT_CUDA_INFO"
	.sectionflags	@""
	.align	4


	//----- nvinfo : EIATTR_CUDA_API_VERSION
	.align		4
        /*0000*/ 	.byte	0x04, 0x37
        /*0002*/ 	.short	(.L_283 - .L_282)
.L_282:
        /*0004*/ 	.word	0x00000082


	//----- nvinfo : EIATTR_KPARAM_INFO
	.align		4
.L_283:
        /*0008*/ 	.byte	0x04, 0x17
        /*000a*/ 	.short	(.L_285 - .L_284)
.L_284:
        /*000c*/ 	.word	0x00000000
        /*0010*/ 	.short	0x0000
        /*0012*/ 	.short	0x0070
        /*0014*/ 	.byte	0x00, 0xf0, 0x01, 0x2a


	//----- nvinfo : EIATTR_SPARSE_MMA_MASK
	.align		4
.L_285:
        /*0018*/ 	.byte	0x03, 0x50
        /*001a*/ 	.short	0x0000


	//----- nvinfo : EIATTR_MAXREG_COUNT
	.align		4
        /*001c*/ 	.byte	0x03, 0x1b
        /*001e*/ 	.short	0x00a8


	//----- nvinfo : EIATTR_NUM_BARRIERS
	.align		4
        /*0020*/ 	.byte	0x02, 0x4c
        /*0022*/ 	.byte	0x09
	.zero		1


	//----- nvinfo : EIATTR_EXTERNS
	.align		4
        /*0024*/ 	.byte	0x04, 0x0f
        /*0026*/ 	.short	(.L_287 - .L_286)


	//   ....[0]....
	.align		4
.L_286:
        /*0028*/ 	.word	index@(__assertfail)


	//----- nvinfo : EIATTR_ANNOTATIONS
	.align		4
.L_287:
        /*002c*/ 	.byte	0x04, 0x55
        /*002e*/ 	.short	(.L_289 - .L_288)


	//   ....[0]....
.L_288:
        /* <DEDUP_REMOVED lines=76> */


	//----- nvinfo : EIATTR_MERCURY_ISA_VERSION
	.align		4
.L_289:
        /*04d8*/ 	.byte	0x03, 0x5f
        /*04da*/ 	.short	0x0101


	//----- nvinfo : EIATTR_UNUSED_LOAD_BYTE_OFFSET
	.align		4
        /*04dc*/ 	.byte	0x04, 0x44
        /*04de*/ 	.short	(.L_291 - .L_290)


	//   ....[0]....
.L_290:
        /*04e0*/ 	.word	0x00000a10
        /*04e4*/ 	.word	0x0000fff0


	//   ....[1]....
        /*04e8*/ 	.word	0x00010d90
        /*04ec*/ 	.word	0x0000fff0


	//----- nvinfo : EIATTR_INT_WARP_WIDE_INSTR_OFFSETS
	.align		4
.L_291:
        /*04f0*/ 	.byte	0x04, 0x31
        /*04f2*/ 	.short	(.L_293 - .L_292)


	//   ....[0]....
.L_292:
        /*04f4*/ 	.word	0x00000130


	//   ....[1]....
        /*04f8*/ 	.word	0x00000170


	//   ....[2]....
        /*04fc*/ 	.word	0x000001e0


	//   ....[3]....
        /*0500*/ 	.word	0x000167f0


	//   ....[4]....
        /*0504*/ 	.word	0x00016890


	//   ....[5]....
        /*0508*/ 	.word	0x0001a680


	//   ....[6]....
        /*050c*/ 	.word	0x0001a6f0


	//----- nvinfo : EIATTR_COOP_GROUP_MASK_REGIDS
	.align		4
.L_293:
        /*0510*/ 	.byte	0x04, 0x29
        /*0512*/ 	.short	(.L_295 - .L_294)


	//   ....[0]....
.L_294:
        /*0514*/ 	.word	0xffffffff


	//   ....[1]....
        /*0518*/ 	.word	0xffffffff


	//   ....[2]....
        /*051c*/ 	.word	0xffffffff


	//   ....[3]....
        /*0520*/ 	.word	0xffffffff


	//   ....[4]....
        /*0524*/ 	.word	0xffffffff


	//   ....[5]....
        /*0528*/ 	.word	0xffffffff


	//   ....[6]....
        /*052c*/ 	.word	0xffffffff


	//   ....[7]....
        /*0530*/ 	.word	0xffffffff


	//   ....[8]....
        /*0534*/ 	.word	0xffffffff


	//   ....[9]....
        /*0538*/ 	.word	0xffffffff


	//   ....[10]....
        /*053c*/ 	.word	0xffffffff


	//   ....[11]....
        /*0540*/ 	.word	0xffffffff


	//   ....[12]....
        /*0544*/ 	.word	0xffffffff


	//   ....[13]....
        /*0548*/ 	.word	0xffffffff


	//   ....[14]....
        /*054c*/ 	.word	0xffffffff


	//   ....[15]....
        /*0550*/ 	.word	0xffffffff


	//   ....[16]....
        /*0554*/ 	.word	0xffffffff


	//   ....[17]....
        /*0558*/ 	.word	0xffffffff


	//   ....[18]....
        /*055c*/ 	.word	0xffffffff


	//   ....[19]....
        /*0560*/ 	.word	0xffffffff


	//   ....[20]....
        /*0564*/ 	.word	0xffffffff


	//   ....[21]....
        /*0568*/ 	.word	0xffffffff


	//   ....[22]....
        /*056c*/ 	.word	0xffffffff


	//   ....[23]....
        /*0570*/ 	.word	0xffffffff


	//   ....[24]....
        /*0574*/ 	.word	0xffffffff


	//   ....[25]....
        /*0578*/ 	.word	0xffffffff


	//   ....[26]....
        /*057c*/ 	.word	0xffffffff


	//   ....[27]....
        /*0580*/ 	.word	0xffffffff


	//   ....[28]....
        /*0584*/ 	.word	0xffffffff


	//   ....[29]....
        /*0588*/ 	.word	0xffffffff


	//   ....[30]....
        /*058c*/ 	.word	0xffffffff


	//   ....[31]....
        /*0590*/ 	.word	0xffffffff


	//   ....[32]....
        /*0594*/ 	.word	0xffffffff


	//   ....[33]....
        /*0598*/ 	.word	0xffffffff


	//   ....[34]....
        /*059c*/ 	.word	0xffffffff


	//   ....[35]....
        /*05a0*/ 	.word	0xffffffff


	//   ....[36]....
        /*05a4*/ 	.word	0xffffffff


	//   ....[37]....
        /*05a8*/ 	.word	0xffffffff


	//   ....[38]....
        /*05ac*/ 	.word	0xffffffff


	//   ....[39]....
        /*05b0*/ 	.word	0xffffffff


	//   ....[40]....
        /*05b4*/ 	.word	0xffffffff


	//   ....[41]....
        /*05b8*/ 	.word	0xffffffff


	//   ....[42]....
        /*05bc*/ 	.word	0xffffffff


	//   ....[43]....
        /*05c0*/ 	.word	0xffffffff


	//   ....[44]....
        /*05c4*/ 	.word	0xffffffff


	//   ....[45]....
        /*05c8*/ 	.word	0xffffffff


	//   ....[46]....
        /*05cc*/ 	.word	0xffffffff


	//   ....[47]....
        /*05d0*/ 	.word	0xffffffff


	//   ....[48]....
        /*05d4*/ 	.word	0xffffffff


	//   ....[49]....
        /*05d8*/ 	.word	0xffffffff


	//   ....[50]....
        /*05dc*/ 	.word	0xffffffff


	//   ....[51]....
        /*05e0*/ 	.word	0xffffffff


	//   ....[52]....
        /*05e4*/ 	.word	0xffffffff


	//   ....[53]....
        /*05e8*/ 	.word	0xffffffff


	//   ....[54]....
        /*05ec*/ 	.word	0xffffffff


	//   ....[55]....
        /*05f0*/ 	.word	0xffffffff


	//   ....[56]....
        /*05f4*/ 	.word	0xffffffff


	//   ....[57]....
        /*05f8*/ 	.word	0xffffffff


	//   ....[58]....
        /*05fc*/ 	.word	0xffffffff


	//   ....[59]....
        /*0600*/ 	.word	0xffffffff


	//   ....[60]....
        /*0604*/ 	.word	0xffffffff


	//   ....[61]....
        /*0608*/ 	.word	0xffffffff


	//   ....[62]....
        /*060c*/ 	.word	0xffffffff


	//   ....[63]....
        /*0610*/ 	.word	0xffffffff


	//   ....[64]....
        /*0614*/ 	.word	0xffffffff


	//   ....[65]....
        /*0618*/ 	.word	0xffffffff


	//   ....[66]....
        /*061c*/ 	.word	0xffffffff


	//   ....[67]....
        /*0620*/ 	.word	0xffffffff


	//   ....[68]....
        /*0624*/ 	.word	0xffffffff


	//   ....[69]....
        /*0628*/ 	.word	0xffffffff


	//   ....[70]....
        /*062c*/ 	.word	0xffffffff


	//   ....[71]....
        /*0630*/ 	.word	0xffffffff


	//   ....[72]....
        /*0634*/ 	.word	0xffffffff


	//   ....[73]....
        /*0638*/ 	.word	0xffffffff


	//   ....[74]....
        /*063c*/ 	.word	0xffffffff


	//   ....[75]....
        /*0640*/ 	.word	0xffffffff


	//   ....[76]....
        /*0644*/ 	.word	0xffffffff


	//   ....[77]....
        /*0648*/ 	.word	0xffffffff


	//   ....[78]....
        /*064c*/ 	.word	0xffffffff


	//   ....[79]....
        /*0650*/ 	.word	0xffffffff


	//   ....[80]....
        /*0654*/ 	.word	0xffffffff


	//   ....[81]....
        /*0658*/ 	.word	0xffffffff


	//   ....[82]....
        /*065c*/ 	.word	0xffffffff


	//   ....[83]....
        /*0660*/ 	.word	0xffffffff


	//   ....[84]....
        /*0664*/ 	.word	0xffffffff


	//   ....[85]....
        /*0668*/ 	.word	0xffffffff


	//   ....[86]....
        /*066c*/ 	.word	0xffffffff


	//   ....[87]....
        /*0670*/ 	.word	0xffffffff


	//   ....[88]....
        /*0674*/ 	.word	0xffffffff


	//   ....[89]....
        /*0678*/ 	.word	0xffffffff


	//   ....[90]....
        /*067c*/ 	.word	0xffffffff


	//   ....[91]....
        /*0680*/ 	.word	0xffffffff


	//   ....[92]....
        /*0684*/ 	.word	0xffffffff


	//   ....[93]....
        /*0688*/ 	.word	0xffffffff


	//   ....[94]....
        /*068c*/ 	.word	0xffffffff


	//   ....[95]....
        /*0690*/ 	.word	0xffffffff


	//   ....[96]....
        /*0694*/ 	.word	0xffffffff


	//   ....[97]....
        /*0698*/ 	.word	0xffffffff


	//   ....[98]....
        /*069c*/ 	.word	0xffffffff


	//   ....[99]....
        /*06a0*/ 	.word	0xffffffff


	//   ....[100]....
        /*06a4*/ 	.word	0xffffffff


	//   ....[101]....
        /*06a8*/ 	.word	0xffffffff


	//   ....[102]....
        /*06ac*/ 	.word	0xffffffff


	//   ....[103]....
        /*06b0*/ 	.word	0xffffffff


	//   ....[104]....
        /*06b4*/ 	.word	0xffffffff


	//   ....[105]....
        /*06b8*/ 	.word	0x0500000f


	//   ....[106]....
        /*06bc*/ 	.word	0x0500000f


	//   ....[107]....
        /*06c0*/ 	.word	0x0500000f


	//   ....[108]....
        /*06c4*/ 	.word	0x0500000f


	//   ....[109]....
        /*06c8*/ 	.word	0x0500000f


	//   ....[110]....
        /*06cc*/ 	.word	0x0500000f


	//   ....[111]....
        /*06d0*/ 	.word	0x0500000f


	//   ....[112]....
        /*06d4*/ 	.word	0x0500000f


	//   ....[113]....
        /*06d8*/ 	.word	0x0500000f


	//   ....[114]....
        /*06dc*/ 	.word	0x0500000f


	//   ....[115]....
        /*06e0*/ 	.word	0x0500000f


	//   ....[116]....
        /*06e4*/ 	.word	0x0500000f


	//   ....[117]....
        /*06e8*/ 	.word	0x0500000f


	//   ....[118]....
        /*06ec*/ 	.word	0x0500000f


	//   ....[119]....
        /*06f0*/ 	.word	0x0500000f


	//   ....[120]....
        /*06f4*/ 	.word	0x0500000f


	//   ....[121]....
        /*06f8*/ 	.word	0x0500000f


	//   ....[122]....
        /*06fc*/ 	.word	0x0500000f


	//   ....[123]....
        /*0700*/ 	.word	0x0500000f


	//   ....[124]....
        /*0704*/ 	.word	0x0500000f


	//   ....[125]....
        /*0708*/ 	.word	0x0500000f


	//   ....[126]....
        /*070c*/ 	.word	0x0500000f


	//   ....[127]....
        /*0710*/ 	.word	0x0500000f


	//   ....[128]....
        /*0714*/ 	.word	0x0500000f


	//   ....[129]....
        /*0718*/ 	.word	0x0500000f


	//   ....[130]....
        /*071c*/ 	.word	0x0500000f


	//   ....[131]....
        /*0720*/ 	.word	0x0500000f


	//   ....[132]....
        /*0724*/ 	.word	0x0500000f


	//   ....[133]....
        /*0728*/ 	.word	0x0500000f


	//   ....[134]....
        /*072c*/ 	.word	0x0500000f


	//   ....[135]....
        /*0730*/ 	.word	0x0500000f


	//   ....[136]....
        /*0734*/ 	.word	0x0500000f


	//   ....[137]....
        /*0738*/ 	.word	0x0500000f


	//   ....[138]....
        /*073c*/ 	.word	0x0500000f


	//   ....[139]....
        /*0740*/ 	.word	0x0500000f


	//   ....[140]....
        /*0744*/ 	.word	0x0500000f


	//----- nvinfo : EIATTR_COOP_GROUP_INSTR_OFFSETS
	.align		4
.L_295:
        /*0748*/ 	.byte	0x04, 0x28
        /*074a*/ 	.short	(.L_297 - .L_296)


	//   ....[0]....
.L_296:
        /*074c*/ 	.word	0x00000060


	//   ....[1]....
        /*0750*/ 	.word	0x00000140


	//   ....[2]....
        /*0754*/ 	.word	0x00000190


	//   ....[3]....
        /*0758*/ 	.word	0x000003c0


	//   ....[4]....
        /*075c*/ 	.word	0x00000520


	//   ....[5]....
        /*0760*/ 	.word	0x00000640


	//   ....[6]....
        /*0764*/ 	.word	0x000007a0


	//   ....[7]....
        /*0768*/ 	.word	0x00001f70


	//   ....[8]....
        /*076c*/ 	.word	0x000048f0


	//   ....[9]....
        /*0770*/ 	.word	0x00004930


	//   ....[10]....
        /*0774*/ 	.word	0x00005540


	//   ....[11]....
        /*0778*/ 	.word	0x000055f0


	//   ....[12]....
        /*077c*/ 	.word	0x00005f20


	//   ....[13]....
        /*0780*/ 	.word	0x00005fb0


	//   ....[14]....
        /*0784*/ 	.word	0x00009bb0


	//   ....[15]....
        /*0788*/ 	.word	0x0000a110


	//   ....[16]....
        /*078c*/ 	.word	0x0000a310


	//   ....[17]....
        /*0790*/ 	.word	0x0000a380


	//   ....[18]....
        /*0794*/ 	.word	0x0000ab60


	//   ....[19]....
        /*0798*/ 	.word	0x0000abc0


	//   ....[20]....
        /*079c*/ 	.word	0x0000e870


	//   ....[21]....
        /*07a0*/ 	.word	0x0000e8d0


	//   ....[22]....
        /*07a4*/ 	.word	0x0000ee10


	//   ....[23]....
        /*07a8*/ 	.word	0x0000ee60


	//   ....[24]....
        /*07ac*/ 	.word	0x00010250


	//   ....[25]....
        /*07b0*/ 	.word	0x00010290


	//   ....[26]....
        /*07b4*/ 	.word	0x000103c0


	//   ....[27]....
        /*07b8*/ 	.word	0x000103f0


	//   ....[28]....
        /*07bc*/ 	.word	0x00011c60


	//   ....[29]....
        /*07c0*/ 	.word	0x00011c70


	//   ....[30]....
        /*07c4*/ 	.word	0x00011c80


	//   ....[31]....
        /*07c8*/ 	.word	0x00011c90


	//   ....[32]....
        /*07cc*/ 	.word	0x000125b0


	//   ....[33]....
        /*07d0*/ 	.word	0x000125d0


	//   ....[34]....
        /*07d4*/ 	.word	0x00012710


	//   ....[35]....
        /*07d8*/ 	.word	0x00012730


	//   ....[36]....
        /*07dc*/ 	.word	0x00012840


	//   ....[37]....
        /*07e0*/ 	.word	0x00012860


	//   ....[38]....
        /*07e4*/ 	.word	0x00012980


	//   ....[39]....
        /*07e8*/ 	.word	0x000129a0


	//   ....[40]....
        /*07ec*/ 	.word	0x00012f00


	//   ....[41]....
        /*07f0*/ 	.word	0x00012f10


	//   ....[42]....
        /*07f4*/ 	.word	0x000135a0


	//   ....[43]....
        /*07f8*/ 	.word	0x000135b0


	//   ....[44]....
        /*07fc*/ 	.word	0x00014660


	//   ....[45]....
        /*0800*/ 	.word	0x00014690


	//   ....[46]....
        /*0804*/ 	.word	0x000147c0


	//   ....[47]....
        /*0808*/ 	.word	0x000147e0


	//   ....[48]....
        /*080c*/ 	.word	0x000148f0


	//   ....[49]....
        /*0810*/ 	.word	0x00014910


	//   ....[50]....
        /*0814*/ 	.word	0x00014a30


	//   ....[51]....
        /*0818*/ 	.word	0x00014a50


	//   ....[52]....
        /*081c*/ 	.word	0x00014bf0


	//   ....[53]....
        /*0820*/ 	.word	0x00014e30


	//   ....[54]....
        /*0824*/ 	.word	0x00014e60


	//   ....[55]....
        /*0828*/ 	.word	0x00014e90


	//   ....[56]....
        /*082c*/ 	.word	0x00014ec0


	//   ....[57]....
        /*0830*/ 	.word	0x00014ef0


	//   ....[58]....
        /*0834*/ 	.word	0x00014f20


	//   ....[59]....
        /*0838*/ 	.word	0x000150d0


	//   ....[60]....
        /*083c*/ 	.word	0x00015100


	//   ....[61]....
        /*0840*/ 	.word	0x00015130


	//   ....[62]....
        /*0844*/ 	.word	0x00015160


	//   ....[63]....
        /*0848*/ 	.word	0x00015190


	//   ....[64]....
        /*084c*/ 	.word	0x000151c0


	//   ....[65]....
        /*0850*/ 	.word	0x00015260


	//   ....[66]....
        /*0854*/ 	.word	0x00015290


	//   ....[67]....
        /*0858*/ 	.word	0x000152a0


	//   ....[68]....
        /*085c*/ 	.word	0x000152d0


	//   ....[69]....
        /*0860*/ 	.word	0x00016df0


	//   ....[70]....
        /*0864*/ 	.word	0x00017a10


	//   ....[71]....
        /*0868*/ 	.word	0x00017a40


	//   ....[72]....
        /*086c*/ 	.word	0x00017a60


	//   ....[73]....
        /*0870*/ 	.word	0x00017a80


	//   ....[74]....
        /*0874*/ 	.word	0x00017b60


	//   ....[75]....
        /*0878*/ 	.word	0x00017bc0


	//   ....[76]....
        /*087c*/ 	.word	0x00017c60


	//   ....[77]....
        /*0880*/ 	.word	0x00017c70


	//   ....[78]....
        /*0884*/ 	.word	0x00017d10


	//   ....[79]....
        /*0888*/ 	.word	0x00017d20


	//   ....[80]....
        /*088c*/ 	.word	0x00017dc0


	//   ....[81]....
        /*0890*/ 	.word	0x00017dd0


	//   ....[82]....
        /*0894*/ 	.word	0x00017e50


	//   ....[83]....
        /*0898*/ 	.word	0x00017e80


	//   ....[84]....
        /*089c*/ 	.word	0x00017ed0


	//   ....[85]....
        /*08a0*/ 	.word	0x00017f10


	//   ....[86]....
        /*08a4*/ 	.word	0x0001aec0


	//   ....[87]....
        /*08a8*/ 	.word	0x0001aef0


	//   ....[88]....
        /*08ac*/ 	.word	0x0001af40


	//   ....[89]....
        /*08b0*/ 	.word	0x0001af80


	//   ....[90]....
        /*08b4*/ 	.word	0x0001afb0


	//   ....[91]....
        /*08b8*/ 	.word	0x0001afe0


	//   ....[92]....
        /*08bc*/ 	.word	0x0001b010


	//   ....[93]....
        /*08c0*/ 	.word	0x0001b040


	//   ....[94]....
        /*08c4*/ 	.word	0x0001b210


	//   ....[95]....
        /*08c8*/ 	.word	0x0001b240


	//   ....[96]....
        /*08cc*/ 	.word	0x0001b270


	//   ....[97]....
        /*08d0*/ 	.word	0x0001b2a0


	//   ....[98]....
        /*08d4*/ 	.word	0x0001b2d0


	//   ....[99]....
        /*08d8*/ 	.word	0x0001b300


	//   ....[100]....
        /*08dc*/ 	.word	0x0001b3d0


	//   ....[101]....
        /*08e0*/ 	.word	0x0001b3f0


	//   ....[102]....
        /*08e4*/ 	.word	0x0001b400


	//   ....[103]....
        /*08e8*/ 	.word	0x0001b480


	//   ....[104]....
        /*08ec*/ 	.word	0x0001bfd0


	//   ....[105]....
        /*08f0*/ 	.word	0x0001c5a0


	//   ....[106]....
        /*08f4*/ 	.word	0x0001c770


	//   ....[107]....
        /*08f8*/ 	.word	0x0001c7c0


	//   ....[108]....
        /*08fc*/ 	.word	0x0001c8f0


	//   ....[109]....
        /*0900*/ 	.word	0x0001c940


	//   ....[110]....
        /*0904*/ 	.word	0x0001ca80


	//   ....[111]....
        /*0908*/ 	.word	0x0001caf0


	//   ....[112]....
        /*090c*/ 	.word	0x0001cc20


	//   ....[113]....
        /*0910*/ 	.word	0x0001cc70


	//   ....[114]....
        /*0914*/ 	.word	0x0001cda0


	//   ....[115]....
        /*0918*/ 	.word	0x0001cdf0


	//   ....[116]....
        /*091c*/ 	.word	0x0001cf20


	//   ....[117]....
        /*0920*/ 	.word	0x0001cf70


	//   ....[118]....
        /*0924*/ 	.word	0x0001d080


	//   ....[119]....
        /*0928*/ 	.word	0x0001d0f0


	//   ....[120]....
        /*092c*/ 	.word	0x0001d200


	//   ....[121]....
        /*0930*/ 	.word	0x0001d250


	//   ....[122]....
        /*0934*/ 	.word	0x0001d580


	//   ....[123]....
        /*0938*/ 	.word	0x0001d620


	//   ....[124]....
        /*093c*/ 	.word	0x0001d7c0


	//   ....[125]....
        /*0940*/ 	.word	0x0001d840


	//   ....[126]....
        /*0944*/ 	.word	0x0001d8c0


	//   ....[127]....
        /*0948*/ 	.word	0x0001d940


	//   ....[128]....
        /*094c*/ 	.word	0x0001d9c0


	//   ....[129]....
        /*0950*/ 	.word	0x0001da50


	//   ....[130]....
        /*0954*/ 	.word	0x0001daf0


	//   ....[131]....
        /*0958*/ 	.word	0x0001dba0


	//   ....[132]....
        /*095c*/ 	.word	0x0001dc20


	//   ....[133]....
        /*0960*/ 	.word	0x0001dca0


	//   ....[134]....
        /*0964*/ 	.word	0x0001dd20


	//   ....[135]....
        /*0968*/ 	.word	0x0001ddb0


	//   ....[136]....
        /*096c*/ 	.word	0x0001de30


	//   ....[137]....
        /*0970*/ 	.word	0x0001dee0


	//   ....[138]....
        /*0974*/ 	.word	0x0001df30


	//   ....[139]....
        /*0978*/ 	.word	0x0001dff0


	//   ....[140]....
        /*097c*/ 	.word	0x0001e120


	//----- nvinfo : EIATTR_REG_RECONFIG
	.align		4
.L_297:
        /*0980*/ 	.byte	0x01, 0x54
	.zero		2


	//----- nvinfo : EIATTR_SYSCALL_OFFSETS
	.align		4
        /*0984*/ 	.byte	0x04, 0x46
        /*0986*/ 	.short	(.L_299 - .L_298)


	//   ....[0]....
.L_298:
        /*0988*/ 	.word	0x000020f0


	//   ....[1]....
        /*098c*/ 	.word	0x00016a00


	//   ....[2]....
        /*0990*/ 	.word	0x00016b50


	//   ....[3]....
        /*0994*/ 	.word	0x00016c50


	//   ....[4]....
        /*0998*/ 	.word	0x000175a0


	//----- nvinfo : EIATTR_MBARRIER_INSTR_OFFSETS
	.align		4
.L_299:
        /*099c*/ 	.byte	0x04, 0x39
        /*099e*/ 	.short	(.L_301 - .L_300)


	//   ....[0]....
.L_300:
        /*09a0*/ 	.word	0x00000270
        /*09a4*/ 	.word	0x000000ff
        /*09a8*/ 	.word	0x00036800
        /*09ac*/ 	.short	0x0100
        /*09ae*/ 	.byte	0x08
	.zero		1


	//   ....[1]....
        /*09b0*/ 	.word	0x00000280
        /*09b4*/ 	.word	0x000000ff
        /*09b8*/ 	.word	0x00036820
        /*09bc*/ 	.short	0x0100
        /*09be*/ 	.byte	0x08
	.zero		1


	//   ....[2]....
        /*09c0*/ 	.word	0x00000370
        /*09c4*/ 	.word	0x000000ff
        /*09c8*/ 	.word	0x00036830
        /*09cc*/ 	.short	0x0100
        /*09ce*/ 	.byte	0x08
	.zero		1


	//   ....[3]....
        /*09d0*/ 	.word	0x00000380
        /*09d4*/ 	.word	0x000000ff
        /*09d8*/ 	.word	0x00036840
        /*09dc*/ 	.short	0x0100
        /*09de*/ 	.byte	0x08
	.zero		1


	//   ....[4]....
        /*09e0*/ 	.word	0x00000390
        /*09e4*/ 	.word	0x000000ff
        /*09e8*/ 	.word	0x00036838
        /*09ec*/ 	.short	0x0100
        /*09ee*/ 	.byte	0x08
	.zero		1


	//   ....[5]....
        /*09f0*/ 	.word	0x000003a0
        /*09f4*/ 	.word	0x000000ff
        /*09f8*/ 	.word	0x00036848
        /*09fc*/ 	.short	0x0100
        /*09fe*/ 	.byte	0x08
	.zero		1


	//   ....[6]....
        /*0a00*/ 	.word	0x000004d0
        /*0a04*/ 	.word	0x000000ff
        /*0a08*/ 	.word	0x00036850
        /*0a0c*/ 	.short	0x0100
        /*0a0e*/ 	.byte	0x08
	.zero		1


	//   ....[7]....
        /*0a10*/ 	.word	0x000004e0
        /*0a14*/ 	.word	0x000000ff
        /*0a18*/ 	.word	0x00036860
        /*0a1c*/ 	.short	0x0100
        /*0a1e*/ 	.byte	0x08
	.zero		1


	//   ....[8]....
        /*0a20*/ 	.word	0x000004f0
        /*0a24*/ 	.word	0x000000ff
        /*0a28*/ 	.word	0x00036858
        /*0a2c*/ 	.short	0x0100
        /*0a2e*/ 	.byte	0x08
	.zero		1


	//   ....[9]....
        /*0a30*/ 	.word	0x00000500
        /*0a34*/ 	.word	0x000000ff
        /*0a38*/ 	.word	0x00036868
        /*0a3c*/ 	.short	0x0100
        /*0a3e*/ 	.byte	0x08
	.zero		1


	//   ....[10]....
        /*0a40*/ 	.word	0x000005f0
        /*0a44*/ 	.word	0x000000ff
        /*0a48*/ 	.word	0x00036870
        /*0a4c*/ 	.short	0x0100
        /*0a4e*/ 	.byte	0x06
	.zero		1


	//   ....[11]....
        /*0a50*/ 	.word	0x00000600
        /*0a54*/ 	.word	0x000000ff
        /*0a58*/ 	.word	0x00036880
        /*0a5c*/ 	.short	0x0100
        /*0a5e*/ 	.byte	0x06
	.zero		1


	//   ....[12]....
        /*0a60*/ 	.word	0x00000610
        /*0a64*/ 	.word	0x000000ff
        /*0a68*/ 	.word	0x00036878
        /*0a6c*/ 	.short	0x0100
        /*0a6e*/ 	.byte	0x06
	.zero		1


	//   ....[13]....
        /*0a70*/ 	.word	0x00000620
        /*0a74*/ 	.word	0x000000ff
        /*0a78*/ 	.word	0x00036888
        /*0a7c*/ 	.short	0x0100
        /*0a7e*/ 	.byte	0x06
	.zero		1


	//   ....[14]....
        /*0a80*/ 	.word	0x00000750
        /*0a84*/ 	.word	0x000000ff
        /*0a88*/ 	.word	0x00036890
        /*0a8c*/ 	.short	0x0100
        /*0a8e*/ 	.byte	0x08
	.zero		1


	//   ....[15]....
        /*0a90*/ 	.word	0x00000760
        /*0a94*/ 	.word	0x000000ff
        /*0a98*/ 	.word	0x000368a0
        /*0a9c*/ 	.short	0x0100
        /*0a9e*/ 	.byte	0x08
	.zero		1


	//   ....[16]....
        /*0aa0*/ 	.word	0x00000770
        /*0aa4*/ 	.word	0x000000ff
        /*0aa8*/ 	.word	0x00036898
        /*0aac*/ 	.short	0x0100
        /*0aae*/ 	.byte	0x08
	.zero		1


	//   ....[17]....
        /*0ab0*/ 	.word	0x00000780
        /*0ab4*/ 	.word	0x000000ff
        /*0ab8*/ 	.word	0x000368a8
        /*0abc*/ 	.short	0x0100
        /*0abe*/ 	.byte	0x08
	.zero		1


	//   ....[18]....
        /*0ac0*/ 	.word	0x000008b0
        /*0ac4*/ 	.word	0x000000ff
        /*0ac8*/ 	.word	0x000368b0
        /*0acc*/ 	.short	0x0100
        /*0ace*/ 	.byte	0x08
	.zero		1


	//   ....[19]....
        /*0ad0*/ 	.word	0x000008c0
        /*0ad4*/ 	.word	0x000000ff
        /*0ad8*/ 	.word	0x000368c0
        /*0adc*/ 	.short	0x0100
        /*0ade*/ 	.byte	0x08
	.zero		1


	//   ....[20]....
        /*0ae0*/ 	.word	0x000008d0
        /*0ae4*/ 	.word	0x000000ff
        /*0ae8*/ 	.word	0x000368b8
        /*0aec*/ 	.short	0x0100
        /*0aee*/ 	.byte	0x08
	.zero		1


	//   ....[21]....
        /*0af0*/ 	.word	0x000008e0
        /*0af4*/ 	.word	0x000000ff
        /*0af8*/ 	.word	0x000368c8
        /*0afc*/ 	.short	0x0100
        /*0afe*/ 	.byte	0x08
	.zero		1


	//   ....[22]....
        /*0b00*/ 	.word	0x00002170
        /*0b04*/ 	.word	0x000000ff
        /*0b08*/ 	.word	0x00036800
        /*0b0c*/ 	.short	0x010a
        /*0b0e*/ 	.byte	0x3c
	.zero		1


	//   ....[23]....
        /*0b10*/ 	.word	0x00002230
        /*0b14*/ 	.word	0x00000000
        /*0b18*/ 	.word	0x00036830
        /*0b1c*/ 	.short	0x010a
        /*0b1e*/ 	.byte	0x3f
	.zero		1


	//   ....[24]....
        /*0b20*/ 	.word	0x00002290
        /*0b24*/ 	.word	0x00000000
        /*0b28*/ 	.word	0x00036830
        /*0b2c*/ 	.short	0x010a
        /*0b2e*/ 	.byte	0x3f
	.zero		1


	//   ....[25]....
        /*0b30*/ 	.word	0x00005330
        /*0b34*/ 	.word	0x00000000
        /*0b38*/ 	.word	0x00000000
        /*0b3c*/ 	.short	0x0101
        /*0b3e*/ 	.byte	0x3f
	.zero		1


	//   ....[26]....
        /*0b40*/ 	.word	0x00006bd0
        /*0b44*/ 	.word	0x000000ff
        /*0b48*/ 	.word	0x00036830
        /*0b4c*/ 	.short	0x010a
        /*0b4e*/ 	.byte	0x27
	.zero		1


	//   ....[27]....
        /*0b50*/ 	.word	0x00006c10
        /*0b54*/ 	.word	0x000000ff
        /*0b58*/ 	.word	0x00036830
        /*0b5c*/ 	.short	0x010a
        /*0b5e*/ 	.byte	0x27
	.zero		1


	//   ....[28]....
        /*0b60*/ 	.word	0x00009280
        /*0b64*/ 	.word	0x000000ff
        /*0b68*/ 	.word	0x00036850
        /*0b6c*/ 	.short	0x010a
        /*0b6e*/ 	.byte	0x06
	.zero		1


	//   ....[29]....
        /*0b70*/ 	.word	0x000092c0
        /*0b74*/ 	.word	0x000000ff
        /*0b78*/ 	.word	0x00036850
        /*0b7c*/ 	.short	0x010a
        /*0b7e*/ 	.byte	0x06
	.zero		1


	//   ....[30]....
        /*0b80*/ 	.word	0x0000afc0
        /*0b84*/ 	.word	0x0000000a
        /*0b88*/ 	.word	0x00000000
        /*0b8c*/ 	.short	0x0101
        /*0b8e*/ 	.byte	0x3f
	.zero		1


	//   ....[31]....
        /*0b90*/ 	.word	0x0000b050
        /*0b94*/ 	.word	0x00000090
        /*0b98*/ 	.word	0x00000000
        /*0b9c*/ 	.short	0x0101
        /*0b9e*/ 	.byte	0x3f
	.zero		1


	//   ....[32]....
        /*0ba0*/ 	.word	0x0000b820
        /*0ba4*/ 	.word	0x000000ff
        /*0ba8*/ 	.word	0x00036830
        /*0bac*/ 	.short	0x010a
        /*0bae*/ 	.byte	0x06
	.zero		1


	//   ....[33]....
        /*0bb0*/ 	.word	0x0000b860
        /*0bb4*/ 	.word	0x000000ff
        /*0bb8*/ 	.word	0x00036830
        /*0bbc*/ 	.short	0x010a
        /*0bbe*/ 	.byte	0x06
	.zero		1


	//   ....[34]....
        /*0bc0*/ 	.word	0x0000df80
        /*0bc4*/ 	.word	0x000000ff
        /*0bc8*/ 	.word	0x00036850
        /*0bcc*/ 	.short	0x010a
        /*0bce*/ 	.byte	0x06
	.zero		1


	//   ....[35]....
        /*0bd0*/ 	.word	0x0000dfc0
        /*0bd4*/ 	.word	0x000000ff
        /*0bd8*/ 	.word	0x00036850
        /*0bdc*/ 	.short	0x010a
        /*0bde*/ 	.byte	0x06
	.zero		1


	//   ....[36]....
        /*0be0*/ 	.word	0x0000f5a0
        /*0be4*/ 	.word	0x00000085
        /*0be8*/ 	.word	0x00000000
        /*0bec*/ 	.short	0x0101
        /*0bee*/ 	.byte	0x3f
	.zero		1


	//   ....[37]....
        /*0bf0*/ 	.word	0x0000f5e0
        /*0bf4*/ 	.word	0x0000008c
        /*0bf8*/ 	.word	0x00000000
        /*0bfc*/ 	.short	0x0101
        /*0bfe*/ 	.byte	0x3f
	.zero		1


	//   ....[38]....
        /*0c00*/ 	.word	0x000101c0
        /*0c04*/ 	.word	0x000000ff
        /*0c08*/ 	.word	0x00036850
        /*0c0c*/ 	.short	0x010a
        /*0c0e*/ 	.byte	0x05
	.zero		1


	//   ....[39]....
        /*0c10*/ 	.word	0x00010200
        /*0c14*/ 	.word	0x000000ff
        /*0c18*/ 	.word	0x00036850
        /*0c1c*/ 	.short	0x010a
        /*0c1e*/ 	.byte	0x05
	.zero		1


	//   ....[40]....
        /*0c20*/ 	.word	0x00010730
        /*0c24*/ 	.word	0x0000000b
        /*0c28*/ 	.word	0x00000000
        /*0c2c*/ 	.short	0x0101
        /*0c2e*/ 	.byte	0x3f
	.zero		1


	//   ....[41]....
        /*0c30*/ 	.word	0x000125a0
        /*0c34*/ 	.word	0x000000ff
        /*0c38*/ 	.word	0x00000000
        /*0c3c*/ 	.short	0x0101
        /*0c3e*/ 	.byte	0x08
	.zero		1


	//   ....[42]....
        /*0c40*/ 	.word	0x00012ca0
        /*0c44*/ 	.word	0x000000ff
        /*0c48*/ 	.word	0x00000000
        /*0c4c*/ 	.short	0x0101
        /*0c4e*/ 	.byte	0x08
	.zero		1


	//   ....[43]....
        /*0c50*/ 	.word	0x00017050
        /*0c54*/ 	.word	0x00000000
        /*0c58*/ 	.word	0x00036840
        /*0c5c*/ 	.short	0x010a
        /*0c5e*/ 	.byte	0x3f
	.zero		1


	//   ....[44]....
        /*0c60*/ 	.word	0x00018030
        /*0c64*/ 	.word	0x00000012
        /*0c68*/ 	.word	0x00036800
        /*0c6c*/ 	.short	0x0107
        /*0c6e*/ 	.byte	0x3f
	.zero		1


	//   ....[45]....
        /*0c70*/ 	.word	0x00018140
        /*0c74*/ 	.word	0x00000012
        /*0c78*/ 	.word	0x00036800
        /*0c7c*/ 	.short	0x0101
        /*0c7e*/ 	.byte	0x3f
	.zero		1


	//   ....[46]....
        /*0c80*/ 	.word	0x00018160
        /*0c84*/ 	.word	0x00000012
        /*0c88*/ 	.word	0x00036820
        /*0c8c*/ 	.short	0x010a
        /*0c8e*/ 	.byte	0x3f
	.zero		1


	//   ....[47]....
        /*0c90*/ 	.word	0x00018530
        /*0c94*/ 	.word	0x00000003
        /*0c98*/ 	.word	0x00036840
        /*0c9c*/ 	.short	0x010a
        /*0c9e*/ 	.byte	0x3f
	.zero		1


	//   ....[48]....
        /*0ca0*/ 	.word	0x000189d0
        /*0ca4*/ 	.word	0x00000003
        /*0ca8*/ 	.word	0x00000060
        /*0cac*/ 	.short	0x010a
        /*0cae*/ 	.byte	0x3f
	.zero		1


	//   ....[49]....
        /*0cb0*/ 	.word	0x00019160
        /*0cb4*/ 	.word	0x00000003
        /*0cb8*/ 	.word	0x00036840
        /*0cbc*/ 	.short	0x010a
        /*0cbe*/ 	.byte	0x3f
	.zero		1


	//   ....[50]....
        /*0cc0*/ 	.word	0x00019600
        /*0cc4*/ 	.word	0x00000002
        /*0cc8*/ 	.word	0x00000060
        /*0ccc*/ 	.short	0x010a
        /*0cce*/ 	.byte	0x3f
	.zero		1


	//   ....[51]....
        /*0cd0*/ 	.word	0x00019cd0
        /*0cd4*/ 	.word	0x00000002
        /*0cd8*/ 	.word	0x00036840
        /*0cdc*/ 	.short	0x010a
        /*0cde*/ 	.byte	0x3f
	.zero		1


	//   ....[52]....
        /*0ce0*/ 	.word	0x0001a170
        /*0ce4*/ 	.word	0x00000002
        /*0ce8*/ 	.word	0x00000060
        /*0cec*/ 	.short	0x010a
        /*0cee*/ 	.byte	0x3f
	.zero		1


	//   ....[53]....
        /*0cf0*/ 	.word	0x0001a7f0
        /*0cf4*/ 	.word	0x00000000
        /*0cf8*/ 	.word	0x00036860
        /*0cfc*/ 	.short	0x010a
        /*0cfe*/ 	.byte	0x3f
	.zero		1


	//   ....[54]....
        /*0d00*/ 	.word	0x0001bf50
        /*0d04*/ 	.word	0x00000000
        /*0d08*/ 	.word	0x00036820
        /*0d0c*/ 	.short	0x010a
        /*0d0e*/ 	.byte	0x3f
	.zero		1


	//   ....[55]....
        /*0d10*/ 	.word	0x0001c160
        /*0d14*/ 	.word	0x00000006
        /*0d18*/ 	.word	0x00000000
        /*0d1c*/ 	.short	0x010a
        /*0d1e*/ 	.byte	0x3f
	.zero		1


	//   ....[56]....
        /*0d20*/ 	.word	0x0001c190
        /*0d24*/ 	.word	0x00000007
        /*0d28*/ 	.word	0x00000000
        /*0d2c*/ 	.short	0x010a
        /*0d2e*/ 	.byte	0x3f
	.zero		1


	//   ....[57]....
        /*0d30*/ 	.word	0x0001c1f0
        /*0d34*/ 	.word	0x00000004
        /*0d38*/ 	.word	0x00000000
        /*0d3c*/ 	.short	0x010a
        /*0d3e*/ 	.byte	0x3f
	.zero		1


	//   ....[58]....
        /*0d40*/ 	.word	0x0001c220
        /*0d44*/ 	.word	0x00000003
        /*0d48*/ 	.word	0x00000000
        /*0d4c*/ 	.short	0x010a
        /*0d4e*/ 	.byte	0x3f
	.zero		1


	//   ....[59]....
        /*0d50*/ 	.word	0x0001c290
        /*0d54*/ 	.word	0x00000003
        /*0d58*/ 	.word	0x00036800
        /*0d5c*/ 	.short	0x010a
        /*0d5e*/ 	.byte	0x3f
	.zero		1


	//   ....[60]....
        /*0d60*/ 	.word	0x0001c2e0
        /*0d64*/ 	.word	0x00000000
        /*0d68*/ 	.word	0x00036830
        /*0d6c*/ 	.short	0x010a
        /*0d6e*/ 	.byte	0x3f
	.zero		1


	//   ....[61]....
        /*0d70*/ 	.word	0x0001c340
        /*0d74*/ 	.word	0x00000007
        /*0d78*/ 	.word	0x00036830
        /*0d7c*/ 	.short	0x010a
        /*0d7e*/ 	.byte	0x3f
	.zero		1


	//   ....[62]....
        /*0d80*/ 	.word	0x0001c3a0
        /*0d84*/ 	.word	0x00000002
        /*0d88*/ 	.word	0x00036850
        /*0d8c*/ 	.short	0x010a
        /*0d8e*/ 	.byte	0x3f
	.zero		1


	//   ....[63]....
        /*0d90*/ 	.word	0x0001c400
        /*0d94*/ 	.word	0x00000007
        /*0d98*/ 	.word	0x00036830
        /*0d9c*/ 	.short	0x010a
        /*0d9e*/ 	.byte	0x3f
	.zero		1


	//   ....[64]....
        /*0da0*/ 	.word	0x0001c460
        /*0da4*/ 	.word	0x00000002
        /*0da8*/ 	.word	0x00036850
        /*0dac*/ 	.short	0x010a
        /*0dae*/ 	.byte	0x3f
	.zero		1


	//   ....[65]....
        /*0db0*/ 	.word	0x0001c4c0
        /*0db4*/ 	.word	0x00000005
        /*0db8*/ 	.word	0x00036850
        /*0dbc*/ 	.short	0x010a
        /*0dbe*/ 	.byte	0x3f
	.zero		1


	//   ....[66]....
        /*0dc0*/ 	.word	0x0001c660
        /*0dc4*/ 	.word	0x00000000
        /*0dc8*/ 	.word	0x00036840
        /*0dcc*/ 	.short	0x010a
        /*0dce*/ 	.byte	0x3f
	.zero		1


	//   ....[67]....
        /*0dd0*/ 	.word	0x0001d290
        /*0dd4*/ 	.word	0x00000012
        /*0dd8*/ 	.word	0x00036820
        /*0ddc*/ 	.short	0x010a
        /*0dde*/ 	.byte	0x3f
	.zero		1


	//   ....[68]....
        /*0de0*/ 	.word	0x0001d2e0
        /*0de4*/ 	.word	0x00000003
        /*0de8*/ 	.word	0x00036840
        /*0dec*/ 	.short	0x010a
        /*0dee*/ 	.byte	0x3f
	.zero		1


	//   ....[69]....
        /*0df0*/ 	.word	0x0001d330
        /*0df4*/ 	.word	0x00000003
        /*0df8*/ 	.word	0x00000060
        /*0dfc*/ 	.short	0x010a
        /*0dfe*/ 	.byte	0x3f
	.zero		1


	//   ....[70]....
        /*0e00*/ 	.word	0x0001d380
        /*0e04*/ 	.word	0x00000003
        /*0e08*/ 	.word	0x00036840
        /*0e0c*/ 	.short	0x010a
        /*0e0e*/ 	.byte	0x3f
	.zero		1


	//   ....[71]....
        /*0e10*/ 	.word	0x0001d3d0
        /*0e14*/ 	.word	0x00000002
        /*0e18*/ 	.word	0x00000060
        /*0e1c*/ 	.short	0x010a
        /*0e1e*/ 	.byte	0x3f
	.zero		1


	//   ....[72]....
        /*0e20*/ 	.word	0x0001d420
        /*0e24*/ 	.word	0x00000002
        /*0e28*/ 	.word	0x00036840
        /*0e2c*/ 	.short	0x010a
        /*0e2e*/ 	.byte	0x3f
	.zero		1


	//   ....[73]....
        /*0e30*/ 	.word	0x0001d470
        /*0e34*/ 	.word	0x00000002
        /*0e38*/ 	.word	0x00000060
        /*0e3c*/ 	.short	0x010a
        /*0e3e*/ 	.byte	0x3f
	.zero		1


	//   ....[74]....
        /*0e40*/ 	.word	0x0001d4c0
        /*0e44*/ 	.word	0x00000000
        /*0e48*/ 	.word	0x00036860
        /*0e4c*/ 	.short	0x010a
        /*0e4e*/ 	.byte	0x3f
	.zero		1


	//   ....[75]....
        /*0e50*/ 	.word	0x0001e040
        /*0e54*/ 	.word	0x00000000
        /*0e58*/ 	.word	0x00036820
        /*0e5c*/ 	.short	0x010a
        /*0e5e*/ 	.byte	0x3f
	.zero		1


	//   ....[76]....
        /*0e60*/ 	.word	0x0001e1e0
        /*0e64*/ 	.word	0x00000006
        /*0e68*/ 	.word	0x00000000
        /*0e6c*/ 	.short	0x010a
        /*0e6e*/ 	.byte	0x3f
	.zero		1


	//   ....[77]....
        /*0e70*/ 	.word	0x0001e230
        /*0e74*/ 	.word	0x00000007
        /*0e78*/ 	.word	0x00000000
        /*0e7c*/ 	.short	0x010a
        /*0e7e*/ 	.byte	0x3f
	.zero		1


	//   ....[78]....
        /*0e80*/ 	.word	0x0001e280
        /*0e84*/ 	.word	0x00000004
        /*0e88*/ 	.word	0x00000000
        /*0e8c*/ 	.short	0x010a
        /*0e8e*/ 	.byte	0x3f
	.zero		1


	//----- nvinfo : EIATTR_NUM_MBARRIERS
	.align		4
.L_301:
        /*0e90*/ 	.byte	0x03, 0x38
        /*0e92*/ 	.short	0x0016


	//----- nvinfo : EIATTR_EXIT_INSTR_OFFSETS
	.align		4
        /*0e94*/ 	.byte	0x04, 0x1c
        /*0e96*/ 	.short	(.L_303 - .L_302)


	//   ....[0]....
.L_302:
        /*0e98*/ 	.word	0x00000a50


	//   ....[1]....
        /*0e9c*/ 	.word	0x00014ba0


	//   ....[2]....
        /*0ea0*/ 	.word	0x0001c270


	//----- nvinfo : EIATTR_MAX_THREADS
	.align		4
.L_303:
        /*0ea4*/ 	.byte	0x04, 0x05
        /*0ea6*/ 	.short	(.L_305 - .L_304)
.L_304:
        /*0ea8*/ 	.word	0x00000180
        /*0eac*/ 	.word	0x00000001
        /*0eb0*/ 	.word	0x00000001


	//----- nvinfo : EIATTR_CRS_STACK_SIZE
	.align		4
.L_305:
        /*0eb4*/ 	.byte	0x04, 0x1e
        /*0eb6*/ 	.short	(.L_307 - .L_306)
.L_306:
        /*0eb8*/ 	.word	0x00000000


	//----- nvinfo : EIATTR_CBANK_PARAM_SIZE
	.align		4
.L_307:
        /*0ebc*/ 	.byte	0x03, 0x19
        /*0ebe*/ 	.short	0x0af0


	//----- nvinfo : EIATTR_PARAM_CBANK
	.align		4
        /*0ec0*/ 	.byte	0x04, 0x0a
        /*0ec2*/ 	.short	(.L_309 - .L_308)
	.align		4
.L_308:
        /*0ec4*/ 	.word	index@(.nv.constant0._ZN7cutlass13device_kernelIN5flash11enable_sm90INS1_16FlashAttnFwdSm90INS1_25CollectiveMainloopFwdSm90ILi2EN4cute5tupleIJNS5_1CILi1EEES8_S8_EEENS6_IJNS7_ILi128EEENS7_ILi112EEENS7_ILi192EEEEEELi192ENS_10bfloat16_tEfNS_4arch4Sm90ELb1ELb0ELb1ELb1ELb0ELb0ELb0ELb1ELb1ELb1ELb1ELb0EEENS1_21CollectiveEpilogueFwdINS6_IJSA_SC_SB_EEES9_SE_SG_Li256ELb1ELb1ELb1ELb0EEENS1_36VarlenDynamicPersistentTileSchedulerILi128ELi112ELi256ELi128ELb1ELb1ELb1ELb1ELb1ELb1EEEEEEEEEvNT_6ParamsE)
        /*0ec8*/ 	.short	0x0210
        /*0eca*/ 	.short	0x0af0


	//----- nvinfo : EIATTR_SW_WAR
	.align		4
.L_309:
        /*0ecc*/ 	.byte	0x04, 0x36
        /*0ece*/ 	.short	(.L_311 - .L_310)
.L_310:
        /*0ed0*/ 	.word	0x00000008
.L_311:


//--------------------- .nv.info._ZN7cutlass13device_kernelIN5flash11enable_sm90INS1_16FlashAttnFwdSm90INS1_25CollectiveMainloopFwdSm90ILi2EN4cute5tupleIJNS5_1CILi1EEES8_S8_EEENS6_IJNS7_ILi128EEENS7_ILi112EEENS7_ILi192EEEEEELi192ENS_10bfloat16_tEfNS_4arch4Sm90ELb1ELb0ELb1ELb1ELb0ELb1ELb0ELb1ELb1ELb1ELb1ELb0EEENS1_21CollectiveEpilogueFwdINS6_IJSA_SC_SB_EEES9_SE_SG_Li256ELb1ELb1ELb1ELb0EEENS1_36VarlenDynamicPersistentTileSchedulerILi128ELi112ELi256ELi128ELb1ELb1ELb1ELb1ELb1ELb1EEEEEEEEEvNT_6ParamsE --------------------------
	.section	.nv.info._ZN7cutlass13device_kernelIN5flash11enable_sm90INS1_16FlashAttnFwdSm90INS1_25CollectiveMainloopFwdSm90ILi2EN4cute5tupleIJNS5_1CILi1EEES8_S8_EEENS6_IJNS7_ILi128EEENS7_ILi112EEENS7_ILi192EEEEEELi192ENS_10bfloat16_tEfNS_4arch4Sm90ELb1ELb0ELb1ELb1ELb0ELb1ELb0ELb1ELb1ELb1ELb1ELb0EEENS1_21CollectiveEpilogueFwdINS6_IJSA_SC_SB_EEES9_SE_SG_Li256ELb1ELb1ELb1ELb0EEENS1_36VarlenDynamicPersistentTileSchedulerILi128ELi112ELi256ELi128ELb1ELb1ELb1ELb1ELb1ELb1EEEEEEEEEvNT_6ParamsE,"",@"SHT_CUDA_INFO"
	.sectionflags	@""
	.align	4


	//----- nvinfo : EIATTR_CUDA_API_VERSION
	.align		4
        /*0000*/ 	.byte	0x04, 0x37
        /*0002*/ 	.short	(.L_313 - .L_312)
.L_312:
        /*0004*/ 	.word	0x00000082


	//----- nvinfo : EIATTR_KPARAM_INFO
	.align		4
.L_313:
        /*0008*/ 	.byte	0x04, 0x17
        /*000a*/ 	.short	(.L_315 - .L_314)
.L_314:
        /*000c*/ 	.word	0x00000000
        /*0010*/ 	.short	0x0000
        /*0012*/ 	.short	0x0070
        /*0014*/ 	.byte	0x00, 0xf0, 0x01, 0x2a


	//----- nvinfo : EIATTR_SPARSE_MMA_MASK
	.align		4
.L_315:
        /*0018*/ 	.byte	0x03, 0x50
        /*001a*/ 	.short	0x0000


	//----- nvinfo : EIATTR_MAXREG_COUNT
	.align		4
        /*001c*/ 	.byte	0x03, 0x1b
        /*001e*/ 	.short	0x00a8


	//----- nvinfo : EIATTR_NUM_BARRIERS
	.align		4
        /*0020*/ 	.byte	0x02, 0x4c
        /*0022*/ 	.byte	0x10
	.zero		1


	//----- nvinfo : EIATTR_EXTERNS
	.align		4
        /*0024*/ 	.byte	0x04, 0x0f
        /*0026*/ 	.short	(.L_317 - .L_316)


	//   ....[0]....
	.align		4
.L_316:
        /*0028*/ 	.word	index@(__assertfail)


	//----- nvinfo : EIATTR_ANNOTATIONS
	.align		4
.L_317:
        /*002c*/ 	.byte	0x04, 0x55
        /*002e*/ 	.short	(.L_319 - .L_318)


	//   ....[0]....
.L_318:
        /* <DEDUP_REMOVED lines=119> */


	//----- nvinfo : EIATTR_MERCURY_ISA_VERSION
	.align		4
.L_319:
        /*0788*/ 	.byte	0x03, 0x5f
        /*078a*/ 	.short	0x0101


	//----- nvinfo : EIATTR_UNUSED_LOAD_BYTE_OFFSET
	.align		4
        /*078c*/ 	.byte	0x04, 0x44
        /*078e*/ 	.short	(.L_321 - .L_320)


	//   ....[0]....
.L_320:
        /*0790*/ 	.word	0x00000ab0
        /*0794*/ 	.word	0x0000fff0


	//   ....[1]....
        /*0798*/ 	.word	0x00024c10
        /*079c*/ 	.word	0x0000fff0


	//----- nvinfo : EIATTR_INT_WARP_WIDE_INSTR_OFFSETS
	.align		4
.L_321:
        /*07a0*/ 	.byte	0x04, 0x31
        /*07a2*/ 	.short	(.L_323 - .L_322)


	//   ....[0]....
.L_322:
        /*07a4*/ 	.word	0x00000190


	//   ....[1]....
        /*07a8*/ 	.word	0x000001d0


	//   ....[2]....
        /*07ac*/ 	.word	0x00000240


	//   ....[3]....
        /*07b0*/ 	.word	0x0002bf10


	//   ....[4]....
        /*07b4*/ 	.word	0x0002bfa0


	//   ....[5]....
        /*07b8*/ 	.word	0x0002fd60


	//   ....[6]....
        /*07bc*/ 	.word	0x0002fdc0


	//----- nvinfo : EIATTR_COOP_GROUP_MASK_REGIDS
	.align		4
.L_323:
        /*07c0*/ 	.byte	0x04, 0x29
        /*07c2*/ 	.short	(.L_325 - .L_324)


	//   ....[0]....
.L_324:
        /*07c4*/ 	.word	0xffffffff


	//   ....[1]....
        /*07c8*/ 	.word	0xffffffff


	//   ....[2]....
        /*07cc*/ 	.word	0xffffffff


	//   ....[3]....
        /*07d0*/ 	.word	0xffffffff


	//   ....[4]....
        /*07d4*/ 	.word	0xffffffff


	//   ....[5]....
        /*07d8*/ 	.word	0xffffffff


	//   ....[6]....
        /*07dc*/ 	.word	0xffffffff


	//   ....[7]....
        /*07e0*/ 	.word	0xffffffff


	//   ....[8]....
        /*07e4*/ 	.word	0xffffffff


	//   ....[9]....
        /*07e8*/ 	.word	0xffffffff


	//   ....[10]....
        /*07ec*/ 	.word	0xffffffff


	//   ....[11]....
        /*07f0*/ 	.word	0xffffffff


	//   ....[12]....
        /*07f4*/ 	.word	0xffffffff


	//   ....[13]....
        /*07f8*/ 	.word	0xffffffff


	//   ....[14]....
        /*07fc*/ 	.word	0xffffffff


	//   ....[15]....
        /*0800*/ 	.word	0xffffffff


	//   ....[16]....
        /*0804*/ 	.word	0xffffffff


	//   ....[17]....
        /*0808*/ 	.word	0xffffffff


	//   ....[18]....
        /*080c*/ 	.word	0xffffffff


	//   ....[19]....
        /*0810*/ 	.word	0xffffffff


	//   ....[20]....
        /*0814*/ 	.word	0xffffffff


	//   ....[21]....
        /*0818*/ 	.word	0xffffffff


	//   ....[22]....
        /*081c*/ 	.word	0xffffffff


	//   ....[23]....
        /*0820*/ 	.word	0xffffffff


	//   ....[24]....
        /*0824*/ 	.word	0xffffffff


	//   ....[25]....
        /*0828*/ 	.word	0xffffffff


	//   ....[26]....
        /*082c*/ 	.word	0xffffffff


	//   ....[27]....
        /*0830*/ 	.word	0xffffffff


	//   ....[28]....
        /*0834*/ 	.word	0xffffffff


	//   ....[29]....
        /*0838*/ 	.word	0xffffffff


	//   ....[30]....
        /*083c*/ 	.word	0xffffffff


	//   ....[31]....
        /*0840*/ 	.word	0xffffffff


	//   ....[32]....
        /*0844*/ 	.word	0xffffffff


	//   ....[33]....
        /*0848*/ 	.word	0xffffffff


	//   ....[34]....
        /*084c*/ 	.word	0xffffffff


	//   ....[35]....
        /*0850*/ 	.word	0xffffffff


	//   ....[36]....
        /*0854*/ 	.word	0xffffffff


	//   ....[37]....
        /*0858*/ 	.word	0xffffffff


	//   ....[38]....
        /*085c*/ 	.word	0xffffffff


	//   ....[39]....
        /*0860*/ 	.word	0xffffffff


	//   ....[40]....
        /*0864*/ 	.word	0xffffffff


	//   ....[41]....
        /*0868*/ 	.word	0xffffffff


	//   ....[42]....
        /*086c*/ 	.word	0xffffffff


	//   ....[43]....
        /*0870*/ 	.word	0xffffffff


	//   ....[44]....
        /*0874*/ 	.word	0xffffffff


	//   ....[45]....
        /*0878*/ 	.word	0xffffffff


	//   ....[46]....
        /*087c*/ 	.word	0xffffffff


	//   ....[47]....
        /*0880*/ 	.word	0xffffffff


	//   ....[48]....
        /*0884*/ 	.word	0xffffffff


	//   ....[49]....
        /*0888*/ 	.word	0xffffffff


	//   ....[50]....
        /*088c*/ 	.word	0xffffffff


	//   ....[51]....
        /*0890*/ 	.word	0xffffffff


	//   ....[52]....
        /*0894*/ 	.word	0xffffffff


	//   ....[53]....
        /*0898*/ 	.word	0xffffffff


	//   ....[54]....
        /*089c*/ 	.word	0xffffffff


	//   ....[55]....
        /*08a0*/ 	.word	0xffffffff


	//   ....[56]....
        /*08a4*/ 	.word	0xffffffff


	//   ....[57]....
        /*08a8*/ 	.word	0xffffffff


	//   ....[58]....
        /*08ac*/ 	.word	0xffffffff


	//   ....[59]....
        /*08b0*/ 	.word	0xffffffff


	//   ....[60]....
        /*08b4*/ 	.word	0xffffffff


	//   ....[61]....
        /*08b8*/ 	.word	0xffffffff


	//   ....[62]....
        /*08bc*/ 	.word	0xffffffff


	//   ....[63]....
        /*08c0*/ 	.word	0xffffffff


	//   ....[64]....
        /*08c4*/ 	.word	0xffffffff


	//   ....[65]....
        /*08c8*/ 	.word	0xffffffff


	//   ....[66]....
        /*08cc*/ 	.word	0xffffffff


	//   ....[67]....
        /*08d0*/ 	.word	0xffffffff


	//   ....[68]....
        /*08d4*/ 	.word	0xffffffff


	//   ....[69]....
        /*08d8*/ 	.word	0xffffffff


	//   ....[70]....
        /*08dc*/ 	.word	0xffffffff


	//   ....[71]....
        /*08e0*/ 	.word	0xffffffff


	//   ....[72]....
        /*08e4*/ 	.word	0xffffffff


	//   ....[73]....
        /*08e8*/ 	.word	0xffffffff


	//   ....[74]....
        /*08ec*/ 	.word	0xffffffff


	//   ....[75]....
        /*08f0*/ 	.word	0xffffffff


	//   ....[76]....
        /*08f4*/ 	.word	0xffffffff


	//   ....[77]....
        /*08f8*/ 	.word	0xffffffff


	//   ....[78]....
        /*08fc*/ 	.word	0xffffffff


	//   ....[79]....
        /*0900*/ 	.word	0xffffffff


	//   ....[80]....
        /*0904*/ 	.word	0xffffffff


	//   ....[81]....
        /*0908*/ 	.word	0xffffffff


	//   ....[82]....
        /*090c*/ 	.word	0xffffffff


	//   ....[83]....
        /*0910*/ 	.word	0xffffffff


	//   ....[84]....
        /*0914*/ 	.word	0xffffffff


	//   ....[85]....
        /*0918*/ 	.word	0xffffffff


	//   ....[86]....
        /*091c*/ 	.word	0xffffffff


	//   ....[87]....
        /*0920*/ 	.word	0xffffffff


	//   ....[88]....
        /*0924*/ 	.word	0xffffffff


	//   ....[89]....
        /*0928*/ 	.word	0xffffffff


	//   ....[90]....
        /*092c*/ 	.word	0xffffffff


	//   ....[91]....
        /*0930*/ 	.word	0xffffffff


	//   ....[92]....
        /*0934*/ 	.word	0xffffffff


	//   ....[93]....
        /*0938*/ 	.word	0xffffffff


	//   ....[94]....
        /*093c*/ 	.word	0xffffffff


	//   ....[95]....
        /*0940*/ 	.word	0xffffffff


	//   ....[96]....
        /*0944*/ 	.word	0xffffffff


	//   ....[97]....
        /*0948*/ 	.word	0xffffffff


	//   ....[98]....
        /*094c*/ 	.word	0xffffffff


	//   ....[99]....
        /*0950*/ 	.word	0xffffffff


	//   ....[100]....
        /*0954*/ 	.word	0xffffffff


	//   ....[101]....
        /*0958*/ 	.word	0xffffffff


	//   ....[102]....
        /*095c*/ 	.word	0xffffffff


	//   ....[103]....
        /*0960*/ 	.word	0xffffffff


	//   ....[104]....
        /*0964*/ 	.word	0xffffffff


	//   ....[105]....
        /*0968*/ 	.word	0xffffffff


	//   ....[106]....
        /*096c*/ 	.word	0xffffffff


	//   ....[107]....
        /*0970*/ 	.word	0xffffffff


	//   ....[108]....
        /*0974*/ 	.word	0xffffffff


	//   ....[109]....
        /*0978*/ 	.word	0xffffffff


	//   ....[110]....
        /*097c*/ 	.word	0xffffffff


	//   ....[111]....
        /*0980*/ 	.word	0xffffffff


	//   ....[112]....
        /*0984*/ 	.word	0xffffffff


	//   ....[113]....
        /*0988*/ 	.word	0xffffffff


	//   ....[114]....
        /*098c*/ 	.word	0xffffffff


	//   ....[115]....
        /*0990*/ 	.word	0xffffffff


	//   ....[116]....
        /*0994*/ 	.word	0xffffffff


	//   ....[117]....
        /*0998*/ 	.word	0xffffffff


	//   ....[118]....
        /*099c*/ 	.word	0xffffffff


	//   ....[119]....
        /*09a0*/ 	.word	0xffffffff


	//   ....[120]....
        /*09a4*/ 	.word	0xffffffff


	//   ....[121]....
        /*09a8*/ 	.word	0xffffffff


	//   ....[122]....
        /*09ac*/ 	.word	0x0500000f


	//   ....[123]....
        /*09b0*/ 	.word	0x0500000f


	//   ....[124]....
        /*09b4*/ 	.word	0x0500000f


	//   ....[125]....
        /*09b8*/ 	.word	0x0500000f


	//   ....[126]....
        /*09bc*/ 	.word	0x0500000f


	//   ....[127]....
        /*09c0*/ 	.word	0x0500000f


	//   ....[128]....
        /*09c4*/ 	.word	0x0500000f


	//   ....[129]....
        /*09c8*/ 	.word	0x0500000f


	//   ....[130]....
        /*09cc*/ 	.word	0x0500000f


	//   ....[131]....
        /*09d0*/ 	.word	0x0500000f


	//   ....[132]....
        /*09d4*/ 	.word	0x0500000f


	//   ....[133]....
        /*09d8*/ 	.word	0x0500000f


	//   ....[134]....
        /*09dc*/ 	.word	0x0500000f


	//   ....[135]....
        /*09e0*/ 	.word	0x0500000f


	//   ....[136]....
        /*09e4*/ 	.word	0x0500000f


	//   ....[137]....
        /*09e8*/ 	.word	0x0500000f


	//   ....[138]....
        /*09ec*/ 	.word	0x0500000f


	//   ....[139]....
        /*09f0*/ 	.word	0x0500000f


	//   ....[140]....
        /*09f4*/ 	.word	0x0500000f


	//   ....[141]....
        /*09f8*/ 	.word	0x0500000f


	//   ....[142]....
        /*09fc*/ 	.word	0x0500000f


	//   ....[143]....
        /*0a00*/ 	.word	0x0500000f


	//   ....[144]....
        /*0a04*/ 	.word	0x0500000f


	//   ....[145]....
        /*0a08*/ 	.word	0x0500000f


	//   ....[146]....
        /*0a0c*/ 	.word	0x0500000f


	//   ....[147]....
        /*0a10*/ 	.word	0x0500000f


	//   ....[148]....
        /*0a14*/ 	.word	0x0500000f


	//   ....[149]....
        /*0a18*/ 	.word	0x0500000f


	//   ....[150]....
        /*0a1c*/ 	.word	0x0500000f


	//   ....[151]....
        /*0a20*/ 	.word	0x0500000f


	//   ....[152]....
        /*0a24*/ 	.word	0x0500000f


	//   ....[153]....
        /*0a28*/ 	.word	0x0500000f


	//   ....[154]....
        /*0a2c*/ 	.word	0x0500000f


	//   ....[155]....
        /*0a30*/ 	.word	0x0500000f


	//   ....[156]....
        /*0a34*/ 	.word	0x0500000f


	//   ....[157]....
        /*0a38*/ 	.word	0x0500000f


	//   ....[158]....
        /*0a3c*/ 	.word	0x0500000f


	//   ....[159]....
        /*0a40*/ 	.word	0x0500000f


	//   ....[160]....
        /*0a44*/ 	.word	0x0500000f


	//   ....[161]....
        /*0a48*/ 	.word	0x0500000f


	//   ....[162]....
        /*0a4c*/ 	.word	0x0500000f


	//   ....[163]....
        /*0a50*/ 	.word	0x0500000f


	//   ....[164]....
        /*0a54*/ 	.word	0x0500000f


	//   ....[165]....
        /*0a58*/ 	.word	0x0500000f


	//   ....[166]....
        /*0a5c*/ 	.word	0x0500000f


	//   ....[167]....
        /*0a60*/ 	.word	0x0500000f


	//   ....[168]....
        /*0a64*/ 	.word	0x0500000f


	//   ....[169]....
        /*0a68*/ 	.word	0x0500000f


	//   ....[170]....
        /*0a6c*/ 	.word	0x0500000f


	//   ....[171]....
        /*0a70*/ 	.word	0x0500000f


	//   ....[172]....
        /*0a74*/ 	.word	0x0500000f


	//   ....[173]....
        /*0a78*/ 	.word	0x0500000f


	//   ....[174]....
        /*0a7c*/ 	.word	0x0500000f


	//----- nvinfo : EIATTR_COOP_GROUP_INSTR_OFFSETS
	.align		4
.L_325:
        /*0a80*/ 	.byte	0x04, 0x28
        /*0a82*/ 	.short	(.L_327 - .L_326)


	//   ....[0]....
.L_326:
        /*0a84*/ 	.word	0x00000060


	//   ....[1]....
        /*0a88*/ 	.word	0x000001a0


	//   ....[2]....
        /*0a8c*/ 	.word	0x000001f0


	//   ....[3]....
        /*0a90*/ 	.word	0x00000420


	//   ....[4]....
        /*0a94*/ 	.word	0x00000580


	//   ....[5]....
        /*0a98*/ 	.word	0x000006a0


	//   ....[6]....
        /*0a9c*/ 	.word	0x00000800


	//   ....[7]....
        /*0aa0*/ 	.word	0x0000b550


	//   ....[8]....
        /*0aa4*/ 	.word	0x0000bcc0


	//   ....[9]....
        /*0aa8*/ 	.word	0x0000bcd0


	//   ....[10]....
        /*0aac*/ 	.word	0x0000bce0


	//   ....[11]....
        /*0ab0*/ 	.word	0x0000bcf0


	//   ....[12]....
        /*0ab4*/ 	.word	0x0000c570


	//   ....[13]....
        /*0ab8*/ 	.word	0x0000c580


	//   ....[14]....
        /*0abc*/ 	.word	0x0000c590


	//   ....[15]....
        /*0ac0*/ 	.word	0x0000c5a0


	//   ....[16]....
        /*0ac4*/ 	.word	0x0000f770


	//   ....[17]....
        /*0ac8*/ 	.word	0x0000f780


	//   ....[18]....
        /*0acc*/ 	.word	0x0000f790


	//   ....[19]....
        /*0ad0*/ 	.word	0x0000f7a0


	//   ....[20]....
        /*0ad4*/ 	.word	0x0000fe00


	//   ....[21]....
        /*0ad8*/ 	.word	0x0000fe10


	//   ....[22]....
        /*0adc*/ 	.word	0x0000fe20


	//   ....[23]....
        /*0ae0*/ 	.word	0x0000fe30


	//   ....[24]....
        /*0ae4*/ 	.word	0x00016590


	//   ....[25]....
        /*0ae8*/ 	.word	0x000165b0


	//   ....[26]....
        /*0aec*/ 	.word	0x000170b0


	//   ....[27]....
        /*0af0*/ 	.word	0x00017130


	//   ....[28]....
        /*0af4*/ 	.word	0x00017a00


	//   ....[29]....
        /*0af8*/ 	.word	0x00017a60


	//   ....[30]....
        /*0afc*/ 	.word	0x0001c8d0


	//   ....[31]....
        /*0b00*/ 	.word	0x0001c8e0


	//   ....[32]....
        /*0b04*/ 	.word	0x0001d000


	//   ....[33]....
        /*0b08*/ 	.word	0x0001d0b0


	//   ....[34]....
        /*0b0c*/ 	.word	0x0001d880


	//   ....[35]....
        /*0b10*/ 	.word	0x0001d920


	//   ....[36]....
        /*0b14*/ 	.word	0x000228d0


	//   ....[37]....
        /*0b18*/ 	.word	0x000228f0


	//   ....[38]....
        /*0b1c*/ 	.word	0x00022db0


	//   ....[39]....
        /*0b20*/ 	.word	0x00022e10


	//   ....[40]....
        /*0b24*/ 	.word	0x00024370


	//   ....[41]....
        /*0b28*/ 	.word	0x000243f0


	//   ....[42]....
        /*0b2c*/ 	.word	0x00024420


	//   ....[43]....
        /*0b30*/ 	.word	0x00024430


	//   ....[44]....
        /*0b34*/ 	.word	0x00025980


	//   ....[45]....
        /*0b38*/ 	.word	0x00025990


	//   ....[46]....
        /*0b3c*/ 	.word	0x000259a0


	//   ....[47]....
        /*0b40*/ 	.word	0x000259b0


	//   ....[48]....
        /*0b44*/ 	.word	0x000262c0


	//   ....[49]....
        /*0b48*/ 	.word	0x000262e0


	//   ....[50]....
        /*0b4c*/ 	.word	0x00026410


	//   ....[51]....
        /*0b50*/ 	.word	0x00026430


	//   ....[52]....
        /*0b54*/ 	.word	0x00026530


	//   ....[53]....
        /*0b58*/ 	.word	0x00026550


	//   ....[54]....
        /*0b5c*/ 	.word	0x00026660


	//   ....[55]....
        /*0b60*/ 	.word	0x00026680


	//   ....[56]....
        /*0b64*/ 	.word	0x00026af0


	//   ....[57]....
        /*0b68*/ 	.word	0x00026b30


	//   ....[58]....
        /*0b6c*/ 	.word	0x00027490


	//   ....[59]....
        /*0b70*/ 	.word	0x000274a0


	//   ....[60]....
        /*0b74*/ 	.word	0x00028420


	//   ....[61]....
        /*0b78*/ 	.word	0x00028450


	//   ....[62]....
        /*0b7c*/ 	.word	0x00028570


	//   ....[63]....
        /*0b80*/ 	.word	0x00028590


	//   ....[64]....
        /*0b84*/ 	.word	0x00028690


	//   ....[65]....
        /*0b88*/ 	.word	0x000286b0


	//   ....[66]....
        /*0b8c*/ 	.word	0x000287c0


	//   ....[67]....
        /*0b90*/ 	.word	0x000287e0


	//   ....[68]....
        /*0b94*/ 	.word	0x00028970


	//   ....[69]....
        /*0b98*/ 	.word	0x00028ba0


	//   ....[70]....
        /*0b9c*/ 	.word	0x00028bd0


	//   ....[71]....
        /*0ba0*/ 	.word	0x00028c00


	//   ....[72]....
        /*0ba4*/ 	.word	0x00028c30


	//   ....[73]....
        /*0ba8*/ 	.word	0x00028c60


	//   ....[74]....
        /*0bac*/ 	.word	0x00028c90


	//   ....[75]....
        /*0bb0*/ 	.word	0x00028e30


	//   ....[76]....
        /*0bb4*/ 	.word	0x00028e60


	//   ....[77]....
        /*0bb8*/ 	.word	0x00028e90


	//   ....[78]....
        /*0bbc*/ 	.word	0x00028ec0


	//   ....[79]....
        /*0bc0*/ 	.word	0x00028ef0


	//   ....[80]....
        /*0bc4*/ 	.word	0x00028f20


	//   ....[81]....
        /*0bc8*/ 	.word	0x00028fc0


	//   ....[82]....
        /*0bcc*/ 	.word	0x00028ff0


	//   ....[83]....
        /*0bd0*/ 	.word	0x00029000


	//   ....[84]....
        /*0bd4*/ 	.word	0x00029030


	//   ....[85]....
        /*0bd8*/ 	.word	0x0002a670


	//   ....[86]....
        /*0bdc*/ 	.word	0x0002c4f0


	//   ....[87]....
        /*0be0*/ 	.word	0x0002d150


	//   ....[88]....
        /*0be4*/ 	.word	0x0002d170


	//   ....[89]....
        /*0be8*/ 	.word	0x0002d180


	//   ....[90]....
        /*0bec*/ 	.word	0x0002d1b0


	//   ....[91]....
        /*0bf0*/ 	.word	0x0002d2d0


	//   ....[92]....
        /*0bf4*/ 	.word	0x0002d2e0


	//   ....[93]....
        /*0bf8*/ 	.word	0x0002d380


	//   ....[94]....
        /*0bfc*/ 	.word	0x0002d390


	//   ....[95]....
        /*0c00*/ 	.word	0x0002d430


	//   ....[96]....
        /*0c04*/ 	.word	0x0002d440


	//   ....[97]....
        /*0c08*/ 	.word	0x0002d4e0


	//   ....[98]....
        /*0c0c*/ 	.word	0x0002d4f0


	//   ....[99]....
        /*0c10*/ 	.word	0x0002d570


	//   ....[100]....
        /*0c14*/ 	.word	0x0002d5a0


	//   ....[101]....
        /*0c18*/ 	.word	0x0002d5f0


	//   ....[102]....
        /*0c1c*/ 	.word	0x0002d630


	//   ....[103]....
        /*0c20*/ 	.word	0x00030590


	//   ....[104]....
        /*0c24*/ 	.word	0x000305c0


	//   ....[105]....
        /*0c28*/ 	.word	0x00030620


	//   ....[106]....
        /*0c2c*/ 	.word	0x00030650


	//   ....[107]....
        /*0c30*/ 	.word	0x00030680


	//   ....[108]....
        /*0c34*/ 	.word	0x000306b0


	//   ....[109]....
        /*0c38*/ 	.word	0x000306e0


	//   ....[110]....
        /*0c3c*/ 	.word	0x00030710


	//   ....[111]....
        /*0c40*/ 	.word	0x000308d0


	//   ....[112]....
        /*0c44*/ 	.word	0x00030900


	//   ....[113]....
        /*0c48*/ 	.word	0x00030930


	//   ....[114]....
        /*0c4c*/ 	.word	0x00030960


	//   ....[115]....
        /*0c50*/ 	.word	0x00030990


	//   ....[116]....
        /*0c54*/ 	.word	0x000309c0


	//   ....[117]....
        /*0c58*/ 	.word	0x00030a90


	//   ....[118]....
        /*0c5c*/ 	.word	0x00030ab0


	//   ....[119]....
        /*0c60*/ 	.word	0x00030ac0


	//   ....[120]....
        /*0c64*/ 	.word	0x00030b40


	//   ....[121]....
        /*0c68*/ 	.word	0x00031680


	//   ....[122]....
        /*0c6c*/ 	.word	0x00031ac0


	//   ....[123]....
        /*0c70*/ 	.word	0x00031b50


	//   ....[124]....
        /*0c74*/ 	.word	0x00031ba0


	//   ....[125]....
        /*0c78*/ 	.word	0x00031bf0


	//   ....[126]....
        /*0c7c*/ 	.word	0x00031c80


	//   ....[127]....
        /*0c80*/ 	.word	0x00031d10


	//   ....[128]....
        /*0c84*/ 	.word	0x00031d60


	//   ....[129]....
        /*0c88*/ 	.word	0x00031db0


	//   ....[130]....
        /*0c8c*/ 	.word	0x00031ea0


	//   ....[131]....
        /*0c90*/ 	.word	0x00031f30


	//   ....[132]....
        /*0c94*/ 	.word	0x00031f90


	//   ....[133]....
        /*0c98*/ 	.word	0x00031ff0


	//   ....[134]....
        /*0c9c*/ 	.word	0x00032080


	//   ....[135]....
        /*0ca0*/ 	.word	0x00032110


	//   ....[136]....
        /*0ca4*/ 	.word	0x00032160


	//   ....[137]....
        /*0ca8*/ 	.word	0x000321b0


	//   ....[138]....
        /*0cac*/ 	.word	0x000324b0


	//   ....[139]....
        /*0cb0*/ 	.word	0x00032790


	//   ....[140]....
        /*0cb4*/ 	.word	0x00032970


	//   ....[141]....
        /*0cb8*/ 	.word	0x000329c0


	//   ....[142]....
        /*0cbc*/ 	.word	0x00032a20


	//   ....[143]....
        /*0cc0*/ 	.word	0x00032ac0


	//   ....[144]....
        /*0cc4*/ 	.word	0x00032b90


	//   ....[145]....
        /*0cc8*/ 	.word	0x00032c90


	//   ....[146]....
        /*0ccc*/ 	.word	0x00032d60


	//   ....[147]....
        /*0cd0*/ 	.word	0x00032e70


	//   ....[148]....
        /*0cd4*/ 	.word	0x00032ed0


	//   ....[149]....
        /*0cd8*/ 	.word	0x00032fe0


	//   ....[150]....
        /*0cdc*/ 	.word	0x00033040


	//   ....[151]....
        /*0ce0*/ 	.word	0x00033150


	//   ....[152]....
        /*0ce4*/ 	.word	0x000331b0


	//   ....[153]....
        /*0ce8*/ 	.word	0x000332a0


	//   ....[154]....
        /*0cec*/ 	.word	0x00033320


	//   ....[155]....
        /*0cf0*/ 	.word	0x00033400


	//   ....[156]....
        /*0cf4*/ 	.word	0x00033770


	//   ....[157]....
        /*0cf8*/ 	.word	0x00033810


	//   ....[158]....
        /*0cfc*/ 	.word	0x000339b0


	//   ....[159]....
        /*0d00*/ 	.word	0x00033a30


	//   ....[160]....
        /*0d04*/ 	.word	0x00033ab0


	//   ....[161]....
        /*0d08*/ 	.word	0x00033b30


	//   ....[162]....
        /*0d0c*/ 	.word	0x00033bb0


	//   ....[163]....
        /*0d10*/ 	.word	0x00033c40


	//   ....[164]....
        /*0d14*/ 	.word	0x00033ce0


	//   ....[165]....
        /*0d18*/ 	.word	0x00033d90


	//   ....[166]....
        /*0d1c*/ 	.word	0x00033e10


	//   ....[167]....
        /*0d20*/ 	.word	0x00033e90


	//   ....[168]....
        /*0d24*/ 	.word	0x00033f10


	//   ....[169]....
        /*0d28*/ 	.word	0x00033fa0


	//   ....[170]....
        /*0d2c*/ 	.word	0x00034020


	//   ....[171]....
        /*0d30*/ 	.word	0x000340d0


	//   ....[172]....
        /*0d34*/ 	.word	0x00034120


	//   ....[173]....
        /*0d38*/ 	.word	0x000341e0


	//   ....[174]....
        /*0d3c*/ 	.word	0x00034310


	//----- nvinfo : EIATTR_REG_RECONFIG
	.align		4
.L_327:
        /*0d40*/ 	.byte	0x01, 0x54
	.zero		2


	//----- nvinfo : EIATTR_SYSCALL_OFFSETS
	.align		4
        /*0d44*/ 	.byte	0x04, 0x46
        /*0d46*/ 	.short	(.L_329 - .L_328)


	//   ....[0]....
.L_328:
        /*0d48*/ 	.word	0x00001dc0


	//   ....[1]....
        /*0d4c*/ 	.word	0x00001f10


	//   ....[2]....
        /*0d50*/ 	.word	0x0000b6f0


	//   ....[3]....
        /*0d54*/ 	.word	0x0000ba10


	//   ....[4]....
        /*0d58*/ 	.word	0x0002c110


	//   ....[5]....
        /*0d5c*/ 	.word	0x0002c260


	//   ....[6]....
        /*0d60*/ 	.word	0x0002c350


	//   ....[7]....
        /*0d64*/ 	.word	0x0002ccd0


	//----- nvinfo : EIATTR_MBARRIER_INSTR_OFFSETS
	.align		4
.L_329:
        /*0d68*/ 	.byte	0x04, 0x39
        /*0d6a*/ 	.short	(.L_331 - .L_330)


	//   ....[0]....
.L_330:
        /*0d6c*/ 	.word	0x000002d0
        /*0d70*/ 	.word	0x000000ff
        /*0d74*/ 	.word	0x00036800
        /*0d78*/ 	.short	0x0100
        /*0d7a*/ 	.byte	0x08
	.zero		1


	//   ....[1]....
        /*0d7c*/ 	.word	0x000002e0
        /*0d80*/ 	.word	0x000000ff
        /*0d84*/ 	.word	0x00036820
        /*0d88*/ 	.short	0x0100
        /*0d8a*/ 	.byte	0x08
	.zero		1


	//   ....[2]....
        /*0d8c*/ 	.word	0x000003d0
        /*0d90*/ 	.word	0x000000ff
        /*0d94*/ 	.word	0x00036830
        /*0d98*/ 	.short	0x0100
        /*0d9a*/ 	.byte	0x08
	.zero		1


	//   ....[3]....
        /*0d9c*/ 	.word	0x000003e0
        /*0da0*/ 	.word	0x000000ff
        /*0da4*/ 	.word	0x00036840
        /*0da8*/ 	.short	0x0100
        /*0daa*/ 	.byte	0x08
	.zero		1


	//   ....[4]....
        /*0dac*/ 	.word	0x000003f0
        /*0db0*/ 	.word	0x000000ff
        /*0db4*/ 	.word	0x00036838
        /*0db8*/ 	.short	0x0100
        /*0dba*/ 	.byte	0x08
	.zero		1


	//   ....[5]....
        /*0dbc*/ 	.word	0x00000400
        /*0dc0*/ 	.word	0x000000ff
        /*0dc4*/ 	.word	0x00036848
        /*0dc8*/ 	.short	0x0100
        /*0dca*/ 	.byte	0x08
	.zero		1


	//   ....[6]....
        /*0dcc*/ 	.word	0x00000530
        /*0dd0*/ 	.word	0x000000ff
        /*0dd4*/ 	.word	0x00036850
        /*0dd8*/ 	.short	0x0100
        /*0dda*/ 	.byte	0x08
	.zero		1


	//   ....[7]....
        /*0ddc*/ 	.word	0x00000540
        /*0de0*/ 	.word	0x000000ff
        /*0de4*/ 	.word	0x00036860
        /*0de8*/ 	.short	0x0100
        /*0dea*/ 	.byte	0x08
	.zero		1


	//   ....[8]....
        /*0dec*/ 	.word	0x00000550
        /*0df0*/ 	.word	0x000000ff
        /*0df4*/ 	.word	0x00036858
        /*0df8*/ 	.short	0x0100
        /*0dfa*/ 	.byte	0x08
	.zero		1


	//   ....[9]....
        /*0dfc*/ 	.word	0x00000560
        /*0e00*/ 	.word	0x000000ff
        /*0e04*/ 	.word	0x00036868
        /*0e08*/ 	.short	0x0100
        /*0e0a*/ 	.byte	0x08
	.zero		1


	//   ....[10]....
        /*0e0c*/ 	.word	0x00000650
        /*0e10*/ 	.word	0x000000ff
        /*0e14*/ 	.word	0x00036870
        /*0e18*/ 	.short	0x0100
        /*0e1a*/ 	.byte	0x06
	.zero		1


	//   ....[11]....
        /*0e1c*/ 	.word	0x00000660
        /*0e20*/ 	.word	0x000000ff
        /*0e24*/ 	.word	0x00036880
        /*0e28*/ 	.short	0x0100
        /*0e2a*/ 	.byte	0x06
	.zero		1


	//   ....[12]....
        /*0e2c*/ 	.word	0x00000670
        /*0e30*/ 	.word	0x000000ff
        /*0e34*/ 	.word	0x00036878
        /*0e38*/ 	.short	0x0100
        /*0e3a*/ 	.byte	0x06
	.zero		1


	//   ....[13]....
        /*0e3c*/ 	.word	0x00000680
        /*0e40*/ 	.word	0x000000ff
        /*0e44*/ 	.word	0x00036888
        /*0e48*/ 	.short	0x0100
        /*0e4a*/ 	.byte	0x06
	.zero		1


	//   ....[14]....
        /*0e4c*/ 	.word	0x000007b0
        /*0e50*/ 	.word	0x000000ff
        /*0e54*/ 	.word	0x00036890
        /*0e58*/ 	.short	0x0100
        /*0e5a*/ 	.byte	0x08
	.zero		1


	//   ....[15]....
        /*0e5c*/ 	.word	0x000007c0
        /*0e60*/ 	.word	0x000000ff
        /*0e64*/ 	.word	0x000368a0
        /*0e68*/ 	.short	0x0100
        /*0e6a*/ 	.byte	0x08
	.zero		1


	//   ....[16]....
        /*0e6c*/ 	.word	0x000007d0
        /*0e70*/ 	.word	0x000000ff
        /*0e74*/ 	.word	0x00036898
        /*0e78*/ 	.short	0x0100
        /*0e7a*/ 	.byte	0x08
	.zero		1


	//   ....[17]....
        /*0e7c*/ 	.word	0x000007e0
        /*0e80*/ 	.word	0x000000ff
        /*0e84*/ 	.word	0x000368a8
        /*0e88*/ 	.short	0x0100
        /*0e8a*/ 	.byte	0x08
	.zero		1


	//   ....[18]....
        /*0e8c*/ 	.word	0x00000910
        /*0e90*/ 	.word	0x000000ff
        /*0e94*/ 	.word	0x000368b0
        /*0e98*/ 	.short	0x0100
        /*0e9a*/ 	.byte	0x08
	.zero		1


	//   ....[19]....
        /*0e9c*/ 	.word	0x00000920
        /*0ea0*/ 	.word	0x000000ff
        /*0ea4*/ 	.word	0x000368c0
        /*0ea8*/ 	.short	0x0100
        /*0eaa*/ 	.byte	0x08
	.zero		1


	//   ....[20]....
        /*0eac*/ 	.word	0x00000930
        /*0eb0*/ 	.word	0x000000ff
        /*0eb4*/ 	.word	0x000368b8
        /*0eb8*/ 	.short	0x0100
        /*0eba*/ 	.byte	0x08
	.zero		1


	//   ....[21]....
        /*0ebc*/ 	.word	0x00000940
        /*0ec0*/ 	.word	0x000000ff
        /*0ec4*/ 	.word	0x000368c8
        /*0ec8*/ 	.short	0x0100
        /*0eca*/ 	.byte	0x08
	.zero		1


	//   ....[22]....
        /*0ecc*/ 	.word	0x00003ab0
        /*0ed0*/ 	.word	0x0000002b
        /*0ed4*/ 	.word	0x00036890
        /*0ed8*/ 	.short	0x010a
        /*0eda*/ 	.byte	0x3f
	.zero		1


	//   ....[23]....
        /*0edc*/ 	.word	0x00007050
        /*0ee0*/ 	.word	0x0000002b
        /*0ee4*/ 	.word	0x00036890
        /*0ee8*/ 	.short	0x010a
        /*0eea*/ 	.byte	0x3f
	.zero		1


	//   ....[24]....
        /*0eec*/ 	.word	0x0000a330
        /*0ef0*/ 	.word	0x0000002b
        /*0ef4*/ 	.word	0x00036890
        /*0ef8*/ 	.short	0x010a
        /*0efa*/ 	.byte	0x3f
	.zero		1


	//   ....[25]....
        /*0efc*/ 	.word	0x0000a700
        /*0f00*/ 	.word	0x0000002c
        /*0f04*/ 	.word	0x00000000
        /*0f08*/ 	.short	0x0101
        /*0f0a*/ 	.byte	0x3f
	.zero		1


	//   ....[26]....
        /*0f0c*/ 	.word	0x0000a740
        /*0f10*/ 	.word	0x0000002b
        /*0f14*/ 	.word	0x000368b0
        /*0f18*/ 	.short	0x010a
        /*0f1a*/ 	.byte	0x3f
	.zero		1


	//   ....[27]....
        /*0f1c*/ 	.word	0x0000adb0
        /*0f20*/ 	.word	0x0000002b
        /*0f24*/ 	.word	0x00000000
        /*0f28*/ 	.short	0x0101
        /*0f2a*/ 	.byte	0x3f
	.zero		1


	//   ....[28]....
        /*0f2c*/ 	.word	0x0000b770
        /*0f30*/ 	.word	0x00000010
        /*0f34*/ 	.word	0x00036800
        /*0f38*/ 	.short	0x010a
        /*0f3a*/ 	.byte	0x3f
	.zero		1


	//   ....[29]....
        /*0f3c*/ 	.word	0x0000b7c0
        /*0f40*/ 	.word	0x00000010
        /*0f44*/ 	.word	0x00036800
        /*0f48*/ 	.short	0x010a
        /*0f4a*/ 	.byte	0x3f
	.zero		1


	//   ....[30]....
        /*0f4c*/ 	.word	0x0000cc90
        /*0f50*/ 	.word	0x00000010
        /*0f54*/ 	.word	0x00036800
        /*0f58*/ 	.short	0x010a
        /*0f5a*/ 	.byte	0x3f
	.zero		1


	//   ....[31]....
        /*0f5c*/ 	.word	0x00010240
        /*0f60*/ 	.word	0x00000010
        /*0f64*/ 	.word	0x00036800
        /*0f68*/ 	.short	0x010a
        /*0f6a*/ 	.byte	0x3f
	.zero		1


	//   ....[32]....
        /*0f6c*/ 	.word	0x00013080
        /*0f70*/ 	.word	0x00000000
        /*0f74*/ 	.word	0x00036830
        /*0f78*/ 	.short	0x010a
        /*0f7a*/ 	.byte	0x3f
	.zero		1


	//   ....[33]....
        /*0f7c*/ 	.word	0x000130f0
        /*0f80*/ 	.word	0x00000000
        /*0f84*/ 	.word	0x00036830
        /*0f88*/ 	.short	0x010a
        /*0f8a*/ 	.byte	0x3f
	.zero		1


	//   ....[34]....
        /*0f8c*/ 	.word	0x00016f50
        /*0f90*/ 	.word	0x00000000
        /*0f94*/ 	.word	0x00000000
        /*0f98*/ 	.short	0x0101
        /*0f9a*/ 	.byte	0x3f
	.zero		1


	//   ....[35]....
        /*0f9c*/ 	.word	0x000187e0
        /*0fa0*/ 	.word	0x0000000d
        /*0fa4*/ 	.word	0x00036830
        /*0fa8*/ 	.short	0x010a
        /*0faa*/ 	.byte	0x3f
	.zero		1


	//   ....[36]....
        /*0fac*/ 	.word	0x00018860
        /*0fb0*/ 	.word	0x0000000d
        /*0fb4*/ 	.word	0x00036830
        /*0fb8*/ 	.short	0x010a
        /*0fba*/ 	.byte	0x3f
	.zero		1


	//   ....[37]....
        /*0fbc*/ 	.word	0x0001bf60
        /*0fc0*/ 	.word	0x0000000b
        /*0fc4*/ 	.word	0x00036850
        /*0fc8*/ 	.short	0x010a
        /*0fca*/ 	.byte	0x3f
	.zero		1


	//   ....[38]....
        /*0fcc*/ 	.word	0x0001bfb0
        /*0fd0*/ 	.word	0x0000000b
        /*0fd4*/ 	.word	0x00036850
        /*0fd8*/ 	.short	0x010a
        /*0fda*/ 	.byte	0x3f
	.zero		1


	//   ....[39]....
        /*0fdc*/ 	.word	0x0001de80
        /*0fe0*/ 	.word	0x0000000d
        /*0fe4*/ 	.word	0x00000000
        /*0fe8*/ 	.short	0x0101
        /*0fea*/ 	.byte	0x3f
	.zero		1


	//   ....[40]....
        /*0fec*/ 	.word	0x0001ded0
        /*0ff0*/ 	.word	0x0000000b
        /*0ff4*/ 	.word	0x00000000
        /*0ff8*/ 	.short	0x0101
        /*0ffa*/ 	.byte	0x3f
	.zero		1


	//   ....[41]....
        /*0ffc*/ 	.word	0x0001e540
        /*1000*/ 	.word	0x00000004
        /*1004*/ 	.word	0x00036830
        /*1008*/ 	.short	0x010a
        /*100a*/ 	.byte	0x3f
	.zero		1


	//   ....[42]....
        /*100c*/ 	.word	0x0001e5c0
        /*1010*/ 	.word	0x00000004
        /*1014*/ 	.word	0x00036830
        /*1018*/ 	.short	0x010a
        /*101a*/ 	.byte	0x3f
	.zero		1


	//   ....[43]....
        /*101c*/ 	.word	0x00021cc0
        /*1020*/ 	.word	0x0000000b
        /*1024*/ 	.word	0x00036850
        /*1028*/ 	.short	0x010a
        /*102a*/ 	.byte	0x3f
	.zero		1


	//   ....[44]....
        /*102c*/ 	.word	0x00021d10
        /*1030*/ 	.word	0x0000000b
        /*1034*/ 	.word	0x00036850
        /*1038*/ 	.short	0x010a
        /*103a*/ 	.byte	0x3f
	.zero		1


	//   ....[45]....
        /*103c*/ 	.word	0x000233f0
        /*1040*/ 	.word	0x0000000f
        /*1044*/ 	.word	0x00000000
        /*1048*/ 	.short	0x0101
        /*104a*/ 	.byte	0x3f
	.zero		1


	//   ....[46]....
        /*104c*/ 	.word	0x00023450
        /*1050*/ 	.word	0x0000000b
        /*1054*/ 	.word	0x00000000
        /*1058*/ 	.short	0x0101
        /*105a*/ 	.byte	0x3f
	.zero		1


	//   ....[47]....
        /*105c*/ 	.word	0x00023fb0
        /*1060*/ 	.word	0x00000000
        /*1064*/ 	.word	0x00036850
        /*1068*/ 	.short	0x010a
        /*106a*/ 	.byte	0x3f
	.zero		1


	//   ....[48]....
        /*106c*/ 	.word	0x00024050
        /*1070*/ 	.word	0x00000000
        /*1074*/ 	.word	0x00036850
        /*1078*/ 	.short	0x010a
        /*107a*/ 	.byte	0x3f
	.zero		1


	//   ....[49]....
        /*107c*/ 	.word	0x000245a0
        /*1080*/ 	.word	0x0000000c
        /*1084*/ 	.word	0x00000000
        /*1088*/ 	.short	0x0101
        /*108a*/ 	.byte	0x3f
	.zero		1


	//   ....[50]....
        /*108c*/ 	.word	0x000262b0
        /*1090*/ 	.word	0x00000003
        /*1094*/ 	.word	0x00000000
        /*1098*/ 	.short	0x0101
        /*109a*/ 	.byte	0x3f
	.zero		1


	//   ....[51]....
        /*109c*/ 	.word	0x00026b10
        /*10a0*/ 	.word	0x00000006
        /*10a4*/ 	.word	0x00000000
        /*10a8*/ 	.short	0x0101
        /*10aa*/ 	.byte	0x3f
	.zero		1


	//   ....[52]....
        /*10ac*/ 	.word	0x0002a750
        /*10b0*/ 	.word	0x00000012
        /*10b4*/ 	.word	0x00036820
        /*10b8*/ 	.short	0x010a
        /*10ba*/ 	.byte	0x3f
	.zero		1


	//   ....[53]....
        /*10bc*/ 	.word	0x0002a820
        /*10c0*/ 	.word	0x00000005
        /*10c4*/ 	.word	0x000368a0
        /*10c8*/ 	.short	0x010a
        /*10ca*/ 	.byte	0x3f
	.zero		1


	//   ....[54]....
        /*10cc*/ 	.word	0x0002ac60
        /*10d0*/ 	.word	0x00000005
        /*10d4*/ 	.word	0x000368c0
        /*10d8*/ 	.short	0x010a
        /*10da*/ 	.byte	0x3f
	.zero		1


	//   ....[55]....
        /*10dc*/ 	.word	0x0002b1f0
        /*10e0*/ 	.word	0x00000007
        /*10e4*/ 	.word	0x000368a0
        /*10e8*/ 	.short	0x010a
        /*10ea*/ 	.byte	0x3f
	.zero		1


	//   ....[56]....
        /*10ec*/ 	.word	0x0002b620
        /*10f0*/ 	.word	0x00000007
        /*10f4*/ 	.word	0x000368c0
        /*10f8*/ 	.short	0x010a
        /*10fa*/ 	.byte	0x3f
	.zero		1


	//   ....[57]....
        /*10fc*/ 	.word	0x0002c760
        /*1100*/ 	.word	0x00000000
        /*1104*/ 	.word	0x00036840
        /*1108*/ 	.short	0x010a
        /*110a*/ 	.byte	0x3f
	.zero		1


	//   ....[58]....
        /*110c*/ 	.word	0x0002d740
        /*1110*/ 	.word	0x00000012
        /*1114*/ 	.word	0x00036800
        /*1118*/ 	.short	0x0107
        /*111a*/ 	.byte	0x3f
	.zero		1


	//   ....[59]....
        /*111c*/ 	.word	0x0002d850
        /*1120*/ 	.word	0x00000012
        /*1124*/ 	.word	0x00036800
        /*1128*/ 	.short	0x0101
        /*112a*/ 	.byte	0x3f
	.zero		1


	//   ....[60]....
        /*112c*/ 	.word	0x0002d870
        /*1130*/ 	.word	0x00000012
        /*1134*/ 	.word	0x00036820
        /*1138*/ 	.short	0x010a
        /*113a*/ 	.byte	0x3f
	.zero		1


	//   ....[61]....
        /*113c*/ 	.word	0x0002dc30
        /*1140*/ 	.word	0x00000003
        /*1144*/ 	.word	0x00036840
        /*1148*/ 	.short	0x010a
        /*114a*/ 	.byte	0x3f
	.zero		1


	//   ....[62]....
        /*114c*/ 	.word	0x0002e0d0
        /*1150*/ 	.word	0x00000003
        /*1154*/ 	.word	0x00000060
        /*1158*/ 	.short	0x010a
        /*115a*/ 	.byte	0x3f
	.zero		1


	//   ....[63]....
        /*115c*/ 	.word	0x0002e850
        /*1160*/ 	.word	0x00000003
        /*1164*/ 	.word	0x00036840
        /*1168*/ 	.short	0x010a
        /*116a*/ 	.byte	0x3f
	.zero		1


	//   ....[64]....
        /*116c*/ 	.word	0x0002ecf0
        /*1170*/ 	.word	0x00000002
        /*1174*/ 	.word	0x00000060
        /*1178*/ 	.short	0x010a
        /*117a*/ 	.byte	0x3f
	.zero		1


	//   ....[65]....
        /*117c*/ 	.word	0x0002f3b0
        /*1180*/ 	.word	0x00000002
        /*1184*/ 	.word	0x00036840
        /*1188*/ 	.short	0x010a
        /*118a*/ 	.byte	0x3f
	.zero		1


	//   ....[66]....
        /*118c*/ 	.word	0x0002f850
        /*1190*/ 	.word	0x00000002
        /*1194*/ 	.word	0x00000060
        /*1198*/ 	.short	0x010a
        /*119a*/ 	.byte	0x3f
	.zero		1


	//   ....[67]....
        /*119c*/ 	.word	0x0002fec0
        /*11a0*/ 	.word	0x00000000
        /*11a4*/ 	.word	0x00036860
        /*11a8*/ 	.short	0x010a
        /*11aa*/ 	.byte	0x3f
	.zero		1


	//   ....[68]....
        /*11ac*/ 	.word	0x00031600
        /*11b0*/ 	.word	0x00000000
        /*11b4*/ 	.word	0x00036820
        /*11b8*/ 	.short	0x010a
        /*11ba*/ 	.byte	0x3f
	.zero		1


	//   ....[69]....
        /*11bc*/ 	.word	0x00031800
        /*11c0*/ 	.word	0x00000006
        /*11c4*/ 	.word	0x00000000
        /*11c8*/ 	.short	0x010a
        /*11ca*/ 	.byte	0x3f
	.zero		1


	//   ....[70]....
        /*11cc*/ 	.word	0x00031830
        /*11d0*/ 	.word	0x00000007
        /*11d4*/ 	.word	0x00000000
        /*11d8*/ 	.short	0x010a
        /*11da*/ 	.byte	0x3f
	.zero		1


	//   ....[71]....
        /*11dc*/ 	.word	0x00031890
        /*11e0*/ 	.word	0x00000004
        /*11e4*/ 	.word	0x00000000
        /*11e8*/ 	.short	0x010a
        /*11ea*/ 	.byte	0x3f
	.zero		1


	//   ....[72]....
        /*11ec*/ 	.word	0x000318c0
        /*11f0*/ 	.word	0x00000003
        /*11f4*/ 	.word	0x00000000
        /*11f8*/ 	.short	0x010a
        /*11fa*/ 	.byte	0x3f
	.zero		1


	//   ....[73]....
        /*11fc*/ 	.word	0x00031920
        /*1200*/ 	.word	0x0000002b
        /*1204*/ 	.word	0x00036890
        /*1208*/ 	.short	0x010a
        /*120a*/ 	.byte	0x3f
	.zero		1


	//   ....[74]....
        /*120c*/ 	.word	0x00031970
        /*1210*/ 	.word	0x0000002b
        /*1214*/ 	.word	0x00036890
        /*1218*/ 	.short	0x010a
        /*121a*/ 	.byte	0x3f
	.zero		1


	//   ....[75]....
        /*121c*/ 	.word	0x000319c0
        /*1220*/ 	.word	0x0000002b
        /*1224*/ 	.word	0x00036890
        /*1228*/ 	.short	0x010a
        /*122a*/ 	.byte	0x3f
	.zero		1


	//   ....[76]....
        /*122c*/ 	.word	0x00031a10
        /*1230*/ 	.word	0x0000002b
        /*1234*/ 	.word	0x000368b0
        /*1238*/ 	.short	0x010a
        /*123a*/ 	.byte	0x3f
	.zero		1


	//   ....[77]....
        /*123c*/ 	.word	0x00031df0
        /*1240*/ 	.word	0x00000010
        /*1244*/ 	.word	0x00036800
        /*1248*/ 	.short	0x010a
        /*124a*/ 	.byte	0x3f
	.zero		1


	//   ....[78]....
        /*124c*/ 	.word	0x000321f0
        /*1250*/ 	.word	0x00000010
        /*1254*/ 	.word	0x00036800
        /*1258*/ 	.short	0x010a
        /*125a*/ 	.byte	0x3f
	.zero		1


	//   ....[79]....
        /*125c*/ 	.word	0x00032240
        /*1260*/ 	.word	0x00000000
        /*1264*/ 	.word	0x00036830
        /*1268*/ 	.short	0x010a
        /*126a*/ 	.byte	0x3f
	.zero		1


	//   ....[80]....
        /*126c*/ 	.word	0x00032290
        /*1270*/ 	.word	0x0000000d
        /*1274*/ 	.word	0x00036830
        /*1278*/ 	.short	0x010a
        /*127a*/ 	.byte	0x3f
	.zero		1


	//   ....[81]....
        /*127c*/ 	.word	0x000322e0
        /*1280*/ 	.word	0x0000000b
        /*1284*/ 	.word	0x00036850
        /*1288*/ 	.short	0x010a
        /*128a*/ 	.byte	0x3f
	.zero		1


	//   ....[82]....
        /*128c*/ 	.word	0x00032330
        /*1290*/ 	.word	0x00000004
        /*1294*/ 	.word	0x00036830
        /*1298*/ 	.short	0x010a
        /*129a*/ 	.byte	0x3f
	.zero		1


	//   ....[83]....
        /*129c*/ 	.word	0x00032380
        /*12a0*/ 	.word	0x0000000b
        /*12a4*/ 	.word	0x00036850
        /*12a8*/ 	.short	0x010a
        /*12aa*/ 	.byte	0x3f
	.zero		1


	//   ....[84]....
        /*12ac*/ 	.word	0x000323d0
        /*12b0*/ 	.word	0x00000000
        /*12b4*/ 	.word	0x00036850
        /*12b8*/ 	.short	0x010a
        /*12ba*/ 	.byte	0x3f
	.zero		1


	//   ....[85]....
        /*12bc*/ 	.word	0x00032570
        /*12c0*/ 	.word	0x00000012
        /*12c4*/ 	.word	0x00036820
        /*12c8*/ 	.short	0x010a
        /*12ca*/ 	.byte	0x3f
	.zero		1


	//   ....[86]....
        /*12cc*/ 	.word	0x000325c0
        /*12d0*/ 	.word	0x00000005
        /*12d4*/ 	.word	0x000368a0
        /*12d8*/ 	.short	0x010a
        /*12da*/ 	.byte	0x3f
	.zero		1


	//   ....[87]....
        /*12dc*/ 	.word	0x00032610
        /*12e0*/ 	.word	0x00000005
        /*12e4*/ 	.word	0x000368c0
        /*12e8*/ 	.short	0x010a
        /*12ea*/ 	.byte	0x3f
	.zero		1


	//   ....[88]....
        /*12ec*/ 	.word	0x00032660
        /*12f0*/ 	.word	0x00000007
        /*12f4*/ 	.word	0x000368a0
        /*12f8*/ 	.short	0x010a
        /*12fa*/ 	.byte	0x3f
	.zero		1


	//   ....[89]....
        /*12fc*/ 	.word	0x000326b0
        /*1300*/ 	.word	0x00000007
        /*1304*/ 	.word	0x000368c0
        /*1308*/ 	.short	0x010a
        /*130a*/ 	.byte	0x3f
	.zero		1


	//   ....[90]....
        /*130c*/ 	.word	0x00032850
        /*1310*/ 	.word	0x00000000
        /*1314*/ 	.word	0x00036840
        /*1318*/ 	.short	0x010a
        /*131a*/ 	.byte	0x3f
	.zero		1


	//   ....[91]....
        /*131c*/ 	.word	0x00033480
        /*1320*/ 	.word	0x00000012
        /*1324*/ 	.word	0x00036820
        /*1328*/ 	.short	0x010a
        /*132a*/ 	.byte	0x3f
	.zero		1


	//   ....[92]....
        /*132c*/ 	.word	0x000334d0
        /*1330*/ 	.word	0x00000003
        /*1334*/ 	.word	0x00036840
        /*1338*/ 	.short	0x010a
        /*133a*/ 	.byte	0x3f
	.zero		1


	//   ....[93]....
        /*133c*/ 	.word	0x00033520
        /*1340*/ 	.word	0x00000003
        /*1344*/ 	.word	0x00000060
        /*1348*/ 	.short	0x010a
        /*134a*/ 	.byte	0x3f
	.zero		1


	//   ....[94]....
        /*134c*/ 	.word	0x00033570
        /*1350*/ 	.word	0x00000003
        /*1354*/ 	.word	0x00036840
        /*1358*/ 	.short	0x010a
        /*135a*/ 	.byte	0x3f
	.zero		1


	//   ....[95]....
        /*135c*/ 	.word	0x000335c0
        /*1360*/ 	.word	0x00000002
        /*1364*/ 	.word	0x00000060
        /*1368*/ 	.short	0x010a
        /*136a*/ 	.byte	0x3f
	.zero		1


	//   ....[96]....
        /*136c*/ 	.word	0x00033610
        /*1370*/ 	.word	0x00000002
        /*1374*/ 	.word	0x00036840
        /*1378*/ 	.short	0x010a
        /*137a*/ 	.byte	0x3f
	.zero		1


	//   ....[97]....
        /*137c*/ 	.word	0x00033660
        /*1380*/ 	.word	0x00000002
        /*1384*/ 	.word	0x00000060
        /*1388*/ 	.short	0x010a
        /*138a*/ 	.byte	0x3f
	.zero		1


	//   ....[98]....
        /*138c*/ 	.word	0x000336b0
        /*1390*/ 	.word	0x00000000
        /*1394*/ 	.word	0x00036860
        /*1398*/ 	.short	0x010a
        /*139a*/ 	.byte	0x3f
	.zero		1


	//   ....[99]....
        /*139c*/ 	.word	0x00034230
        /*13a0*/ 	.word	0x00000000
        /*13a4*/ 	.word	0x00036820
        /*13a8*/ 	.short	0x010a
        /*13aa*/ 	.byte	0x3f
	.zero		1


	//   ....[100]....
        /*13ac*/ 	.word	0x000343d0
        /*13b0*/ 	.word	0x00000006
        /*13b4*/ 	.word	0x00000000
        /*13b8*/ 	.short	0x010a
        /*13ba*/ 	.byte	0x3f
	.zero		1


	//   ....[101]....
        /*13bc*/ 	.word	0x00034420
        /*13c0*/ 	.word	0x00000007
        /*13c4*/ 	.word	0x00000000
        /*13c8*/ 	.short	0x010a
        /*13ca*/ 	.byte	0x3f
	.zero		1


	//   ....[102]....
        /*13cc*/ 	.word	0x00034470
        /*13d0*/ 	.word	0x00000004
        /*13d4*/ 	.word	0x00000000
        /*13d8*/ 	.short	0x010a
        /*13da*/ 	.byte	0x3f
	.zero		1


	//----- nvinfo : EIATTR_NUM_MBARRIERS
	.align		4
.L_331:
        /*13dc*/ 	.byte	0x03, 0x38
        /*13de*/ 	.short	0x0016


	//----- nvinfo : EIATTR_EXIT_INSTR_OFFSETS
	.align		4
        /*13e0*/ 	.byte	0x04, 0x1c
        /*13e2*/ 	.short	(.L_333 - .L_332)


	//   ....[0]....
.L_332:
        /*13e4*/ 	.word	0x00031910


	//----- nvinfo : EIATTR_MAX_THREADS
	.align		4
.L_333:
        /*13e8*/ 	.byte	0x04, 0x05
        /*13ea*/ 	.short	(.L_335 - .L_334)
.L_334:
        /*13ec*/ 	.word	0x00000180
        /*13f0*/ 	.word	0x00000001
        /*13f4*/ 	.word	0x00000001


	//----- nvinfo : EIATTR_CRS_STACK_SIZE
	.align		4
.L_335:
        /*13f8*/ 	.byte	0x04, 0x1e
        /*13fa*/ 	.short	(.L_337 - .L_336)
.L_336:
        /*13fc*/ 	.word	0x00000000


	//----- nvinfo : EIATTR_CBANK_PARAM_SIZE
	.align		4
.L_337:
        /*1400*/ 	.byte	0x03, 0x19
        /*1402*/ 	.short	0x0af0


	//----- nvinfo : EIATTR_PARAM_CBANK
	.align		4
        /*1404*/ 	.byte	0x04, 0x0a
        /*1406*/ 	.short	(.L_339 - .L_338)
	.align		4
.L_338:
        /*1408*/ 	.word	index@(.nv.constant0._ZN7cutlass13device_kernelIN5flash11enable_sm90INS1_16FlashAttnFwdSm90INS1_25CollectiveMainloopFwdSm90ILi2EN4cute5tupleIJNS5_1CILi1EEES8_S8_EEENS6_IJNS7_ILi128EEENS7_ILi112EEENS7_ILi192EEEEEELi192ENS_10bfloat16_tEfNS_4arch4Sm90ELb1ELb0ELb1ELb1ELb0ELb1ELb0ELb1ELb1ELb1ELb1ELb0EEENS1_21CollectiveEpilogueFwdINS6_IJSA_SC_SB_EEES9_SE_SG_Li256ELb1ELb1ELb1ELb0EEENS1_36VarlenDynamicPersistentTileSchedulerILi128ELi112ELi256ELi128ELb1ELb1ELb1ELb1ELb1ELb1EEEEEEEEEvNT_6ParamsE)
        /*140c*/ 	.short	0x0210
        /*140e*/ 	.short	0x0af0


	//----- nvinfo : EIATTR_SW_WAR
	.align		4
.L_339:
        /*1410*/ 	.byte	0x04, 0x36
        /*1412*/ 	.short	(.L_341 - .L_340)
.L_340:
        /*1414*/ 	.word	0x00000008
.L_341:


//--------------------- .nv.callgraph             --------------------------
	.section	.nv.callgraph,"",@"SHT_CUDA_CALLGRAPH"
	.align	4
	.sectionentsize	8
	.align		4
        /*0000*/ 	.word	0x00000000
	.align		4
        /*0004*/ 	.word	0xffffffff
	.align		4
        /*0008*/ 	.word	index@(_ZN7cutlass13device_kernelIN5flash11enable_sm90INS1_16FlashAttnFwdSm90INS1_25CollectiveMainloopFwdSm90ILi2EN4cute5tupleIJNS5_1CILi1EEES8_S8_EEENS6_IJNS7_ILi128EEENS7_ILi112EEENS7_ILi192EEEEEELi192ENS_10bfloat16_tEfNS_4arch4Sm90ELb0ELb0ELb1ELb0ELb0ELb0ELb0ELb1ELb1ELb1ELb1ELb0EEENS1_21CollectiveEpilogueFwdINS6_IJSA_SC_SB_EEES9_SE_SG_Li256ELb0ELb1ELb1ELb0EEENS1_19SingleTileSchedulerILb0ELb1ELb1ELi128EEEEEEEEEvNT_6ParamsE)
	.align		4
        /*000c*/ 	.word	index@(__assertfail)
	.align		4
        /*0010*/ 	.word	index@(_ZN7cutlass13device_kernelIN5flash11enable_sm90INS1_16FlashAttnFwdSm90INS1_25CollectiveMainloopFwdSm90ILi2EN4cute5tupleIJNS5_1CILi1EEES8_S8_EEENS6_IJNS7_ILi128EEENS7_ILi112EEENS7_ILi192EEEEEELi192ENS_10bfloat16_tEfNS_4arch4Sm90ELb0ELb0ELb1ELb1ELb0ELb0ELb0ELb1ELb1ELb1ELb1ELb0EEENS1_21CollectiveEpilogueFwdINS6_IJSA_SC_SB_EEES9_SE_SG_Li256ELb1ELb1ELb1ELb0EEENS1_36VarlenDynamicPersistentTileSchedulerILi128ELi112ELi256ELi128ELb1ELb1ELb1ELb0ELb1ELb1EEEEEEEEEvNT_6ParamsE)
	.align		4
        /*0014*/ 	.word	index@(__assertfail)
	.align		4
        /*0018*/ 	.word	index@(_ZN7cutlass13device_kernelIN5flash11enable_sm90INS1_16FlashAttnFwdSm90INS1_25CollectiveMainloopFwdSm90ILi2EN4cute5tupleIJNS5_1CILi1EEES8_S8_EEENS6_IJNS7_ILi128EEENS7_ILi112EEENS7_ILi192EEEEEELi192ENS_10bfloat16_tEfNS_4arch4Sm90ELb0ELb0ELb1ELb1ELb0ELb1ELb0ELb1ELb1ELb1ELb1ELb0EEENS1_21CollectiveEpilogueFwdINS6_IJSA_SC_SB_EEES9_SE_SG_Li256ELb1ELb1ELb1ELb0EEENS1_36VarlenDynamicPersistentTileSchedulerILi128ELi112ELi256ELi128ELb1ELb1ELb1ELb0ELb1ELb1EEEEEEEEEvNT_6ParamsE)
	.align		4
        /*001c*/ 	.word	index@(__assertfail)
	.align		4
        /*0020*/ 	.word	index@(_ZN7cutlass13device_kernelIN5flash11enable_sm90INS1_16FlashAttnFwdSm90INS1_25CollectiveMainloopFwdSm90ILi2EN4cute5tupleIJNS5_1CILi1EEES8_S8_EEENS6_IJNS7_ILi128EEENS7_ILi96EEENS7_ILi192EEEEEELi192ENS_10bfloat16_tEfNS_4arch4Sm90ELb0ELb1ELb1ELb0ELb0ELb0ELb0ELb1ELb1ELb1ELb1ELb0EEENS1_21CollectiveEpilogueFwdINS6_IJSA_SC_SB_EEES9_SE_SG_Li256ELb0ELb1ELb1ELb0EEENS1_19SingleTileSchedulerILb0ELb1ELb1ELi128EEEEEEEEEvNT_6ParamsE)
	.align		4
        /*0024*/ 	.word	index@(__assertfail)
	.align		4
        /*0028*/ 	.word	index@(_ZN7cutlass13device_kernelIN5flash11enable_sm90INS1_16FlashAttnFwdSm90INS1_25CollectiveMainloopFwdSm90ILi2EN4cute5tupleIJNS5_1CILi1EEES8_S8_EEENS6_IJNS7_ILi128EEENS7_ILi96EEENS7_ILi192EEEEEELi192ENS_10bfloat16_tEfNS_4arch4Sm90ELb0ELb1ELb1ELb1ELb0ELb0ELb0ELb1ELb1ELb1ELb1ELb0EEENS1_21CollectiveEpilogueFwdINS6_IJSA_SC_SB_EEES9_SE_SG_Li256ELb1ELb1ELb1ELb0EEENS1_36VarlenDynamicPersistentTileSchedulerILi128ELi96ELi256ELi128ELb1ELb1ELb1ELb1ELb0ELb1EEEEEEEEEvNT_6ParamsE)
	.align		4
        /*002c*/ 	.word	index@(__assertfail)
	.align		4
        /*0030*/ 	.word	index@(_ZN7cutlass13device_kernelIN5flash11enable_sm90INS1_16FlashAttnFwdSm90INS1_25CollectiveMainloopFwdSm90ILi2EN4cute5tupleIJNS5_1CILi1EEES8_S8_EEENS6_IJNS7_ILi128EEENS7_ILi96EEENS7_ILi192EEEEEELi192ENS_10bfloat16_tEfNS_4arch4Sm90ELb0ELb1ELb1ELb1ELb0ELb1ELb0ELb1ELb1ELb1ELb1ELb0EEENS1_21CollectiveEpilogueFwdINS6_IJSA_SC_SB_EEES9_SE_SG_Li256ELb1ELb1ELb1ELb0EEENS1_36VarlenDynamicPersistentTileSchedulerILi128ELi96ELi256ELi128ELb1ELb1ELb1ELb1ELb0ELb1EEEEEEEEEvNT_6ParamsE)
	.align		4
        /*0034*/ 	.word	index@(__assertfail)
	.align		4
        /*0038*/ 	.word	index@(_ZN7cutlass13device_kernelIN5flash11enable_sm90INS1_16FlashAttnFwdSm90INS1_25CollectiveMainloopFwdSm90ILi2EN4cute5tupleIJNS5_1CILi1EEES8_S8_EEENS6_IJNS7_ILi128EEENS7_ILi112EEENS7_ILi192EEEEEELi192ENS_10bfloat16_tEfNS_4arch4Sm90ELb1ELb0ELb1ELb0ELb0ELb0ELb0ELb1ELb1ELb1ELb1ELb0EEENS1_21CollectiveEpilogueFwdINS6_IJSA_SC_SB_EEES9_SE_SG_Li256ELb0ELb1ELb1ELb0EEENS1_19SingleTileSchedulerILb0ELb1ELb1ELi128EEEEEEEEEvNT_6ParamsE)
	.align		4
        /*003c*/ 	.word	index@(__assertfail)
	.align		4
        /*0040*/ 	.word	index@(_ZN7cutlass13device_kernelIN5flash11enable_sm90INS1_16FlashAttnFwdSm90INS1_25CollectiveMainloopFwdSm90ILi2EN4cute5tupleIJNS5_1CILi1EEES8_S8_EEENS6_IJNS7_ILi128EEENS7_ILi112EEENS7_ILi192EEEEEELi192ENS_10bfloat16_tEfNS_4arch4Sm90ELb1ELb0ELb1ELb1ELb0ELb0ELb0ELb1ELb1ELb1ELb1ELb0EEENS1_21CollectiveEpilogueFwdINS6_IJSA_SC_SB_EEES9_SE_SG_Li256ELb1ELb1ELb1ELb0EEENS1_36VarlenDynamicPersistentTileSchedulerILi128ELi112ELi256ELi128ELb1ELb1ELb1ELb1ELb1ELb1EEEEEEEEEvNT_6ParamsE)
	.align		4
        /*0044*/ 	.word	index@(__assertfail)
	.align		4
        /*0048*/ 	.word	index@(_ZN7cutlass13device_kernelIN5flash11enable_sm90INS1_16FlashAttnFwdSm90INS1_25CollectiveMainloopFwdSm90ILi2EN4cute5tupleIJNS5_1CILi1EEES8_S8_EEENS6_IJNS7_ILi128EEENS7_ILi112EEENS7_ILi192EEEEEELi192ENS_10bfloat16_tEfNS_4arch4Sm90ELb1ELb0ELb1ELb1ELb0ELb1ELb0ELb1ELb1ELb1ELb1ELb0EEENS1_21CollectiveEpilogueFwdINS6_IJSA_SC_SB_EEES9_SE_SG_Li256ELb1ELb1ELb1ELb0EEENS1_36VarlenDynamicPersistentTileSchedulerILi128ELi112ELi256ELi128ELb1ELb1ELb1ELb1ELb1ELb1EEEEEEEEEvNT_6ParamsE)
	.align		4
        /*004c*/ 	.word	index@(__assertfail)
	.align		4
        /*0050*/ 	.word	0x00000000
	.align		4
        /*0054*/ 	.word	0xfffffffe
	.align		4
        /*0058*/ 	.word	0x00000000
	.align		4
        /*005c*/ 	.word	0xfffffffd
	.align		4
        /*0060*/ 	.word	0x00000000
	.align		4
        /*0064*/ 	.word	0xfffffffc


//--------------------- .nv.constant4             --------------------------
	.section	.nv.constant4,"a",@progbits
	.align	8
	.align		8
.nv.constant4:
        /*0000*/ 	.dword	__assertfail
	.align		8
        /*0008*/ 	.dword	__unnamed_1
	.align		8
        /*0010*/ 	.dword	__unnamed_2
	.align		8
        /*0018*/ 	.dword	__unnamed_3
	.align		8
        /*0020*/ 	.dword	__unnamed_4
	.align		8
        /*0028*/ 	.dword	__unnamed_5
	.align		8
        /*0030*/ 	.dword	__unnamed_6
	.align		8
        /*0038*/ 	.dword	__unnamed_7
	.align		8
        /*0040*/ 	.dword	__unnamed_8
	.align		8
        /*0048*/ 	.dword	__unnamed_9
	.align		8
        /*0050*/ 	.dword	_ZN80_INTERNAL_0922055a_44_flash_fwd_hdim192_bf16_split_softcap_sm90_cu_9949e2e8_39044cuda3std3__45__cpo5beginE
	.align		8
        /*0058*/ 	.dword	_ZN80_INTERNAL_0922055a_44_flash_fwd_hdim192_bf16_split_softcap_sm90_cu_9949e2e8_39044cuda3std3__45__cpo3endE
	.align		8
        /*0060*/ 	.dword	_ZN80_INTERNAL_0922055a_44_flash_fwd_hdim192_bf16_split_softcap_sm90_cu_9949e2e8_39044cuda3std3__45__cpo6cbeginE
	.align		8
        /*0068*/ 	.dword	_ZN80_INTERNAL_0922055a_44_flash_fwd_hdim192_bf16_split_softcap_sm90_cu_9949e2e8_39044cuda3std3__45__cpo4cendE
	.align		8
        /*0070*/ 	.dword	_ZN80_INTERNAL_0922055a_44_flash_fwd_hdim192_bf16_split_softcap_sm90_cu_9949e2e8_39044cuda3std3__482_GLOBAL__N__0922055a_44_flash_fwd_hdim192_bf16_split_softcap_sm90_cu_9949e2e8_39046ignoreE
	.align		8
        /*0078*/ 	.dword	_ZN80_INTERNAL_0922055a_44_flash_fwd_hdim192_bf16_split_softcap_sm90_cu_9949e2e8_39044cuda3std3__419piecewise_constructE
	.align		8
        /*0080*/ 	.dword	_ZN80_INTERNAL_0922055a_44_flash_fwd_hdim192_bf16_split_softcap_sm90_cu_9949e2e8_39044cuda3std3__48in_placeE
	.align		8
        /*0088*/ 	.dword	_ZN80_INTERNAL_0922055a_44_flash_fwd_hdim192_bf16_split_softcap_sm90_cu_9949e2e8_39044cuda3std6ranges3__45__cpo4swapE
	.align		8
        /*0090*/ 	.dword	_ZN80_INTERNAL_0922055a_44_flash_fwd_hdim192_bf16_split_softcap_sm90_cu_9949e2e8_39044cuda3std6ranges3__45__cpo9iter_moveE
	.align		8
        /*0098*/ 	.dword	_ZN80_INTERNAL_0922055a_44_flash_fwd_hdim192_bf16_split_softcap_sm90_cu_9949e2e8_39044cute7productE
	.align		8
        /*00a0*/ 	.dword	_ZN80_INTERNAL_0922055a_44_flash_fwd_hdim192_bf16_split_softcap_sm90_cu_9949e2e8_39044cute1_E
	.align		8
        /*00a8*/ 	.dword	$str$20
	.align		8
        /*00b0*/ 	.dword	$str$21


//--------------------- .text._ZN7cutlass13device_kernelIN5flash11enable_sm90INS1_16FlashAttnFwdSm90INS1_25CollectiveMainloopFwdSm90ILi2EN4cute5tupleIJNS5_1CILi1EEES8_S8_EEENS6_IJNS7_ILi128EEENS7_ILi112EEENS7_ILi192EEEEEELi192ENS_10bfloat16_tEfNS_4arch4Sm90ELb0ELb0ELb1ELb0ELb0ELb0ELb0ELb1ELb1ELb1ELb1ELb0EEENS1_21CollectiveEpilogueFwdINS6_IJSA_SC_SB_EEES9_SE_SG_Li256ELb0ELb1ELb1ELb0EEENS1_19SingleTileSchedulerILb0ELb1ELb1ELi128EEEEEEEEEvNT_6ParamsE --------------------------
	.section	.text._ZN7cutlass13device_kernelIN5flash11enable_sm90INS1_16FlashAttnFwdSm90INS1_25CollectiveMainloopFwdSm90ILi2EN4cute5tupleIJNS5_1CILi1EEES8_S8_EEENS6_IJNS7_ILi128EEENS7_ILi112EEENS7_ILi192EEEEEELi192ENS_10bfloat16_tEfNS_4arch4Sm90ELb0ELb0ELb1ELb0ELb0ELb0ELb0ELb1ELb1ELb1ELb1ELb0EEENS1_21CollectiveEpilogueFwdINS6_IJSA_SC_SB_EEES9_SE_SG_Li256ELb0ELb1ELb1ELb0EEENS1_19SingleTileSchedulerILb0ELb1ELb1ELi128EEEEEEEEEvNT_6ParamsE,"ax",@progbits
	.align	128
.text._ZN7cutlass13device_kernelIN5flash11enable_sm90INS1_16FlashAttnFwdSm90INS1_25CollectiveMainloopFwdSm90ILi2EN4cute5tupleIJNS5_1CILi1EEES8_S8_EEENS6_IJNS7_ILi128EEENS7_ILi112EEENS7_ILi192EEEEEELi192ENS_10bfloat16_tEfNS_4arch4Sm90ELb0ELb0ELb1ELb0ELb0ELb0ELb0ELb1ELb1ELb1ELb1ELb0EEENS1_21CollectiveEpilogueFwdINS6_IJSA_SC_SB_EEES9_SE_SG_Li256ELb0ELb1ELb1ELb0EEENS1_19SingleTileSchedulerILb0ELb1ELb1ELi128EEEEEEEEEvNT_6ParamsE:
        .type           _ZN7cutlass13device_kernelIN5flash11enable_sm90INS1_16FlashAttnFwdSm90INS1_25CollectiveMainloopFwdSm90ILi2EN4cute5tupleIJNS5_1CILi1EEES8_S8_EEENS6_IJNS7_ILi128EEENS7_ILi112EEENS7_ILi192EEEEEELi192ENS_10bfloat16_tEfNS_4arch4Sm90ELb0ELb0ELb1ELb0ELb0ELb0ELb0ELb1ELb1ELb1ELb1ELb0EEENS1_21CollectiveEpilogueFwdINS6_IJSA_SC_SB_EEES9_SE_SG_Li256ELb0ELb1ELb1ELb0EEENS1_19SingleTileSchedulerILb0ELb1ELb1ELi128EEEEEEEEEvNT_6ParamsE,@function
        .size           _ZN7cutlass13device_kernelIN5flash11enable_sm90INS1_16FlashAttnFwdSm90INS1_25CollectiveMainloopFwdSm90ILi2EN4cute5tupleIJNS5_1CILi1EEES8_S8_EEENS6_IJNS7_ILi128EEENS7_ILi112EEENS7_ILi192EEEEEELi192ENS_10bfloat16_tEfNS_4arch4Sm90ELb0ELb0ELb1ELb0ELb0ELb0ELb0ELb1ELb1ELb1ELb1ELb0EEENS1_21CollectiveEpilogueFwdINS6_IJSA_SC_SB_EEES9_SE_SG_Li256ELb0ELb1ELb1ELb0EEENS1_19SingleTileSchedulerILb0ELb1ELb1ELi128EEEEEEEEEvNT_6ParamsE,(.L_x_3016 - _ZN7cutlass13device_kernelIN5flash11enable_sm90INS1_16FlashAttnFwdSm90INS1_25CollectiveMainloopFwdSm90ILi2EN4cute5tupleIJNS5_1CILi1EEES8_S8_EEENS6_IJNS7_ILi128EEENS7_ILi112EEENS7_ILi192EEEEEELi192ENS_10bfloat16_tEfNS_4arch4Sm90ELb0ELb0ELb1ELb0ELb0ELb0ELb0ELb1ELb1ELb1ELb1ELb0EEENS1_21CollectiveEpilogueFwdINS6_IJSA_SC_SB_EEES9_SE_SG_Li256ELb0ELb1ELb1ELb0EEENS1_19SingleTileSchedulerILb0ELb1ELb1ELi128EEEEEEEEEvNT_6ParamsE)
        .other          _ZN7cutlass13device_kernelIN5flash11enable_sm90INS1_16FlashAttnFwdSm90INS1_25CollectiveMainloopFwdSm90ILi2EN4cute5tupleIJNS5_1CILi1EEES8_S8_EEENS6_IJNS7_ILi128EEENS7_ILi112EEENS7_ILi192EEEEEELi192ENS_10bfloat16_tEfNS_4arch4Sm90ELb0ELb0ELb1ELb0ELb0ELb0ELb0ELb1ELb1ELb1ELb1ELb0EEENS1_21CollectiveEpilogueFwdINS6_IJSA_SC_SB_EEES9_SE_SG_Li256ELb0ELb1ELb1ELb0EEENS1_19SingleTileSchedulerILb0ELb1ELb1ELi128EEEEEEEEEvNT_6ParamsE,@"STO_CUDA_ENTRY STV_DEFAULT"
_ZN7cutlass13device_kernelIN5flash11enable_sm90INS1_16FlashAttnFwdSm90INS1_25CollectiveMainloopFwdSm90ILi2EN4cute5tupleIJNS5_1CILi1EEES8_S8_EEENS6_IJNS7_ILi128EEENS7_ILi112EEENS7_ILi192EEEEEELi192ENS_10bfloat16_tEfNS_4arch4Sm90ELb0ELb0ELb1ELb0ELb0ELb0ELb0ELb1ELb1ELb1ELb1ELb0EEENS1_21CollectiveEpilogueFwdINS6_IJSA_SC_SB_EEES9_SE_SG_Li256ELb0ELb1ELb1ELb0EEENS1_19SingleTileSchedulerILb0ELb1ELb1ELi128EEEEEEEEEvNT_6ParamsE:
[----:B------:R-:W0:Y:S02]  /*0000*/  LDC R1, c[0x0][0x28] ;  /* 0x00000a00ff017b82 */ /* 0x000e240000000800 */
[----:B0-----:R-:W-:Y:S01]  /*0010*/  VIADD R1, R1, 0xfffffff0 ;  /* 0xfffffff001017836 */ /* 0x001fe20000000000 */
[----:B------:R-:W0:Y:S01]  /*0020*/  S2R R3, SR_TID.X ;  /* 0x0000000000037919 */ /* 0x000e220000002100 */
[----:B------:R-:W-:Y:S01]  /*0030*/  ELECT P0, URZ, PT ;  /* 0x00000000003f782f */ /* 0x000fe20003800000 */
[----:B------:R-:W-:Y:S01]  /*0040*/  BSSY B0, `(.L_x_0) ;  /* 0x000000e000007945 */ /* 0x000fe20003800000 */
[----:B0-----:R-:W-:-:S05]  /*0050*/  SHF.R.U32.HI R0, RZ, 0x5, R3 ;  /* 0x00000005ff007819 */ /* 0x001fca0000011603 */
[----:B------:R-:W0:Y:S02]  /*0060*/  SHFL.IDX PT, R2, R0, RZ, 0x1f ;  /* 0x00001fff00027589 */ /* 0x000e2400000e0000 */
[----:B0-----:R-:W-:Y:S02]  /*0070*/  ISETP.EQ.AND P0, PT, R2, RZ, P0 ;  /* 0x000000ff0200720c */ /* 0x001fe40000702270 */
[----:B------:R-:W-:-:S11]  /*0080*/  SHF.R.U32.HI R2, RZ, 0x7, R3 ;  /* 0x00000007ff027819 */ /* 0x000fd60000011603 */
[----:B------:R-:W-:Y:S05]  /*0090*/  @!P0 BRA `(.L_x_1) ;  /* 0x0000000000208947 */ /* 0x000fea0003800000 */
[----:B------:R-:W-:Y:S02]  /*00a0*/  ULDC.64 UR4, c[0x0][0x198] ;  /* 0x0000660000047ab9 */ /* 0x000fe40000000a00 */
[----:B------:R-:W-:Y:S02]  /*00b0*/  UIADD3 UR6, UP0, UR4, 0x370, URZ ;  /* 0x0000037004067890 */ /* 0x000fe4000ff1e03f */
[----:B------:R-:W-:Y:S02]  /*00c0*/  UIADD3 UR4, UP1, UR4, 0x470, URZ ;  /* 0x0000047004047890 */ /* 0x000fe4000ff3e03f */
[----:B------:R-:W-:Y:S02]  /*00d0*/  UIADD3.X UR7, URZ, UR5, URZ, UP0, !UPT ;  /* 0x000000053f077290 */ /* 0x000fe400087fe43f */
[----:B------:R-:W-:-:S07]  /*00e0*/  UIADD3.X UR5, URZ, UR5, URZ, UP1, !UPT ;  /* 0x000000053f057290 */ /* 0x000fce0008ffe43f */
[----:B------:R0:W-:Y:S02]  /*00f0*/  UTMACCTL.PF [UR6] ;  /* 0x00000000060079b9 */ /* 0x0001e40008040000 */
[----:B------:R0:W-:Y:S02]  /*0100*/  UTMACCTL.PF [UR4] ;  /* 0x00000000040079b9 */ /* 0x0001e40008040000 */
[----:B0-----:R-:W-:Y:S01]  /*0110*/  NOP ;  /* 0x0000000000007918 */ /* 0x001fe20000000000 */
.L_x_1:
[----:B------:R-:W-:Y:S05]  /*0120*/  BSYNC B0 ;  /* 0x0000000000007941 */ /* 0x000fea0003800000 */
.L_x_0:
[----:B------:R-:W-:Y:S01]  /*0130*/  VOTEU.ANY UP0, P0 ;  /* 0x00000000003f7886 */ /* 0x000fe20000000100 */
[----:B------:R-:W0:Y:S01]  /*0140*/  SHFL.IDX PT, R2, R2, RZ, 0x1f ;  /* 0x00001fff02027589 */ /* 0x000e2200000e0000 */
[----:B------:R-:W-:Y:S01]  /*0150*/  UMOV UR4, 0x80 ;  /* 0x0000008000047882 */ /* 0x000fe20000000000 */
[----:B------:R-:W-:Y:S01]  /*0160*/  UMOV UR7, 0x100 ;  /* 0x0000010000077882 */ /* 0x000fe20000000000 */
[----:B------:R-:W-:Y:S01]  /*0170*/  VOTEU.ANY UP1, P0 ;  /* 0x00000000003f7886 */ /* 0x000fe20000020100 */
[----:B------:R-:W1:Y:S01]  /*0180*/  @UP0 S2UR UR8, SR_CgaCtaId ;  /* 0x00000000000809c3 */ /* 0x000e620000008800 */
[----:B------:R-:W2:Y:S01]  /*0190*/  SHFL.IDX PT, R3, R0, RZ, 0x1f ;  /* 0x00001fff00037589 */ /* 0x000ea200000e0000 */
[----:B------:R-:W-:Y:S01]  /*01a0*/  @UP0 UMOV UR6, 0x400 ;  /* 0x0000040000060882 */ /* 0x000fe20000000000 */
[----:B------:R-:W-:-:S04]  /*01b0*/  @UP0 UIADD3 UR4, -UR4, 0x100000, URZ ;  /* 0x0010000004040890 */ /* 0x000fc8000fffe13f */
[----:B------:R-:W-:Y:S02]  /*01c0*/  @UP0 USHF.L.U32 UR5, UR4, 0xb, URZ ;  /* 0x0000000b04050899 */ /* 0x000fe4000800063f */
[----:B------:R-:W-:Y:S01]  /*01d0*/  @UP0 USHF.L.U32 UR4, UR4, 0x1, URZ ;  /* 0x0000000104040899 */ /* 0x000fe2000800063f */
[----:B------:R-:W-:Y:S01]  /*01e0*/  VOTEU.ANY UP2, P0 ;  /* 0x00000000003f7886 */ /* 0x000fe20000040100 */
[----:B0-----:R-:W-:Y:S01]  /*01f0*/  R2UR UR9, R2 ;  /* 0x00000000020972ca */ /* 0x001fe200000e0000 */
[----:B-1----:R-:W-:Y:S01]  /*0200*/  @UP0 ULEA UR8, UR8, UR6, 0x18 ;  /* 0x0000000608080291 */ /* 0x002fe2000f8ec03f */
[----:B--2---:R-:W-:Y:S01]  /*0210*/  ISETP.NE.AND P1, PT, R3, RZ, PT ;  /* 0x000000ff0300720c */ /* 0x004fe20003f25270 */
[----:B------:R-:W-:-:S04]  /*0220*/  @UP0 UIADD3 UR6, -UR7, 0x100000, URZ ;  /* 0x0010000007060890 */ /* 0x000fc8000fffe13f */
[----:B------:R-:W-:Y:S02]  /*0230*/  @UP0 USHF.L.U32 UR7, UR6, 0xb, URZ ;  /* 0x0000000b06070899 */ /* 0x000fe4000800063f */
[----:B------:R-:W-:-:S04]  /*0240*/  @UP0 USHF.L.U32 UR6, UR6, 0x1, URZ ;  /* 0x0000000106060899 */ /* 0x000fc8000800063f */
[----:B------:R-:W-:Y:S01]  /*0250*/  UISETP.NE.AND UP0, UPT, UR9, URZ, UPT ;  /* 0x0000003f0900728c */ /* 0x000fe2000bf05270 */
[----:B------:R-:W0:Y:S02]  /*0260*/  FENCE.VIEW.ASYNC.S ;  /* 0x00000000000073c6 */ /* 0x000e240000000000 */
[----:B0-----:R0:W1:Y:S05]  /*0270*/  @UP1 SYNCS.EXCH.64 URZ, [UR8+0x36800], UR4 ;  /* 0x03680004083f15b2 */ /* 0x00106a0008000100 */
[----:B------:R0:W2:Y:S01]  /*0280*/  @UP2 SYNCS.EXCH.64 URZ, [UR8+0x36820], UR6 ;  /* 0x03682006083f25b2 */ /* 0x0000a20008000100 */
[----:B------:R-:W-:Y:S05]  /*0290*/  @P1 BRA `(.L_x_2) ;  /* 0x0000000000481947 */ /* 0x000fea0003800000 */
[----:B0-----:R-:W0:Y:S01]  /*02a0*/  S2UR UR5, SR_CgaCtaId ;  /* 0x00000000000579c3 */ /* 0x001e220000008800 */
[----:B------:R-:W-:Y:S01]  /*02b0*/  UMOV UR4, 0x400 ;  /* 0x0000040000047882 */ /* 0x000fe20000000000 */
[----:B------:R-:W-:Y:S01]  /*02c0*/  UMOV UR6, 0x1 ;  /* 0x0000000100067882 */ /* 0x000fe20000000000 */
[----:B------:R-:W-:Y:S01]  /*02d0*/  UMOV UR7, 0x2 ;  /* 0x0000000200077882 */ /* 0x000fe20000000000 */
[----:B------:R-:W-:Y:S01]  /*02e0*/  ELECT P0, URZ, PT ;  /* 0x00000000003f782f */ /* 0x000fe20003800000 */
[----:B0-----:R-:W-:Y:S02]  /*02f0*/  ULEA UR8, UR5, UR4, 0x18 ;  /* 0x0000000405087291 */ /* 0x001fe4000f8ec03f */
[----:B------:R-:W-:-:S04]  /*0300*/  UIADD3 UR4, -UR6, 0x100000, URZ ;  /* 0x0010000006047890 */ /* 0x000fc8000fffe13f */
[----:B------:R-:W-:Y:S02]  /*0310*/  USHF.L.U32 UR5, UR4, 0xb, URZ ;  /* 0x0000000b04057899 */ /* 0x000fe4000800063f */
[----:B------:R-:W-:Y:S02]  /*0320*/  USHF.L.U32 UR4, UR4, 0x1, URZ ;  /* 0x0000000104047899 */ /* 0x000fe4000800063f */
[----:B------:R-:W-:-:S04]  /*0330*/  UIADD3 UR6, -UR7, 0x100000, URZ ;  /* 0x0010000007067890 */ /* 0x000fc8000fffe13f */
[----:B------:R-:W-:Y:S02]  /*0340*/  USHF.L.U32 UR7, UR6, 0xb, URZ ;  /* 0x0000000b06077899 */ /* 0x000fe4000800063f */
[----:B------:R-:W-:Y:S01]  /*0350*/  USHF.L.U32 UR6, UR6, 0x1, URZ ;  /* 0x0000000106067899 */ /* 0x000fe2000800063f */
[----:B------:R-:W0:Y:S03]  /*0360*/  FENCE.VIEW.ASYNC.S ;  /* 0x00000000000073c6 */ /* 0x000e260000000000 */
[----:B0-----:R3:W4:Y:S08]  /*0370*/  SYNCS.EXCH.64 URZ, [UR8+0x36830], UR4 ;  /* 0x03683004083f75b2 */ /* 0x0017300008000100 */
[----:B------:R3:W0:Y:S01]  /*0380*/  SYNCS.EXCH.64 URZ, [UR8+0x36840], UR6 ;  /* 0x03684006083f75b2 */ /* 0x0006220008000100 */
[----:B------:R3:W0:Y:S01]  /*0390*/  SYNCS.EXCH.64 URZ, [UR8+0x36838], UR4 ;  /* 0x03683804083f75b2 */ /* 0x0006220008000100 */
[----:B------:R3:W0:Y:S02]  /*03a0*/  SYNCS.EXCH.64 URZ, [UR8+0x36848], UR6 ;  /* 0x03684806083f75b2 */ /* 0x0006240008000100 */
[----:B---3--:R-:W-:Y:S01]  /*03b0*/  NOP ;  /* 0x0000000000007918 */ /* 0x008fe20000000000 */
.L_x_2:
[----:B------:R-:W3:Y:S01]  /*03c0*/  SHFL.IDX PT, R2, R0, RZ, 0x1f ;  /* 0x00001fff00027589 */ /* 0x000ee200000e0000 */
[----:B------:R-:W-:Y:S01]  /*03d0*/  NOP ;  /* 0x0000000000007918 */ /* 0x000fe20000000000 */
[----:B---3--:R-:W-:-:S13]  /*03e0*/  ISETP.NE.AND P0, PT, R2, RZ, PT ;  /* 0x000000ff0200720c */ /* 0x008fda0003f05270 */
        /* <DEDUP_REMOVED lines=14> */
[----:B0-----:R3:W0:Y:S08]  /*04d0*/  SYNCS.EXCH.64 URZ, [UR8+0x36850], UR4 ;  /* 0x03685004083f75b2 */ /* 0x0016300008000100 */
[----:B------:R3:W0:Y:S01]  /*04e0*/  SYNCS.EXCH.64 URZ, [UR8+0x36860], UR6 ;  /* 0x03686006083f75b2 */ /* 0x0006220008000100 */
[----:B------:R3:W0:Y:S01]  /*04f0*/  SYNCS.EXCH.64 URZ, [UR8+0x36858], UR4 ;  /* 0x03685804083f75b2 */ /* 0x0006220008000100 */
[----:B------:R3:W0:Y:S02]  /*0500*/  SYNCS.EXCH.64 URZ, [UR8+0x36868], UR6 ;  /* 0x03686806083f75b2 */ /* 0x0006240008000100 */
[----:B---3--:R-:W-:Y:S01]  /*0510*/  NOP ;  /* 0x0000000000007918 */ /* 0x008fe20000000000 */
.L_x_3:
[----:B------:R-:W3:Y:S01]  /*0520*/  SHFL.IDX PT, R2, R0, RZ, 0x1f ;  /* 0x00001fff00027589 */ /* 0x000ee200000e0000 */
[----:B------:R-:W-:Y:S01]  /*0530*/  NOP ;  /* 0x0000000000007918 */ /* 0x000fe20000000000 */
[----:B---3--:R-:W-:-:S13]  /*0540*/  ISETP.NE.AND P0, PT, R2, RZ, PT ;  /* 0x000000ff0200720c */ /* 0x008fda0003f05270 */
[----:B------:R-:W-:Y:S05]  /*0550*/  @P0 BRA `(.L_x_4) ;  /* 0x0000000000380947 */ /* 0x000fea0003800000 */
[----:B0-----:R-:W0:Y:S01]  /*0560*/  S2UR UR5, SR_CgaCtaId ;  /* 0x00000000000579c3 */ /* 0x001e220000008800 */
[----:B------:R-:W-:Y:S01]  /*0570*/  UMOV UR4, 0x400 ;  /* 0x0000040000047882 */ /* 0x000fe20000000000 */
[----:B------:R-:W-:Y:S01]  /*0580*/  UMOV UR7, 0x1 ;  /* 0x0000000100077882 */ /* 0x000fe20000000000 */
[----:B------:R-:W-:Y:S01]  /*0590*/  ELECT P0, URZ, PT ;  /* 0x00000000003f782f */ /* 0x000fe20003800000 */
[----:B0-----:R-:W-:Y:S02]  /*05a0*/  ULEA UR6, UR5, UR4, 0x18 ;  /* 0x0000000405067291 */ /* 0x001fe4000f8ec03f */
[----:B------:R-:W-:-:S04]  /*05b0*/  UIADD3 UR4, -UR7, 0x100000, URZ ;  /* 0x0010000007047890 */ /* 0x000fc8000fffe13f */
[----:B------:R-:W-:Y:S02]  /*05c0*/  USHF.L.U32 UR5, UR4, 0xb, URZ ;  /* 0x0000000b04057899 */ /* 0x000fe4000800063f */
[----:B------:R-:W-:Y:S01]  /*05d0*/  USHF.L.U32 UR4, UR4, 0x1, URZ ;  /* 0x0000000104047899 */ /* 0x000fe2000800063f */
[----:B------:R-:W0:Y:S11]  /*05e0*/  FENCE.VIEW.ASYNC.S ;  /* 0x00000000000073c6 */ /* 0x000e360000000000 */
[----:B0-----:R3:W0:Y:S01]  /*05f0*/  SYNCS.EXCH.64 URZ, [UR6+0x36870], UR4 ;  /* 0x03687004063f75b2 */ /* 0x0016220008000100 */
[----:B------:R3:W0:Y:S01]  /*0600*/  SYNCS.EXCH.64 URZ, [UR6+0x36880], UR4 ;  /* 0x03688004063f75b2 */ /* 0x0006220008000100 */
[----:B------:R3:W0:Y:S01]  /*0610*/  SYNCS.EXCH.64 URZ, [UR6+0x36878], UR4 ;  /* 0x03687804063f75b2 */ /* 0x0006220008000100 */
[----:B------:R3:W0:Y:S02]  /*0620*/  SYNCS.EXCH.64 URZ, [UR6+0x36888], UR4 ;  /* 0x03688804063f75b2 */ /* 0x0006240008000100 */
[----:B---3--:R-:W-:Y:S01]  /*0630*/  NOP ;  /* 0x0000000000007918 */ /* 0x008fe20000000000 */
.L_x_4:
        /* <DEDUP_REMOVED lines=22> */
.L_x_5:
        /* <DEDUP_REMOVED lines=22> */
.L_x_6:
[----:B0-----:R-:W-:Y:S01]  /*0900*/  UMOV UR4, 0x1 ;  /* 0x0000000100047882 */ /* 0x001fe20000000000 */
[----:B------:R-:W-:Y:S01]  /*0910*/  PLOP3.LUT P0, PT, PT, PT, UP0, 0x80, 0x0 ;  /* 0x000000000000781c */ /* 0x000fe20003f0f008 */
[----:B------:R-:W-:Y:S01]  /*0920*/  USEL UR4, UR4, 0x2, !UP0 ;  /* 0x0000000204047887 */ /* 0x000fe2000c000000 */
[----:B------:R-:W-:Y:S01]  /*0930*/  NOP ;  /* 0x0000000000007918 */ /* 0x000fe20000000000 */
[----:B------:R-:W-:Y:S04]  /*0940*/  BSSY B6, `(.L_x_7) ;  /* 0x0001190000067945 */ /* 0x000fe80003800000 */
[----:B------:R-:W-:-:S05]  /*0950*/  IMAD.U32 R2, RZ, RZ, UR4 ;  /* 0x00000004ff027e24 */ /* 0x000fca000f8e00ff */
[----:B------:R0:W-:Y:S01]  /*0960*/  STL [R1+0xc], R2 ;  /* 0x00000c0201007387 */ /* 0x0001e20000100800 */
[----:B-12-4-:R-:W-:Y:S06]  /*0970*/  BAR.SYNC.DEFER_BLOCKING 0x0 ;  /* 0x0000000000007b1d */ /* 0x016fec0000010000 */
[----:B------:R-:W-:Y:S05]  /*0980*/  @!P0 BRA `(.L_x_8) ;  /* 0x000000d400a08947 */ /* 0x000fea0003800000 */
.L_x_9:
[----:B------:R-:W-:-:S08]  /*0990*/  NOP ;  /* 0x0000000000007918 */ /* 0x000fd00000000000 */
[----:B------:R-:W1:Y:S02]  /*09a0*/  USETMAXREG.TRY_ALLOC.CTAPOOL UP0, 0xf0 ;  /* 0x000000f0000079c8 */ /* 0x000e640008000600 */
[----:B-1----:R-:W-:-:S13]  /*09b0*/  PLOP3.LUT P0, PT, PT, PT, UP0, 0x80, 0x0 ;  /* 0x000000000000781c */ /* 0x002fda0003f0f008 */
[----:B------:R-:W-:Y:S05]  /*09c0*/  @!P0 BRA `(.L_x_9) ;  /* 0xfffffffc00f08947 */ /* 0x000fea000383ffff */
[----:B------:R-:W1:Y:S01]  /*09d0*/  S2UR UR6, SR_CTAID.Y ;  /* 0x00000000000679c3 */ /* 0x000e620000002600 */
[----:B------:R-:W-:Y:S02]  /*09e0*/  ULDC UR7, c[0x0][0xc50] ;  /* 0x0003140000077ab9 */ /* 0x000fe40000000800 */
[----:B------:R-:W-:-:S05]  /*09f0*/  UISETP.NE.AND UP0, UPT, UR7, 0x1, UPT ;  /* 0x000000010700788c */ /* 0x000fca000bf05270 */
[----:B------:R-:W2:Y:S06]  /*0a00*/  S2UR UR8, SR_CTAID.Z ;  /* 0x00000000000879c3 */ /* 0x000eac0000002700 */
[----:B------:R-:W-:Y:S01]  /*0a10*/  @UP0 ULDC UR4, c[0x0][0xc54] ;  /* 0x0003150000040ab9 */ /* 0x000fe20000000800 */
[----:B------:R-:W-:Y:S01]  /*0a20*/  @UP0 ULDC UR9, c[0x0][0xc58] ;  /* 0x0003160000090ab9 */ /* 0x000fe20000000800 */
[----:B-1----:R-:W-:Y:S02]  /*0a30*/  UIMAD.WIDE.U32 UR4, UR6, UR4, URZ ;  /* 0x00000004060472a5 */ /* 0x002fe4000f8e003f */
[----:B------:R-:W-:-:S02]  /*0a40*/  UMOV UR10, UR6 ;  /* 0x00000006000a7c82 */ /* 0x000fc40008000000 */
[----:B------:R-:W-:Y:S01]  /*0a50*/  @UP0 USHF.R.U32.HI UR10, URZ, UR9, UR5 ;  /* 0x000000093f0a0299 */ /* 0x000fe20008011605 */
[----:B------:R-:W-:Y:S06]  /*0a60*/  BAR.ARV 0x8, 0x180 ;  /* 0x0206000000007b1d */ /* 0x000fec0000002000 */
[----:B--2---:R-:W-:Y:S01]  /*0a70*/  ISETP.LE.AND P0, PT, RZ, UR8, PT ;  /* 0x00000008ff007c0c */ /* 0x004fe2000bf03270 */
[----:B------:R-:W-:Y:S02]  /*0a80*/  UIADD3 UR4, -UR10, URZ, URZ ;  /* 0x0000003f0a047290 */ /* 0x000fe4000fffe13f */
[----:B------:R-:W-:-:S02]  /*0a90*/  IMAD.U32 R18, RZ, RZ, UR10 ;  /* 0x0000000aff127e24 */ /* 0x000fc4000f8e00ff */
[----:B------:R-:W-:-:S08]  /*0aa0*/  UIMAD UR7, UR7, UR4, UR6 ;  /* 0x00000004070772a4 */ /* 0x000fd0000f8e0206 */
[----:B------:R-:W-:Y:S05]  /*0ab0*/  @!P0 BRA `(.L_x_10) ;  /* 0x0000011400e08947 */ /* 0x000fea0003800000 */
[----:B------:R-:W-:Y:S01]  /*0ac0*/  ULDC.64 UR4, c[0x0][0x418] ;  /* 0x0001060000047ab9 */ /* 0x000fe20000000a00 */
[----:B------:R-:W-:Y:S01]  /*0ad0*/  ULDC UR39, c[0x0][0x424] ;  /* 0x0001090000277ab9 */ /* 0x000fe20000000800 */
[----:B------:R-:W-:Y:S02]  /*0ae0*/  UISETP.NE.U32.AND UP0, UPT, UR4, URZ, UPT ;  /* 0x0000003f0400728c */ /* 0x000fe4000bf05070 */
[----:B------:R-:W-:Y:S02]  /*0af0*/  ULOP3.LUT UR9, UR7, 0xffff, URZ, 0xc0, !UPT ;  /* 0x0000ffff07097892 */ /* 0x000fe4000f8ec03f */
[----:B------:R-:W-:Y:S01]  /*0b00*/  UISETP.NE.AND.EX UP0, UPT, UR5, URZ, UPT, UP0 ;  /* 0x0000003f0500728c */ /* 0x000fe2000bf05300 */
[----:B------:R-:W-:-:S03]  /*0b10*/  ULDC UR4, c[0x0][0x2f0] ;  /* 0x0000bc0000047ab9 */ /* 0x000fc60000000800 */
[----:B------:R-:W-:-:S04]  /*0b20*/  USEL UR39, UR39, 0x1, UP0 ;  /* 0x0000000127277887 */ /* 0x000fc80008000000 */
[----:B------:R-:W-:-:S03]  /*0b30*/  UIMAD UR39, UR39, UR4, URZ ;  /* 0x00000004272772a4 */ /* 0x000fc6000f8e023f */
[----:B------:R-:W-:Y:S01]  /*0b40*/  UMOV UR4, URZ ;  /* 0x0000003f00047c82 */ /* 0x000fe20008000000 */
[----:B------:R-:W-:Y:S02]  /*0b50*/  UISETP.GE.AND UP0, UPT, UR39, 0x1, UPT ;  /* 0x000000012700788c */ /* 0x000fe4000bf06270 */
[----:B------:R-:W-:-:S04]  /*0b60*/  UIADD3 UR5, UR39, 0x6f, URZ ;  /* 0x0000006f27057890 */ /* 0x000fc8000fffe03f */
[----:B------:R-:W-:Y:S01]  /*0b70*/  PLOP3.LUT P0, PT, PT, PT, UP0, 0x80, 0x0 ;  /* 0x000000000000781c */ /* 0x000fe20003f0f008 */
[----:B------:R-:W-:-:S04]  /*0b80*/  UIMAD.WIDE UR4, UR5, -0x6db6db6d, UR4 ;  /* 0x92492493050478a5 */ /* 0x000fc8000f8e0204 */
[----:B------:R-:W-:-:S03]  /*0b90*/  USHF.R.U32.HI UR6, URZ, 0x1f, UR5 ;  /* 0x0000001f3f067899 */ /* 0x000fc60008011605 */
[----:B------:R-:W-:Y:S01]  /*0ba0*/  UMOV UR4, URZ ;  /* 0x0000003f00047c82 */ /* 0x000fe20008000000 */
[----:B------:R-:W-:-:S04]  /*0bb0*/  ULEA.HI.SX32 UR6, UR5, UR6, 0x1a ;  /* 0x0000000605067291 */ /* 0x000fc8000f8fd23f */
[----:B------:R-:W-:Y:S08]  /*0bc0*/  @!P0 BRA `(.L_x_11) ;  /* 0x0000000000908947 */ /* 0x000ff00003800000 */
[----:B------:R-:W-:Y:S01]  /*0bd0*/  USHF.R.U32.HI UR7, URZ, 0x10, UR7 ;  /* 0x000000103f077899 */ /* 0x000fe20008011607 */
[----:B------:R-:W-:-:S03]  /*0be0*/  UMOV UR4, URZ ;  /* 0x0000003f00047c82 */ /* 0x000fc60008000000 */
[----:B------:R-:W-:-:S11]  /*0bf0*/  UISETP.NE.AND UP0, UPT, UR7, URZ, UPT ;  /* 0x0000003f0700728c */ /* 0x000fd6000bf05270 */
[----:B------:R-:W-:Y:S02]  /*0c00*/  @!UP0 ULDC UR7, c[0x0][0x9f0] ;  /* 0x00027c0000078ab9 */ /* 0x000fe40000000800 */
[----:B------:R-:W-:Y:S01]  /*0c10*/  MOV R3, UR7 ;  /* 0x0000000700037c02 */ /* 0x000fe20008000f00 */
[----:B------:R-:W-:-:S03]  /*0c20*/  UIADD3 UR8, UR6, -0x1, UR7 ;  /* 0xffffffff06087890 */ /* 0x000fc6000fffe007 */
[-C--:B------:R-:W-:Y:S02]  /*0c30*/  IABS R0, R3.reuse ;  /* 0x0000000300007213 */ /* 0x080fe40000000000 */
[----:B------:R-:W-:Y:S01]  /*0c40*/  IABS R5, R3 ;  /* 0x0000000300057213 */ /* 0x000fe20000000000 */
[----:B------:R-:W-:Y:S01]  /*0c50*/  IMAD.U32 R4, RZ, RZ, UR8 ;  /* 0x00000008ff047e24 */ /* 0x000fe2000f8e00ff */
[----:B------:R-:W-:Y:S01]  /*0c60*/  R2UR UR12, R0 ;  /* 0x00000000000c72ca */ /* 0x000fe200000e0000 */
[----:B------:R-:W-:-:S03]  /*0c70*/  ULOP3.LUT UR8, UR8, UR7, URZ, 0x3c, !UPT ;  /* 0x0000000708087292 */ /* 0x000fc6000f8e3c3f */
[----:B------:R-:W-:-:S05]  /*0c80*/  IABS R4, R4 ;  /* 0x0000000400047213 */ /* 0x000fca0000000000 */
[----:B------:R-:W-:-:S04]  /*0c90*/  IMAD.MOV.U32 R3, RZ, RZ, R4 ;  /* 0x000000ffff037224 */ /* 0x000fc800078e0004 */
[----:B------:R-:W1:Y:S01]  /*0ca0*/  I2F.RP R0, UR12 ;  /* 0x0000000c00007d06 */ /* 0x000e620008209400 */
[----:B------:R-:W-:-:S07]  /*0cb0*/  R2UR UR11, R3 ;  /* 0x00000000030b72ca */ /* 0x000fce00000e0000 */
[----:B-1----:R-:W0:Y:S02]  /*0cc0*/  MUFU.RCP R0, R0 ;  /* 0x0000000000007308 */ /* 0x002e240000001000 */
[----:B0-----:R-:W-:Y:S01]  /*0cd0*/  VIADD R2, R0, 0xffffffe ;  /* 0x0ffffffe00027836 */ /* 0x001fe20000000000 */
[----:B------:R-:W-:-:S05]  /*0ce0*/  IADD3 R0, RZ, -R5, RZ ;  /* 0x80000005ff007210 */ /* 0x000fca0007ffe0ff */
[----:B------:R-:W0:Y:S02]  /*0cf0*/  F2I.FTZ.U32.TRUNC.NTZ R2, R2 ;  /* 0x0000000200027305 */ /* 0x000e24000021f000 */
[----:B0-----:R-:W-:-:S13]  /*0d00*/  R2UR UR5, R2 ;  /* 0x00000000020572ca */ /* 0x001fda00000e0000 */
[----:B------:R-:W-:-:S04]  /*0d10*/  UIADD3 UR10, URZ, -UR5, URZ ;  /* 0x800000053f0a7290 */ /* 0x000fc8000fffe03f */
[----:B------:R-:W-:-:S04]  /*0d20*/  UIMAD UR10, UR10, UR12, URZ ;  /* 0x0000000c0a0a72a4 */ /* 0x000fc8000f8e023f */
[----:B------:R-:W-:-:S03]  /*0d30*/  UIMAD.WIDE.U32 UR4, UR5, UR10, UR4 ;  /* 0x0000000a050472a5 */ /* 0x000fc6000f8e0004 */
[----:B------:R-:W-:Y:S01]  /*0d40*/  R2UR UR10, R0 ;  /* 0x00000000000a72ca */ /* 0x000fe200000e0000 */
[----:B------:R-:W-:-:S12]  /*0d50*/  UIMAD.WIDE.U32 UR4, UR5, UR11, URZ ;  /* 0x0000000b050472a5 */ /* 0x000fd8000f8e003f */
[----:B------:R-:W-:-:S04]  /*0d60*/  UIMAD UR4, UR5, UR10, UR11 ;  /* 0x0000000a050472a4 */ /* 0x000fc8000f8e020b */
[----:B------:R-:W-:-:S11]  /*0d70*/  UISETP.GT.U32.AND UP1, UPT, UR12, UR4, UPT ;  /* 0x000000040c00728c */ /* 0x000fd6000bf24070 */
[----:B------:R-:W-:Y:S02]  /*0d80*/  @!UP1 UIADD3 UR4, UR4, -UR12, URZ ;  /* 0x8000000c04049290 */ /* 0x000fe4000fffe03f */
[----:B------:R-:W-:Y:S02]  /*0d90*/  @!UP1 UIADD3 UR5, UR5, 0x1, URZ ;  /* 0x0000000105059890 */ /* 0x000fe4000fffe03f */
[----:B------:R-:W-:Y:S02]  /*0da0*/  UISETP.GE.U32.AND UP0, UPT, UR4, UR12, UPT ;  /* 0x0000000c0400728c */ /* 0x000fe4000bf06070 */
[----:B------:R-:W-:-:S09]  /*0db0*/  UISETP.GE.AND UP1, UPT, UR8, URZ, UPT ;  /* 0x0000003f0800728c */ /* 0x000fd2000bf26270 */
[----:B------:R-:W-:Y:S02]  /*0dc0*/  @UP0 UIADD3 UR5, UR5, 0x1, URZ ;  /* 0x0000000105050890 */ /* 0x000fe4000fffe03f */
[----:B------:R-:W-:-:S05]  /*0dd0*/  UISETP.NE.AND UP0, UPT, UR7, URZ, UPT ;  /* 0x0000003f0700728c */ /* 0x000fca000bf05270 */
[----:B------:R-:W-:Y:S02]  /*0de0*/  UMOV UR4, UR5 ;  /* 0x0000000500047c82 */ /* 0x000fe40008000000 */
[----:B------:R-:W-:-:S04]  /*0df0*/  @!UP1 UIADD3 UR4, -UR4, URZ, URZ ;  /* 0x0000003f04049290 */ /* 0x000fc8000fffe13f */
[----:B------:R-:W-:-:S12]  /*0e00*/  @!UP0 ULOP3.LUT UR4, URZ, UR7, URZ, 0x33, !UPT ;  /* 0x000000073f048292 */ /* 0x000fd8000f8e333f */
.L_x_11:
[----:B------:R-:W-:Y:S01]  /*0e10*/  UIMAD UR5, UR9, UR4, URZ ;  /* 0x00000004090572a4 */ /* 0x000fe2000f8e023f */
[----:B------:R-:W-:Y:S01]  /*0e20*/  IMAD.U32 R0, RZ, RZ, UR6 ;  /* 0x00000006ff007e24 */ /* 0x000fe2000f8e00ff */
[----:B0-----:R-:W0:Y:S01]  /*0e30*/  S2R R2, SR_TID.X ;  /* 0x0000000000027919 */ /* 0x001e220000002100 */
[----:B------:R-:W-:Y:S01]  /*0e40*/  IMAD.U32 R3, RZ, RZ, UR4 ;  /* 0x00000004ff037e24 */ /* 0x000fe2000f8e00ff */
[----:B------:R-:W-:Y:S02]  /*0e50*/  PLOP3.LUT P0, PT, PT, PT, PT, 0x80, 0x0 ;  /* 0x000000000000781c */ /* 0x000fe40003f0f070 */
[----:B------:R-:W-:Y:S01]  /*0e60*/  CS2R R118, SRZ ;  /* 0x0000000000767805 */ /* 0x000fe2000001ff00 */
[----:B------:R-:W-:Y:S01]  /*0e70*/  IMAD.U32 R17, RZ, RZ, UR5 ;  /* 0x00000005ff117e24 */ /* 0x000fe2000f8e00ff */
[----:B------:R-:W-:Y:S02]  /*0e80*/  CS2R R116, SRZ ;  /* 0x0000000000747805 */ /* 0x000fe4000001ff00 */
[----:B------:R-:W-:-:S02]  /*0e90*/  VIADDMNMX R0, R3, UR5, R0, PT ;  /* 0x0000000503007c46 */ /* 0x000fc4000b800100 */
[----:B------:R-:W-:Y:S02]  /*0ea0*/  CS2R R114, SRZ ;  /* 0x0000000000727805 */ /* 0x000fe4000001ff00 */
[----:B------:R-:W-:Y:S02]  /*0eb0*/  CS2R R112, SRZ ;  /* 0x0000000000707805 */ /* 0x000fe4000001ff00 */
[----:B------:R-:W-:Y:S02]  /*0ec0*/  CS2R R110, SRZ ;  /* 0x00000000006e7805 */ /* 0x000fe4000001ff00 */
[----:B------:R-:W-:Y:S01]  /*0ed0*/  R2UR UR38, R0 ;  /* 0x00000000002672ca */ /* 0x000fe200000e0000 */
[----:B------:R-:W-:Y:S01]  /*0ee0*/  IMAD.MOV.U32 R0, RZ, RZ, RZ ;  /* 0x000000ffff007224 */ /* 0x000fe200078e00ff */
[----:B------:R-:W-:Y:S02]  /*0ef0*/  CS2R R108, SRZ ;  /* 0x00000000006c7805 */ /* 0x000fe4000001ff00 */
[----:B------:R-:W-:-:S02]  /*0f00*/  CS2R R106, SRZ ;  /* 0x00000000006a7805 */ /* 0x000fc4000001ff00 */
[----:B------:R-:W-:Y:S02]  /*0f10*/  CS2R R104, SRZ ;  /* 0x0000000000687805 */ /* 0x000fe4000001ff00 */
[----:B------:R-:W-:Y:S02]  /*0f20*/  CS2R R102, SRZ ;  /* 0x0000000000667805 */ /* 0x000fe4000001ff00 */
[----:B------:R-:W-:Y:S02]  /*0f30*/  CS2R R100, SRZ ;  /* 0x0000000000647805 */ /* 0x000fe4000001ff00 */
[----:B------:R-:W-:Y:S02]  /*0f40*/  CS2R R98, SRZ ;  /* 0x0000000000627805 */ /* 0x000fe4000001ff00 */
[----:B------:R-:W-:Y:S02]  /*0f50*/  CS2R R96, SRZ ;  /* 0x0000000000607805 */ /* 0x000fe4000001ff00 */
[----:B------:R-:W-:-:S02]  /*0f60*/  CS2R R94, SRZ ;  /* 0x00000000005e7805 */ /* 0x000fc4000001ff00 */
[----:B------:R-:W-:Y:S02]  /*0f70*/  CS2R R92, SRZ ;  /* 0x00000000005c7805 */ /* 0x000fe4000001ff00 */
[----:B------:R-:W-:Y:S02]  /*0f80*/  CS2R R90, SRZ ;  /* 0x00000000005a7805 */ /* 0x000fe4000001ff00 */
[----:B------:R-:W-:Y:S01]  /*0f90*/  CS2R R88, SRZ ;  /* 0x0000000000587805 */ /* 0x000fe2000001ff00 */
[----:B------:R-:W-:Y:S01]  /*0fa0*/  UISETP.GT.AND UP0, UPT, UR38, UR5, UPT ;  /* 0x000000052600728c */ /* 0x000fe2000bf04270 */
[----:B------:R-:W-:Y:S02]  /*0fb0*/  CS2R R86, SRZ ;  /* 0x0000000000567805 */ /* 0x000fe4000001ff00 */
[----:B------:R-:W-:Y:S02]  /*0fc0*/  CS2R R84, SRZ ;  /* 0x0000000000547805 */ /* 0x000fe4000001ff00 */
[----:B------:R-:W-:-:S02]  /*0fd0*/  CS2R R82, SRZ ;  /* 0x0000000000527805 */ /* 0x000fc4000001ff00 */
[----:B------:R-:W-:Y:S02]  /*0fe0*/  CS2R R80, SRZ ;  /* 0x0000000000507805 */ /* 0x000fe4000001ff00 */
[----:B------:R-:W-:Y:S02]  /*0ff0*/  CS2R R78, SRZ ;  /* 0x00000000004e7805 */ /* 0x000fe4000001ff00 */
[----:B------:R-:W-:Y:S02]  /*1000*/  PLOP3.LUT P1, PT, PT, PT, UP0, 0x80, 0x0 ;  /* 0x000000000000781c */ /* 0x000fe40003f2f008 */
[----:B------:R-:W-:Y:S02]  /*1010*/  CS2R R76, SRZ ;  /* 0x00000000004c7805 */ /* 0x000fe4000001ff00 */
[----:B------:R-:W-:Y:S02]  /*1020*/  CS2R R74, SRZ ;  /* 0x00000000004a7805 */ /* 0x000fe4000001ff00 */
[----:B0-----:R-:W-:Y:S01]  /*1030*/  IADD3 R19, R2, -0x80, RZ ;  /* 0xffffff8002137810 */ /* 0x001fe20007ffe0ff */
[----:B------:R-:W-:Y:S01]  /*1040*/  IMAD.MOV.U32 R2, RZ, RZ, RZ ;  /* 0x000000ffff027224 */ /* 0x000fe200078e00ff */
        /* <DEDUP_REMOVED lines=24> */
[----:B------:R-:W-:Y:S01]  /*11d0*/  CS2R R24, SRZ ;  /* 0x0000000000187805 */ /* 0x000fe2000001ff00 */
[----:B------:R-:W-:Y:S06]  /*11e0*/  @!P1 BRA `(.L_x_12) ;  /* 0x000000ac00ac9947 */ /* 0x000fec0003800000 */
[----:B------:R-:W-:Y:S01]  /*11f0*/  SHF.R.S32.HI R0, RZ, 0x1f, R19 ;  /* 0x0000001fff007819 */ /* 0x000fe20000011413 */
[----:B------:R-:W0:Y:S01]  /*1200*/  S2UR UR7, SR_CgaCtaId ;  /* 0x00000000000779c3 */ /* 0x000e220000008800 */
[----:B------:R-:W-:Y:S02]  /*1210*/  UMOV UR6, 0x400 ;  /* 0x0000040000067882 */ /* 0x000fe40000000000 */
[----:B------:R-:W-:-:S04]  /*1220*/  LEA.HI R22, R0, R19, RZ, 0x7 ;  /* 0x0000001300167211 */ /* 0x000fc800078f38ff */
[----:B------:R-:W-:-:S06]  /*1230*/  SHF.R.S32.HI R0, RZ, 0x7, R22 ;  /* 0x00000007ff007819 */ /* 0x000fcc0000011416 */
[----:B------:R-:W1:Y:S01]  /*1240*/  SHFL.IDX PT, R0, R0, RZ, 0x1f ;  /* 0x00001fff00007589 */ /* 0x000e6200000e0000 */
[----:B0-----:R-:W-:-:S04]  /*1250*/  ULEA UR8, UR7, UR6, 0x18 ;  /* 0x0000000607087291 */ /* 0x001fc8000f8ec03f */
[----:B------:R-:W-:Y:S02]  /*1260*/  UIADD3 UR6, UR8, 0x15400, URZ ;  /* 0x0001540008067890 */ /* 0x000fe4000fffe03f */
[----:B------:R-:W-:Y:S02]  /*1270*/  IMAD.U32 R16, RZ, RZ, UR8 ;  /* 0x00000008ff107e24 */ /* 0x000fe4000f8e00ff */
[----:B------:R-:W-:Y:S01]  /*1280*/  ULOP3.LUT UP0, URZ, UR6, 0x9f, URZ, 0xc0, !UPT ;  /* 0x0000009f063f7892 */ /* 0x000fe2000f80c03f */
[----:B-1----:R-:W-:-:S05]  /*1290*/  R2UR UR4, R0 ;  /* 0x00000000000472ca */ /* 0x002fca00000e0000 */
[----:B------:R-:W-:-:S08]  /*12a0*/  PLOP3.LUT P0, PT, PT, PT, UP0, 0x80, 0x0 ;  /* 0x000000000000781c */ /* 0x000fd00003f0f008 */
[----:B------:R-:W-:-:S04]  /*12b0*/  ULEA.HI UR5, UR4, UR4, URZ, 0x1 ;  /* 0x0000000404057291 */ /* 0x000fc8000f8f083f */
[----:B------:R-:W-:-:S04]  /*12c0*/  ULOP3.LUT UR5, UR5, 0x1e, URZ, 0xc0, !UPT ;  /* 0x0000001e05057892 */ /* 0x000fc8000f8ec03f */
[----:B------:R-:W-:-:S04]  /*12d0*/  UIADD3 UR5, UR4, -UR5, URZ ;  /* 0x8000000504057290 */ /* 0x000fc8000fffe03f */
[----:B------:R-:W-:-:S04]  /*12e0*/  ULEA UR5, UR5, UR6, 0xd ;  /* 0x0000000605057291 */ /* 0x000fc8000f8e683f */
[----:B------:R-:W-:-:S04]  /*12f0*/  USHF.R.U32.HI UR5, URZ, 0x4, UR5 ;  /* 0x000000043f057899 */ /* 0x000fc80008011605 */
[----:B------:R-:W-:Y:S01]  /*1300*/  ULOP3.LUT UR36, UR5, 0x3fff, URZ, 0xc0, !UPT ;  /* 0x00003fff05247892 */ /* 0x000fe2000f8ec03f */
[----:B------:R-:W-:Y:S11]  /*1310*/  @!P0 BRA `(.L_x_13) ;  /* 0x0000000000408947 */ /* 0x000ff60003800000 */
[----:B------:R-:W-:Y:S01]  /*1320*/  MOV R0, 0x0 ;  /* 0x0000000000007802 */ /* 0x000fe20000000f00 */
[----:B------:R-:W-:Y:S01]  /*1330*/  ULDC.64 UR4, c[0x4][0xa8] ;  /* 0x01002a0000047ab9 */ /* 0x000fe20000000a00 */
[----:B------:R-:W-:Y:S01]  /*1340*/  ULDC.64 UR6, c[0x4][0x28] ;  /* 0x01000a0000067ab9 */ /* 0x000fe20000000a00 */
[----:B------:R-:W-:Y:S01]  /*1350*/  MOV R4, UR4 ;  /* 0x0000000400047c02 */ /* 0x000fe20008000f00 */
[----:B------:R0:W1:Y:S01]  /*1360*/  LDC.64 R2, c[0x4][R0] ;  /* 0x0100000000027b82 */ /* 0x0000620000000a00 */
[----:B------:R-:W-:Y:S01]  /*1370*/  IMAD.U32 R5, RZ, RZ, UR5 ;  /* 0x00000005ff057e24 */ /* 0x000fe2000f8e00ff */
[----:B------:R-:W-:Y:S01]  /*1380*/  ULDC.64 UR4, c[0x4][0xb0] ;  /* 0x01002c0000047ab9 */ /* 0x000fe20000000a00 */
[----:B------:R-:W-:Y:S01]  /*1390*/  MOV R10, UR6 ;  /* 0x00000006000a7c02 */ /* 0x000fe20008000f00 */
[----:B------:R-:W-:Y:S01]  /*13a0*/  IMAD.U32 R6, RZ, RZ, UR4 ;  /* 0x00000004ff067e24 */ /* 0x000fe2000f8e00ff */
[----:B------:R-:W-:Y:S01]  /*13b0*/  MOV R13, RZ ;  /* 0x000000ff000d7202 */ /* 0x000fe20000000f00 */
[----:B------:R-:W-:-:S02]  /*13c0*/  IMAD.U32 R7, RZ, RZ, UR5 ;  /* 0x00000005ff077e24 */ /* 0x000fc4000f8e00ff */
[----:B------:R-:W-:Y:S02]  /*13d0*/  IMAD.U32 R11, RZ, RZ, UR7 ;  /* 0x00000007ff0b7e24 */ /* 0x000fe4000f8e00ff */
[----:B------:R-:W-:Y:S02]  /*13e0*/  IMAD.MOV.U32 R8, RZ, RZ, 0x70 ;  /* 0x00000070ff087424 */ /* 0x000fe400078e00ff */
[----:B0-----:R-:W-:-:S07]  /*13f0*/  IMAD.MOV.U32 R12, RZ, RZ, 0x1 ;  /* 0x00000001ff0c7424 */ /* 0x001fce00078e00ff */
[----:B------:R-:W-:-:S07]  /*1400*/  LEPC R20, `(.L_x_13) ;  /* 0x000000001014794e */ /* 0x000fce0000000000 */
[----:B-1----:R-:W-:Y:S05]  /*1410*/  CALL.ABS.NOINC R2 ;  /* 0x0000000002007343 */ /* 0x002fea0003c00000 */
.L_x_13:
[----:B------:R-:W-:Y:S02]  /*1420*/  R2UR UR4, R16 ;  /* 0x00000000100472ca */ /* 0x000fe400000e0000 */
[----:B------:R-:W-:-:S11]  /*1430*/  SHF.L.U32 R0, RZ, 0x1f, RZ ;  /* 0x0000001fff007819 */ /* 0x000fd600000006ff */
[----:B------:R-:W0:Y:S02]  /*1440*/  SYNCS.PHASECHK.TRANS64.TRYWAIT P0, [UR4+0x36800], R0 ;  /* 0x03680000ff0075a7 */ /* 0x000e240008000144 */
[----:B0-----:R-:W-:Y:S05]  /*1450*/  @!P0 BRA `(.L_x_14) ;  /* 0x0000010c00808947 */ /* 0x001fea0003800000 */
.L_x_125:
[----:B------:R-:W2:Y:S02]  /*1460*/  LDL R2, [R1+0xc] ;  /* 0x00000c0001027983 */ /* 0x000ea40000100800 */
[----:B--2---:R-:W-:-:S13]  /*1470*/  R2UR UR4, R2 ;  /* 0x00000000020472ca */ /* 0x004fda00000e0000 */
[----:B------:R-:W-:-:S06]  /*1480*/  ULOP3.LUT UR4, UR4, 0x1, URZ, 0xfc, !UPT ;  /* 0x0000000104047892 */ /* 0x000fcc000f8efc3f */
[----:B------:R-:W-:-:S05]  /*1490*/  IMAD.U32 R2, RZ, RZ, UR4 ;  /* 0x00000004ff027e24 */ /* 0x000fca000f8e00ff */
[----:B------:R-:W-:-:S13]  /*14a0*/  ISETP.NE.AND P0, PT, R2, 0x3, PT ;  /* 0x000000030200780c */ /* 0x000fda0003f05270 */
[----:B------:R-:W-:Y:S05]  /*14b0*/  @!P0 BRA `(.L_x_15) ;  /* 0x0000000000048947 */ /* 0x000fea0003800000 */
[----:B------:R-:W-:Y:S01]  /*14c0*/  BPT.TRAP 0x1 ;  /* 0x000000040000795c */ /* 0x000fe20000300000 */
.L_x_15:
[----:B------:R-:W-:-:S13]  /*14d0*/  R2UR UR4, R16 ;  /* 0x00000000100472ca */ /* 0x000fda00000e0000 */
[----:B------:R1:W2:Y:S01]  /*14e0*/  SYNCS.PHASECHK.TRANS64.TRYWAIT P2, [UR4+0x36830], R0 ;  /* 0x03683000ff0075a7 */ /* 0x0002a20008040144 */
[----:B------:R-:W-:Y:S05]  /*14f0*/  @!P0 BRA `(.L_x_16) ;  /* 0x0000000000048947 */ /* 0x000fea0003800000 */
[----:B------:R-:W-:Y:S01]  /*1500*/  BPT.TRAP 0x1 ;  /* 0x000000040000795c */ /* 0x000fe20000300000 */
.L_x_16:
[----:B------:R-:W3:Y:S02]  /*1510*/  S2R R2, SR_TID.X ;  /* 0x0000000000027919 */ /* 0x000ee40000002100 */
[----:B---3--:R-:W-:-:S04]  /*1520*/  LOP3.LUT R2, R2, 0x7f, RZ, 0xc0, !PT ;  /* 0x0000007f02027812 */ /* 0x008fc800078ec0ff */
[----:B------:R-:W-:Y:S01]  /*1530*/  ISETP.NE.AND P1, PT, R2, RZ, PT ;  /* 0x000000ff0200720c */ /* 0x000fe20003f25270 */
[----:B------:R-:W-:Y:S01]  /*1540*/  IMAD.U32 R2, RZ, RZ, UR36 ;  /* 0x00000024ff027e24 */ /* 0x000fe2000f8e00ff */
[----:B--2---:R-:W-:Y:S11]  /*1550*/  @P2 BRA `(.L_x_17) ;  /* 0x00000000000c2947 */ /* 0x004ff60003800000 */
[----:B------:R-:W-:-:S13]  /*1560*/  R2UR UR4, R16 ;  /* 0x00000000100472ca */ /* 0x000fda00000e0000 */
[----:B------:R-:W2:Y:S02]  /*1570*/  SYNCS.PHASECHK.TRANS64.TRYWAIT P2, [UR4+0x36830], R0 ;  /* 0x03683000ff0075a7 */ /* 0x000ea40008040144 */
[----:B--2---:R-:W-:Y:S05]  /*1580*/  @!P2 BRA `(.L_x_18) ;  /* 0x0000010c0050a947 */ /* 0x004fea0003800000 */
.L_x_17:
[----:B------:R-:W-:Y:S05]  /*1590*/  WARPSYNC.ALL ;  /* 0x0000000000007948 */ /* 0x000fea0003800000 */
[----:B------:R-:W-:Y:S01]  /*15a0*/  IMAD.MOV.U32 R5, RZ, RZ, RZ ;  /* 0x000000ffff057224 */ /* 0x000fe200078e00ff */
[----:B------:R-:W-:Y:S01]  /*15b0*/  MOV R119, RZ ;  /* 0x000000ff00777202 */ /* 0x000fe20000000f00 */
[----:B0-----:R-:W-:Y:S01]  /*15c0*/  IMAD.MOV.U32 R3, RZ, RZ, 0x40000040 ;  /* 0x40000040ff037424 */ /* 0x001fe200078e00ff */
[----:B------:R-:W-:Y:S02]  /*15d0*/  LOP3.LUT R2, R2, 0x10000, RZ, 0xfc, !PT ;  /* 0x0001000002027812 */ /* 0x000fe400078efcff */
[----:B------:R-:W-:Y:S01]  /*15e0*/  R2UR UR42, R16 ;  /* 0x00000000102a72ca */ /* 0x000fe200000e0000 */
[----:B------:R-:W-:Y:S01]  /*15f0*/  WARPGROUP.ARRIVE ;  /* 0x00000000000079c5 */ /* 0x000fe20000000000 */
[C---:B------:R-:W-:Y:S01]  /*1600*/  R2UR UR8, R2.reuse ;  /* 0x00000000020872ca */ /* 0x040fe200000e0000 */
[----:B------:R-:W-:Y:S01]  /*1610*/  UMOV UR11, 0x40000040 ;  /* 0x40000040000b7882 */ /* 0x000fe20000000000 */
        /* <DEDUP_REMOVED lines=9> */
[----:B------:R-:W-:Y:S01]  /*16b0*/  UIADD3 UR4, UR42, 0x21400, URZ ;  /* 0x000214002a047890 */ /* 0x000fe2000fffe03f */
[C---:B------:R-:W-:Y:S01]  /*16c0*/  R2UR UR12, R2.reuse ;  /* 0x00000000020c72ca */ /* 0x040fe200000e0000 */
[----:B------:R-:W-:Y:S01]  /*16d0*/  UMOV UR7, 0x40000040 ;  /* 0x4000004000077882 */ /* 0x000fe20000000000 */
[C---:B------:R-:W-:Y:S01]  /*16e0*/  R2UR UR13, R3.reuse ;  /* 0x00000000030d72ca */ /* 0x040fe200000e0000 */
[----:B------:R-:W-:Y:S01]  /*16f0*/  USHF.R.U32.HI UR4, URZ, 0x4, UR4 ;  /* 0x000000043f047899 */ /* 0x000fe20008011604 */
[----:B------:R-:W-:Y:S01]  /*1700*/  R2UR UR20, R2 ;  /* 0x00000000021472ca */ /* 0x000fe200000e0000 */
[----:B------:R-:W-:Y:S01]  /*1710*/  UMOV UR29, 0x40000040 ;  /* 0x40000040001d7882 */ /* 0x000fe20000000000 */
[C---:B------:R-:W-:Y:S01]  /*1720*/  R2UR UR21, R3.reuse ;  /* 0x00000000031572ca */ /* 0x040fe200000e0000 */
[----:B------:R-:W-:Y:S01]  /*1730*/  ULOP3.LUT UR4, UR4, 0x3fff, URZ, 0xc0, !UPT ;  /* 0x00003fff04047892 */ /* 0x000fe2000f8ec03f */
[----:B------:R-:W-:Y:S01]  /*1740*/  R2UR UR5, R3 ;  /* 0x00000000030572ca */ /* 0x000fe200000e0000 */
[----:B------:R-:W-:Y:S01]  /*1750*/  UMOV UR31, 0x40000040 ;  /* 0x40000040001f7882 */ /* 0x000fe20000000000 */
[----:B------:R-:W-:Y:S01]  /*1760*/  UMOV UR33, 0x40000040 ;  /* 0x4000004000217882 */ /* 0x000fe20000000000 */
[----:B------:R-:W-:Y:S01]  /*1770*/  ULOP3.LUT UR43, UR4, 0x10000, URZ, 0xfc, !UPT ;  /* 0x00010000042b7892 */ /* 0x000fe2000f8efc3f */
[----:B------:R-:W-:Y:S01]  /*1780*/  LOP3.LUT R22, R22, 0xffffff80, RZ, 0xc0, !PT ;  /* 0xffffff8016167812 */ /* 0x000fe200078ec0ff */
[----:B------:R-:W-:Y:S01]  /*1790*/  UMOV UR35, 0x40000040 ;  /* 0x4000004000237882 */ /* 0x000fe20000000000 */
[----:B------:R-:W-:Y:S01]  /*17a0*/  UMOV UR37, 0x40000040 ;  /* 0x4000004000257882 */ /* 0x000fe20000000000 */
[----:B------:R-:W-:Y:S01]  /*17b0*/  UIADD3 UR4, UR43, 0x80, URZ ;  /* 0x000000802b047890 */ /* 0x000fe2000fffe03f */
[----:B------:R-:W-:Y:S01]  /*17c0*/  IMAD.MOV.U32 R4, RZ, RZ, -0x2 ;  /* 0xfffffffeff047424 */ /* 0x000fe200078e00ff */
[----:B------:R-:W-:Y:S01]  /*17d0*/  UIADD3 UR18, UR43, 0x100, URZ ;  /* 0x000001002b127890 */ /* 0x000fe2000fffe03f */
[----:B------:R-:W-:Y:S01]  /*17e0*/  IMAD.IADD R22, R19, 0x1, -R22 ;  /* 0x0000000113167824 */ /* 0x000fe200078e0a16 */
[----:B------:R-:W-:Y:S01]  /*17f0*/  UMOV UR10, UR43 ;  /* 0x0000002b000a7c82 */ /* 0x000fe20008000000 */
[----:B------:R-:W-:Y:S01]  /*1800*/  UIADD3 UR14, UR43, 0x180, URZ ;  /* 0x000001802b0e7890 */ /* 0x000fe2000fffe03f */
[----:B------:R-:W-:Y:S01]  /*1810*/  HGMMA.64x16x16.F32.BF16 R72, gdesc[UR8], RZ, !UPT, gsb0 ;  /* 0x00200000084879f0 */ /* 0x000fe2000c0018ff */
[----:B------:R-:W-:Y:S01]  /*1820*/  UMOV UR26, UR4 ;  /* 0x00000004001a7c82 */ /* 0x000fe20008000000 */
[----:B------:R-:W-:Y:S01]  /*1830*/  UIADD3 UR22, UR43, 0x200, URZ ;  /* 0x000002002b167890 */ /* 0x000fe2000fffe03f */
[C---:B------:R-:W-:Y:S01]  /*1840*/  R2UR UR4, R2.reuse ;  /* 0x00000000020472ca */ /* 0x040fe200000e0000 */
[----:B------:R-:W-:Y:S01]  /*1850*/  UIADD3 UR6, UR43, 0x280, URZ ;  /* 0x000002802b067890 */ /* 0x000fe2000fffe03f */
[----:B------:R-:W-:Y:S01]  /*1860*/  R2UR UR8, R2 ;  /* 0x00000000020872ca */ /* 0x000fe200000e0000 */
[----:B------:R-:W-:Y:S01]  /*1870*/  UIADD3 UR30, UR43, 0x380, URZ ;  /* 0x000003802b1e7890 */ /* 0x000fe2000fffe03f */
[----:B------:R-:W-:Y:S01]  /*1880*/  SHF.R.S32.HI R13, RZ, 0x1f, R22 ;  /* 0x0000001fff0d7819 */ /* 0x000fe20000011416 */
[----:B------:R-:W-:Y:S01]  /*1890*/  UIADD3 UR34, UR43, 0x382, URZ ;  /* 0x000003822b227890 */ /* 0x000fe2000fffe03f */
[----:B------:R-:W-:Y:S01]  /*18a0*/  IMAD.U32 R20, RZ, RZ, UR38 ;  /* 0x00000026ff147e24 */ /* 0x000fe2000f8e00ff */
[----:B------:R-:W-:Y:S01]  /*18b0*/  UIADD3 UR10, UR43, 0x504, URZ ;  /* 0x000005042b0a7890 */ /* 0x000fe2000fffe03f */
[----:B------:R-:W-:Y:S01]  /*18c0*/  LEA.HI R13, R13, R22, RZ, 0x2 ;  /* 0x000000160d0d7211 */ /* 0x000fe200078f10ff */
[----:B------:R-:W-:Y:S01]  /*18d0*/  UMOV UR41, 0x40000040 ;  /* 0x4000004000297882 */ /* 0x000fe20000000000 */
[----:B------:R-:W-:Y:S01]  /*18e0*/  UMOV UR45, 0x40000040 ;  /* 0x40000040002d7882 */ /* 0x000fe20000000000 */
[----:B------:R-:W-:Y:S01]  /*18f0*/  UMOV UR49, 0x40000040 ;  /* 0x4000004000317882 */ /* 0x000fe20000000000 */
[----:B------:R-:W-:Y:S01]  /*1900*/  UMOV UR53, 0x40000040 ;  /* 0x4000004000357882 */ /* 0x000fe20000000000 */
[----:B------:R-:W-:Y:S01]  /*1910*/  UMOV UR57, 0x40000040 ;  /* 0x4000004000397882 */ /* 0x000fe20000000000 */
[----:B------:R-:W-:Y:S01]  /*1920*/  LOP3.LUT R13, R13, 0x7ffffffc, RZ, 0xc0, !PT ;  /* 0x7ffffffc0d0d7812 */ /* 0x000fe200078ec0ff */
[----:B------:R-:W-:Y:S01]  /*1930*/  UIADD3 UR9, UR8, 0x2, URZ ;  /* 0x0000000208097890 */ /* 0x000fe2000fffe03f */
[----:B------:R-:W-:Y:S01]  /*1940*/  P2R R80, PR, RZ, 0x1 ;  /* 0x00000001ff507803 */ /* 0x000fe20000000000 */
[----:B------:R-:W-:Y:S01]  /*1950*/  UIADD3 UR28, UR8, 0x400, URZ ;  /* 0x00000400081c7890 */ /* 0x000fe2000fffe03f */
[----:B------:R-:W-:Y:S01]  /*1960*/  IADD3 R13, R22, -R13, RZ ;  /* 0x8000000d160d7210 */ /* 0x000fe20007ffe0ff */
[----:B------:R-:W-:Y:S01]  /*1970*/  UIADD3 UR32, UR8, 0x402, URZ ;  /* 0x0000040208207890 */ /* 0x000fe2000fffe03f */
[----:B------:R-:W-:Y:S01]  /*1980*/  IMAD.U32 R11, RZ, RZ, UR43 ;  /* 0x0000002bff0b7e24 */ /* 0x000fe2000f8e00ff */
[----:B------:R-:W-:Y:S01]  /*1990*/  UIADD3 UR36, UR8, 0x404, URZ ;  /* 0x0000040408247890 */ /* 0x000fe2000fffe03f */
[--C-:B------:R-:W-:Y:S01]  /*19a0*/  IMAD.MOV.U32 R118, RZ, RZ, R119.reuse ;  /* 0x000000ffff767224 */ /* 0x100fe200078e0077 */
[----:B------:R-:W-:Y:S01]  /*19b0*/  UIADD3 UR40, UR8, 0x406, URZ ;  /* 0x0000040608287890 */ /* 0x000fe2000fffe03f */
[----:B------:R-:W-:Y:S01]  /*19c0*/  IMAD R13, R13, R4, 0x70 ;  /* 0x000000700d0d7424 */ /* 0x000fe200078e0204 */
[----:B------:R-:W-:Y:S01]  /*19d0*/  UIADD3 UR44, UR8, 0x800, URZ ;  /* 0x00000800082c7890 */ /* 0x000fe2000fffe03f */
[--C-:B------:R-:W-:Y:S01]  /*19e0*/  IMAD.MOV.U32 R116, RZ, RZ, R119.reuse ;  /* 0x000000ffff747224 */ /* 0x100fe200078e0077 */
[----:B------:R-:W-:Y:S01]  /*19f0*/  UIADD3 UR48, UR8, 0x802, URZ ;  /* 0x0000080208307890 */ /* 0x000fe2000fffe03f */
[----:B------:R-:W-:Y:S01]  /*1a00*/  VIADD R13, R13, UR39 ;  /* 0x000000270d0d7c36 */ /* 0x000fe20008000000 */
[----:B------:R-:W-:Y:S01]  /*1a10*/  UIADD3 UR52, UR8, 0x804, URZ ;  /* 0x0000080408347890 */ /* 0x000fe2000fffe03f */
[----:B------:R-:W-:Y:S01]  /*1a20*/  IMAD.MOV.U32 R114, RZ, RZ, R119 ;  /* 0x000000ffff727224 */ /* 0x000fe200078e0077 */
[----:B------:R-:W-:Y:S01]  /*1a30*/  UIADD3 UR56, UR8, 0x806, URZ ;  /* 0x0000080608387890 */ /* 0x000fe2000fffe03f */
[----:B------:R-:W-:Y:S01]  /*1a40*/  IMAD R20, R20, -0x70, R13 ;  /* 0xffffff9014147824 */ /* 0x000fe200078e020d */
[----:B------:R-:W-:Y:S01]  /*1a50*/  UIADD3 UR38, UR38, -0x2, URZ ;  /* 0xfffffffe26267890 */ /* 0x000fe2000fffe03f */
[----:B------:R-:W-:-:S02]  /*1a60*/  IMAD.MOV.U32 R112, RZ, RZ, R119 ;  /* 0x000000ffff707224 */ /* 0x000fc400078e0077 */
[--C-:B------:R-:W-:Y:S01]  /*1a70*/  IMAD.MOV.U32 R110, RZ, RZ, R119.reuse ;  /* 0x000000ffff6e7224 */ /* 0x100fe200078e0077 */
[C---:B------:R-:W-:Y:S01]  /*1a80*/  ISETP.GT.AND P4, PT, R20.reuse, RZ, PT ;  /* 0x000000ff1400720c */ /* 0x040fe20003f84270 */
[--C-:B------:R-:W-:Y:S01]  /*1a90*/  IMAD.MOV.U32 R108, RZ, RZ, R119.reuse ;  /* 0x000000ffff6c7224 */ /* 0x100fe200078e0077 */
[C---:B------:R-:W-:Y:S01]  /*1aa0*/  ISETP.GT.AND P2, PT, R20.reuse, 0x1, PT ;  /* 0x000000011400780c */ /* 0x040fe20003f44270 */
[--C-:B------:R-:W-:Y:S01]  /*1ab0*/  IMAD.MOV.U32 R106, RZ, RZ, R119.reuse ;  /* 0x000000ffff6a7224 */ /* 0x100fe200078e0077 */
[C---:B------:R-:W-:Y:S01]  /*1ac0*/  ISETP.GT.AND P3, PT, R20.reuse, 0x8, PT ;  /* 0x000000081400780c */ /* 0x040fe20003f64270 */
[--C-:B------:R-:W-:Y:S01]  /*1ad0*/  IMAD.MOV.U32 R104, RZ, RZ, R119.reuse ;  /* 0x000000ffff687224 */ /* 0x100fe200078e0077 */
[C---:B------:R-:W-:Y:S01]  /*1ae0*/  ISETP.GT.AND P6, PT, R20.reuse, 0x9, PT ;  /* 0x000000091400780c */ /* 0x040fe20003fc4270 */
[--C-:B------:R-:W-:Y:S01]  /*1af0*/  IMAD.MOV.U32 R102, RZ, RZ, R119.reuse ;  /* 0x000000ffff667224 */ /* 0x100fe200078e0077 */
[----:B------:R-:W-:Y:S01]  /*1b00*/  ISETP.GT.AND P5, PT, R20, 0x10, PT ;  /* 0x000000101400780c */ /* 0x000fe20003fa4270 */
[----:B------:R-:W-:-:S02]  /*1b10*/  IMAD.MOV.U32 R100, RZ, RZ, R119 ;  /* 0x000000ffff647224 */ /* 0x000fc400078e0077 */
[--C-:B------:R-:W-:Y:S01]  /*1b20*/  IMAD.MOV.U32 R98, RZ, RZ, R119.reuse ;  /* 0x000000ffff627224 */ /* 0x100fe200078e0077 */
[----:B------:R-:W-:Y:S02]  /*1b30*/  WARPGROUP.DEPBAR.LE gsb0, 0x0 ;  /* 0x00008000000079c5 */ /* 0x000fe40000010000 */
[----:B------:R-:W-:Y:S01]  /*1b40*/  WARPGROUP.ARRIVE ;  /* 0x00000000000079c5 */ /* 0x000fe20000000000 */
[--C-:B------:R-:W-:Y:S02]  /*1b50*/  IMAD.MOV.U32 R96, RZ, RZ, R119.reuse ;  /* 0x000000ffff607224 */ /* 0x100fe400078e0077 */
[--C-:B------:R-:W-:Y:S02]  /*1b60*/  IMAD.MOV.U32 R94, RZ, RZ, R119.reuse ;  /* 0x000000ffff5e7224 */ /* 0x100fe400078e0077 */
[--C-:B------:R-:W-:Y:S01]  /*1b70*/  IMAD.MOV.U32 R92, RZ, RZ, R119.reuse ;  /* 0x000000ffff5c7224 */ /* 0x100fe200078e0077 */
[----:B------:R-:W-:Y:S01]  /*1b80*/  HGMMA.64x16x16.F32.BF16 R64, gdesc[UR24], RZ, !UPT, gsb0 ;  /* 0x00200000184079f0 */ /* 0x000fe2000c0018ff */
[----:B------:R-:W-:Y:S01]  /*1b90*/  UIADD3 UR24, UR8, 0x6, URZ ;  /* 0x0000000608187890 */ /* 0x000fe2000fffe03f */
[--C-:B------:R-:W-:Y:S01]  /*1ba0*/  IMAD.MOV.U32 R90, RZ, RZ, R119.reuse ;  /* 0x000000ffff5a7224 */ /* 0x100fe200078e0077 */
[----:B------:R-:W-:Y:S01]  /*1bb0*/  UIADD3 UR26, UR43, 0x6, URZ ;  /* 0x000000062b1a7890 */ /* 0x000fe2000fffe03f */
[--C-:B------:R-:W-:Y:S01]  /*1bc0*/  IMAD.MOV.U32 R88, RZ, RZ, R119.reuse ;  /* 0x000000ffff587224 */ /* 0x100fe200078e0077 */
[----:B------:R-:W-:Y:S01]  /*1bd0*/  UMOV UR25, 0x40000040 ;  /* 0x4000004000197882 */ /* 0x000fe20000000000 */
[----:B------:R-:W-:Y:S01]  /*1be0*/  UMOV UR27, 0x40000040 ;  /* 0x40000040001b7882 */ /* 0x000fe20000000000 */
[----:B------:R-:W-:-:S02]  /*1bf0*/  IMAD.MOV.U32 R86, RZ, RZ, R119 ;  /* 0x000000ffff567224 */ /* 0x000fc400078e0077 */
[--C-:B------:R-:W-:Y:S02]  /*1c00*/  IMAD.MOV.U32 R84, RZ, RZ, R119.reuse ;  /* 0x000000ffff547224 */ /* 0x100fe400078e0077 */
[----:B------:R-:W-:Y:S01]  /*1c10*/  IMAD.MOV.U32 R82, RZ, RZ, R119 ;  /* 0x000000ffff527224 */ /* 0x000fe200078e0077 */
[----:B------:R-:W-:Y:S02]  /*1c20*/  WARPGROUP.DEPBAR.LE gsb0, 0x0 ;  /* 0x00008000000079c5 */ /* 0x000fe40000010000 */
[----:B------:R-:W-:-:S06]  /*1c30*/  WARPGROUP.ARRIVE ;  /* 0x00000000000079c5 */ /* 0x000fcc0000000000 */
[----:B------:R-:W-:Y:S01]  /*1c40*/  HGMMA.64x16x16.F32.BF16 R56, gdesc[UR16], RZ, !UPT, gsb0 ;  /* 0x00200000103879f0 */ /* 0x000fe2000c0018ff */
[----:B------:R-:W-:Y:S01]  /*1c50*/  R2UR UR16, R2 ;  /* 0x00000000021072ca */ /* 0x000fe200000e0000 */
[----:B------:R-:W-:Y:S01]  /*1c60*/  UIADD3 UR18, UR43, 0x300, URZ ;  /* 0x000003002b127890 */ /* 0x000fe2000fffe03f */
[----:B------:R-:W-:Y:S01]  /*1c70*/  R2UR UR17, R3 ;  /* 0x00000000031172ca */ /* 0x000fe200000e0000 */
[----:B------:R-:W-:Y:S01]  /*1c80*/  UMOV UR19, 0x40000040 ;  /* 0x4000004000137882 */ /* 0x000fe20000000000 */
[----:B------:R-:W-:Y:S02]  /*1c90*/  WARPGROUP.DEPBAR.LE gsb0, 0x0 ;  /* 0x00008000000079c5 */ /* 0x000fe40000010000 */
[----:B------:R-:W-:-:S06]  /*1ca0*/  WARPGROUP.ARRIVE ;  /* 0x00000000000079c5 */ /* 0x000fcc0000000000 */
[----:B------:R-:W-:Y:S03]  /*1cb0*/  HGMMA.64x16x16.F32.BF16 R48, gdesc[UR12], RZ, !UPT, gsb0 ;  /* 0x002000000c3079f0 */ /* 0x000fe6000c0018ff */
[----:B------:R-:W-:Y:S02]  /*1cc0*/  WARPGROUP.DEPBAR.LE gsb0, 0x0 ;  /* 0x00008000000079c5 */ /* 0x000fe40000010000 */
[----:B------:R-:W-:-:S06]  /*1cd0*/  WARPGROUP.ARRIVE ;  /* 0x00000000000079c5 */ /* 0x000fcc0000000000 */
[----:B------:R-:W-:Y:S01]  /*1ce0*/  HGMMA.64x16x16.F32.BF16 R40, gdesc[UR20], RZ, !UPT, gsb0 ;  /* 0x00200000142879f0 */ /* 0x000fe2000c0018ff */
[----:B------:R-:W-:Y:S02]  /*1cf0*/  UIADD3 UR20, UR8, 0x4, URZ ;  /* 0x0000000408147890 */ /* 0x000fe4000fffe03f */
[----:B------:R-:W-:Y:S01]  /*1d00*/  UIADD3 UR22, UR43, 0x4, URZ ;  /* 0x000000042b167890 */ /* 0x000fe2000fffe03f */
[----:B------:R-:W-:Y:S01]  /*1d10*/  UMOV UR21, 0x40000040 ;  /* 0x4000004000157882 */ /* 0x000fe20000000000 */
[----:B------:R-:W-:Y:S01]  /*1d20*/  UMOV UR23, 0x40000040 ;  /* 0x4000004000177882 */ /* 0x000fe20000000000 */
[----:B------:R-:W-:Y:S01]  /*1d30*/  UIADD3 UR8, UR43, 0x804, URZ ;  /* 0x000008042b087890 */ /* 0x000fe2000fffe03f */
[----:B------:R-:W-:Y:S02]  /*1d40*/  WARPGROUP.DEPBAR.LE gsb0, 0x0 ;  /* 0x00008000000079c5 */ /* 0x000fe40000010000 */
[----:B------:R-:W-:-:S06]  /*1d50*/  WARPGROUP.ARRIVE ;  /* 0x00000000000079c5 */ /* 0x000fcc0000000000 */
[----:B------:R-:W-:Y:S01]  /*1d60*/  HGMMA.64x16x16.F32.BF16 R32, gdesc[UR4], RZ, !UPT, gsb0 ;  /* 0x00200000042079f0 */ /* 0x000fe2000c0018ff */
[----:B------:R-:W-:Y:S02]  /*1d70*/  UIADD3 UR4, UR43, 0x2, URZ ;  /* 0x000000022b047890 */ /* 0x000fe4000fffe03f */
[----:B------:R-:W-:Y:S02]  /*1d80*/  UIADD3 UR5, UR43, 0x182, URZ ;  /* 0x000001822b057890 */ /* 0x000fe4000fffe03f */
[----:B------:R-:W-:Y:S01]  /*1d90*/  UIADD3 UR6, UR43, 0x384, URZ ;  /* 0x000003842b067890 */ /* 0x000fe2000fffe03f */
[----:B------:R-:W-:Y:S01]  /*1da0*/  UMOV UR7, 0x40000040 ;  /* 0x4000004000077882 */ /* 0x000fe20000000000 */
[----:B------:R-:W-:Y:S02]  /*1db0*/  WARPGROUP.DEPBAR.LE gsb0, 0x0 ;  /* 0x00008000000079c5 */ /* 0x000fe40000010000 */
[----:B------:R-:W-:-:S06]  /*1dc0*/  WARPGROUP.ARRIVE ;  /* 0x00000000000079c5 */ /* 0x000fcc0000000000 */
[----:B------:R-:W-:Y:S01]  /*1dd0*/  HGMMA.64x16x16.F32.BF16 R24, gdesc[UR16], RZ, !UPT, gsb0 ;  /* 0x00200000101879f0 */ /* 0x000fe2000c0018ff */
[----:B------:R-:W-:Y:S01]  /*1de0*/  UMOV UR16, UR9 ;  /* 0x0000000900107c82 */ /* 0x000fe20008000000 */
[----:B------:R-:W-:Y:S01]  /*1df0*/  UMOV UR17, 0x40000040 ;  /* 0x4000004000117882 */ /* 0x000fe20000000000 */
[----:B------:R-:W-:Y:S01]  /*1e00*/  UMOV UR18, UR4 ;  /* 0x0000000400127c82 */ /* 0x000fe20008000000 */
[----:B------:R-:W-:Y:S01]  /*1e10*/  UMOV UR19, 0x40000040 ;  /* 0x4000004000137882 */ /* 0x000fe20000000000 */
[----:B------:R-:W-:Y:S02]  /*1e20*/  UIADD3 UR4, UR43, 0x102, URZ ;  /* 0x000001022b047890 */ /* 0x000fe4000fffe03f */
[----:B------:R-:W-:Y:S01]  /*1e30*/  UIADD3 UR9, UR43, 0x484, URZ ;  /* 0x000004842b097890 */ /* 0x000fe2000fffe03f */
[----:B------:R-:W-:Y:S02]  /*1e40*/  WARPGROUP.DEPBAR.LE gsb0, 0x0 ;  /* 0x00008000000079c5 */ /* 0x000fe40000010000 */
[----:B------:R-:W-:-:S06]  /*1e50*/  WARPGROUP.ARRIVE ;  /* 0x00000000000079c5 */ /* 0x000fcc0000000000 */
[----:B------:R-:W-:Y:S01]  /*1e60*/  HGMMA.64x16x16.F32.BF16 R72, gdesc[UR16], R72, gsb0 ;  /* 0x00200000104879f0 */ /* 0x000fe20008001848 */
[----:B------:R-:W-:Y:S01]  /*1e70*/  UIADD3 UR18, UR43, 0x82, URZ ;  /* 0x000000822b127890 */ /* 0x000fe2000fffe03f */
[----:B------:R-:W-:Y:S01]  /*1e80*/  UMOV UR19, 0x40000040 ;  /* 0x4000004000137882 */ /* 0x000fe20000000000 */
[----:B------:R-:W-:Y:S02]  /*1e90*/  WARPGROUP.DEPBAR.LE gsb0, 0x0 ;  /* 0x00008000000079c5 */ /* 0x000fe40000010000 */
[----:B------:R-:W-:-:S06]  /*1ea0*/  WARPGROUP.ARRIVE ;  /* 0x00000000000079c5 */ /* 0x000fcc0000000000 */
[----:B------:R-:W-:Y:S01]  /*1eb0*/  HGMMA.64x16x16.F32.BF16 R64, gdesc[UR16], R64, gsb0 ;  /* 0x00200000104079f0 */ /* 0x000fe20008001840 */
[----:B------:R-:W-:Y:S01]  /*1ec0*/  UMOV UR18, UR4 ;  /* 0x0000000400127c82 */ /* 0x000fe20008000000 */
[----:B------:R-:W-:Y:S01]  /*1ed0*/  UMOV UR19, 0x40000040 ;  /* 0x4000004000137882 */ /* 0x000fe20000000000 */
[----:B------:R-:W-:Y:S01]  /*1ee0*/  UIADD3 UR4, UR43, 0x202, URZ ;  /* 0x000002022b047890 */ /* 0x000fe2000fffe03f */
        /* <DEDUP_REMOVED lines=26> */
[----:B------:R-:W-:Y:S03]  /*2090*/  HGMMA.64x16x16.F32.BF16 R24, gdesc[UR16], R24, gsb0 ;  /* 0x00200000101879f0 */ /* 0x000fe60008001818 */
        /* <DEDUP_REMOVED lines=142> */
[----:B------:R-:W-:Y:S01]  /*2980*/  UMOV UR5, UR37 ;  /* 0x0000002500057c82 */ /* 0x000fe20008000000 */
        /* <DEDUP_REMOVED lines=8> */
[----:B------:R-:W-:Y:S03]  /*2a10*/  HGMMA.64x16x16.F32.BF16 R24, gdesc[UR32], R24, gsb0 ;  /* 0x00200000201879f0 */ /* 0x000fe60008001818 */
[----:B------:R-:W-:Y:S02]  /*2a20*/  WARPGROUP.DEPBAR.LE gsb0, 0x0 ;  /* 0x00008000000079c5 */ /* 0x000fe40000010000 */
[----:B------:R-:W-:-:S06]  /*2a30*/  WARPGROUP.ARRIVE ;  /* 0x00000000000079c5 */ /* 0x000fcc0000000000 */
[----:B------:R-:W-:Y:S01]  /*2a40*/  HGMMA.64x16x16.F32.BF16 R72, gdesc[UR4], R72, gsb0 ;  /* 0x00200000044879f0 */ /* 0x000fe20008001848 */
[----:B------:R-:W-:Y:S01]  /*2a50*/  UIADD3 UR6, UR43, 0x404, URZ ;  /* 0x000004042b067890 */ /* 0x000fe2000fffe03f */
[----:B------:R-:W-:Y:S01]  /*2a60*/  UMOV UR4, UR36 ;  /* 0x0000002400047c82 */ /* 0x000fe20008000000 */
[----:B------:R-:W-:Y:S01]  /*2a70*/  UMOV UR5, UR37 ;  /* 0x0000002500057c82 */ /* 0x000fe20008000000 */
[----:B------:R-:W-:Y:S01]  /*2a80*/  UMOV UR7, 0x40000040 ;  /* 0x4000004000077882 */ /* 0x000fe20000000000 */
[----:B------:R-:W-:Y:S02]  /*2a90*/  WARPGROUP.DEPBAR.LE gsb0, 0x0 ;  /* 0x00008000000079c5 */ /* 0x000fe40000010000 */
[----:B------:R-:W-:-:S06]  /*2aa0*/  WARPGROUP.ARRIVE ;  /* 0x00000000000079c5 */ /* 0x000fcc0000000000 */
[----:B------:R-:W-:Y:S01]  /*2ab0*/  HGMMA.64x16x16.F32.BF16 R64, gdesc[UR4], R64, gsb0 ;  /* 0x00200000044079f0 */ /* 0x000fe20008001840 */
[----:B------:R-:W-:Y:S01]  /*2ac0*/  UMOV UR4, UR36 ;  /* 0x0000002400047c82 */ /* 0x000fe20008000000 */
[----:B------:R-:W-:Y:S01]  /*2ad0*/  UMOV UR5, UR37 ;  /* 0x0000002500057c82 */ /* 0x000fe20008000000 */
[----:B------:R-:W-:Y:S01]  /*2ae0*/  UMOV UR6, UR9 ;  /* 0x0000000900067c82 */ /* 0x000fe20008000000 */
[----:B------:R-:W-:Y:S01]  /*2af0*/  UMOV UR7, 0x40000040 ;  /* 0x4000004000077882 */ /* 0x000fe20000000000 */
[----:B------:R-:W-:Y:S01]  /*2b00*/  UIADD3 UR9, UR43, 0x584, URZ ;  /* 0x000005842b097890 */ /* 0x000fe2000fffe03f */
        /* <DEDUP_REMOVED lines=250> */
[----:B------:R-:W-:Y:S01]  /*3ab0*/  ULDC UR8, c[0x0][0x9d8] ;  /* 0x0002760000087ab9 */ /* 0x000fe20000000800 */
        /* <DEDUP_REMOVED lines=15> */
[----:B------:R-:W-:Y:S01]  /*3bb0*/  WARPGROUP.ARRIVE ;  /* 0x00000000000079c5 */ /* 0x000fe20000000000 */
[----:B------:R-:W-:Y:S01]  /*3bc0*/  FMUL.FTZ R74, R74, UR8 ;  /* 0x000000084a4a7c20 */ /* 0x000fe20008410000 */
[----:B------:R-:W-:Y:S01]  /*3bd0*/  FMUL.FTZ R75, R75, UR8 ;  /* 0x000000084b4b7c20 */ /* 0x000fe20008410000 */
[----:B------:R-:W-:Y:S01]  /*3be0*/  FMUL.FTZ R78, R78, UR8 ;  /* 0x000000084e4e7c20 */ /* 0x000fe20008410000 */
[----:B------:R-:W-:Y:S01]  /*3bf0*/  FMUL.FTZ R79, R79, UR8 ;  /* 0x000000084f4f7c20 */ /* 0x000fe20008410000 */
[----:B------:R-:W-:Y:S01]  /*3c00*/  FMUL.FTZ R72, R72, UR8 ;  /* 0x0000000848487c20 */ /* 0x000fe20008410000 */
[----:B------:R-:W-:Y:S01]  /*3c10*/  HGMMA.64x16x16.F32.BF16 R64, gdesc[UR4], R64, gsb0 ;  /* 0x00200000044079f0 */ /* 0x000fe20008001840 */
[----:B------:R-:W-:Y:S01]  /*3c20*/  UIADD3 UR6, UR43, 0x806, URZ ;  /* 0x000008062b067890 */ /* 0x000fe2000fffe03f */
[----:B------:R-:W-:Y:S01]  /*3c30*/  MUFU.TANH R74, R74 ;  /* 0x0000004a004a7308 */ /* 0x000fe20000002400 */
[----:B------:R-:W-:Y:S01]  /*3c40*/  UMOV UR4, UR56 ;  /* 0x0000003800047c82 */ /* 0x000fe20008000000 */
[----:B------:R-:W-:Y:S01]  /*3c50*/  UMOV UR5, UR57 ;  /* 0x0000003900057c82 */ /* 0x000fe20008000000 */
[----:B------:R-:W-:Y:S01]  /*3c60*/  UMOV UR7, 0x40000040 ;  /* 0x4000004000077882 */ /* 0x000fe20000000000 */
[----:B------:R-:W-:Y:S01]  /*3c70*/  FMUL.FTZ R73, R73, UR8 ;  /* 0x0000000849497c20 */ /* 0x000fe20008410000 */
[----:B------:R-:W-:Y:S01]  /*3c80*/  FMUL.FTZ R76, R76, UR8 ;  /* 0x000000084c4c7c20 */ /* 0x000fe20008410000 */
[----:B------:R-:W-:-:S02]  /*3c90*/  FMUL.FTZ R77, R77, UR8 ;  /* 0x000000084d4d7c20 */ /* 0x000fc40008410000 */
[----:B------:R-:W0:Y:S08]  /*3ca0*/  MUFU.TANH R75, R75 ;  /* 0x0000004b004b7308 */ /* 0x000e300000002400 */
[----:B------:R-:W-:Y:S08]  /*3cb0*/  MUFU.TANH R78, R78 ;  /* 0x0000004e004e7308 */ /* 0x000ff00000002400 */
[----:B------:R-:W2:Y:S01]  /*3cc0*/  MUFU.TANH R79, R79 ;  /* 0x0000004f004f7308 */ /* 0x000ea20000002400 */
[----:B0-----:R-:W-:-:S07]  /*3cd0*/  FSEL R75, R75, -INF , P2 ;  /* 0xff8000004b4b7808 */ /* 0x001fce0001000000 */
[----:B------:R0:W3:Y:S08]  /*3ce0*/  MUFU.TANH R7, R72 ;  /* 0x0000004800077308 */ /* 0x0000f00000002400 */
[----:B-1----:R1:W4:Y:S01]  /*3cf0*/  MUFU.TANH R0, R73 ;  /* 0x0000004900007308 */ /* 0x0023220000002400 */
[----:B--2---:R-:W-:Y:S01]  /*3d00*/  FSEL R79, R79, -INF , P6 ;  /* 0xff8000004f4f7808 */ /* 0x004fe20003000000 */
[----:B0-----:R-:W-:-:S06]  /*3d10*/  IMAD.MOV.U32 R72, RZ, RZ, R119 ;  /* 0x000000ffff487224 */ /* 0x001fcc00078e0077 */
[----:B------:R0:W2:Y:S01]  /*3d20*/  MUFU.TANH R9, R76 ;  /* 0x0000004c00097308 */ /* 0x0000a20000002400 */
[----:B-1----:R-:W-:Y:S01]  /*3d30*/  FSEL R73, R74, -INF , P4 ;  /* 0xff8000004a497808 */ /* 0x002fe20002000000 */
        /* <DEDUP_REMOVED lines=9> */
[----:B------:R-:W1:Y:S01]  /*3dd0*/  MUFU.TANH R66, R66 ;  /* 0x0000004200427308 */ /* 0x000e620000002400 */
[----:B------:R-:W-:Y:S01]  /*3de0*/  UMOV UR4, UR56 ;  /* 0x0000003800047c82 */ /* 0x000fe20008000000 */
[----:B------:R-:W-:Y:S01]  /*3df0*/  UMOV UR5, UR57 ;  /* 0x0000003900057c82 */ /* 0x000fe20008000000 */
[----:B------:R-:W-:Y:S01]  /*3e00*/  UMOV UR7, 0x40000040 ;  /* 0x4000004000077882 */ /* 0x000fe20000000000 */
[----:B------:R-:W-:Y:S01]  /*3e10*/  FMUL.FTZ R69, R69, UR8 ;  /* 0x0000000845457c20 */ /* 0x000fe20008410000 */
[----:B------:R-:W-:Y:S01]  /*3e20*/  FMNMX.FTZ R12, R73, R75, !PT ;  /* 0x0000004b490c7209 */ /* 0x000fe20007810000 */
[----:B------:R-:W-:Y:S01]  /*3e30*/  FMUL.FTZ R64, R64, UR8 ;  /* 0x0000000840407c20 */ /* 0x000fe20008410000 */
[----:B---3--:R-:W-:Y:S01]  /*3e40*/  FSEL R7, R7, -INF , P4 ;  /* 0xff80000007077808 */ /* 0x008fe20002000000 */
[----:B------:R-:W3:Y:S01]  /*3e50*/  MUFU.TANH R67, R67 ;  /* 0x0000004300437308 */ /* 0x000ee20000002400 */
[----:B------:R-:W-:Y:S01]  /*3e60*/  ISETP.GT.AND P4, PT, R20, 0x11, PT ;  /* 0x000000111400780c */ /* 0x000fe20003f84270 */
[----:B------:R-:W-:Y:S01]  /*3e70*/  FMUL.FTZ R68, R68, UR8 ;  /* 0x0000000844447c20 */ /* 0x000fe20008410000 */
[----:B----4-:R-:W-:Y:S01]  /*3e80*/  FSEL R0, R0, -INF , P2 ;  /* 0xff80000000007808 */ /* 0x010fe20001000000 */
[--C-:B0-----:R-:W-:Y:S01]  /*3e90*/  IMAD.MOV.U32 R76, RZ, RZ, R119.reuse ;  /* 0x000000ffff4c7224 */ /* 0x101fe200078e0077 */
[----:B------:R-:W-:Y:S01]  /*3ea0*/  ISETP.GT.AND P2, PT, R20, 0x18, PT ;  /* 0x000000181400780c */ /* 0x000fe20003f44270 */
[--C-:B------:R-:W-:Y:S01]  /*3eb0*/  IMAD.MOV.U32 R74, RZ, RZ, R119.reuse ;  /* 0x000000ffff4a7224 */ /* 0x100fe200078e0077 */
[----:B--2---:R-:W-:Y:S01]  /*3ec0*/  FSEL R9, R9, -INF , P3 ;  /* 0xff80000009097808 */ /* 0x004fe20001800000 */
[----:B------:R-:W0:Y:S01]  /*3ed0*/  MUFU.TANH R65, R65 ;  /* 0x0000004100417308 */ /* 0x000e220000002400 */
[----:B-1----:R-:W-:Y:S01]  /*3ee0*/  FSEL R81, R66, -INF , P5 ;  /* 0xff80000042517808 */ /* 0x002fe20002800000 */
[----:B------:R-:W-:-:S06]  /*3ef0*/  IMAD.MOV.U32 R66, RZ, RZ, R119 ;  /* 0x000000ffff427224 */ /* 0x000fcc00078e0077 */
[----:B------:R1:W2:Y:S01]  /*3f00*/  MUFU.TANH R21, R77 ;  /* 0x0000004d00157308 */ /* 0x0002a20000002400 */
[----:B---3--:R-:W-:-:S07]  /*3f10*/  FSEL R67, R67, -INF , P4 ;  /* 0xff80000043437808 */ /* 0x008fce0002000000 */
[----:B------:R-:W3:Y:S01]  /*3f20*/  MUFU.TANH R70, R70 ;  /* 0x0000004600467308 */ /* 0x000ee20000002400 */
[----:B-1----:R-:W-:Y:S01]  /*3f30*/  FSEL R77, R78, -INF , P3 ;  /* 0xff8000004e4d7808 */ /* 0x002fe20001800000 */
[----:B------:R-:W-:Y:S01]  /*3f40*/  IMAD.MOV.U32 R78, RZ, RZ, R119 ;  /* 0x000000ffff4e7224 */ /* 0x000fe200078e0077 */
[----:B0-----:R-:W-:Y:S02]  /*3f50*/  FSEL R19, R65, -INF , P4 ;  /* 0xff80000041137808 */ /* 0x001fe40002000000 */
[----:B------:R-:W-:Y:S02]  /*3f60*/  FMNMX.FTZ R14, R77, R12, !PT ;  /* 0x0000000c4d0e7209 */ /* 0x000fe40007810000 */
[----:B------:R-:W-:Y:S01]  /*3f70*/  ISETP.GT.AND P3, PT, R20, 0x19, PT ;  /* 0x000000191400780c */ /* 0x000fe20003f64270 */
[----:B------:R-:W0:Y:S01]  /*3f80*/  MUFU.TANH R71, R71 ;  /* 0x0000004700477308 */ /* 0x000e220000002400 */
[----:B------:R-:W-:Y:S02]  /*3f90*/  FMNMX.FTZ R14, R79, R14, !PT ;  /* 0x0000000e4f0e7209 */ /* 0x000fe40007810000 */
[----:B--2---:R-:W-:-:S02]  /*3fa0*/  FSEL R21, R21, -INF , P6 ;  /* 0xff80000015157808 */ /* 0x004fc40003000000 */
[----:B------:R-:W-:Y:S02]  /*3fb0*/  FMNMX.FTZ R14, R81, R14, !PT ;  /* 0x0000000e510e7209 */ /* 0x000fe40007810000 */
[----:B------:R-:W-:Y:S01]  /*3fc0*/  ISETP.GT.AND P6, PT, R20, 0x20, PT ;  /* 0x000000201400780c */ /* 0x000fe20003fc4270 */
[----:B------:R-:W1:Y:S01]  /*3fd0*/  MUFU.TANH R23, R64 ;  /* 0x0000004000177308 */ /* 0x000e620000002400 */
[----:B---3--:R-:W-:Y:S01]  /*3fe0*/  FSEL R65, R70, -INF , P2 ;  /* 0xff80000046417808 */ /* 0x008fe20001000000 */
[----:B------:R-:W-:Y:S02]  /*3ff0*/  WARPGROUP.DEPBAR.LE gsb0, 0x0 ;  /* 0x00008000000079c5 */ /* 0x000fe40000010000 */
[----:B------:R-:W-:Y:S01]  /*4000*/  WARPGROUP.ARRIVE ;  /* 0x00000000000079c5 */ /* 0x000fe20000000000 */
[----:B------:R-:W-:Y:S01]  /*4010*/  FMUL.FTZ R58, R58, UR8 ;  /* 0x000000083a3a7c20 */ /* 0x000fe20008410000 */
[----:B------:R-:W-:Y:S01]  /*4020*/  FMUL.FTZ R59, R59, UR8 ;  /* 0x000000083b3b7c20 */ /* 0x000fe20008410000 */
[----:B------:R-:W-:Y:S01]  /*4030*/  FMUL.FTZ R62, R62, UR8 ;  /* 0x000000083e3e7c20 */ /* 0x000fe20008410000 */
[----:B------:R-:W-:Y:S01]  /*4040*/  MUFU.TANH R69, R69 ;  /* 0x0000004500457308 */ /* 0x000fe20000002400 */
[----:B------:R-:W-:Y:S01]  /*4050*/  FMUL.FTZ R63, R63, UR8 ;  /* 0x000000083f3f7c20 */ /* 0x000fe20008410000 */
[----:B------:R-:W-:Y:S01]  /*4060*/  HGMMA.64x16x16.F32.BF16 R48, gdesc[UR4], R48, gsb0 ;  /* 0x00200000043079f0 */ /* 0x000fe20008001830 */
[----:B------:R-:W-:Y:S01]  /*4070*/  UIADD3 UR6, UR43, 0x906, URZ ;  /* 0x000009062b067890 */ /* 0x000fe2000fffe03f */
[----:B------:R-:W-:Y:S01]  /*4080*/  FMUL.FTZ R56, R56, UR8 ;  /* 0x0000000838387c20 */ /* 0x000fe20008410000 */
[----:B------:R-:W-:Y:S01]  /*4090*/  UMOV UR4, UR56 ;  /* 0x0000003800047c82 */ /* 0x000fe20008000000 */
[----:B------:R-:W-:Y:S01]  /*40a0*/  UMOV UR5, UR57 ;  /* 0x0000003900057c82 */ /* 0x000fe20008000000 */
[----:B------:R-:W-:Y:S01]  /*40b0*/  UMOV UR7, 0x40000040 ;  /* 0x4000004000077882 */ /* 0x000fe20000000000 */
[----:B------:R-:W-:Y:S01]  /*40c0*/  MUFU.TANH R58, R58 ;  /* 0x0000003a003a7308 */ /* 0x000fe20000002400 */
[----:B------:R-:W-:Y:S01]  /*40d0*/  FMNMX.FTZ R14, R67, R14, !PT ;  /* 0x0000000e430e7209 */ /* 0x000fe20007810000 */
[----:B------:R-:W-:Y:S01]  /*40e0*/  FMUL.FTZ R57, R57, UR8 ;  /* 0x0000000839397c20 */ /* 0x000fe20008410000 */
[----:B0-----:R-:W-:Y:S01]  /*40f0*/  FSEL R71, R71, -INF , P3 ;  /* 0xff80000047477808 */ /* 0x001fe20001800000 */
[----:B------:R-:W-:Y:S01]  /*4100*/  FMUL.FTZ R60, R60, UR8 ;  /* 0x000000083c3c7c20 */ /* 0x000fe20008410000 */
[----:B------:R-:W-:Y:S01]  /*4110*/  FMNMX.FTZ R14, R65, R14, !PT ;  /* 0x0000000e410e7209 */ /* 0x000fe20007810000 */
[----:B------:R-:W-:Y:S01]  /*4120*/  FMUL.FTZ R61, R61, UR8 ;  /* 0x000000083d3d7c20 */ /* 0x000fe20008410000 */
[----:B-1----:R-:W-:Y:S01]  /*4130*/  FSEL R23, R23, -INF , P5 ;  /* 0xff80000017177808 */ /* 0x002fe20002800000 */
[----:B------:R-:W0:Y:S01]  /*4140*/  MUFU.TANH R59, R59 ;  /* 0x0000003b003b7308 */ /* 0x000e220000002400 */
[C---:B------:R-:W-:Y:S01]  /*4150*/  ISETP.GT.AND P5, PT, R20.reuse, 0x21, PT ;  /* 0x000000211400780c */ /* 0x040fe20003fa4270 */
[--C-:B------:R-:W-:Y:S01]  /*4160*/  IMAD.MOV.U32 R70, RZ, RZ, R119.reuse ;  /* 0x000000ffff467224 */ /* 0x100fe200078e0077 */
[----:B------:R-:W-:Y:S01]  /*4170*/  FMNMX.FTZ R14, R71, R14, !PT ;  /* 0x0000000e470e7209 */ /* 0x000fe20007810000 */
[----:B------:R-:W-:Y:S01]  /*4180*/  IMAD.MOV.U32 R64, RZ, RZ, R119 ;  /* 0x000000ffff407224 */ /* 0x000fe200078e0077 */
[----:B------:R-:W-:-:S03]  /*4190*/  ISETP.GT.AND P4, PT, R20, 0x28, PT ;  /* 0x000000281400780c */ /* 0x000fc60003f84270 */
[----:B------:R1:W2:Y:S08]  /*41a0*/  MUFU.TANH R15, R68 ;  /* 0x00000044000f7308 */ /* 0x0002b00000002400 */
[----:B------:R-:W3:Y:S01]  /*41b0*/  MUFU.TANH R62, R62 ;  /* 0x0000003e003e7308 */ /* 0x000ee20000002400 */
[----:B0-----:R-:W-:Y:S01]  /*41c0*/  FSEL R83, R59, -INF , P5 ;  /* 0xff8000003b537808 */ /* 0x001fe20002800000 */
[----:B-1----:R-:W-:-:S06]  /*41d0*/  IMAD.MOV.U32 R68, RZ, RZ, R119 ;  /* 0x000000ffff447224 */ /* 0x002fcc00078e0077 */
[----:B------:R-:W0:Y:S01]  /*41e0*/  MUFU.TANH R63, R63 ;  /* 0x0000003f003f7308 */ /* 0x000e220000002400 */
[----:B--2---:R-:W-:Y:S02]  /*41f0*/  FSEL R15, R15, -INF , P2 ;  /* 0xff8000000f0f7808 */ /* 0x004fe40001000000 */
[----:B------:R-:W-:-:S05]  /*4200*/  ISETP.GT.AND P2, PT, R20, 0x29, PT ;  /* 0x000000291400780c */ /* 0x000fca0003f44270 */
[----:B------:R-:W1:Y:S01]  /*4210*/  MUFU.TANH R56, R56 ;  /* 0x0000003800387308 */ /* 0x000e620000002400 */
[----:B---3--:R-:W-:Y:S01]  /*4220*/  FSEL R85, R62, -INF , P4 ;  /* 0xff8000003e557808 */ /* 0x008fe20002000000 */
[----:B------:R-:W-:Y:S01]  /*4230*/  IMAD.MOV.U32 R62, RZ, RZ, R119 ;  /* 0x000000ffff3e7224 */ /* 0x000fe200078e0077 */
        /* <DEDUP_REMOVED lines=13> */
[----:B------:R-:W2:Y:S01]  /*4310*/  MUFU.TANH R50, R50 ;  /* 0x0000003200327308 */ /* 0x000ea20000002400 */
[----:B------:R-:W-:Y:S01]  /*4320*/  FMUL.FTZ R49, R49, UR8 ;  /* 0x0000000831317c20 */ /* 0x000fe20008410000 */
[----:B0-----:R-:W-:Y:S01]  /*4330*/  FSEL R63, R63, -INF , P2 ;  /* 0xff8000003f3f7808 */ /* 0x001fe20001000000 */
[----:B------:R-:W-:Y:S01]  /*4340*/  FMUL.FTZ R52, R52, UR8 ;  /* 0x0000000834347c20 */ /* 0x000fe20008410000 */
[----:B------:R-:W-:-:S04]  /*4350*/  FMUL.FTZ R53, R53, UR8 ;  /* 0x0000000835357c20 */ /* 0x000fc80008410000 */
[----:B------:R-:W0:Y:S08]  /*4360*/  MUFU.TANH R51, R51 ;  /* 0x0000003300337308 */ /* 0x000e300000002400 */
[----:B------:R-:W-:Y:S08]  /*4370*/  MUFU.TANH R60, R60 ;  /* 0x0000003c003c7308 */ /* 0x000ff00000002400 */
[----:B------:R-:W-:Y:S08]  /*4380*/  MUFU.TANH R54, R54 ;  /* 0x0000003600367308 */ /* 0x000ff00000002400 */
[----:B------:R-:W-:Y:S08]  /*4390*/  MUFU.TANH R61, R61 ;  /* 0x0000003d003d7308 */ /* 0x000ff00000002400 */
[----:B------:R-:W-:Y:S01]  /*43a0*/  MUFU.TANH R55, R55 ;  /* 0x0000003700377308 */ /* 0x000fe20000002400 */
[----:B------:R-:W-:-:S02]  /*43b0*/  WARPGROUP.DEPBAR.LE gsb0, 0x0 ;  /* 0x00008000000079c5 */ /* 0x000fc40000010000 */
[----:B------:R-:W-:Y:S01]  /*43c0*/  WARPGROUP.ARRIVE ;  /* 0x00000000000079c5 */ /* 0x000fe20000000000 */
[----:B------:R-:W-:Y:S01]  /*43d0*/  FMUL.FTZ R41, R41, UR8 ;  /* 0x0000000829297c20 */ /* 0x000fe20008410000 */
[----:B------:R-:W-:Y:S01]  /*43e0*/  FMUL.FTZ R42, R42, UR8 ;  /* 0x000000082a2a7c20 */ /* 0x000fe20008410000 */
[----:B------:R-:W-:Y:S02]  /*43f0*/  FMUL.FTZ R43, R43, UR8 ;  /* 0x000000082b2b7c20 */ /* 0x000fe40008410000 */
        /* <DEDUP_REMOVED lines=8> */
[----:B------:R3:W-:Y:S01]  /*4480*/  MUFU.TANH R4, R41 ;  /* 0x0000002900047308 */ /* 0x0007e20000002400 */
[----:B------:R-:W-:Y:S01]  /*4490*/  FMUL.FTZ R47, R47, UR8 ;  /* 0x000000082f2f7c20 */ /* 0x000fe20008410000 */
[----:B------:R-:W-:Y:S01]  /*44a0*/  FMUL.FTZ R40, R40, UR8 ;  /* 0x0000000828287c20 */ /* 0x000fe20008410000 */
[----:B------:R-:W-:-:S05]  /*44b0*/  FMUL.FTZ R44, R44, UR8 ;  /* 0x000000082c2c7c20 */ /* 0x000fca0008410000 */
[----:B------:R1:W-:Y:S01]  /*44c0*/  MUFU.TANH R6, R43 ;  /* 0x0000002b00067308 */ /* 0x0003e20000002400 */
[----:B---3--:R-:W-:Y:S02]  /*44d0*/  FSEL R41, R69, -INF , P3 ;  /* 0xff80000045297808 */ /* 0x008fe40001800000 */
[----:B------:R-:W-:Y:S01]  /*44e0*/  FSEL R69, R58, -INF , P6 ;  /* 0xff8000003a457808 */ /* 0x000fe20003000000 */
[--C-:B------:R-:W-:Y:S01]  /*44f0*/  IMAD.MOV.U32 R58, RZ, RZ, R119.reuse ;  /* 0x000000ffff3a7224 */ /* 0x100fe200078e0077 */
[----:B------:R-:W-:Y:S02]  /*4500*/  ISETP.GT.AND P3, PT, R20, 0x30, PT ;  /* 0x000000301400780c */ /* 0x000fe40003f64270 */
[----:B------:R-:W-:Y:S01]  /*4510*/  FMNMX.FTZ R14, R69, R14, !PT ;  /* 0x0000000e450e7209 */ /* 0x000fe20007810000 */
[----:B------:R-:W-:Y:S01]  /*4520*/  MUFU.TANH R42, R42 ;  /* 0x0000002a002a7308 */ /* 0x000fe20000002400 */
[----:B-1----:R-:W-:Y:S01]  /*4530*/  FSEL R43, R56, -INF , P6 ;  /* 0xff800000382b7808 */ /* 0x002fe20003000000 */
[----:B------:R-:W-:Y:S01]  /*4540*/  IMAD.MOV.U32 R56, RZ, RZ, R119 ;  /* 0x000000ffff387224 */ /* 0x000fe200078e0077 */
[----:B------:R-:W-:-:S02]  /*4550*/  FMNMX.FTZ R14, R83, R14, !PT ;  /* 0x0000000e530e7209 */ /* 0x000fc40007810000 */
[----:B------:R-:W-:Y:S02]  /*4560*/  ISETP.GT.AND P6, PT, R20, 0x31, PT ;  /* 0x000000311400780c */ /* 0x000fe40003fc4270 */
[----:B------:R-:W-:Y:S01]  /*4570*/  FMNMX.FTZ R14, R85, R14, !PT ;  /* 0x0000000e550e7209 */ /* 0x000fe20007810000 */
[----:B------:R-:W1:Y:S01]  /*4580*/  MUFU.TANH R49, R49 ;  /* 0x0000003100317308 */ /* 0x000e620000002400 */
[----:B--2---:R-:W-:Y:S01]  /*4590*/  FSEL R87, R50, -INF , P3 ;  /* 0xff80000032577808 */ /* 0x004fe20001800000 */
[----:B------:R-:W-:Y:S01]  /*45a0*/  IMAD.MOV.U32 R50, RZ, RZ, R119 ;  /* 0x000000ffff327224 */ /* 0x000fe200078e0077 */
[----:B------:R-:W-:Y:S02]  /*45b0*/  FMNMX.FTZ R14, R63, R14, !PT ;  /* 0x0000000e3f0e7209 */ /* 0x000fe40007810000 */
[----:B0-----:R-:W-:Y:S02]  /*45c0*/  FSEL R89, R51, -INF , P6 ;  /* 0xff80000033597808 */ /* 0x001fe40003000000 */
[----:B------:R-:W-:Y:S01]  /*45d0*/  FMNMX.FTZ R22, R87, R14, !PT ;  /* 0x0000000e57167209 */ /* 0x000fe20007810000 */
[----:B------:R-:W0:Y:S03]  /*45e0*/  MUFU.TANH R52, R52 ;  /* 0x0000003400347308 */ /* 0x000e260000002400 */
[----:B------:R-:W-:-:S05]  /*45f0*/  FMNMX.FTZ R22, R89, R22, !PT ;  /* 0x0000001659167209 */ /* 0x000fca0007810000 */
[----:B------:R2:W-:Y:S01]  /*4600*/  MUFU.TANH R8, R45 ;  /* 0x0000002d00087308 */ /* 0x0005e20000002400 */
[----:B-1----:R-:W-:Y:S02]  /*4610*/  FSEL R49, R49, -INF , P6 ;  /* 0xff80000031317808 */ /* 0x002fe40003000000 */
[C---:B------:R-:W-:Y:S01]  /*4620*/  ISETP.GT.AND P6, PT, R20.reuse, 0x48, PT ;  /* 0x000000481400780c */ /* 0x040fe20003fc4270 */
[----:B------:R-:W-:Y:S02]  /*4630*/  WARPGROUP.DEPBAR.LE gsb0, 0x0 ;  /* 0x00008000000079c5 */ /* 0x000fe40000010000 */
[----:B------:R-:W-:Y:S01]  /*4640*/  WARPGROUP.ARRIVE ;  /* 0x00000000000079c5 */ /* 0x000fe20000000000 */
[----:B------:R-:W-:Y:S01]  /*4650*/  FMUL.FTZ R12, R33, UR8 ;  /* 0x00000008210c7c20 */ /* 0x000fe20008410000 */
[----:B------:R-:W-:Y:S01]  /*4660*/  FSEL R33, R57, -INF , P5 ;  /* 0xff80000039217808 */ /* 0x000fe20002800000 */
[----:B------:R-:W1:Y:S01]  /*4670*/  MUFU.TANH R46, R46 ;  /* 0x0000002e002e7308 */ /* 0x000e620000002400 */
[----:B------:R-:W-:Y:S01]  /*4680*/  ISETP.GT.AND P5, PT, R20, 0x38, PT ;  /* 0x000000381400780c */ /* 0x000fe20003fa4270 */
[----:B------:R-:W-:Y:S01]  /*4690*/  FMUL.FTZ R34, R34, UR8 ;  /* 0x0000000822227c20 */ /* 0x000fe20008410000 */
[----:B------:R-:W-:Y:S01]  /*46a0*/  HGMMA.64x16x16.F32.BF16 R24, gdesc[UR4], R24, gsb0 ;  /* 0x00200000041879f0 */ /* 0x000fe20008001818 */
[----:B--2---:R-:W-:Y:S01]  /*46b0*/  FSEL R45, R60, -INF , P4 ;  /* 0xff8000003c2d7808 */ /* 0x004fe20002000000 */
[----:B------:R-:W-:Y:S01]  /*46c0*/  FMUL.FTZ R13, R35, UR8 ;  /* 0x00000008230d7c20 */ /* 0x000fe20008410000 */
[----:B------:R-:W-:Y:S01]  /*46d0*/  ISETP.GT.AND P4, PT, R20, 0x39, PT ;  /* 0x000000391400780c */ /* 0x000fe20003f84270 */
[----:B------:R-:W-:Y:S01]  /*46e0*/  FMUL.FTZ R38, R38, UR8 ;  /* 0x0000000826267c20 */ /* 0x000fe20008410000 */
[----:B------:R-:W-:Y:S01]  /*46f0*/  FSEL R91, R54, -INF , P5 ;  /* 0xff800000365b7808 */ /* 0x000fe20002800000 */
[----:B------:R-:W2:Y:S01]  /*4700*/  MUFU.TANH R53, R53 ;  /* 0x0000003500357308 */ /* 0x000ea20000002400 */
[----:B------:R-:W-:Y:S01]  /*4710*/  FSEL R35, R61, -INF , P2 ;  /* 0xff8000003d237808 */ /* 0x000fe20001000000 */
[----:B------:R-:W-:Y:S01]  /*4720*/  FMUL.FTZ R36, R36, UR8 ;  /* 0x0000000824247c20 */ /* 0x000fe20008410000 */
[----:B------:R-:W-:Y:S01]  /*4730*/  ISETP.GT.AND P2, PT, R20, 0x40, PT ;  /* 0x000000401400780c */ /* 0x000fe20003f44270 */
[----:B------:R-:W-:Y:S01]  /*4740*/  FMUL.FTZ R14, R39, UR8 ;  /* 0x00000008270e7c20 */ /* 0x000fe20008410000 */
[----:B------:R-:W-:Y:S01]  /*4750*/  FSEL R93, R55, -INF , P4 ;  /* 0xff800000375d7808 */ /* 0x000fe20002000000 */
[----:B------:R-:W-:Y:S01]  /*4760*/  FMUL.FTZ R32, R32, UR8 ;  /* 0x0000000820207c20 */ /* 0x000fe20008410000 */
[----:B------:R-:W-:Y:S01]  /*4770*/  FMNMX.FTZ R22, R91, R22, !PT ;  /* 0x000000165b167209 */ /* 0x000fe20007810000 */
[----:B------:R3:W4:Y:S01]  /*4780*/  MUFU.TANH R10, R47 ;  /* 0x0000002f000a7308 */ /* 0x0007220000002400 */
[----:B------:R-:W-:Y:S01]  /*4790*/  FSEL R95, R42, -INF , P2 ;  /* 0xff8000002a5f7808 */ /* 0x000fe20001000000 */
[----:B------:R-:W-:Y:S01]  /*47a0*/  FMUL.FTZ R37, R37, UR8 ;  /* 0x0000000825257c20 */ /* 0x000fe20008410000 */
[----:B------:R-:W-:Y:S01]  /*47b0*/  FMNMX.FTZ R22, R93, R22, !PT ;  /* 0x000000165d167209 */ /* 0x000fe20007810000 */
[----:B------:R-:W-:Y:S01]  /*47c0*/  ULDC UR4, c[0x0][0x988] ;  /* 0x0002620000047ab9 */ /* 0x000fe20000000800 */
[----:B0-----:R-:W-:Y:S01]  /*47d0*/  FSEL R51, R52, -INF , P5 ;  /* 0xff80000034337808 */ /* 0x001fe20002800000 */
[--C-:B------:R-:W-:Y:S01]  /*47e0*/  IMAD.MOV.U32 R60, RZ, RZ, R119.reuse ;  /* 0x000000ffff3c7224 */ /* 0x100fe200078e0077 */
[----:B------:R-:W-:Y:S01]  /*47f0*/  FMNMX.FTZ R22, R95, R22, !PT ;  /* 0x000000165f167209 */ /* 0x000fe20007810000 */
[----:B------:R-:W0:Y:S01]  /*4800*/  MUFU.TANH R34, R34 ;  /* 0x0000002200227308 */ /* 0x000e220000002400 */
[----:B---3--:R-:W-:Y:S01]  /*4810*/  FSEL R47, R48, -INF , P3 ;  /* 0xff800000302f7808 */ /* 0x008fe20001800000 */
[--C-:B------:R-:W-:Y:S01]  /*4820*/  IMAD.MOV.U32 R54, RZ, RZ, R119.reuse ;  /* 0x000000ffff367224 */ /* 0x100fe200078e0077 */
[C---:B------:R-:W-:Y:S01]  /*4830*/  ISETP.GT.AND P3, PT, R20.reuse, 0x41, PT ;  /* 0x000000411400780c */ /* 0x040fe20003f64270 */
[--C-:B------:R-:W-:Y:S01]  /*4840*/  IMAD.MOV.U32 R52, RZ, RZ, R119.reuse ;  /* 0x000000ffff347224 */ /* 0x100fe200078e0077 */
[----:B------:R-:W-:Y:S01]  /*4850*/  ISETP.GT.AND P5, PT, R20, 0x49, PT ;  /* 0x000000491400780c */ /* 0x000fe20003fa4270 */
[--C-:B------:R-:W-:Y:S01]  /*4860*/  IMAD.MOV.U32 R48, RZ, RZ, R119.reuse ;  /* 0x000000ffff307224 */ /* 0x100fe200078e0077 */
[----:B------:R-:W-:Y:S01]  /*4870*/  FSEL R97, R6, -INF , P3 ;  /* 0xff80000006617808 */ /* 0x000fe20001800000 */
[----:B------:R-:W3:Y:S01]  /*4880*/  MUFU.TANH R40, R40 ;  /* 0x0000002800287308 */ /* 0x000ee20000002400 */
[----:B-1----:R-:W-:Y:S01]  /*4890*/  FSEL R99, R46, -INF , P6 ;  /* 0xff8000002e637808 */ /* 0x002fe20003000000 */
[----:B------:R-:W-:Y:S01]  /*48a0*/  IMAD.MOV.U32 R46, RZ, RZ, R119 ;  /* 0x000000ffff2e7224 */ /* 0x000fe200078e0077 */
[----:B------:R-:W-:-:S02]  /*48b0*/  FMNMX.FTZ R22, R97, R22, !PT ;  /* 0x0000001661167209 */ /* 0x000fc40007810000 */
[----:B--2---:R-:W-:Y:S02]  /*48c0*/  FSEL R39, R53, -INF , P4 ;  /* 0xff80000035277808 */ /* 0x004fe40002000000 */
[----:B------:R-:W-:Y:S01]  /*48d0*/  ISETP.GT.AND P4, PT, R20, 0x50, PT ;  /* 0x000000501400780c */ /* 0x000fe20003f84270 */
[----:B------:R-:W1:Y:S01]  /*48e0*/  MUFU.TANH R13, R13 ;  /* 0x0000000d000d7308 */ /* 0x000e620000002400 */
[----:B------:R-:W-:Y:S02]  /*48f0*/  FSEL R55, R4, -INF , P3 ;  /* 0xff80000004377808 */ /* 0x000fe40001800000 */
[----:B----4-:R-:W-:Y:S02]  /*4900*/  FSEL R101, R10, -INF , P5 ;  /* 0xff8000000a657808 */ /* 0x010fe40002800000 */
[----:B------:R-:W-:Y:S02]  /*4910*/  FMNMX.FTZ R22, R99, R22, !PT ;  /* 0x0000001663167209 */ /* 0x000fe40007810000 */
[----:B------:R-:W-:Y:S01]  /*4920*/  ISETP.GT.AND P3, PT, R20, 0x51, PT ;  /* 0x000000511400780c */ /* 0x000fe20003f64270 */
[----:B------:R-:W2:Y:S01]  /*4930*/  MUFU.TANH R44, R44 ;  /* 0x0000002c002c7308 */ /* 0x000ea20000002400 */
[----:B0-----:R-:W-:-:S02]  /*4940*/  FSEL R103, R34, -INF , P4 ;  /* 0xff80000022677808 */ /* 0x001fc40002000000 */
[----:B------:R-:W-:Y:S02]  /*4950*/  FMNMX.FTZ R22, R101, R22, !PT ;  /* 0x0000001665167209 */ /* 0x000fe40007810000 */
[----:B---3--:R-:W-:Y:S01]  /*4960*/  FSEL R53, R40, -INF , P2 ;  /* 0xff80000028357808 */ /* 0x008fe20001000000 */
[----:B------:R-:W-:Y:S02]  /*4970*/  WARPGROUP.DEPBAR.LE gsb0, 0x0 ;  /* 0x00008000000079c5 */ /* 0x000fe40000010000 */
[----:B------:R-:W0:Y:S01]  /*4980*/  MUFU.TANH R38, R38 ;  /* 0x0000002600267308 */ /* 0x000e220000002400 */
[----:B------:R-:W-:Y:S01]  /*4990*/  FMUL.FTZ R26, R26, UR8 ;  /* 0x000000081a1a7c20 */ /* 0x000fe20008410000 */
[----:B------:R-:W-:Y:S01]  /*49a0*/  FMUL.FTZ R6, R31, UR8 ;  /* 0x000000081f067c20 */ /* 0x000fe20008410000 */
[----:B------:R-:W-:Y:S01]  /*49b0*/  FMUL.FTZ R4, R27, UR8 ;  /* 0x000000081b047c20 */ /* 0x000fe20008410000 */
[----:B------:R-:W-:Y:S01]  /*49c0*/  FMUL.FTZ R30, R30, UR8 ;  /* 0x000000081e1e7c20 */ /* 0x000fe20008410000 */
[----:B------:R-:W-:Y:S01]  /*49d0*/  ISETP.GT.AND P2, PT, R20, 0x58, PT ;  /* 0x000000581400780c */ /* 0x000fe20003f44270 */
[----:B------:R-:W-:Y:S01]  /*49e0*/  FMUL.FTZ R24, R24, UR8 ;  /* 0x0000000818187c20 */ /* 0x000fe20008410000 */
[----:B-1----:R-:W-:Y:S01]  /*49f0*/  FSEL R13, R13, -INF , P3 ;  /* 0xff8000000d0d7808 */ /* 0x002fe20001800000 */
[----:B------:R-:W1:Y:S01]  /*4a00*/  MUFU.TANH R36, R36 ;  /* 0x0000002400247308 */ /* 0x000e620000002400 */
[----:B------:R-:W-:Y:S01]  /*4a10*/  FMNMX.FTZ R22, R103, R22, !PT ;  /* 0x0000001667167209 */ /* 0x000fe20007810000 */
[----:B------:R-:W-:Y:S01]  /*4a20*/  FMUL.FTZ R25, R25, UR8 ;  /* 0x0000000819197c20 */ /* 0x000fe20008410000 */
[----:B--2---:R-:W-:Y:S01]  /*4a30*/  FSEL R27, R44, -INF , P6 ;  /* 0xff8000002c1b7808 */ /* 0x004fe20003000000 */
[----:B------:R-:W-:Y:S01]  /*4a40*/  FMUL.FTZ R28, R28, UR8 ;  /* 0x000000081c1c7c20 */ /* 0x000fe20008410000 */
[----:B------:R-:W-:Y:S01]  /*4a50*/  ISETP.GT.AND P6, PT, R20, 0x59, PT ;  /* 0x000000591400780c */ /* 0x000fe20003fc4270 */
[----:B------:R-:W-:Y:S01]  /*4a60*/  FMUL.FTZ R29, R29, UR8 ;  /* 0x000000081d1d7c20 */ /* 0x000fe20008410000 */
[----:B------:R-:W-:Y:S01]  /*4a70*/  FMNMX.FTZ R22, R13, R22, !PT ;  /* 0x000000160d167209 */ /* 0x000fe20007810000 */
[----:B------:R-:W2:Y:S01]  /*4a80*/  MUFU.TANH R14, R14 ;  /* 0x0000000e000e7308 */ /* 0x000ea20000002400 */
[----:B0-----:R-:W-:-:S02]  /*4a90*/  FSEL R105, R38, -INF , P2 ;  /* 0xff80000026697808 */ /* 0x001fc40001000000 */
[----:B------:R-:W-:Y:S02]  /*4aa0*/  FSEL R31, R8, -INF , P5 ;  /* 0xff800000081f7808 */ /* 0x000fe40002800000 */
[----:B------:R-:W-:Y:S02]  /*4ab0*/  ISETP.GT.AND P5, PT, R20, 0x60, PT ;  /* 0x000000601400780c */ /* 0x000fe40003fa4270 */
[----:B------:R-:W-:Y:S01]  /*4ac0*/  FMNMX.FTZ R22, R105, R22, !PT ;  /* 0x0000001669167209 */ /* 0x000fe20007810000 */
[----:B------:R-:W0:Y:S01]  /*4ad0*/  MUFU.TANH R32, R32 ;  /* 0x0000002000207308 */ /* 0x000e220000002400 */
[----:B-1----:R-:W-:Y:S02]  /*4ae0*/  FSEL R61, R36, -INF , P2 ;  /* 0xff800000243d7808 */ /* 0x002fe40001000000 */
[----:B------:R-:W-:Y:S02]  /*4af0*/  ISETP.GT.AND P2, PT, R20, 0x69, PT ;  /* 0x000000691400780c */ /* 0x000fe40003f44270 */
[----:B------:R-:W-:-:S02]  /*4b00*/  MOV R8, UR4 ;  /* 0x0000000400087c02 */ /* 0x000fc40008000f00 */
[----:B------:R-:W-:Y:S01]  /*4b10*/  R2UR UR4, R17 ;  /* 0x00000000110472ca */ /* 0x000fe200000e0000 */
[----:B------:R-:W1:Y:S01]  /*4b20*/  MUFU.TANH R26, R26 ;  /* 0x0000001a001a7308 */ /* 0x000e620000002400 */
[----:B--2---:R-:W-:-:S04]  /*4b30*/  FSEL R107, R14, -INF , P6 ;  /* 0xff8000000e6b7808 */ /* 0x004fc80003000000 */
[----:B------:R-:W-:-:S03]  /*4b40*/  FMNMX.FTZ R22, R107, R22, !PT ;  /* 0x000000166b167209 */ /* 0x000fc60007810000 */
[----:B------:R-:W2:Y:S01]  /*4b50*/  MUFU.TANH R6, R6 ;  /* 0x0000000600067308 */ /* 0x000ea20000002400 */
[----:B0-----:R-:W-:Y:S02]  /*4b60*/  FSEL R57, R32, -INF , P4 ;  /* 0xff80000020397808 */ /* 0x001fe40002000000 */
[----:B------:R-:W-:Y:S01]  /*4b70*/  ISETP.GT.AND P4, PT, R20, 0x61, PT ;  /* 0x000000611400780c */ /* 0x000fe20003f84270 */
[----:B------:R-:W-:-:S03]  /*4b80*/  UISETP.GE.AND UP0, UPT, UR38, UR4, UPT ;  /* 0x000000042600728c */ /* 0x000fc6000bf06270 */
[----:B------:R-:W-:Y:S01]  /*4b90*/  UMOV UR4, URZ ;  /* 0x0000003f00047c82 */ /* 0x000fe20008000000 */
[----:B------:R-:W0:Y:S01]  /*4ba0*/  MUFU.TANH R12, R12 ;  /* 0x0000000c000c7308 */ /* 0x000e220000002400 */
[----:B-1----:R-:W-:-:S04]  /*4bb0*/  FSEL R109, R26, -INF , P5 ;  /* 0xff8000001a6d7808 */ /* 0x002fc80002800000 */
[----:B------:R-:W-:-:S03]  /*4bc0*/  FMNMX.FTZ R22, R109, R22, !PT ;  /* 0x000000166d167209 */ /* 0x000fc60007810000 */
[----:B------:R-:W1:Y:S01]  /*4bd0*/  MUFU.TANH R4, R4 ;  /* 0x0000000400047308 */ /* 0x000e620000002400 */
[----:B--2---:R-:W-:Y:S02]  /*4be0*/  FSEL R115, R6, -INF , P2 ;  /* 0xff80000006737808 */ /* 0x004fe40001000000 */
[----:B------:R-:W-:-:S04]  /*4bf0*/  FMNMX.FTZ R6, R7, R0, !PT ;  /* 0x0000000007067209 */ /* 0x000fc80007810000 */
[----:B------:R-:W-:Y:S01]  /*4c00*/  FMNMX.FTZ R6, R9, R6, !PT ;  /* 0x0000000609067209 */ /* 0x000fe20007810000 */
[----:B------:R-:W2:Y:S01]  /*4c10*/  MUFU.TANH R30, R30 ;  /* 0x0000001e001e7308 */ /* 0x000ea20000002400 */
[----:B0-----:R-:W-:Y:S02]  /*4c20*/  FSEL R59, R12, -INF , P3 ;  /* 0xff8000000c3b7808 */ /* 0x001fe40001800000 */
[----:B------:R-:W-:Y:S02]  /*4c30*/  ISETP.GT.AND P3, PT, R20, 0x68, PT ;  /* 0x000000681400780c */ /* 0x000fe40003f64270 */
[----:B------:R-:W-:-:S03]  /*4c40*/  FMNMX.FTZ R6, R21, R6, !PT ;  /* 0x0000000615067209 */ /* 0x000fc60007810000 */
[----:B------:R-:W0:Y:S01]  /*4c50*/  MUFU.TANH R37, R37 ;  /* 0x0000002500257308 */ /* 0x000e220000002400 */
[----:B-1----:R-:W-:Y:S02]  /*4c60*/  FSEL R111, R4, -INF , P4 ;  /* 0xff800000046f7808 */ /* 0x002fe40002000000 */
[----:B------:R-:W-:Y:S02]  /*4c70*/  FMNMX.FTZ R6, R23, R6, !PT ;  /* 0x0000000617067209 */ /* 0x000fe40007810000 */
[----:B------:R-:W-:Y:S02]  /*4c80*/  FMNMX.FTZ R22, R111, R22, !PT ;  /* 0x000000166f167209 */ /* 0x000fe40007810000 */
[----:B------:R-:W-:Y:S01]  /*4c90*/  FMNMX.FTZ R12, R19, R6, !PT ;  /* 0x00000006130c7209 */ /* 0x000fe20007810000 */
[----:B------:R-:W-:Y:S01]  /*4ca0*/  MUFU.TANH R24, R24 ;  /* 0x0000001800187308 */ /* 0x000fe20000002400 */
[----:B--2---:R-:W-:Y:S02]  /*4cb0*/  FSEL R113, R30, -INF , P3 ;  /* 0xff8000001e717808 */ /* 0x004fe40001800000 */
[----:B------:R-:W-:-:S02]  /*4cc0*/  FMNMX.FTZ R12, R15, R12, !PT ;  /* 0x0000000c0f0c7209 */ /* 0x000fc40007810000 */
[----:B------:R-:W-:Y:S02]  /*4cd0*/  FMNMX.FTZ R22, R113, R22, !PT ;  /* 0x0000001671167209 */ /* 0x000fe40007810000 */
[----:B------:R-:W-:Y:S01]  /*4ce0*/  FMNMX.FTZ R12, R41, R12, !PT ;  /* 0x0000000c290c7209 */ /* 0x000fe20007810000 */
[----:B------:R-:W1:Y:S01]  /*4cf0*/  MUFU.TANH R25, R25 ;  /* 0x0000001900197308 */ /* 0x000e620000002400 */
[----:B------:R-:W-:Y:S02]  /*4d00*/  FMNMX.FTZ R22, R115, R22, !PT ;  /* 0x0000001673167209 */ /* 0x000fe40007810000 */
[----:B------:R-:W-:Y:S02]  /*4d10*/  FMNMX.FTZ R12, R43, R12, !PT ;  /* 0x0000000c2b0c7209 */ /* 0x000fe40007810000 */
[----:B0-----:R-:W-:Y:S01]  /*4d20*/  FSEL R37, R37, -INF , P6 ;  /* 0xff80000025257808 */ /* 0x001fe20003000000 */
[----:B------:R-:W0:Y:S01]  /*4d30*/  SHFL.BFLY PT, R117, R22, 0x2, 0x1f ;  /* 0x0c401f0016757f89 */ /* 0x000e2200000e0000 */
[----:B------:R-:W-:Y:S01]  /*4d40*/  FMNMX.FTZ R12, R33, R12, !PT ;  /* 0x0000000c210c7209 */ /* 0x000fe20007810000 */
[----:B------:R-:W-:Y:S03]  /*4d50*/  MUFU.TANH R28, R28 ;  /* 0x0000001c001c7308 */ /* 0x000fe60000002400 */
[----:B------:R-:W-:-:S04]  /*4d60*/  FMNMX.FTZ R12, R45, R12, !PT ;  /* 0x0000000c2d0c7209 */ /* 0x000fc80007810000 */
[----:B------:R-:W-:Y:S01]  /*4d70*/  FMNMX.FTZ R12, R35, R12, !PT ;  /* 0x0000000c230c7209 */ /* 0x000fe20007810000 */
[----:B------:R-:W2:Y:S01]  /*4d80*/  MUFU.TANH R29, R29 ;  /* 0x0000001d001d7308 */ /* 0x000ea20000002400 */
[----:B-1----:R-:W-:Y:S02]  /*4d90*/  FSEL R25, R25, -INF , P4 ;  /* 0xff80000019197808 */ /* 0x002fe40002000000 */
[----:B------:R-:W-:-:S04]  /*4da0*/  FMNMX.FTZ R12, R47, R12, !PT ;  /* 0x0000000c2f0c7209 */ /* 0x000fc80007810000 */
[----:B------:R-:W-:-:S04]  /*4db0*/  FMNMX.FTZ R12, R49, R12, !PT ;  /* 0x0000000c310c7209 */ /* 0x000fc80007810000 */
[----:B------:R-:W-:Y:S02]  /*4dc0*/  FMNMX.FTZ R12, R51, R12, !PT ;  /* 0x0000000c330c7209 */ /* 0x000fe40007810000 */
[----:B0-----:R-:W-:Y:S02]  /*4dd0*/  FMNMX.FTZ R117, R22, R117, !PT ;  /* 0x0000007516757209 */ /* 0x001fe40007810000 */
[----:B------:R-:W-:Y:S02]  /*4de0*/  FMNMX.FTZ R12, R39, R12, !PT ;  /* 0x0000000c270c7209 */ /* 0x000fe40007810000 */
[----:B--2---:R-:W-:Y:S01]  /*4df0*/  FSEL R29, R29, -INF , P2 ;  /* 0xff8000001d1d7808 */ /* 0x004fe20001000000 */
[----:B------:R-:W0:Y:S01]  /*4e00*/  SHFL.BFLY PT, R10, R117, 0x1, 0x1f ;  /* 0x0c201f00750a7f89 */ /* 0x000e2200000e0000 */
[----:B------:R-:W-:-:S04]  /*4e10*/  FMNMX.FTZ R12, R53, R12, !PT ;  /* 0x0000000c350c7209 */ /* 0x000fc80007810000 */
[----:B------:R-:W-:-:S04]  /*4e20*/  FMNMX.FTZ R12, R55, R12, !PT ;  /* 0x0000000c370c7209 */ /* 0x000fc80007810000 */
[----:B------:R-:W-:-:S04]  /*4e30*/  FMNMX.FTZ R12, R27, R12, !PT ;  /* 0x0000000c1b0c7209 */ /* 0x000fc80007810000 */
[----:B------:R-:W-:-:S04]  /*4e40*/  FMNMX.FTZ R12, R31, R12, !PT ;  /* 0x0000000c1f0c7209 */ /* 0x000fc80007810000 */
[----:B------:R-:W-:-:S04]  /*4e50*/  FMNMX.FTZ R12, R57, R12, !PT ;  /* 0x0000000c390c7209 */ /* 0x000fc80007810000 */
[----:B------:R-:W-:Y:S02]  /*4e60*/  FMNMX.FTZ R12, R59, R12, !PT ;  /* 0x0000000c3b0c7209 */ /* 0x000fe40007810000 */
[----:B0-----:R-:W-:Y:S01]  /*4e70*/  FMNMX.FTZ R10, R117, R10, !PT ;  /* 0x0000000a750a7209 */ /* 0x001fe20007810000 */
[----:B------:R-:W-:Y:S01]  /*4e80*/  IMAD.MOV.U32 R117, RZ, RZ, R119 ;  /* 0x000000ffff757224 */ /* 0x000fe200078e0077 */
[----:B------:R-:W-:Y:S02]  /*4e90*/  FMNMX.FTZ R12, R61, R12, !PT ;  /* 0x0000000c3d0c7209 */ /* 0x000fe40007810000 */
[C---:B------:R-:W-:Y:S01]  /*4ea0*/  FSETP.NEU.FTZ.AND P0, PT, R10.reuse, -INF , PT ;  /* 0xff8000000a00780b */ /* 0x040fe20003f1d000 */
[----:B------:R-:W-:Y:S01]  /*4eb0*/  FMUL.FTZ R4, R10, R8 ;  /* 0x000000080a047220 */ /* 0x000fe20000410000 */
[----:B------:R-:W-:-:S04]  /*4ec0*/  FMNMX.FTZ R12, R37, R12, !PT ;  /* 0x0000000c250c7209 */ /* 0x000fc80007810000 */
[----:B------:R-:W-:Y:S02]  /*4ed0*/  FSEL R14, R4, RZ, P0 ;  /* 0x000000ff040e7208 */ /* 0x000fe40000000000 */
[----:B------:R-:W-:Y:S01]  /*4ee0*/  ISETP.NE.AND P0, PT, R80, RZ, PT ;  /* 0x000000ff5000720c */ /* 0x000fe20003f05270 */
[--C-:B------:R-:W-:Y:S02]  /*4ef0*/  IMAD.MOV.U32 R80, RZ, RZ, R119.reuse ;  /* 0x000000ffff507224 */ /* 0x100fe400078e0077 */
[-CC-:B------:R-:W-:Y:S01]  /*4f00*/  FFMA.FTZ R30, R63, R8.reuse, -R14.reuse ;  /* 0x000000083f1e7223 */ /* 0x180fe2000001080e */
[----:B------:R-:W-:Y:S01]  /*4f10*/  FSEL R63, R24, -INF , P5 ;  /* 0xff800000183f7808 */ /* 0x000fe20002800000 */
[-CC-:B------:R-:W-:Y:S01]  /*4f20*/  FFMA.FTZ R65, R65, R8.reuse, -R14.reuse ;  /* 0x0000000841417223 */ /* 0x180fe2000001080e */
[-CC-:B------:R-:W-:Y:S01]  /*4f30*/  FFMA.FTZ R67, R67, R8.reuse, -R14.reuse ;  /* 0x0000000843437223 */ /* 0x180fe2000001080e */
[--C-:B------:R-:W-:Y:S01]  /*4f40*/  FFMA.FTZ R36, R13, R8, -R14.reuse ;  /* 0x000000080d247223 */ /* 0x100fe2000001080e */
[----:B------:R-:W-:Y:S01]  /*4f50*/  FMNMX.FTZ R12, R63, R12, !PT ;  /* 0x0000000c3f0c7209 */ /* 0x000fe20007810000 */
[----:B------:R0:W-:Y:S01]  /*4f60*/  MUFU.EX2 R199, R65 ;  /* 0x0000004100c77308 */ /* 0x0001e20000000800 */
[-CC-:B------:R-:W-:Y:S01]  /*4f70*/  FFMA.FTZ R201, R73, R8.reuse, -R14.reuse ;  /* 0x0000000849c97223 */ /* 0x180fe2000001080e */
[--C-:B------:R-:W-:Y:S01]  /*4f80*/  FFMA.FTZ R4, R75, R8, -R14.reuse ;  /* 0x000000084b047223 */ /* 0x100fe2000001080e */
[----:B------:R-:W-:Y:S01]  /*4f90*/  FMNMX.FTZ R12, R25, R12, !PT ;  /* 0x0000000c190c7209 */ /* 0x000fe20007810000 */
[-CC-:B------:R-:W-:Y:S01]  /*4fa0*/  FFMA.FTZ R203, R77, R8.reuse, -R14.reuse ;  /* 0x000000084dcb7223 */ /* 0x180fe2000001080e */
[-CC-:B------:R-:W-:Y:S01]  /*4fb0*/  FFMA.FTZ R79, R79, R8.reuse, -R14.reuse ;  /* 0x000000084f4f7223 */ /* 0x180fe2000001080e */
[-CC-:B------:R-:W-:Y:S01]  /*4fc0*/  FFMA.FTZ R197, R81, R8.reuse, -R14.reuse ;  /* 0x0000000851c57223 */ /* 0x180fe2000001080e */
[-CC-:B------:R-:W-:Y:S01]  /*4fd0*/  FFMA.FTZ R71, R71, R8.reuse, -R14.reuse ;  /* 0x0000000847477223 */ /* 0x180fe2000001080e */
[----:B------:R1:W-:Y:S01]  /*4fe0*/  MUFU.EX2 R20, R67 ;  /* 0x0000004300147308 */ /* 0x0003e20000000800 */
[----:B0-----:R-:W-:Y:S01]  /*4ff0*/  FSEL R65, R28, -INF , P3 ;  /* 0xff8000001c417808 */ /* 0x001fe20001800000 */
[-CC-:B------:R-:W-:Y:S01]  /*5000*/  FFMA.FTZ R69, R69, R8.reuse, -R14.reuse ;  /* 0x0000000845457223 */ /* 0x180fe2000001080e */
[-CC-:B------:R-:W-:Y:S01]  /*5010*/  FFMA.FTZ R83, R83, R8.reuse, -R14.reuse ;  /* 0x0000000853537223 */ /* 0x180fe2000001080e */
[--C-:B------:R-:W-:Y:S01]  /*5020*/  FFMA.FTZ R85, R85, R8, -R14.reuse ;  /* 0x0000000855557223 */ /* 0x100fe2000001080e */
[----:B------:R-:W-:Y:S01]  /*5030*/  FMNMX.FTZ R12, R65, R12, !PT ;  /* 0x0000000c410c7209 */ /* 0x000fe20007810000 */
[-CC-:B------:R-:W-:Y:S01]  /*5040*/  FFMA.FTZ R87, R87, R8.reuse, -R14.reuse ;  /* 0x0000000857577223 */ /* 0x180fe2000001080e */
[--C-:B------:R-:W-:Y:S01]  /*5050*/  FFMA.FTZ R89, R89, R8, -R14.reuse ;  /* 0x0000000859597223 */ /* 0x100fe2000001080e */
[----:B------:R-:W-:Y:S01]  /*5060*/  MUFU.EX2 R201, R201 ;  /* 0x000000c900c97308 */ /* 0x000fe20000000800 */
[----:B------:R-:W-:Y:S01]  /*5070*/  FMNMX.FTZ R12, R29, R12, !PT ;  /* 0x0000000c1d0c7209 */ /* 0x000fe20007810000 */
[-CC-:B------:R-:W-:Y:S01]  /*5080*/  FFMA.FTZ R91, R91, R8.reuse, -R14.reuse ;  /* 0x000000085b5b7223 */ /* 0x180fe2000001080e */
[-CC-:B------:R-:W-:Y:S01]  /*5090*/  FFMA.FTZ R93, R93, R8.reuse, -R14.reuse ;  /* 0x000000085d5d7223 */ /* 0x180fe2000001080e */
[-CC-:B------:R-:W-:Y:S01]  /*50a0*/  FFMA.FTZ R95, R95, R8.reuse, -R14.reuse ;  /* 0x000000085f5f7223 */ /* 0x180fe2000001080e */
[-CC-:B------:R-:W-:Y:S01]  /*50b0*/  FFMA.FTZ R97, R97, R8.reuse, -R14.reuse ;  /* 0x0000000861617223 */ /* 0x180fe2000001080e */
[----:B-1----:R-:W0:Y:S01]  /*50c0*/  SHFL.BFLY PT, R67, R12, 0x2, 0x1f ;  /* 0x0c401f000c437f89 */ /* 0x002e2200000e0000 */
[-CC-:B------:R-:W-:Y:S01]  /*50d0*/  FFMA.FTZ R99, R99, R8.reuse, -R14.reuse ;  /* 0x0000000863637223 */ /* 0x180fe2000001080e */
[----:B------:R-:W1:Y:S01]  /*50e0*/  MUFU.EX2 R4, R4 ;  /* 0x0000000400047308 */ /* 0x000e620000000800 */
[-CC-:B------:R-:W-:Y:S01]  /*50f0*/  FFMA.FTZ R101, R101, R8.reuse, -R14.reuse ;  /* 0x0000000865657223 */ /* 0x180fe2000001080e */
[-CC-:B------:R-:W-:Y:S01]  /*5100*/  FFMA.FTZ R103, R103, R8.reuse, -R14.reuse ;  /* 0x0000000867677223 */ /* 0x180fe2000001080e */
[-CC-:B------:R-:W-:Y:S01]  /*5110*/  FFMA.FTZ R105, R105, R8.reuse, -R14.reuse ;  /* 0x0000000869697223 */ /* 0x180fe2000001080e */
[-CC-:B------:R-:W-:Y:S01]  /*5120*/  FFMA.FTZ R107, R107, R8.reuse, -R14.reuse ;  /* 0x000000086b6b7223 */ /* 0x180fe2000001080e */
[-CC-:B------:R-:W-:Y:S01]  /*5130*/  FFMA.FTZ R109, R109, R8.reuse, -R14.reuse ;  /* 0x000000086d6d7223 */ /* 0x180fe2000001080e */
[-CC-:B------:R-:W-:Y:S01]  /*5140*/  FFMA.FTZ R111, R111, R8.reuse, -R14.reuse ;  /* 0x000000086f6f7223 */ /* 0x180fe2000001080e */
[-CC-:B------:R-:W-:Y:S01]  /*5150*/  FFMA.FTZ R113, R113, R8.reuse, -R14.reuse ;  /* 0x0000000871717223 */ /* 0x180fe2000001080e */
[----:B------:R-:W-:Y:S01]  /*5160*/  MUFU.EX2 R203, R203 ;  /* 0x000000cb00cb7308 */ /* 0x000fe20000000800 */
[----:B------:R-:W-:Y:S01]  /*5170*/  FFMA.FTZ R14, R115, R8, -R14 ;  /* 0x00000008730e7223 */ /* 0x000fe2000001080e */
[-C--:B------:R-:W-:Y:S01]  /*5180*/  MOV R115, R119.reuse ;  /* 0x0000007700737202 */ /* 0x080fe20000000f00 */
[--C-:B------:R-:W-:Y:S01]  /*5190*/  IMAD.MOV.U32 R81, RZ, RZ, R119.reuse ;  /* 0x000000ffff517224 */ /* 0x100fe200078e0077 */
[----:B------:R-:W-:Y:S01]  /*51a0*/  MOV R75, R119 ;  /* 0x00000077004b7202 */ /* 0x000fe20000000f00 */
[----:B------:R-:W-:-:S02]  /*51b0*/  IMAD.MOV.U32 R77, RZ, RZ, R119 ;  /* 0x000000ffff4d7224 */ /* 0x000fc400078e0077 */
[----:B------:R-:W-:Y:S01]  /*51c0*/  IMAD.MOV.U32 R73, RZ, RZ, R119 ;  /* 0x000000ffff497224 */ /* 0x000fe200078e0077 */
[----:B------:R2:W-:Y:S01]  /*51d0*/  MUFU.EX2 R6, R79 ;  /* 0x0000004f00067308 */ /* 0x0005e20000000800 */
[----:B0-----:R-:W-:-:S07]  /*51e0*/  FMNMX.FTZ R67, R12, R67, !PT ;  /* 0x000000430c437209 */ /* 0x001fce0007810000 */
[----:B------:R-:W-:Y:S01]  /*51f0*/  MUFU.EX2 R197, R197 ;  /* 0x000000c500c57308 */ /* 0x000fe20000000800 */
[-C--:B--2---:R-:W-:Y:S01]  /*5200*/  MOV R79, R119.reuse ;  /* 0x00000077004f7202 */ /* 0x084fe20000000f00 */
[----:B------:R-:W0:Y:S06]  /*5210*/  SHFL.BFLY PT, R12, R67, 0x1, 0x1f ;  /* 0x0c201f00430c7f89 */ /* 0x000e2c00000e0000 */
[----:B------:R2:W-:Y:S08]  /*5220*/  MUFU.EX2 R22, R71 ;  /* 0x0000004700167308 */ /* 0x0005f00000000800 */
[----:B------:R-:W-:Y:S01]  /*5230*/  MUFU.EX2 R69, R69 ;  /* 0x0000004500457308 */ /* 0x000fe20000000800 */
[----:B--2---:R-:W-:-:S07]  /*5240*/  MOV R71, R119 ;  /* 0x0000007700477202 */ /* 0x004fce0000000f00 */
[----:B------:R2:W3:Y:S01]  /*5250*/  MUFU.EX2 R26, R83 ;  /* 0x00000053001a7308 */ /* 0x0004e20000000800 */
[----:B0-----:R-:W-:Y:S02]  /*5260*/  FMNMX.FTZ R13, R67, R12, !PT ;  /* 0x0000000c430d7209 */ /* 0x001fe40007810000 */
[-C--:B------:R-:W-:Y:S02]  /*5270*/  MOV R67, R119.reuse ;  /* 0x0000007700437202 */ /* 0x080fe40000000f00 */
[C---:B------:R-:W-:Y:S01]  /*5280*/  FSETP.NEU.FTZ.AND P2, PT, R13.reuse, -INF , PT ;  /* 0xff8000000d00780b */ /* 0x040fe20003f5d000 */
[----:B------:R-:W-:Y:S02]  /*5290*/  FMUL.FTZ R12, R13, R8 ;  /* 0x000000080d0c7220 */ /* 0x000fe40000410000 */
[----:B------:R-:W-:Y:S01]  /*52a0*/  MUFU.EX2 R85, R85 ;  /* 0x0000005500557308 */ /* 0x000fe20000000800 */
[----:B--2---:R-:W-:Y:S02]  /*52b0*/  MOV R83, R119 ;  /* 0x0000007700537202 */ /* 0x004fe40000000f00 */
[----:B------:R-:W-:-:S02]  /*52c0*/  FSEL R12, R12, RZ, P2 ;  /* 0x000000ff0c0c7208 */ /* 0x000fc40001000000 */
[----:B------:R-:W-:-:S03]  /*52d0*/  PLOP3.LUT P2, PT, PT, PT, UP0, 0x80, 0x0 ;  /* 0x000000000000781c */ /* 0x000fc60003f4f008 */
[----:B------:R-:W0:Y:S01]  /*52e0*/  MUFU.EX2 R30, R30 ;  /* 0x0000001e001e7308 */ /* 0x000e220000000800 */
        /* <DEDUP_REMOVED lines=8> */
[-CC-:B------:R-:W-:Y:S01]  /*5370*/  FFMA.FTZ R41, R41, R8.reuse, -R12.reuse ;  /* 0x0000000829297223 */ /* 0x180fe2000001080c */
[-CC-:B------:R-:W-:Y:S01]  /*5380*/  FFMA.FTZ R43, R43, R8.reuse, -R12.reuse ;  /* 0x000000082b2b7223 */ /* 0x180fe2000001080c */
[-CC-:B------:R-:W-:Y:S01]  /*5390*/  FFMA.FTZ R33, R33, R8.reuse, -R12.reuse ;  /* 0x0000000821217223 */ /* 0x180fe2000001080c */
[-CC-:B------:R-:W-:Y:S01]  /*53a0*/  FFMA.FTZ R45, R45, R8.reuse, -R12.reuse ;  /* 0x000000082d2d7223 */ /* 0x180fe2000001080c */
[-CC-:B------:R-:W-:Y:S01]  /*53b0*/  FFMA.FTZ R35, R35, R8.reuse, -R12.reuse ;  /* 0x0000000823237223 */ /* 0x180fe2000001080c */
[-CC-:B------:R-:W-:Y:S01]  /*53c0*/  FFMA.FTZ R47, R47, R8.reuse, -R12.reuse ;  /* 0x000000082f2f7223 */ /* 0x180fe2000001080c */
[-CC-:B------:R-:W-:Y:S01]  /*53d0*/  FFMA.FTZ R49, R49, R8.reuse, -R12.reuse ;  /* 0x0000000831317223 */ /* 0x180fe2000001080c */
[----:B------:R1:W2:Y:S01]  /*53e0*/  MUFU.EX2 R200, R0 ;  /* 0x0000000000c87308 */ /* 0x0002a20000000800 */
[-CC-:B------:R-:W-:Y:S01]  /*53f0*/  FFMA.FTZ R51, R51, R8.reuse, -R12.reuse ;  /* 0x0000000833337223 */ /* 0x180fe2000001080c */
[-CC-:B------:R-:W-:Y:S01]  /*5400*/  FFMA.FTZ R39, R39, R8.reuse, -R12.reuse ;  /* 0x0000000827277223 */ /* 0x180fe2000001080c */
[-CC-:B------:R-:W-:Y:S01]  /*5410*/  FFMA.FTZ R53, R53, R8.reuse, -R12.reuse ;  /* 0x0000000835357223 */ /* 0x180fe2000001080c */
[-CC-:B------:R-:W-:Y:S01]  /*5420*/  FFMA.FTZ R55, R55, R8.reuse, -R12.reuse ;  /* 0x0000000837377223 */ /* 0x180fe2000001080c */
[-CC-:B------:R-:W-:Y:S01]  /*5430*/  FFMA.FTZ R27, R27, R8.reuse, -R12.reuse ;  /* 0x000000081b1b7223 */ /* 0x180fe2000001080c */
[-CC-:B------:R-:W-:Y:S01]  /*5440*/  FFMA.FTZ R31, R31, R8.reuse, -R12.reuse ;  /* 0x000000081f1f7223 */ /* 0x180fe2000001080c */
[-C--:B------:R-:W-:Y:S01]  /*5450*/  FFMA.FTZ R57, R57, R8.reuse, -R12 ;  /* 0x0000000839397223 */ /* 0x080fe2000001080c */
[----:B------:R-:W4:Y:S01]  /*5460*/  MUFU.EX2 R9, R9 ;  /* 0x0000000900097308 */ /* 0x000f220000000800 */
[----:B-1----:R-:W-:Y:S01]  /*5470*/  FADD.FTZ R0, R201, R4 ;  /* 0x00000004c9007221 */ /* 0x002fe20000010000 */
[-CC-:B------:R-:W-:Y:S01]  /*5480*/  FFMA.FTZ R59, R59, R8.reuse, -R12.reuse ;  /* 0x000000083b3b7223 */ /* 0x180fe2000001080c */
[-CC-:B------:R-:W-:Y:S01]  /*5490*/  FFMA.FTZ R61, R61, R8.reuse, -R12.reuse ;  /* 0x000000083d3d7223 */ /* 0x180fe2000001080c */
[-CC-:B------:R-:W-:Y:S01]  /*54a0*/  FFMA.FTZ R37, R37, R8.reuse, -R12.reuse ;  /* 0x0000000825257223 */ /* 0x180fe2000001080c */
[-CC-:B------:R-:W-:Y:S01]  /*54b0*/  FFMA.FTZ R63, R63, R8.reuse, -R12.reuse ;  /* 0x000000083f3f7223 */ /* 0x180fe2000001080c */
[----:B------:R-:W-:Y:S01]  /*54c0*/  F2FP.BF16.F32.PACK_AB R201, R4, R201 ;  /* 0x000000c904c9723e */ /* 0x000fe200000010ff */
[-CC-:B------:R-:W-:Y:S01]  /*54d0*/  FFMA.FTZ R25, R25, R8.reuse, -R12.reuse ;  /* 0x0000000819197223 */ /* 0x180fe2000001080c */
[----:B------:R1:W-:Y:S01]  /*54e0*/  MUFU.EX2 R196, R19 ;  /* 0x0000001300c47308 */ /* 0x0003e20000000800 */
[-CC-:B------:R-:W-:Y:S01]  /*54f0*/  FFMA.FTZ R65, R65, R8.reuse, -R12.reuse ;  /* 0x0000000841417223 */ /* 0x180fe2000001080c */
[----:B------:R-:W-:Y:S01]  /*5500*/  FFMA.FTZ R12, R29, R8, -R12 ;  /* 0x000000081d0c7223 */ /* 0x000fe2000001080c */
[----:B---3--:R-:W-:Y:S01]  /*5510*/  F2FP.BF16.F32.PACK_AB R193, R26, R69 ;  /* 0x000000451ac1723e */ /* 0x008fe200000010ff */
[----:B------:R-:W-:Y:S01]  /*5520*/  IMAD.MOV.U32 R29, RZ, RZ, R119 ;  /* 0x000000ffff1d7224 */ /* 0x000fe200078e0077 */
[----:B0-----:R-:W-:-:S03]  /*5530*/  F2FP.BF16.F32.PACK_AB R195, R30, R85 ;  /* 0x000000551ec3723e */ /* 0x001fc600000010ff */
[----:B------:R0:W3:Y:S01]  /*5540*/  MUFU.EX2 R202, R21 ;  /* 0x0000001500ca7308 */ /* 0x0000e20000000800 */
[----:B-1----:R-:W-:Y:S01]  /*5550*/  FADD.FTZ R19, R203, R0 ;  /* 0x00000000cb137221 */ /* 0x002fe20000010000 */
[----:B------:R-:W-:-:S03]  /*5560*/  F2FP.BF16.F32.PACK_AB R203, R6, R203 ;  /* 0x000000cb06cb723e */ /* 0x000fc600000010ff */
[----:B------:R-:W-:-:S03]  /*5570*/  FADD.FTZ R0, R6, R19 ;  /* 0x0000001306007221 */ /* 0x000fc60000010000 */
[----:B------:R-:W1:Y:S01]  /*5580*/  MUFU.EX2 R23, R23 ;  /* 0x0000001700177308 */ /* 0x000e620000000800 */
[----:B------:R-:W-:Y:S01]  /*5590*/  FADD.FTZ R19, R197, R0 ;  /* 0x00000000c5137221 */ /* 0x000fe20000010000 */
[----:B--2---:R-:W-:Y:S01]  /*55a0*/  FADD.FTZ R0, R7, R200 ;  /* 0x000000c807007221 */ /* 0x004fe20000010000 */
[----:B------:R-:W-:Y:S02]  /*55b0*/  F2FP.BF16.F32.PACK_AB R200, R200, R7 ;  /* 0x00000007c8c8723e */ /* 0x000fe400000010ff */
[C---:B------:R-:W-:Y:S01]  /*55c0*/  FADD.FTZ R42, R20.reuse, R19 ;  /* 0x00000013142a7221 */ /* 0x040fe20000010000 */
[----:B----4-:R-:W-:Y:S01]  /*55d0*/  FADD.FTZ R19, R9, R0 ;  /* 0x0000000009137221 */ /* 0x010fe20000010000 */
[----:B------:R-:W-:Y:S01]  /*55e0*/  F2FP.BF16.F32.PACK_AB R197, R20, R197 ;  /* 0x000000c514c5723e */ /* 0x000fe200000010ff */
[----:B------:R-:W2:Y:S01]  /*55f0*/  MUFU.EX2 R15, R15 ;  /* 0x0000000f000f7308 */ /* 0x000ea20000000800 */
[----:B0-----:R-:W-:Y:S01]  /*5600*/  FADD.FTZ R21, R199, R42 ;  /* 0x0000002ac7157221 */ /* 0x001fe20000010000 */
[C---:B---3--:R-:W-:Y:S01]  /*5610*/  FADD.FTZ R0, R202.reuse, R19 ;  /* 0x00000013ca007221 */ /* 0x048fe20000010000 */
[----:B------:R-:W-:-:S02]  /*5620*/  F2FP.BF16.F32.PACK_AB R202, R202, R9 ;  /* 0x00000009caca723e */ /* 0x000fc400000010ff */
[C---:B------:R-:W-:Y:S01]  /*5630*/  FADD.FTZ R42, R22.reuse, R21 ;  /* 0x00000015162a7221 */ /* 0x040fe20000010000 */
[----:B------:R-:W-:Y:S02]  /*5640*/  F2FP.BF16.F32.PACK_AB R199, R22, R199 ;  /* 0x000000c716c7723e */ /* 0x000fe400000010ff */
[----:B------:R0:W3:Y:S01]  /*5650*/  MUFU.EX2 R198, R41 ;  /* 0x0000002900c67308 */ /* 0x0000e20000000800 */
[----:B-1----:R-:W-:Y:S01]  /*5660*/  FADD.FTZ R19, R23, R0 ;  /* 0x0000000017137221 */ /* 0x002fe20000010000 */
[----:B------:R-:W-:Y:S01]  /*5670*/  FADD.FTZ R21, R69, R42 ;  /* 0x0000002a45157221 */ /* 0x000fe20000010000 */
[----:B------:R-:W-:Y:S01]  /*5680*/  MOV R9, 0x3f800000 ;  /* 0x3f80000000097802 */ /* 0x000fe20000000f00 */
[----:B------:R-:W-:Y:S02]  /*5690*/  IMAD.MOV.U32 R69, RZ, RZ, R119 ;  /* 0x000000ffff457224 */ /* 0x000fe400078e0077 */
[----:B------:R-:W-:Y:S01]  /*56a0*/  FADD.FTZ R0, R196, R19 ;  /* 0x00000013c4007221 */ /* 0x000fe20000010000 */
[----:B------:R-:W-:Y:S01]  /*56b0*/  FADD.FTZ R42, R26, R21 ;  /* 0x000000151a2a7221 */ /* 0x000fe20000010000 */
[----:B------:R-:W-:Y:S01]  /*56c0*/  F2FP.BF16.F32.PACK_AB R196, R196, R23 ;  /* 0x00000017c4c4723e */ /* 0x000fe200000010ff */
[----:B------:R-:W1:Y:S01]  /*56d0*/  MUFU.EX2 R43, R43 ;  /* 0x0000002b002b7308 */ /* 0x000e620000000800 */
[----:B--2---:R-:W-:Y:S01]  /*56e0*/  FADD.FTZ R19, R15, R0 ;  /* 0x000000000f137221 */ /* 0x004fe20000010000 */
[----:B------:R-:W-:Y:S01]  /*56f0*/  FADD.FTZ R21, R85, R42 ;  /* 0x0000002a55157221 */ /* 0x000fe20000010000 */
[----:B------:R-:W-:-:S02]  /*5700*/  IMAD.MOV.U32 R85, RZ, RZ, R119 ;  /* 0x000000ffff557224 */ /* 0x000fc400078e0077 */
[----:B0-----:R-:W-:Y:S02]  /*5710*/  IMAD.MOV.U32 R41, RZ, RZ, R119 ;  /* 0x000000ffff297224 */ /* 0x001fe400078e0077 */
[----:B------:R-:W-:Y:S01]  /*5720*/  FADD.FTZ R44, R30, R21 ;  /* 0x000000151e2c7221 */ /* 0x000fe20000010000 */
[----:B------:R-:W-:Y:S01]  /*5730*/  IMAD.MOV.U32 R30, RZ, RZ, R119 ;  /* 0x000000ffff1e7224 */ /* 0x000fe200078e0077 */
[----:B------:R0:W2:Y:S01]  /*5740*/  MUFU.EX2 R192, R33 ;  /* 0x0000002100c07308 */ /* 0x0000a20000000800 */
[C---:B---3--:R-:W-:Y:S01]  /*5750*/  FADD.FTZ R42, R198.reuse, R19 ;  /* 0x00000013c62a7221 */ /* 0x048fe20000010000 */
[----:B------:R-:W-:Y:S01]  /*5760*/  F2FP.BF16.F32.PACK_AB R198, R198, R15 ;  /* 0x0000000fc6c6723e */ /* 0x000fe200000010ff */
[----:B------:R-:W-:-:S05]  /*5770*/  IMAD.MOV.U32 R26, RZ, RZ, R119 ;  /* 0x000000ffff1a7224 */ /* 0x000fca00078e0077 */
[----:B------:R-:W3:Y:S01]  /*5780*/  MUFU.EX2 R45, R45 ;  /* 0x0000002d002d7308 */ /* 0x000ee20000000800 */
[----:B0-----:R-:W-:Y:S02]  /*5790*/  IMAD.U32 R33, RZ, RZ, UR42 ;  /* 0x0000002aff217e24 */ /* 0x001fe4000f8e00ff */
[----:B-1----:R-:W-:Y:S02]  /*57a0*/  FADD.FTZ R19, R43, R42 ;  /* 0x0000002a2b137221 */ /* 0x002fe40000010000 */
[----:B------:R-:W-:Y:S02]  /*57b0*/  @!P1 VIADD R0, R33, 0x36840 ;  /* 0x0003684021009836 */ /* 0x000fe40000000000 */
[----:B------:R-:W-:Y:S01]  /*57c0*/  IMAD.MOV.U32 R33, RZ, RZ, R119 ;  /* 0x000000ffff217224 */ /* 0x000fe200078e0077 */
[----:B------:R0:W1:Y:S02]  /*57d0*/  MUFU.EX2 R194, R35 ;  /* 0x0000002300c27308 */ /* 0x0000640000000800 */
[----:B------:R-:W-:-:S04]  /*57e0*/  @!P1 PRMT R0, RZ, 0x654, R0 ;  /* 0x00000654ff009816 */ /* 0x000fc80000000000 */
[----:B------:R2:W-:Y:S02]  /*57f0*/  @!P1 SYNCS.ARRIVE.TRANS64.RED.A1T0 RZ, [R0+URZ], RZ ;  /* 0x000000ff00ff99a7 */ /* 0x0005e4000810043f */
[----:B------:R-:W4:Y:S01]  /*5800*/  MUFU.EX2 R87, R87 ;  /* 0x0000005700577308 */ /* 0x000f220000000800 */
[----:B0-----:R-:W-:Y:S01]  /*5810*/  MOV R35, R119 ;  /* 0x0000007700237202 */ /* 0x001fe20000000f00 */
[C---:B--2---:R-:W-:Y:S01]  /*5820*/  FADD.FTZ R0, R192.reuse, R19 ;  /* 0x00000013c0007221 */ /* 0x044fe20000010000 */
[----:B------:R-:W-:-:S05]  /*5830*/  F2FP.BF16.F32.PACK_AB R192, R192, R43 ;  /* 0x0000002bc0c0723e */ /* 0x000fca00000010ff */
[----:B------:R-:W0:Y:S01]  /*5840*/  MUFU.EX2 R47, R47 ;  /* 0x0000002f002f7308 */ /* 0x000e220000000800 */
[----:B------:R-:W-:Y:S01]  /*5850*/  MOV R43, R119 ;  /* 0x00000077002b7202 */ /* 0x000fe20000000f00 */
[----:B---3--:R-:W-:-:S04]  /*5860*/  FADD.FTZ R19, R45, R0 ;  /* 0x000000002d137221 */ /* 0x008fc80000010000 */
[C---:B-1----:R-:W-:Y:S01]  /*5870*/  FADD.FTZ R0, R194.reuse, R19 ;  /* 0x00000013c2007221 */ /* 0x042fe20000010000 */
[----:B------:R-:W-:Y:S01]  /*5880*/  F2FP.BF16.F32.PACK_AB R194, R194, R45 ;  /* 0x0000002dc2c2723e */ /* 0x000fe200000010ff */
[----:B------:R1:W2:Y:S01]  /*5890*/  MUFU.EX2 R24, R89 ;  /* 0x0000005900187308 */ /* 0x0002a20000000800 */
[----:B----4-:R-:W-:Y:S01]  /*58a0*/  FADD.FTZ R21, R87, R44 ;  /* 0x0000002c57157221 */ /* 0x010fe20000010000 */
[--C-:B------:R-:W-:Y:S02]  /*58b0*/  IMAD.MOV.U32 R45, RZ, RZ, R119.reuse ;  /* 0x000000ffff2d7224 */ /* 0x100fe400078e0077 */
[----:B------:R-:W-:-:S04]  /*58c0*/  IMAD.MOV.U32 R44, RZ, RZ, R119 ;  /* 0x000000ffff2c7224 */ /* 0x000fc800078e0077 */
[----:B------:R3:W4:Y:S01]  /*58d0*/  MUFU.EX2 R188, R49 ;  /* 0x0000003100bc7308 */ /* 0x0007220000000800 */
[----:B0-----:R-:W-:Y:S01]  /*58e0*/  FADD.FTZ R19, R47, R0 ;  /* 0x000000002f137221 */ /* 0x001fe20000010000 */
[----:B-1----:R-:W-:-:S06]  /*58f0*/  IMAD.MOV.U32 R89, RZ, RZ, R119 ;  /* 0x000000ffff597224 */ /* 0x002fcc00078e0077 */
[----:B------:R-:W0:Y:S01]  /*5900*/  MUFU.EX2 R91, R91 ;  /* 0x0000005b005b7308 */ /* 0x000e220000000800 */
[C---:B--2---:R-:W-:Y:S01]  /*5910*/  FADD.FTZ R42, R24.reuse, R21 ;  /* 0x00000015182a7221 */ /* 0x044fe20000010000 */
[----:B------:R-:W-:Y:S01]  /*5920*/  F2FP.BF16.F32.PACK_AB R189, R24, R87 ;  /* 0x0000005718bd723e */ /* 0x000fe200000010ff */
[--C-:B---3--:R-:W-:Y:S01]  /*5930*/  IMAD.MOV.U32 R49, RZ, RZ, R119.reuse ;  /* 0x000000ffff317224 */ /* 0x108fe200078e0077 */
[----:B------:R-:W-:Y:S01]  /*5940*/  MOV R87, R119 ;  /* 0x0000007700577202 */ /* 0x000fe20000000f00 */
[----:B------:R-:W-:-:S03]  /*5950*/  IMAD.MOV.U32 R24, RZ, RZ, R119 ;  /* 0x000000ffff187224 */ /* 0x000fc600078e0077 */
[----:B------:R-:W1:Y:S01]  /*5960*/  MUFU.EX2 R51, R51 ;  /* 0x0000003300337308 */ /* 0x000e620000000800 */
[C---:B----4-:R-:W-:Y:S01]  /*5970*/  FADD.FTZ R0, R188.reuse, R19 ;  /* 0x00000013bc007221 */ /* 0x050fe20000010000 */
[----:B------:R-:W-:Y:S02]  /*5980*/  F2FP.BF16.F32.PACK_AB R188, R188, R47 ;  /* 0x0000002fbcbc723e */ /* 0x000fe400000010ff */
[----:B------:R-:W-:-:S04]  /*5990*/  MOV R47, R119 ;  /* 0x00000077002f7202 */ /* 0x000fc80000000f00 */
[----:B------:R2:W3:Y:S01]  /*59a0*/  MUFU.EX2 R28, R93 ;  /* 0x0000005d001c7308 */ /* 0x0004e20000000800 */
[----:B0-----:R-:W-:-:S07]  /*59b0*/  FADD.FTZ R21, R91, R42 ;  /* 0x0000002a5b157221 */ /* 0x001fce0000010000 */
[----:B------:R0:W4:Y:S01]  /*59c0*/  MUFU.EX2 R190, R39 ;  /* 0x0000002700be7308 */ /* 0x0001220000000800 */
[----:B-1----:R-:W-:Y:S01]  /*59d0*/  FADD.FTZ R19, R51, R0 ;  /* 0x0000000033137221 */ /* 0x002fe20000010000 */
[----:B--2---:R-:W-:-:S06]  /*59e0*/  IMAD.MOV.U32 R93, RZ, RZ, R119 ;  /* 0x000000ffff5d7224 */ /* 0x004fcc00078e0077 */
[----:B------:R-:W1:Y:S01]  /*59f0*/  MUFU.EX2 R95, R95 ;  /* 0x0000005f005f7308 */ /* 0x000e620000000800 */
[C---:B---3--:R-:W-:Y:S01]  /*5a00*/  FADD.FTZ R42, R28.reuse, R21 ;  /* 0x000000151c2a7221 */ /* 0x048fe20000010000 */
[----:B------:R-:W-:Y:S01]  /*5a10*/  F2FP.BF16.F32.PACK_AB R191, R28, R91 ;  /* 0x0000005b1cbf723e */ /* 0x000fe200000010ff */
[----:B------:R-:W-:Y:S01]  /*5a20*/  IMAD.MOV.U32 R28, RZ, RZ, R119 ;  /* 0x000000ffff1c7224 */ /* 0x000fe200078e0077 */
[-C--:B------:R-:W-:Y:S02]  /*5a30*/  MOV R91, R119.reuse ;  /* 0x00000077005b7202 */ /* 0x080fe40000000f00 */
[----:B0-----:R-:W-:Y:S02]  /*5a40*/  MOV R39, R119 ;  /* 0x0000007700277202 */ /* 0x001fe40000000f00 */
[----:B------:R-:W0:Y:S01]  /*5a50*/  MUFU.EX2 R53, R53 ;  /* 0x0000003500357308 */ /* 0x000e220000000800 */
[C---:B----4-:R-:W-:Y:S01]  /*5a60*/  FADD.FTZ R0, R190.reuse, R19 ;  /* 0x00000013be007221 */ /* 0x050fe20000010000 */
[----:B------:R-:W-:-:S02]  /*5a70*/  F2FP.BF16.F32.PACK_AB R190, R190, R51 ;  /* 0x00000033bebe723e */ /* 0x000fc400000010ff */
[----:B------:R-:W-:-:S04]  /*5a80*/  MOV R51, R119 ;  /* 0x0000007700337202 */ /* 0x000fc80000000f00 */
[----:B------:R2:W3:Y:S01]  /*5a90*/  MUFU.EX2 R32, R97 ;  /* 0x0000006100207308 */ /* 0x0004e20000000800 */
[----:B-1----:R-:W-:-:S07]  /*5aa0*/  FADD.FTZ R21, R95, R42 ;  /* 0x0000002a5f157221 */ /* 0x002fce0000010000 */
[----:B------:R1:W4:Y:S01]  /*5ab0*/  MUFU.EX2 R184, R55 ;  /* 0x0000003700b87308 */ /* 0x0003220000000800 */
[----:B0-----:R-:W-:Y:S01]  /*5ac0*/  FADD.FTZ R19, R53, R0 ;  /* 0x0000000035137221 */ /* 0x001fe20000010000 */
[----:B--2---:R-:W-:-:S06]  /*5ad0*/  IMAD.MOV.U32 R97, RZ, RZ, R119 ;  /* 0x000000ffff617224 */ /* 0x004fcc00078e0077 */
[----:B------:R-:W0:Y:S01]  /*5ae0*/  MUFU.EX2 R99, R99 ;  /* 0x0000006300637308 */ /* 0x000e220000000800 */
[C---:B---3--:R-:W-:Y:S01]  /*5af0*/  FADD.FTZ R42, R32.reuse, R21 ;  /* 0x00000015202a7221 */ /* 0x048fe20000010000 */
[----:B------:R-:W-:Y:S01]  /*5b00*/  F2FP.BF16.F32.PACK_AB R185, R32, R95 ;  /* 0x0000005f20b9723e */ /* 0x000fe200000010ff */
[----:B------:R-:W-:Y:S01]  /*5b10*/  IMAD.MOV.U32 R32, RZ, RZ, R119 ;  /* 0x000000ffff207224 */ /* 0x000fe200078e0077 */
[-C--:B------:R-:W-:Y:S02]  /*5b20*/  MOV R95, R119.reuse ;  /* 0x00000077005f7202 */ /* 0x080fe40000000f00 */
[----:B-1----:R-:W-:Y:S02]  /*5b30*/  MOV R55, R119 ;  /* 0x0000007700377202 */ /* 0x002fe40000000f00 */
[----:B------:R-:W1:Y:S01]  /*5b40*/  MUFU.EX2 R27, R27 ;  /* 0x0000001b001b7308 */ /* 0x000e620000000800 */
[C---:B----4-:R-:W-:Y:S01]  /*5b50*/  FADD.FTZ R0, R184.reuse, R19 ;  /* 0x00000013b8007221 */ /* 0x050fe20000010000 */
[----:B------:R-:W-:Y:S01]  /*5b60*/  F2FP.BF16.F32.PACK_AB R184, R184, R53 ;  /* 0x00000035b8b8723e */ /* 0x000fe200000010ff */
[----:B------:R-:W-:-:S05]  /*5b70*/  IMAD.MOV.U32 R53, RZ, RZ, R119 ;  /* 0x000000ffff357224 */ /* 0x000fca00078e0077 */
[----:B------:R2:W3:Y:S01]  /*5b80*/  MUFU.EX2 R34, R101 ;  /* 0x0000006500227308 */ /* 0x0004e20000000800 */
[----:B0-----:R-:W-:Y:S01]  /*5b90*/  FADD.FTZ R21, R99, R42 ;  /* 0x0000002a63157221 */ /* 0x001fe20000010000 */
[----:B------:R-:W-:-:S06]  /*5ba0*/  IMAD.MOV.U32 R42, RZ, RZ, R119 ;  /* 0x000000ffff2a7224 */ /* 0x000fcc00078e0077 */
        /* <DEDUP_REMOVED lines=13> */
[----:B------:R-:W2:Y:S01]  /*5c80*/  MUFU.EX2 R36, R36 ;  /* 0x0000002400247308 */ /* 0x000ea20000000800 */
[----:B-1----:R-:W-:-:S07]  /*5c90*/  FADD.FTZ R21, R103, R4 ;  /* 0x0000000467157221 */ /* 0x002fce0000010000 */
[----:B------:R1:W3:Y:S01]  /*5ca0*/  MUFU.EX2 R180, R59 ;  /* 0x0000003b00b47308 */ /* 0x0002e20000000800 */
[----:B0-----:R-:W-:-:S07]  /*5cb0*/  FADD.FTZ R19, R57, R0 ;  /* 0x0000000039137221 */ /* 0x001fce0000010000 */
[----:B------:R-:W0:Y:S01]  /*5cc0*/  MUFU.EX2 R105, R105 ;  /* 0x0000006900697308 */ /* 0x000e220000000800 */
[C---:B--2---:R-:W-:Y:S01]  /*5cd0*/  FADD.FTZ R4, R36.reuse, R21 ;  /* 0x0000001524047221 */ /* 0x044fe20000010000 */
[----:B------:R-:W-:Y:S01]  /*5ce0*/  F2FP.BF16.F32.PACK_AB R181, R36, R103 ;  /* 0x0000006724b5723e */ /* 0x000fe200000010ff */
[----:B------:R-:W-:Y:S01]  /*5cf0*/  IMAD.MOV.U32 R36, RZ, RZ, R119 ;  /* 0x000000ffff247224 */ /* 0x000fe200078e0077 */
[-C--:B------:R-:W-:Y:S02]  /*5d00*/  MOV R103, R119.reuse ;  /* 0x0000007700677202 */ /* 0x080fe40000000f00 */
[----:B-1----:R-:W-:Y:S02]  /*5d10*/  MOV R59, R119 ;  /* 0x00000077003b7202 */ /* 0x002fe40000000f00 */
[----:B------:R-:W1:Y:S01]  /*5d20*/  MUFU.EX2 R61, R61 ;  /* 0x0000003d003d7308 */ /* 0x000e620000000800 */
[C---:B---3--:R-:W-:Y:S01]  /*5d30*/  FADD.FTZ R0, R180.reuse, R19 ;  /* 0x00000013b4007221 */ /* 0x048fe20000010000 */
[----:B------:R-:W-:Y:S01]  /*5d40*/  F2FP.BF16.F32.PACK_AB R180, R180, R57 ;  /* 0x00000039b4b4723e */ /* 0x000fe200000010ff */
[----:B------:R-:W-:-:S05]  /*5d50*/  IMAD.MOV.U32 R57, RZ, RZ, R119 ;  /* 0x000000ffff397224 */ /* 0x000fca00078e0077 */
[----:B------:R2:W3:Y:S01]  /*5d60*/  MUFU.EX2 R38, R107 ;  /* 0x0000006b00267308 */ /* 0x0004e20000000800 */
[----:B0-----:R-:W-:-:S07]  /*5d70*/  FADD.FTZ R21, R105, R4 ;  /* 0x0000000469157221 */ /* 0x001fce0000010000 */
[----:B------:R0:W4:Y:S01]  /*5d80*/  MUFU.EX2 R182, R37 ;  /* 0x0000002500b67308 */ /* 0x0001220000000800 */
[----:B-1----:R-:W-:Y:S01]  /*5d90*/  FADD.FTZ R19, R61, R0 ;  /* 0x000000003d137221 */ /* 0x002fe20000010000 */
[----:B--2---:R-:W-:-:S06]  /*5da0*/  MOV R107, R119 ;  /* 0x00000077006b7202 */ /* 0x004fcc0000000f00 */
[----:B------:R-:W1:Y:S01]  /*5db0*/  MUFU.EX2 R109, R109 ;  /* 0x0000006d006d7308 */ /* 0x000e620000000800 */
[C---:B---3--:R-:W-:Y:S01]  /*5dc0*/  FADD.FTZ R4, R38.reuse, R21 ;  /* 0x0000001526047221 */ /* 0x048fe20000010000 */
[----:B------:R-:W-:Y:S01]  /*5dd0*/  F2FP.BF16.F32.PACK_AB R183, R38, R105 ;  /* 0x0000006926b7723e */ /* 0x000fe200000010ff */
[--C-:B------:R-:W-:Y:S02]  /*5de0*/  IMAD.MOV.U32 R105, RZ, RZ, R119.reuse ;  /* 0x000000ffff697224 */ /* 0x100fe400078e0077 */
[--C-:B------:R-:W-:Y:S02]  /*5df0*/  IMAD.MOV.U32 R38, RZ, RZ, R119.reuse ;  /* 0x000000ffff267224 */ /* 0x100fe400078e0077 */
[----:B0-----:R-:W-:Y:S01]  /*5e00*/  IMAD.MOV.U32 R37, RZ, RZ, R119 ;  /* 0x000000ffff257224 */ /* 0x001fe200078e0077 */
[----:B------:R-:W0:Y:S01]  /*5e10*/  MUFU.EX2 R63, R63 ;  /* 0x0000003f003f7308 */ /* 0x000e220000000800 */
[C---:B----4-:R-:W-:Y:S01]  /*5e20*/  FADD.FTZ R0, R182.reuse, R19 ;  /* 0x00000013b6007221 */ /* 0x050fe20000010000 */
[----:B------:R-:W-:Y:S01]  /*5e30*/  F2FP.BF16.F32.PACK_AB R182, R182, R61 ;  /* 0x0000003db6b6723e */ /* 0x000fe200000010ff */
[----:B------:R-:W-:-:S05]  /*5e40*/  IMAD.MOV.U32 R61, RZ, RZ, R119 ;  /* 0x000000ffff3d7224 */ /* 0x000fca00078e0077 */
[----:B------:R2:W3:Y:S01]  /*5e50*/  MUFU.EX2 R40, R111 ;  /* 0x0000006f00287308 */ /* 0x0004e20000000800 */
[----:B-1----:R-:W-:-:S07]  /*5e60*/  FADD.FTZ R21, R109, R4 ;  /* 0x000000046d157221 */ /* 0x002fce0000010000 */
[----:B------:R1:W4:Y:S01]  /*5e70*/  MUFU.EX2 R176, R25 ;  /* 0x0000001900b07308 */ /* 0x0003220000000800 */
[----:B0-----:R-:W-:Y:S01]  /*5e80*/  FADD.FTZ R7, R63, R0 ;  /* 0x000000003f077221 */ /* 0x001fe20000010000 */
[----:B--2---:R-:W-:-:S06]  /*5e90*/  MOV R111, R119 ;  /* 0x00000077006f7202 */ /* 0x004fcc0000000f00 */
[----:B------:R-:W0:Y:S01]  /*5ea0*/  MUFU.EX2 R113, R113 ;  /* 0x0000007100717308 */ /* 0x000e220000000800 */
[C---:B---3--:R-:W-:Y:S01]  /*5eb0*/  FADD.FTZ R4, R40.reuse, R21 ;  /* 0x0000001528047221 */ /* 0x048fe20000010000 */
[----:B------:R-:W-:Y:S01]  /*5ec0*/  F2FP.BF16.F32.PACK_AB R177, R40, R109 ;  /* 0x0000006d28b1723e */ /* 0x000fe200000010ff */
[--C-:B------:R-:W-:Y:S02]  /*5ed0*/  IMAD.MOV.U32 R109, RZ, RZ, R119.reuse ;  /* 0x000000ffff6d7224 */ /* 0x100fe400078e0077 */
[--C-:B------:R-:W-:Y:S02]  /*5ee0*/  IMAD.MOV.U32 R40, RZ, RZ, R119.reuse ;  /* 0x000000ffff287224 */ /* 0x100fe400078e0077 */
[----:B-1----:R-:W-:Y:S01]  /*5ef0*/  IMAD.MOV.U32 R25, RZ, RZ, R119 ;  /* 0x000000ffff197224 */ /* 0x002fe200078e0077 */
[----:B------:R-:W1:Y:S01]  /*5f00*/  MUFU.EX2 R65, R65 ;  /* 0x0000004100417308 */ /* 0x000e620000000800 */
[C---:B----4-:R-:W-:Y:S01]  /*5f10*/  FADD.FTZ R0, R176.reuse, R7 ;  /* 0x00000007b0007221 */ /* 0x050fe20000010000 */
[----:B------:R-:W-:-:S02]  /*5f20*/  F2FP.BF16.F32.PACK_AB R176, R176, R63 ;  /* 0x0000003fb0b0723e */ /* 0x000fc400000010ff */
[----:B------:R-:W-:-:S04]  /*5f30*/  MOV R63, R119 ;  /* 0x00000077003f7202 */ /* 0x000fc80000000f00 */
[----:B------:R-:W2:Y:S01]  /*5f40*/  MUFU.EX2 R14, R14 ;  /* 0x0000000e000e7308 */ /* 0x000ea20000000800 */
[----:B0-----:R-:W-:Y:S01]  /*5f50*/  FADD.FTZ R21, R113, R4 ;  /* 0x0000000471157221 */ /* 0x001fe20000010000 */
[----:B------:R-:W-:-:S06]  /*5f60*/  MOV R4, UR4 ;  /* 0x0000000400047c02 */ /* 0x000fcc0008000f00 */
[----:B------:R-:W0:Y:S01]  /*5f70*/  MUFU.EX2 R12, R12 ;  /* 0x0000000c000c7308 */ /* 0x000e220000000800 */
[----:B-1----:R-:W-:Y:S01]  /*5f80*/  FADD.FTZ R7, R65, R0 ;  /* 0x0000000041077221 */ /* 0x002fe20000010000 */
[----:B------:R-:W-:Y:S01]  /*5f90*/  IMAD.MOV.U32 R0, RZ, RZ, 0x3f800000 ;  /* 0x3f800000ff007424 */ /* 0x000fe200078e00ff */
[C---:B--2---:R-:W-:Y:S01]  /*5fa0*/  F2FP.BF16.F32.PACK_AB R179, R14.reuse, R113 ;  /* 0x000000710eb3723e */ /* 0x044fe200000010ff */
[----:B------:R-:W-:Y:S01]  /*5fb0*/  FADD.FTZ R6, R14, R21 ;  /* 0x000000150e067221 */ /* 0x000fe20000010000 */
[----:B------:R-:W-:Y:S01]  /*5fc0*/  IMAD.MOV.U32 R113, RZ, RZ, R119 ;  /* 0x000000ffff717224 */ /* 0x000fe200078e0077 */
[C---:B0-----:R-:W-:Y:S01]  /*5fd0*/  F2FP.BF16.F32.PACK_AB R178, R12.reuse, R65 ;  /* 0x000000410cb2723e */ /* 0x041fe200000010ff */
[----:B------:R-:W-:Y:S01]  /*5fe0*/  FADD.FTZ R7, R12, R7 ;  /* 0x000000070c077221 */ /* 0x000fe20000010000 */
[----:B------:R-:W-:Y:S01]  /*5ff0*/  IMAD.MOV.U32 R65, RZ, RZ, R119 ;  /* 0x000000ffff417224 */ /* 0x000fe200078e0077 */
[----:B------:R-:W-:Y:S06]  /*6000*/  @!P2 BRA `(.L_x_19) ;  /* 0x0000004c00d0a947 */ /* 0x000fec0003800000 */
[----:B------:R-:W-:Y:S01]  /*6010*/  UMOV UR4, URZ ;  /* 0x0000003f00047c82 */ /* 0x000fe20008000000 */
[----:B------:R-:W-:Y:S01]  /*6020*/  IMAD.U32 R20, RZ, RZ, UR38 ;  /* 0x00000026ff147e24 */ /* 0x000fe2000f8e00ff */
[----:B------:R-:W-:Y:S01]  /*6030*/  MOV R14, UR4 ;  /* 0x00000004000e7c02 */ /* 0x000fe20008000f00 */
[----:B------:R-:W-:Y:S01]  /*6040*/  IMAD.MOV.U32 R15, RZ, RZ, R10 ;  /* 0x000000ffff0f7224 */ /* 0x000fe200078e000a */
[----:B------:R-:W-:Y:S01]  /*6050*/  CS2R R118, SRZ ;  /* 0x0000000000767805 */ /* 0x000fe2000001ff00 */
[----:B------:R-:W-:Y:S01]  /*6060*/  IMAD.MOV.U32 R12, RZ, RZ, R13 ;  /* 0x000000ffff0c7224 */ /* 0x000fe200078e000d */
[----:B------:R-:W-:Y:S01]  /*6070*/  CS2R R114, SRZ ;  /* 0x0000000000727805 */ /* 0x000fe2000001ff00 */
[----:B------:R-:W-:Y:S01]  /*6080*/  IMAD.MOV.U32 R0, RZ, RZ, 0x3f800000 ;  /* 0x3f800000ff007424 */ /* 0x000fe200078e00ff */
        /* <DEDUP_REMOVED lines=45> */
[----:B------:R-:W-:Y:S01]  /*6360*/  CS2R R24, SRZ ;  /* 0x0000000000187805 */ /* 0x000fe2000001ff00 */
[----:B------:R-:W-:Y:S01]  /*6370*/  IMAD.U32 R19, RZ, RZ, UR4 ;  /* 0x00000004ff137e24 */ /* 0x000fe2000f8e00ff */
[----:B------:R-:W-:-:S06]  /*6380*/  ULDC UR61, c[0x0][0x9d8] ;  /* 0x00027600003d7ab9 */ /* 0x000fcc0000000800 */
.L_x_28:
[----:B------:R-:W-:Y:S02]  /*6390*/  R2UR UR4, R19 ;  /* 0x00000000130472ca */ /* 0x000fe400000e0000 */
[----:B------:R-:W-:-:S11]  /*63a0*/  R2UR UR6, R14 ;  /* 0x000000000e0672ca */ /* 0x000fd600000e0000 */
[----:B------:R-:W-:-:S04]  /*63b0*/  UIADD3 UR4, UR4, 0x1, URZ ;  /* 0x0000000104047890 */ /* 0x000fc8000fffe03f */
[----:B------:R-:W-:-:S04]  /*63c0*/  UISETP.NE.AND UP0, UPT, UR4, 0x2, UPT ;  /* 0x000000020400788c */ /* 0x000fc8000bf05270 */
[----:B------:R-:W-:Y:S02]  /*63d0*/  USEL UR5, URZ, 0x1, UP0 ;  /* 0x000000013f057887 */ /* 0x000fe40008000000 */
[----:B------:R-:W-:Y:S02]  /*63e0*/  USEL UR4, UR4, URZ, UP0 ;  /* 0x0000003f04047287 */ /* 0x000fe40008000000 */
[----:B------:R-:W-:-:S04]  /*63f0*/  ULOP3.LUT UR5, UR6, UR5, URZ, 0x3c, !UPT ;  /* 0x0000000506057292 */ /* 0x000fc8000f8e3c3f */
[----:B------:R-:W-:Y:S02]  /*6400*/  IMAD.U32 R5, RZ, RZ, UR4 ;  /* 0x00000004ff057e24 */ /* 0x000fe4000f8e00ff */
[----:B------:R-:W-:Y:S01]  /*6410*/  MOV R4, UR5 ;  /* 0x0000000500047c02 */ /* 0x000fe20008000f00 */
[----:B------:R-:W-:Y:S06]  /*6420*/  @!P0 BRA `(.L_x_20) ;  /* 0x0000000000048947 */ /* 0x000fec0003800000 */
[----:B------:R-:W-:Y:S01]  /*6430*/  BPT.TRAP 0x1 ;  /* 0x000000040000795c */ /* 0x000fe20000300000 */
.L_x_20:
[----:B------:R-:W-:Y:S02]  /*6440*/  R2UR UR6, R16 ;  /* 0x00000000100672ca */ /* 0x000fe400000e0000 */
[----:B------:R-:W-:-:S11]  /*6450*/  R2UR UR5, R4 ;  /* 0x00000000040572ca */ /* 0x000fd600000e0000 */
[----:B------:R-:W-:Y:S02]  /*6460*/  ULEA UR4, UR4, UR6, 0x3 ;  /* 0x0000000604047291 */ /* 0x000fe4000f8e183f */
[----:B------:R-:W-:-:S04]  /*6470*/  IMAD.U32 R8, RZ, RZ, UR5 ;  /* 0x00000005ff087e24 */ /* 0x000fc8000f8e00ff */
[----:B------:R-:W-:Y:S01]  /*6480*/  IMAD.U32 R21, RZ, RZ, UR4 ;  /* 0x00000004ff157e24 */ /* 0x000fe2000f8e00ff */
[----:B------:R-:W-:-:S04]  /*6490*/  SHF.L.U32 R8, R8, 0x1f, RZ ;  /* 0x0000001f08087819 */ /* 0x000fc800000006ff */
[----:B------:R0:W1:Y:S01]  /*64a0*/  SYNCS.PHASECHK.TRANS64.TRYWAIT P2, [UR4+0x36830], R8 ;  /* 0x03683008ff0075a7 */ /* 0x0000620008040144 */
[----:B------:R-:W-:Y:S05]  /*64b0*/  @!P0 BRA `(.L_x_21) ;  /* 0x0000000000048947 */ /* 0x000fea0003800000 */
[----:B------:R-:W-:Y:S01]  /*64c0*/  BPT.TRAP 0x1 ;  /* 0x000000040000795c */ /* 0x000fe20000300000 */
.L_x_21:
[----:B-1----:R-:W-:Y:S05]  /*64d0*/  @P2 BRA `(.L_x_22) ;  /* 0x00000000000c2947 */ /* 0x002fea0003800000 */
[----:B------:R-:W-:-:S13]  /*64e0*/  R2UR UR4, R21 ;  /* 0x00000000150472ca */ /* 0x000fda00000e0000 */
[----:B------:R-:W1:Y:S02]  /*64f0*/  SYNCS.PHASECHK.TRANS64.TRYWAIT P2, [UR4+0x36830], R8 ;  /* 0x03683008ff0075a7 */ /* 0x000e640008040144 */
[----:B-1----:R-:W-:Y:S05]  /*6500*/  @!P2 BRA `(.L_x_23) ;  /* 0x000000bc008ca947 */ /* 0x002fea0003800000 */
.L_x_22:
[----:B------:R-:W-:Y:S01]  /*6510*/  R2UR UR6, R11 ;  /* 0x000000000b0672ca */ /* 0x000fe200000e0000 */
[----:B------:R-:W-:Y:S01]  /*6520*/  WARPGROUP.ARRIVE ;  /* 0x00000000000079c5 */ /* 0x000fe20000000000 */
[----:B------:R-:W-:Y:S01]  /*6530*/  R2UR UR60, R5 ;  /* 0x00000000053c72ca */ /* 0x000fe200000e0000 */
        /* <DEDUP_REMOVED lines=12> */
[----:B------:R-:W-:Y:S01]  /*6600*/  UIMAD UR60, UR60, 0xa80, UR6 ;  /* 0x00000a803c3c78a4 */ /* 0x000fe2000f8e0206 */
[----:B01----:R-:W-:Y:S01]  /*6610*/  MOV R8, UR57 ;  /* 0x0000003900087c02 */ /* 0x003fe20008000f00 */
[----:B------:R-:W-:Y:S01]  /*6620*/  UMOV UR27, 0x40000040 ;  /* 0x40000040001b7882 */ /* 0x000fe20000000000 */
[----:B------:R-:W-:Y:S01]  /*6630*/  MOV R10, UR56 ;  /* 0x00000038000a7c02 */ /* 0x000fe20008000f00 */
[----:B------:R-:W-:Y:S01]  /*6640*/  UIADD3 UR10, UR60, 0x80, URZ ;  /* 0x000000803c0a7890 */ /* 0x000fe2000fffe03f */
[C---:B------:R-:W-:Y:S01]  /*6650*/  R2UR UR56, R2.reuse ;  /* 0x00000000023872ca */ /* 0x040fe200000e0000 */
[----:B------:R-:W-:Y:S01]  /*6660*/  UIADD3 UR14, UR60, 0x100, URZ ;  /* 0x000001003c0e7890 */ /* 0x000fe2000fffe03f */
[C---:B------:R-:W-:Y:S01]  /*6670*/  R2UR UR57, R3.reuse ;  /* 0x00000000033972ca */ /* 0x040fe200000e0000 */
[----:B------:R-:W-:Y:S01]  /*6680*/  UMOV UR6, UR60 ;  /* 0x0000003c00067c82 */ /* 0x000fe20008000000 */
[----:B------:R-:W-:Y:S01]  /*6690*/  UIADD3 UR18, UR60, 0x2, URZ ;  /* 0x000000023c127890 */ /* 0x000fe2000fffe03f */
[----:B------:R-:W-:Y:S01]  /*66a0*/  HGMMA.64x16x16.F32.BF16 R168, gdesc[UR4], RZ, !UPT, gsb0 ;  /* 0x0020000004a879f0 */ /* 0x000fe2000c0018ff */
[----:B------:R-:W-:Y:S01]  /*66b0*/  UIADD3 UR6, UR60, 0x180, URZ ;  /* 0x000001803c067890 */ /* 0x000fe2000fffe03f */
[----:B------:R-:W-:Y:S01]  /*66c0*/  R2UR UR4, R2 ;  /* 0x00000000020472ca */ /* 0x000fe200000e0000 */
[----:B------:R-:W-:Y:S01]  /*66d0*/  UMOV UR7, 0x40000040 ;  /* 0x4000004000077882 */ /* 0x000fe20000000000 */
[----:B------:R-:W-:Y:S01]  /*66e0*/  R2UR UR5, R3 ;  /* 0x00000000030572ca */ /* 0x000fe200000e0000 */
[----:B------:R-:W-:Y:S01]  /*66f0*/  UIADD3 UR22, UR60, 0x4, URZ ;  /* 0x000000043c167890 */ /* 0x000fe2000fffe03f */
[-C--:B------:R-:W-:Y:S01]  /*6700*/  FMUL.FTZ R24, R24, R9.reuse ;  /* 0x0000000918187220 */ /* 0x080fe20000410000 */
[----:B------:R-:W-:Y:S01]  /*6710*/  UIADD3 UR26, UR60, 0x6, URZ ;  /* 0x000000063c1a7890 */ /* 0x000fe2000fffe03f */
[-C--:B------:R-:W-:Y:S01]  /*6720*/  FMUL.FTZ R25, R25, R9.reuse ;  /* 0x0000000919197220 */ /* 0x080fe20000410000 */
[----:B------:R-:W-:Y:S01]  /*6730*/  UMOV UR58, UR6 ;  /* 0x00000006003a7c82 */ /* 0x000fe20008000000 */
[----:B------:R-:W-:Y:S01]  /*6740*/  UIADD3 UR30, UR60, 0x380, URZ ;  /* 0x000003803c1e7890 */ /* 0x000fe2000fffe03f */
[-C--:B------:R-:W-:Y:S01]  /*6750*/  FMUL.FTZ R28, R28, R9.reuse ;  /* 0x000000091c1c7220 */ /* 0x080fe20000410000 */
[----:B------:R-:W-:Y:S01]  /*6760*/  UMOV UR31, 0x40000040 ;  /* 0x40000040001f7882 */ /* 0x000fe20000000000 */
        /* <DEDUP_REMOVED lines=18> */
[-C--:B------:R-:W-:Y:S01]  /*6890*/  FMUL.FTZ R41, R41, R9.reuse ;  /* 0x0000000929297220 */ /* 0x080fe20000410000 */
        /* <DEDUP_REMOVED lines=19> */
[----:B------:R-:W-:Y:S01]  /*69d0*/  FMUL.FTZ R81, R81, R9 ;  /* 0x0000000951517220 */ /* 0x000fe20000410000 */
[----:B------:R-:W-:-:S02]  /*69e0*/  WARPGROUP.DEPBAR.LE gsb0, 0x0 ;  /* 0x00008000000079c5 */ /* 0x000fc40000010000 */
[----:B------:R-:W-:Y:S01]  /*69f0*/  WARPGROUP.ARRIVE ;  /* 0x00000000000079c5 */ /* 0x000fe20000000000 */
[-C--:B------:R-:W-:Y:S01]  /*6a00*/  FMUL.FTZ R84, R84, R9.reuse ;  /* 0x0000000954547220 */ /* 0x080fe20000410000 */
[-C--:B------:R-:W-:Y:S01]  /*6a10*/  FMUL.FTZ R85, R85, R9.reuse ;  /* 0x0000000955557220 */ /* 0x080fe20000410000 */
[-C--:B------:R-:W-:Y:S01]  /*6a20*/  FMUL.FTZ R88, R88, R9.reuse ;  /* 0x0000000958587220 */ /* 0x080fe20000410000 */
[-C--:B------:R-:W-:Y:S01]  /*6a30*/  FMUL.FTZ R89, R89, R9.reuse ;  /* 0x0000000959597220 */ /* 0x080fe20000410000 */
[-C--:B------:R-:W-:Y:S01]  /*6a40*/  FMUL.FTZ R92, R92, R9.reuse ;  /* 0x000000095c5c7220 */ /* 0x080fe20000410000 */
[----:B------:R-:W-:Y:S01]  /*6a50*/  HGMMA.64x16x16.F32.BF16 R160, gdesc[UR8], RZ, !UPT, gsb0 ;  /* 0x0020000008a079f0 */ /* 0x000fe2000c0018ff */
[----:B------:R-:W-:Y:S01]  /*6a60*/  UIADD3 UR10, UR60, 0x200, URZ ;  /* 0x000002003c0a7890 */ /* 0x000fe2000fffe03f */
[----:B------:R-:W-:Y:S01]  /*6a70*/  R2UR UR8, R2 ;  /* 0x00000000020872ca */ /* 0x000fe200000e0000 */
[----:B------:R-:W-:Y:S01]  /*6a80*/  UMOV UR11, 0x40000040 ;  /* 0x40000040000b7882 */ /* 0x000fe20000000000 */
[----:B------:R-:W-:Y:S01]  /*6a90*/  R2UR UR9, R3 ;  /* 0x00000000030972ca */ /* 0x000fe200000e0000 */
[-C--:B------:R-:W-:Y:S01]  /*6aa0*/  FMUL.FTZ R93, R93, R9.reuse ;  /* 0x000000095d5d7220 */ /* 0x080fe20000410000 */
[-C--:B------:R-:W-:Y:S01]  /*6ab0*/  FMUL.FTZ R96, R96, R9.reuse ;  /* 0x0000000960607220 */ /* 0x080fe20000410000 */
[-C--:B------:R-:W-:Y:S01]  /*6ac0*/  FMUL.FTZ R97, R97, R9.reuse ;  /* 0x0000000961617220 */ /* 0x080fe20000410000 */
[----:B------:R-:W-:Y:S01]  /*6ad0*/  UMOV UR6, UR10 ;  /* 0x0000000a00067c82 */ /* 0x000fe20008000000 */
        /* <DEDUP_REMOVED lines=75> */
[----:B------:R-:W-:Y:S01]  /*6f90*/  HGMMA.64x16x16.F32.BF16 R136, gdesc[UR4], RZ, !UPT, gsb0 ;  /* 0x00200000048879f0 */ /* 0x000fe2000c0018ff */
[----:B------:R-:W-:Y:S02]  /*6fa0*/  UIADD3 UR4, UR60, 0x300, URZ ;  /* 0x000003003c047890 */ /* 0x000fe4000fffe03f */
[----:B------:R-:W-:Y:S01]  /*6fb0*/  UIADD3 UR6, UR60, 0x82, URZ ;  /* 0x000000823c067890 */ /* 0x000fe2000fffe03f */
[----:B------:R-:W-:Y:S01]  /*6fc0*/  UMOV UR5, UR17 ;  /* 0x0000001100057c82 */ /* 0x000fe20008000000 */
[----:B------:R-:W-:-:S03]  /*6fd0*/  UMOV UR7, 0x40000040 ;  /* 0x4000004000077882 */ /* 0x000fc60000000000 */
[----:B------:R-:W-:Y:S01]  /*6fe0*/  UMOV UR14, UR4 ;  /* 0x00000004000e7c82 */ /* 0x000fe20008000000 */
[----:B------:R-:W-:Y:S01]  /*6ff0*/  UMOV UR4, UR16 ;  /* 0x0000001000047c82 */ /* 0x000fe20008000000 */
[----:B------:R-:W-:Y:S02]  /*7000*/  WARPGROUP.DEPBAR.LE gsb0, 0x0 ;  /* 0x00008000000079c5 */ /* 0x000fe40000010000 */
[----:B------:R-:W-:-:S06]  /*7010*/  WARPGROUP.ARRIVE ;  /* 0x00000000000079c5 */ /* 0x000fcc0000000000 */
[----:B------:R-:W-:Y:S01]  /*7020*/  HGMMA.64x16x16.F32.BF16 R128, gdesc[UR8], RZ, !UPT, gsb0 ;  /* 0x00200000088079f0 */ /* 0x000fe2000c0018ff */
[----:B------:R-:W-:Y:S02]  /*7030*/  UIADD3 UR8, UR60, 0x102, URZ ;  /* 0x000001023c087890 */ /* 0x000fe4000fffe03f */
[----:B------:R-:W-:Y:S01]  /*7040*/  UIADD3 UR9, UR60, 0x182, URZ ;  /* 0x000001823c097890 */ /* 0x000fe2000fffe03f */
[----:B------:R-:W-:Y:S02]  /*7050*/  WARPGROUP.DEPBAR.LE gsb0, 0x0 ;  /* 0x00008000000079c5 */ /* 0x000fe40000010000 */
[----:B------:R-:W-:-:S06]  /*7060*/  WARPGROUP.ARRIVE ;  /* 0x00000000000079c5 */ /* 0x000fcc0000000000 */
[----:B------:R-:W-:Y:S03]  /*7070*/  HGMMA.64x16x16.F32.BF16 R120, gdesc[UR12], RZ, !UPT, gsb0 ;  /* 0x002000000c7879f0 */ /* 0x000fe6000c0018ff */
[----:B------:R-:W-:Y:S02]  /*7080*/  WARPGROUP.DEPBAR.LE gsb0, 0x0 ;  /* 0x00008000000079c5 */ /* 0x000fe40000010000 */
[----:B------:R-:W-:-:S06]  /*7090*/  WARPGROUP.ARRIVE ;  /* 0x00000000000079c5 */ /* 0x000fcc0000000000 */
[----:B------:R-:W-:Y:S03]  /*70a0*/  HGMMA.64x16x16.F32.BF16 R168, gdesc[UR16], R168, gsb0 ;  /* 0x0020000010a879f0 */ /* 0x000fe600080018a8 */
        /* <DEDUP_REMOVED lines=515> */
[----:B------:R-:W-:Y:S02]  /*90e0*/  UIADD3 UR9, UR60, 0x986, URZ ;  /* 0x000009863c097890 */ /* 0x000fe4000fffe03f */
        /* <DEDUP_REMOVED lines=24> */
[----:B------:R-:W-:Y:S03]  /*9270*/  HGMMA.64x16x16.F32.BF16 R120, gdesc[UR4], R120, gsb0 ;  /* 0x00200000047879f0 */ /* 0x000fe60008001878 */
[----:B------:R-:W-:Y:S02]  /*9280*/  WARPGROUP.DEPBAR.LE gsb0, 0x0 ;  /* 0x00008000000079c5 */ /* 0x000fe40000010000 */
[----:B------:R-:W-:Y:S05]  /*9290*/  @!P0 BRA `(.L_x_24) ;  /* 0x0000000000048947 */ /* 0x000fea0003800000 */
[----:B------:R-:W-:Y:S01]  /*92a0*/  BPT.TRAP 0x1 ;  /* 0x000000040000795c */ /* 0x000fe20000300000 */
.L_x_24:
[----:B------:R-:W-:Y:S02]  /*92b0*/  R2UR UR6, R16 ;  /* 0x00000000100672ca */ /* 0x000fe400000e0000 */
[----:B------:R-:W-:Y:S02]  /*92c0*/  R2UR UR5, R19 ;  /* 0x00000000130572ca */ /* 0x000fe400000e0000 */
[----:B------:R-:W-:-:S11]  /*92d0*/  R2UR UR4, R14 ;  /* 0x000000000e0472ca */ /* 0x000fd600000e0000 */
[----:B------:R-:W-:Y:S02]  /*92e0*/  ULEA UR5, UR5, UR6, 0x3 ;  /* 0x0000000605057291 */ /* 0x000fe4000f8e183f */
[----:B------:R-:W-:-:S05]  /*92f0*/  IMAD.U32 R0, RZ, RZ, UR4 ;  /* 0x00000004ff007e24 */ /* 0x000fca000f8e00ff */
[----:B------:R-:W-:-:S04]  /*9300*/  SHF.L.U32 R0, R0, 0x1f, RZ ;  /* 0x0000001f00007819 */ /* 0x000fc800000006ff */
[----:B------:R0:W1:Y:S01]  /*9310*/  SYNCS.PHASECHK.TRANS64.TRYWAIT P2, [UR5+0x36850], R0 ;  /* 0x03685000ff0075a7 */ /* 0x0000620008040145 */
[----:B------:R-:W-:Y:S05]  /*9320*/  @!P0 BRA `(.L_x_25) ;  /* 0x0000000000048947 */ /* 0x000fea0003800000 */
[----:B------:R-:W-:Y:S01]  /*9330*/  BPT.TRAP 0x1 ;  /* 0x000000040000795c */ /* 0x000fe20000300000 */
.L_x_25:
[----:B-1----:R-:W-:Y:S05]  /*9340*/  @P2 BRA `(.L_x_26) ;  /* 0x0000000000082947 */ /* 0x002fea0003800000 */
[----:B------:R-:W1:Y:S02]  /*9350*/  SYNCS.PHASECHK.TRANS64.TRYWAIT P2, [UR5+0x36850], R0 ;  /* 0x03685000ff0075a7 */ /* 0x000e640008040145 */
[----:B-1----:R-:W-:Y:S05]  /*9360*/  @!P2 BRA `(.L_x_27) ;  /* 0x000000900010a947 */ /* 0x002fea0003800000 */
.L_x_26:
[----:B------:R-:W-:Y:S01]  /*9370*/  R2UR UR4, R16 ;  /* 0x00000000100472ca */ /* 0x000fe200000e0000 */
[----:B------:R-:W-:Y:S01]  /*9380*/  WARPGROUP.ARRIVE ;  /* 0x00000000000079c5 */ /* 0x000fe20000000000 */
[----:B------:R-:W-:Y:S01]  /*9390*/  R2UR UR6, R19 ;  /* 0x00000000130672ca */ /* 0x000fe200000e0000 */
[----:B------:R-:W-:Y:S01]  /*93a0*/  UMOV UR7, 0x40000040 ;  /* 0x4000004000077882 */ /* 0x000fe20000000000 */
[----:B------:R-:W-:Y:S01]  /*93b0*/  FMUL.FTZ R19, R168, UR61 ;  /* 0x0000003da8137c20 */ /* 0x000fe20008410000 */
[----:B------:R-:W-:Y:S01]  /*93c0*/  FMUL.FTZ R23, R169, UR61 ;  /* 0x0000003da9177c20 */ /* 0x000fe20008410000 */
[----:B------:R-:W-:Y:S01]  /*93d0*/  R2UR UR8, R21 ;  /* 0x00000000150872ca */ /* 0x000fe200000e0000 */
[----:B------:R-:W-:Y:S01]  /*93e0*/  FMUL.FTZ R21, R171, UR61 ;  /* 0x0000003dab157c20 */ /* 0x000fe20008410000 */
[----:B------:R-:W-:Y:S01]  /*93f0*/  FMUL.FTZ R171, R172, UR61 ;  /* 0x0000003dacab7c20 */ /* 0x000fe20008410000 */
[----:B------:R-:W-:Y:S01]  /*9400*/  FMUL.FTZ R173, R173, UR61 ;  /* 0x0000003dadad7c20 */ /* 0x000fe20008410000 */
[----:B------:R-:W0:Y:S01]  /*9410*/  MUFU.TANH R19, R19 ;  /* 0x0000001300137308 */ /* 0x000e220000002400 */
[----:B------:R-:W-:Y:S01]  /*9420*/  FMUL.FTZ R205, R152, UR61 ;  /* 0x0000003d98cd7c20 */ /* 0x000fe20008410000 */
[----:B------:R-:W-:Y:S01]  /*9430*/  FMUL.FTZ R207, R153, UR61 ;  /* 0x0000003d99cf7c20 */ /* 0x000fe20008410000 */
[----:B------:R-:W-:Y:S01]  /*9440*/  UIADD3 UR4, UR4, 0x400, URZ ;  /* 0x0000040004047890 */ /* 0x000fe2000fffe03f */
[----:B------:R-:W-:Y:S01]  /*9450*/  FMUL.FTZ R209, R144, UR61 ;  /* 0x0000003d90d17c20 */ /* 0x000fe20008410000 */
[----:B------:R-:W-:Y:S01]  /*9460*/  FMUL.FTZ R211, R145, UR61 ;  /* 0x0000003d91d37c20 */ /* 0x000fe20008410000 */
[----:B------:R-:W-:Y:S01]  /*9470*/  FMUL.FTZ R213, R148, UR61 ;  /* 0x0000003d94d57c20 */ /* 0x000fe20008410000 */
[----:B------:R-:W-:Y:S01]  /*9480*/  USHF.R.U32.HI UR4, URZ, 0x4, UR4 ;  /* 0x000000043f047899 */ /* 0x000fe20008011604 */
[----:B------:R-:W2:Y:S01]  /*9490*/  MUFU.TANH R23, R23 ;  /* 0x0000001700177308 */ /* 0x000ea20000002400 */
[----:B------:R-:W-:Y:S01]  /*94a0*/  FMUL.FTZ R215, R149, UR61 ;  /* 0x0000003d95d77c20 */ /* 0x000fe20008410000 */
[----:B------:R-:W-:Y:S01]  /*94b0*/  FMUL.FTZ R14, R170, UR61 ;  /* 0x0000003daa0e7c20 */ /* 0x000fe20008410000 */
[----:B------:R-:W-:Y:S01]  /*94c0*/  ULOP3.LUT UR4, UR4, 0x3fff, URZ, 0xc0, !UPT ;  /* 0x00003fff04047892 */ /* 0x000fe2000f8ec03f */
[----:B------:R-:W-:Y:S01]  /*94d0*/  FMUL.FTZ R217, R136, UR61 ;  /* 0x0000003d88d97c20 */ /* 0x000fe20008410000 */
[----:B------:R-:W-:Y:S01]  /*94e0*/  FMUL.FTZ R219, R137, UR61 ;  /* 0x0000003d89db7c20 */ /* 0x000fe20008410000 */
[----:B------:R-:W-:Y:S01]  /*94f0*/  FMUL.FTZ R169, R174, UR61 ;  /* 0x0000003daea97c20 */ /* 0x000fe20008410000 */
[----:B------:R-:W-:Y:S01]  /*9500*/  ULOP3.LUT UR4, UR4, 0x3800000, URZ, 0xfc, !UPT ;  /* 0x0380000004047892 */ /* 0x000fe2000f8efc3f */
[----:B------:R-:W3:Y:S01]  /*9510*/  MUFU.TANH R171, R171 ;  /* 0x000000ab00ab7308 */ /* 0x000ee20000002400 */
[----:B01----:R-:W-:Y:S01]  /*9520*/  FMNMX.FTZ R0, R19, R12, !PT ;  /* 0x0000000c13007209 */ /* 0x003fe20007810000 */
[----:B------:R-:W-:Y:S01]  /*9530*/  FMUL.FTZ R221, R140, UR61 ;  /* 0x0000003d8cdd7c20 */ /* 0x000fe20008410000 */
[----:B------:R-:W-:Y:S01]  /*9540*/  UIMAD UR4, UR6, 0xa80, UR4 ;  /* 0x00000a80060478a4 */ /* 0x000fe2000f8e0204 */
[----:B------:R-:W-:Y:S01]  /*9550*/  FMUL.FTZ R175, R175, UR61 ;  /* 0x0000003dafaf7c20 */ /* 0x000fe20008410000 */
[----:B------:R-:W-:Y:S01]  /*9560*/  FMUL.FTZ R141, R141, UR61 ;  /* 0x0000003d8d8d7c20 */ /* 0x000fe20008410000 */
[----:B------:R-:W-:Y:S01]  /*9570*/  FMUL.FTZ R223, R128, UR61 ;  /* 0x0000003d80df7c20 */ /* 0x000fe20008410000 */
[----:B------:R-:W-:Y:S01]  /*9580*/  FMUL.FTZ R163, R163, UR61 ;  /* 0x0000003da3a37c20 */ /* 0x000fe20008410000 */
[----:B------:R-:W0:Y:S01]  /*9590*/  MUFU.TANH R173, R173 ;  /* 0x000000ad00ad7308 */ /* 0x000e220000002400 */
[----:B--2---:R-:W-:Y:S01]  /*95a0*/  FMNMX.FTZ R0, R23, R0, !PT ;  /* 0x0000000017007209 */ /* 0x004fe20007810000 */
[----:B------:R-:W-:Y:S01]  /*95b0*/  UMOV UR6, UR4 ;  /* 0x0000000400067c82 */ /* 0x000fe20008000000 */
[----:B------:R-:W-:Y:S01]  /*95c0*/  FMUL.FTZ R225, R129, UR61 ;  /* 0x0000003d81e17c20 */ /* 0x000fe20008410000 */
[----:B------:R-:W-:Y:S01]  /*95d0*/  HGMMA.64x192x16.F32.BF16 R24, R200, gdesc[UR4].tnspB, R24, gsb0 ;  /* 0x42e00004c8187df0 */ /* 0x000fe20008001818 */
[----:B------:R-:W-:Y:S01]  /*95e0*/  UIADD3 UR6, UR4, 0x80, URZ ;  /* 0x0000008004067890 */ /* 0x000fe2000fffe03f */
[----:B------:R-:W-:Y:S01]  /*95f0*/  FMUL.FTZ R227, R132, UR61 ;  /* 0x0000003d84e37c20 */ /* 0x000fe20008410000 */
[----:B------:R-:W-:Y:S01]  /*9600*/  UMOV UR7, 0x40000040 ;  /* 0x4000004000077882 */ /* 0x000fe20000000000 */
[----:B------:R-:W-:Y:S01]  /*9610*/  MUFU.TANH R205, R205 ;  /* 0x000000cd00cd7308 */ /* 0x000fe20000002400 */
[----:B---3--:R-:W-:Y:S01]  /*9620*/  FMNMX.FTZ R0, R171, R0, !PT ;  /* 0x00000000ab007209 */ /* 0x008fe20007810000 */
[----:B------:R-:W-:Y:S01]  /*9630*/  FMUL.FTZ R167, R167, UR61 ;  /* 0x0000003da7a77c20 */ /* 0x000fe20008410000 */
[----:B------:R-:W-:Y:S01]  /*9640*/  FMUL.FTZ R229, R133, UR61 ;  /* 0x0000003d85e57c20 */ /* 0x000fe20008410000 */
[----:B------:R-:W-:Y:S01]  /*9650*/  FMUL.FTZ R153, R154, UR61 ;  /* 0x0000003d9a997c20 */ /* 0x000fe20008410000 */
[----:B------:R-:W-:Y:S01]  /*9660*/  FMUL.FTZ R231, R120, UR61 ;  /* 0x0000003d78e77c20 */ /* 0x000fe20008410000 */
[----:B------:R-:W-:Y:S01]  /*9670*/  FMUL.FTZ R155, R155, UR61 ;  /* 0x0000003d9b9b7c20 */ /* 0x000fe20008410000 */
[----:B------:R-:W-:Y:S01]  /*9680*/  FMUL.FTZ R159, R159, UR61 ;  /* 0x0000003d9f9f7c20 */ /* 0x000fe20008410000 */
[----:B------:R-:W-:Y:S01]  /*9690*/  MUFU.TANH R207, R207 ;  /* 0x000000cf00cf7308 */ /* 0x000fe20000002400 */
[----:B0-----:R-:W-:Y:S01]  /*96a0*/  FMNMX.FTZ R0, R173, R0, !PT ;  /* 0x00000000ad007209 */ /* 0x001fe20007810000 */
[----:B------:R-:W-:Y:S01]  /*96b0*/  FMUL.FTZ R233, R125, UR61 ;  /* 0x0000003d7de97c20 */ /* 0x000fe20008410000 */
[----:B------:R-:W-:Y:S01]  /*96c0*/  FMUL.FTZ R145, R146, UR61 ;  /* 0x0000003d92917c20 */ /* 0x000fe20008410000 */
[----:B------:R-:W-:Y:S01]  /*96d0*/  FMUL.FTZ R147, R147, UR61 ;  /* 0x0000003d93937c20 */ /* 0x000fe20008410000 */
[----:B------:R-:W-:Y:S01]  /*96e0*/  FMUL.FTZ R149, R150, UR61 ;  /* 0x0000003d96957c20 */ /* 0x000fe20008410000 */
[----:B------:R-:W-:Y:S01]  /*96f0*/  FMUL.FTZ R125, R138, UR61 ;  /* 0x0000003d8a7d7c20 */ /* 0x000fe20008410000 */
[----:B------:R-:W-:Y:S01]  /*9700*/  FMUL.FTZ R129, R139, UR61 ;  /* 0x0000003d8b817c20 */ /* 0x000fe20008410000 */
[----:B------:R-:W-:Y:S01]  /*9710*/  MUFU.TANH R209, R209 ;  /* 0x000000d100d17308 */ /* 0x000fe20000002400 */
[----:B------:R-:W-:Y:S01]  /*9720*/  FMUL.FTZ R133, R142, UR61 ;  /* 0x0000003d8e857c20 */ /* 0x000fe20008410000 */
        /* <DEDUP_REMOVED lines=8> */
[----:B------:R-:W0:Y:S01]  /*97b0*/  LDC R8, c[0x0][0x988] ;  /* 0x00026200ff087b82 */ /* 0x000e220000000800 */
[----:B------:R-:W-:Y:S01]  /*97c0*/  FMUL.FTZ R127, R127, UR61 ;  /* 0x0000003d7f7f7c20 */ /* 0x000fe20008410000 */
[----:B------:R-:W-:Y:S01]  /*97d0*/  IMAD.U32 R136, RZ, RZ, UR5 ;  /* 0x00000005ff887e24 */ /* 0x000fe2000f8e00ff */
[----:B------:R-:W-:-:S02]  /*97e0*/  R2UR UR9, R17 ;  /* 0x00000000110972ca */ /* 0x000fc400000e0000 */
[----:B------:R-:W-:Y:S01]  /*97f0*/  R2UR UR5, R5 ;  /* 0x00000000050572ca */ /* 0x000fe200000e0000 */
[----:B------:R-:W-:Y:S01]  /*9800*/  MUFU.TANH R213, R213 ;  /* 0x000000d500d57308 */ /* 0x000fe20000002400 */
[----:B------:R-:W-:-:S05]  /*9810*/  @!P1 VIADD R136, R136, 0x36860 ;  /* 0x0003686088889836 */ /* 0x000fca0000000000 */
[----:B------:R-:W-:Y:S02]  /*9820*/  @!P1 PRMT R136, RZ, 0x654, R136 ;  /* 0x00000654ff889816 */ /* 0x000fe40000000088 */
[----:B------:R-:W-:Y:S08]  /*9830*/  MUFU.TANH R215, R215 ;  /* 0x000000d700d77308 */ /* 0x000ff00000002400 */
[----:B------:R-:W1:Y:S08]  /*9840*/  MUFU.TANH R14, R14 ;  /* 0x0000000e000e7308 */ /* 0x000e700000002400 */
[----:B------:R-:W-:Y:S08]  /*9850*/  MUFU.TANH R217, R217 ;  /* 0x000000d900d97308 */ /* 0x000ff00000002400 */
[----:B------:R-:W2:Y:S01]  /*9860*/  MUFU.TANH R21, R21 ;  /* 0x0000001500157308 */ /* 0x000ea20000002400 */
[----:B-1----:R-:W-:-:S07]  /*9870*/  FMNMX.FTZ R10, R14, R15, !PT ;  /* 0x0000000f0e0a7209 */ /* 0x002fce0007810000 */
[----:B------:R-:W-:Y:S08]  /*9880*/  MUFU.TANH R219, R219 ;  /* 0x000000db00db7308 */ /* 0x000ff00000002400 */
[----:B------:R-:W1:Y:S01]  /*9890*/  MUFU.TANH R169, R169 ;  /* 0x000000a900a97308 */ /* 0x000e620000002400 */
[----:B--2---:R-:W-:-:S07]  /*98a0*/  FMNMX.FTZ R10, R21, R10, !PT ;  /* 0x0000000a150a7209 */ /* 0x004fce0007810000 */
[----:B------:R-:W-:Y:S08]  /*98b0*/  MUFU.TANH R221, R221 ;  /* 0x000000dd00dd7308 */ /* 0x000ff00000002400 */
[----:B------:R-:W2:Y:S01]  /*98c0*/  MUFU.TANH R175, R175 ;  /* 0x000000af00af7308 */ /* 0x000ea20000002400 */
[----:B-1----:R-:W-:-:S07]  /*98d0*/  FMNMX.FTZ R10, R169, R10, !PT ;  /* 0x0000000aa90a7209 */ /* 0x002fce0007810000 */
[----:B------:R-:W-:Y:S08]  /*98e0*/  MUFU.TANH R141, R141 ;  /* 0x0000008d008d7308 */ /* 0x000ff00000002400 */
[----:B------:R-:W-:Y:S01]  /*98f0*/  MUFU.TANH R223, R223 ;  /* 0x000000df00df7308 */ /* 0x000fe20000002400 */
[----:B--2---:R-:W-:-:S07]  /*9900*/  FMNMX.FTZ R10, R175, R10, !PT ;  /* 0x0000000aaf0a7209 */ /* 0x004fce0007810000 */
[----:B------:R-:W-:Y:S08]  /*9910*/  MUFU.TANH R163, R163 ;  /* 0x000000a300a37308 */ /* 0x000ff00000002400 */
        /* <DEDUP_REMOVED lines=16> */
[----:B------:R-:W-:Y:S01]  /*9a20*/  HGMMA.64x192x16.F32.BF16 R24, R196, gdesc[UR4].tnspB, R24, gsb0 ;  /* 0x42e00004c4187df0 */ /* 0x000fe20008001818 */
[----:B------:R-:W-:Y:S01]  /*9a30*/  UIADD3 UR6, UR4, 0x100, URZ ;  /* 0x0000010004067890 */ /* 0x000fe2000fffe03f */
[----:B------:R-:W-:-:S05]  /*9a40*/  UMOV UR7, 0x40000040 ;  /* 0x4000004000077882 */ /* 0x000fca0000000000 */
        /* <DEDUP_REMOVED lines=19> */
[----:B------:R-:W-:-:S03]  /*9b80*/  FMUL.FTZ R161, R162, UR61 ;  /* 0x0000003da2a17c20 */ /* 0x000fc60008410000 */
[----:B------:R-:W-:Y:S01]  /*9b90*/  HGMMA.64x192x16.F32.BF16 R24, R192, gdesc[UR4].tnspB, R24, gsb0 ;  /* 0x42e00004c0187df0 */ /* 0x000fe20008001818 */
[----:B------:R-:W-:Y:S01]  /*9ba0*/  UIADD3 UR6, UR4, 0x180, URZ ;  /* 0x0000018004067890 */ /* 0x000fe2000fffe03f */
[----:B------:R-:W1:Y:S01]  /*9bb0*/  MUFU.TANH R197, R197 ;  /* 0x000000c500c57308 */ /* 0x000e620000002400 */
[----:B------:R-:W-:-:S07]  /*9bc0*/  UMOV UR7, 0x40000040 ;  /* 0x4000004000077882 */ /* 0x000fce0000000000 */
[----:B------:R-:W2:Y:S08]  /*9bd0*/  MUFU.TANH R199, R199 ;  /* 0x000000c700c77308 */ /* 0x000eb00000002400 */
[----:B------:R-:W3:Y:S01]  /*9be0*/  MUFU.TANH R161, R161 ;  /* 0x000000a100a17308 */ /* 0x000ee20000002400 */
[----:B-1----:R-:W-:-:S04]  /*9bf0*/  FMNMX.FTZ R0, R197, R0, !PT ;  /* 0x00000000c5007209 */ /* 0x002fc80007810000 */
[----:B--2---:R-:W-:-:S04]  /*9c00*/  FMNMX.FTZ R0, R199, R0, !PT ;  /* 0x00000000c7007209 */ /* 0x004fc80007810000 */
[----:B------:R-:W-:-:S04]  /*9c10*/  FMNMX.FTZ R0, R203, R0, !PT ;  /* 0x00000000cb007209 */ /* 0x000fc80007810000 */
[----:B------:R-:W-:Y:S02]  /*9c20*/  FMNMX.FTZ R0, R201, R0, !PT ;  /* 0x00000000c9007209 */ /* 0x000fe40007810000 */
[----:B---3--:R-:W-:Y:S02]  /*9c30*/  FMNMX.FTZ R10, R161, R10, !PT ;  /* 0x0000000aa10a7209 */ /* 0x008fe40007810000 */
[----:B------:R-:W-:Y:S02]  /*9c40*/  FMNMX.FTZ R0, R205, R0, !PT ;  /* 0x00000000cd007209 */ /* 0x000fe40007810000 */
[----:B------:R-:W-:Y:S02]  /*9c50*/  FMNMX.FTZ R10, R163, R10, !PT ;  /* 0x0000000aa30a7209 */ /* 0x000fe40007810000 */
[----:B------:R-:W-:Y:S02]  /*9c60*/  FMNMX.FTZ R0, R207, R0, !PT ;  /* 0x00000000cf007209 */ /* 0x000fe40007810000 */
[----:B------:R-:W-:-:S04]  /*9c70*/  FMNMX.FTZ R10, R165, R10, !PT ;  /* 0x0000000aa50a7209 */ /* 0x000fc80007810000 */
[----:B------:R-:W-:-:S04]  /*9c80*/  FMNMX.FTZ R10, R167, R10, !PT ;  /* 0x0000000aa70a7209 */ /* 0x000fc80007810000 */
[----:B------:R-:W-:-:S04]  /*9c90*/  FMNMX.FTZ R10, R153, R10, !PT ;  /* 0x0000000a990a7209 */ /* 0x000fc80007810000 */
[----:B------:R-:W-:Y:S01]  /*9ca0*/  FMNMX.FTZ R10, R155, R10, !PT ;  /* 0x0000000a9b0a7209 */ /* 0x000fe20007810000 */
[----:B------:R-:W-:Y:S02]  /*9cb0*/  WARPGROUP.DEPBAR.LE gsb0, 0x0 ;  /* 0x00008000000079c5 */ /* 0x000fe40000010000 */
        /* <DEDUP_REMOVED lines=18> */
[----:B------:R-:W-:-:S02]  /*9de0*/  FMNMX.FTZ R10, R145, R10, !PT ;  /* 0x0000000a910a7209 */ /* 0x000fc40007810000 */
[----:B------:R-:W-:Y:S02]  /*9df0*/  FMNMX.FTZ R0, R217, R0, !PT ;  /* 0x00000000d9007209 */ /* 0x000fe40007810000 */
[----:B------:R-:W-:Y:S02]  /*9e00*/  FMNMX.FTZ R10, R147, R10, !PT ;  /* 0x0000000a930a7209 */ /* 0x000fe40007810000 */
[----:B------:R-:W-:Y:S02]  /*9e10*/  FMNMX.FTZ R0, R219, R0, !PT ;  /* 0x00000000db007209 */ /* 0x000fe40007810000 */
[----:B------:R-:W-:Y:S02]  /*9e20*/  FMNMX.FTZ R10, R149, R10, !PT ;  /* 0x0000000a950a7209 */ /* 0x000fe40007810000 */
[----:B------:R-:W-:-:S04]  /*9e30*/  FMNMX.FTZ R0, R221, R0, !PT ;  /* 0x00000000dd007209 */ /* 0x000fc80007810000 */
[----:B------:R-:W-:-:S04]  /*9e40*/  FMNMX.FTZ R0, R141, R0, !PT ;  /* 0x000000008d007209 */ /* 0x000fc80007810000 */
[----:B------:R-:W-:-:S04]  /*9e50*/  FMNMX.FTZ R0, R223, R0, !PT ;  /* 0x00000000df007209 */ /* 0x000fc80007810000 */
        /* <DEDUP_REMOVED lines=8> */
[----:B------:R-:W-:Y:S01]  /*9ee0*/  FMUL.FTZ R121, R151, UR61 ;  /* 0x0000003d97797c20 */ /* 0x000fe20008410000 */
[----:B------:R-:W-:Y:S02]  /*9ef0*/  FMUL.FTZ R151, R122, UR61 ;  /* 0x0000003d7a977c20 */ /* 0x000fe40008410000 */
[----:B------:R-:W-:Y:S01]  /*9f00*/  HGMMA.64x192x16.F32.BF16 R24, R184, gdesc[UR4].tnspB, R24, gsb0 ;  /* 0x42e00004b8187df0 */ /* 0x000fe20008001818 */
[----:B------:R-:W-:Y:S01]  /*9f10*/  UIADD3 UR6, UR4, 0x280, URZ ;  /* 0x0000028004067890 */ /* 0x000fe2000fffe03f */
[----:B------:R-:W1:Y:S01]  /*9f20*/  MUFU.TANH R189, R189 ;  /* 0x000000bd00bd7308 */ /* 0x000e620000002400 */
[----:B------:R-:W-:Y:S01]  /*9f30*/  UMOV UR7, 0x40000040 ;  /* 0x4000004000077882 */ /* 0x000fe20000000000 */
[----:B------:R-:W-:-:S06]  /*9f40*/  UIADD3 UR4, UR4, 0x300, URZ ;  /* 0x0000030004047890 */ /* 0x000fcc000fffe03f */
[----:B------:R-:W2:Y:S08]  /*9f50*/  MUFU.TANH R191, R191 ;  /* 0x000000bf00bf7308 */ /* 0x000eb00000002400 */
[----:B------:R-:W3:Y:S01]  /*9f60*/  MUFU.TANH R121, R121 ;  /* 0x0000007900797308 */ /* 0x000ee20000002400 */
[----:B-1----:R-:W-:-:S07]  /*9f70*/  FMNMX.FTZ R0, R189, R0, !PT ;  /* 0x00000000bd007209 */ /* 0x002fce0007810000 */
[----:B------:R-:W1:Y:S01]  /*9f80*/  MUFU.TANH R151, R151 ;  /* 0x0000009700977308 */ /* 0x000e620000002400 */
[----:B--2---:R-:W-:-:S04]  /*9f90*/  FMNMX.FTZ R0, R191, R0, !PT ;  /* 0x00000000bf007209 */ /* 0x004fc80007810000 */
[----:B------:R-:W-:Y:S02]  /*9fa0*/  FMNMX.FTZ R0, R233, R0, !PT ;  /* 0x00000000e9007209 */ /* 0x000fe40007810000 */
[----:B---3--:R-:W-:-:S03]  /*9fb0*/  FMNMX.FTZ R10, R121, R10, !PT ;  /* 0x0000000a790a7209 */ /* 0x008fc60007810000 */
[----:B------:R-:W2:Y:S01]  /*9fc0*/  SHFL.BFLY PT, R9, R0, 0x2, 0x1f ;  /* 0x0c401f0000097f89 */ /* 0x000ea200000e0000 */
[----:B------:R-:W-:-:S04]  /*9fd0*/  FMNMX.FTZ R10, R125, R10, !PT ;  /* 0x0000000a7d0a7209 */ /* 0x000fc80007810000 */
[----:B------:R-:W-:-:S04]  /*9fe0*/  FMNMX.FTZ R10, R129, R10, !PT ;  /* 0x0000000a810a7209 */ /* 0x000fc80007810000 */
[----:B------:R-:W-:-:S04]  /*9ff0*/  FMNMX.FTZ R10, R133, R10, !PT ;  /* 0x0000000a850a7209 */ /* 0x000fc80007810000 */
[----:B------:R-:W-:-:S04]  /*a000*/  FMNMX.FTZ R10, R137, R10, !PT ;  /* 0x0000000a890a7209 */ /* 0x000fc80007810000 */
[----:B------:R-:W-:-:S04]  /*a010*/  FMNMX.FTZ R10, R139, R10, !PT ;  /* 0x0000000a8b0a7209 */ /* 0x000fc80007810000 */
[----:B------:R-:W-:Y:S02]  /*a020*/  FMNMX.FTZ R10, R131, R10, !PT ;  /* 0x0000000a830a7209 */ /* 0x000fe40007810000 */
[----:B--2---:R-:W-:Y:S02]  /*a030*/  FMNMX.FTZ R9, R0, R9, !PT ;  /* 0x0000000900097209 */ /* 0x004fe40007810000 */
[----:B------:R-:W-:-:S03]  /*a040*/  FMNMX.FTZ R10, R143, R10, !PT ;  /* 0x0000000a8f0a7209 */ /* 0x000fc60007810000 */
[----:B------:R-:W2:Y:S01]  /*a050*/  SHFL.BFLY PT, R0, R9, 0x1, 0x1f ;  /* 0x0c201f0009007f89 */ /* 0x000ea200000e0000 */
[----:B------:R-:W-:-:S04]  /*a060*/  FMNMX.FTZ R10, R135, R10, !PT ;  /* 0x0000000a870a7209 */ /* 0x000fc80007810000 */
[----:B-1----:R-:W-:-:S04]  /*a070*/  FMNMX.FTZ R10, R151, R10, !PT ;  /* 0x0000000a970a7209 */ /* 0x002fc80007810000 */
[----:B------:R-:W-:-:S04]  /*a080*/  FMNMX.FTZ R10, R123, R10, !PT ;  /* 0x0000000a7b0a7209 */ /* 0x000fc80007810000 */
[----:B------:R-:W-:-:S04]  /*a090*/  FMNMX.FTZ R10, R235, R10, !PT ;  /* 0x0000000aeb0a7209 */ /* 0x000fc80007810000 */
[----:B------:R-:W-:Y:S02]  /*a0a0*/  FMNMX.FTZ R10, R127, R10, !PT ;  /* 0x0000000a7f0a7209 */ /* 0x000fe40007810000 */
[----:B--2---:R-:W-:-:S05]  /*a0b0*/  FMNMX.FTZ R13, R9, R0, !PT ;  /* 0x00000000090d7209 */ /* 0x004fca0007810000 */
[C---:B0-----:R-:W-:Y:S01]  /*a0c0*/  FMUL.FTZ R0, R13.reuse, R8 ;  /* 0x000000080d007220 */ /* 0x041fe20000410000 */
[----:B------:R-:W-:-:S03]  /*a0d0*/  FADD.FTZ R9, -R13, R12 ;  /* 0x0000000c0d097221 */ /* 0x000fc60000010100 */
[-CC-:B------:R-:W-:Y:S01]  /*a0e0*/  FFMA.FTZ R194, R193, R8.reuse, -R0.reuse ;  /* 0x00000008c1c27223 */ /* 0x180fe20000010800 */
[-C--:B------:R-:W-:Y:S01]  /*a0f0*/  FMUL.FTZ R9, R9, R8.reuse ;  /* 0x0000000809097220 */ /* 0x080fe20000410000 */
[----:B------:R-:W0:Y:S01]  /*a100*/  SHFL.BFLY PT, R193, R10, 0x2, 0x1f ;  /* 0x0c401f000ac17f89 */ /* 0x000e2200000e0000 */
        /* <DEDUP_REMOVED lines=14> */
[----:B------:R-:W1:Y:S01]  /*a1f0*/  MUFU.EX2 R200, R200 ;  /* 0x000000c800c87308 */ /* 0x000e620000000800 */
[-CC-:B------:R-:W-:Y:S01]  /*a200*/  FFMA.FTZ R209, R219, R8.reuse, -R0.reuse ;  /* 0x00000008dbd17223 */ /* 0x180fe20000010800 */
[-CC-:B------:R-:W-:Y:S01]  /*a210*/  FFMA.FTZ R141, R141, R8.reuse, -R0.reuse ;  /* 0x000000088d8d7223 */ /* 0x180fe20000010800 */
[-CC-:B------:R-:W-:Y:S01]  /*a220*/  FFMA.FTZ R12, R231, R8.reuse, -R0.reuse ;  /* 0x00000008e70c7223 */ /* 0x180fe20000010800 */
[-CC-:B------:R-:W-:Y:S01]  /*a230*/  FFMA.FTZ R22, R191, R8.reuse, -R0.reuse ;  /* 0x00000008bf167223 */ /* 0x180fe20000010800 */
[----:B------:R-:W-:-:S03]  /*a240*/  FFMA.FTZ R233, R233, R8, -R0 ;  /* 0x00000008e9e97223 */ /* 0x000fc60000010800 */
[----:B------:R-:W2:Y:S01]  /*a250*/  MUFU.EX2 R19, R19 ;  /* 0x0000001300137308 */ /* 0x000ea20000000800 */
[----:B0-----:R-:W-:-:S05]  /*a260*/  FMNMX.FTZ R193, R10, R193, !PT ;  /* 0x000000c10ac17209 */ /* 0x001fca0007810000 */
[----:B------:R-:W0:Y:S02]  /*a270*/  SHFL.BFLY PT, R10, R193, 0x1, 0x1f ;  /* 0x0c201f00c10a7f89 */ /* 0x000e2400000e0000 */
[----:B------:R-:W-:Y:S01]  /*a280*/  MUFU.EX2 R202, R202 ;  /* 0x000000ca00ca7308 */ /* 0x000fe20000000800 */
[----:B-1----:R-:W-:-:S07]  /*a290*/  FFMA.FTZ R134, R9, R7, R200 ;  /* 0x0000000709867223 */ /* 0x002fce00000100c8 */
[----:B------:R-:W-:Y:S01]  /*a2a0*/  MUFU.EX2 R23, R23 ;  /* 0x0000001700177308 */ /* 0x000fe20000000800 */
[----:B--2---:R-:W-:-:S07]  /*a2b0*/  F2FP.BF16.F32.PACK_AB R200, R19, R200 ;  /* 0x000000c813c8723e */ /* 0x004fce00000010ff */
[----:B------:R-:W-:Y:S01]  /*a2c0*/  MUFU.EX2 R196, R196 ;  /* 0x000000c400c47308 */ /* 0x000fe20000000800 */
[----:B0-----:R-:W-:-:S07]  /*a2d0*/  FMNMX.FTZ R10, R193, R10, !PT ;  /* 0x0000000ac10a7209 */ /* 0x001fce0007810000 */
[----:B------:R-:W-:Y:S01]  /*a2e0*/  MUFU.EX2 R171, R171 ;  /* 0x000000ab00ab7308 */ /* 0x000fe20000000800 */
[C---:B------:R-:W-:Y:S01]  /*a2f0*/  FMUL.FTZ R120, R10.reuse, R8 ;  /* 0x000000080a787220 */ /* 0x040fe20000410000 */
[----:B------:R-:W-:-:S03]  /*a300*/  FADD.FTZ R189, -R10, R15 ;  /* 0x0000000f0abd7221 */ /* 0x000fc60000010100 */
[-CC-:B------:R-:W-:Y:S01]  /*a310*/  FFMA.FTZ R201, R14, R8.reuse, -R120.reuse ;  /* 0x000000080ec97223 */ /* 0x180fe20000010878 */
[-C--:B------:R-:W-:Y:S01]  /*a320*/  FMUL.FTZ R189, R189, R8.reuse ;  /* 0x00000008bdbd7220 */ /* 0x080fe20000410000 */
[-CC-:B------:R-:W-:Y:S01]  /*a330*/  FFMA.FTZ R14, R21, R8.reuse, -R120.reuse ;  /* 0x00000008150e7223 */ /* 0x180fe20000010878 */
[----:B------:R-:W-:Y:S01]  /*a340*/  MOV R21, UR8 ;  /* 0x0000000800157c02 */ /* 0x000fe20008000f00 */
[-CC-:B------:R-:W-:Y:S01]  /*a350*/  FFMA.FTZ R203, R169, R8.reuse, -R120.reuse ;  /* 0x00000008a9cb7223 */ /* 0x180fe20000010878 */
[----:B------:R-:W-:Y:S01]  /*a360*/  R2UR UR8, R20 ;  /* 0x00000000140872ca */ /* 0x000fe200000e0000 */
[----:B------:R-:W-:Y:S01]  /*a370*/  MUFU.EX2 R201, R201 ;  /* 0x000000c900c97308 */ /* 0x000fe20000000800 */
[-CC-:B------:R-:W-:Y:S01]  /*a380*/  FFMA.FTZ R122, R175, R8.reuse, -R120.reuse ;  /* 0x00000008af7a7223 */ /* 0x180fe20000010878 */
[----:B------:R-:W-:Y:S02]  /*a390*/  @!P1 VIADD R20, R21, 0x36840 ;  /* 0x0003684015149836 */ /* 0x000fe40000000000 */
[-CC-:B------:R-:W-:Y:S01]  /*a3a0*/  FFMA.FTZ R197, R161, R8.reuse, -R120.reuse ;  /* 0x00000008a1c57223 */ /* 0x180fe20000010878 */
[-CC-:B------:R-:W-:Y:S01]  /*a3b0*/  FFMA.FTZ R124, R163, R8.reuse, -R120.reuse ;  /* 0x00000008a37c7223 */ /* 0x180fe20000010878 */
[-CC-:B------:R-:W-:Y:S01]  /*a3c0*/  FFMA.FTZ R199, R165, R8.reuse, -R120.reuse ;  /* 0x00000008a5c77223 */ /* 0x180fe20000010878 */
[-C--:B------:R-:W-:Y:S01]  /*a3d0*/  FFMA.FTZ R126, R167, R8.reuse, -R120 ;  /* 0x00000008a77e7223 */ /* 0x080fe20000010878 */
[----:B------:R-:W-:Y:S01]  /*a3e0*/  @!P1 PRMT R21, RZ, 0x654, R20 ;  /* 0x00000654ff159816 */ /* 0x000fe20000000014 */
        /* <DEDUP_REMOVED lines=19> */
[----:B------:R-:W-:Y:S01]  /*a520*/  FFMA.FTZ R235, R235, R8, -R120 ;  /* 0x00000008ebeb7223 */ /* 0x000fe20000010878 */
[----:B------:R-:W-:-:S04]  /*a530*/  UISETP.GT.AND UP0, UPT, UR8, UR9, UPT ;  /* 0x000000090800728c */ /* 0x000fc8000bf04270 */
[----:B------:R-:W-:Y:S02]  /*a540*/  MUFU.EX2 R197, R197 ;  /* 0x000000c500c57308 */ /* 0x000fe40000000800 */
[----:B------:R-:W-:Y:S01]  /*a550*/  PLOP3.LUT P2, PT, PT, PT, UP0, 0x80, 0x0 ;  /* 0x000000000000781c */ /* 0x000fe20003f4f008 */
[----:B------:R-:W-:Y:S02]  /*a560*/  WARPGROUP.DEPBAR.LE gsb0, 0x0 ;  /* 0x00008000000079c5 */ /* 0x000fe40000010000 */
[----:B------:R-:W-:Y:S01]  /*a570*/  WARPGROUP.ARRIVE ;  /* 0x00000000000079c5 */ /* 0x000fe20000000000 */
[-CC-:B------:R-:W-:Y:S01]  /*a580*/  FFMA.FTZ R185, R207, R8.reuse, -R0.reuse ;  /* 0x00000008cfb97223 */ /* 0x180fe20000010800 */
[-CC-:B------:R-:W-:Y:S01]  /*a590*/  FFMA.FTZ R187, R195, R8.reuse, -R0.reuse ;  /* 0x00000008c3bb7223 */ /* 0x180fe20000010800 */
[-CC-:B------:R-:W-:Y:S01]  /*a5a0*/  FFMA.FTZ R207, R215, R8.reuse, -R0.reuse ;  /* 0x00000008d7cf7223 */ /* 0x180fe20000010800 */
[-CC-:B------:R-:W-:Y:S01]  /*a5b0*/  FFMA.FTZ R184, R217, R8.reuse, -R0.reuse ;  /* 0x00000008d9b87223 */ /* 0x180fe20000010800 */
[-C--:B------:R-:W-:Y:S01]  /*a5c0*/  FFMA.FTZ R186, R221, R8.reuse, -R0 ;  /* 0x00000008ddba7223 */ /* 0x080fe20000010800 */
[----:B------:R-:W-:Y:S01]  /*a5d0*/  HGMMA.64x192x16.F32.BF16 R24, R180, gdesc[UR4].tnspB, R24, gsb0 ;  /* 0x42e00004b4187df0 */ /* 0x000fe20008001818 */
[----:B------:R-:W-:Y:S01]  /*a5e0*/  UMOV UR6, UR4 ;  /* 0x0000000400067c82 */ /* 0x000fe20008000000 */
[----:B------:R-:W-:Y:S01]  /*a5f0*/  UMOV UR7, 0x40000040 ;  /* 0x4000004000077882 */ /* 0x000fe20000000000 */
[----:B------:R-:W-:Y:S01]  /*a600*/  MUFU.EX2 R198, R198 ;  /* 0x000000c600c67308 */ /* 0x000fe20000000800 */
[----:B------:R-:W-:Y:S01]  /*a610*/  FFMA.FTZ R195, R157, R8, -R120 ;  /* 0x000000089dc37223 */ /* 0x000fe20000010878 */
[----:B------:R-:W-:-:S06]  /*a620*/  UIADD3 UR4, UR8, -0x1, URZ ;  /* 0xffffffff08047890 */ /* 0x000fcc000fffe03f */
[----:B------:R-:W-:Y:S08]  /*a630*/  MUFU.EX2 R124, R124 ;  /* 0x0000007c007c7308 */ /* 0x000ff00000000800 */
        /* <DEDUP_REMOVED lines=23> */
[----:B------:R-:W-:Y:S01]  /*a7b0*/  MUFU.EX2 R138, R133 ;  /* 0x00000085008a7308 */ /* 0x000fe20000000800 */
[----:B------:R-:W-:-:S02]  /*a7c0*/  WARPGROUP.DEPBAR.LE gsb0, 0x0 ;  /* 0x00008000000079c5 */ /* 0x000fc40000010000 */
[----:B------:R-:W-:Y:S01]  /*a7d0*/  WARPGROUP.ARRIVE ;  /* 0x00000000000079c5 */ /* 0x000fe20000000000 */
[-CC-:B------:R-:W-:Y:S01]  /*a7e0*/  FFMA.FTZ R180, R223, R8.reuse, -R0.reuse ;  /* 0x00000008dfb47223 */ /* 0x180fe20000010800 */
[-CC-:B------:R-:W-:Y:S01]  /*a7f0*/  FFMA.FTZ R181, R225, R8.reuse, -R0.reuse ;  /* 0x00000008e1b57223 */ /* 0x180fe20000010800 */
[-CC-:B------:R-:W-:Y:S01]  /*a800*/  FFMA.FTZ R182, R227, R8.reuse, -R0.reuse ;  /* 0x00000008e3b67223 */ /* 0x180fe20000010800 */
[-C--:B------:R-:W-:Y:S01]  /*a810*/  FFMA.FTZ R183, R229, R8.reuse, -R0 ;  /* 0x00000008e5b77223 */ /* 0x080fe20000010800 */
[----:B------:R-:W-:Y:S01]  /*a820*/  MUFU.EX2 R137, R137 ;  /* 0x0000008900897308 */ /* 0x000fe20000000800 */
[----:B------:R-:W-:Y:S07]  /*a830*/  HGMMA.64x192x16.F32.BF16 R24, R176, gdesc[UR4].tnspB, R24, gsb0 ;  /* 0x42e00004b0187df0 */ /* 0x000fee0008001818 */
[----:B------:R0:W1:Y:S08]  /*a840*/  MUFU.EX2 R0, R189 ;  /* 0x000000bd00007308 */ /* 0x0000700000000800 */
[----:B------:R-:W-:Y:S01]  /*a850*/  MUFU.EX2 R180, R180 ;  /* 0x000000b400b47308 */ /* 0x000fe20000000800 */
[-CC-:B0-----:R-:W-:Y:S01]  /*a860*/  FFMA.FTZ R189, R145, R8.reuse, -R120.reuse ;  /* 0x0000000891bd7223 */ /* 0x181fe20000010878 */
[----:B------:R-:W-:-:S06]  /*a870*/  FFMA.FTZ R120, R127, R8, -R120 ;  /* 0x000000087f787223 */ /* 0x000fcc0000010878 */
[----:B------:R-:W-:Y:S01]  /*a880*/  MUFU.EX2 R189, R189 ;  /* 0x000000bd00bd7308 */ /* 0x000fe20000000800 */
[----:B-1----:R-:W-:Y:S01]  /*a890*/  FFMA.FTZ R7, R0, R6, R201 ;  /* 0x0000000600077223 */ /* 0x002fe200000100c9 */
[----:B------:R-:W-:-:S06]  /*a8a0*/  F2FP.BF16.F32.PACK_AB R201, R14, R201 ;  /* 0x000000c90ec9723e */ /* 0x000fcc00000010ff */
[----:B------:R-:W-:Y:S08]  /*a8b0*/  MUFU.EX2 R6, R125 ;  /* 0x0000007d00067308 */ /* 0x000ff00000000800 */
[----:B------:R-:W-:Y:S08]  /*a8c0*/  MUFU.EX2 R181, R181 ;  /* 0x000000b500b57308 */ /* 0x000ff00000000800 */
[----:B------:R-:W-:Y:S08]  /*a8d0*/  MUFU.EX2 R182, R182 ;  /* 0x000000b600b67308 */ /* 0x000ff00000000800 */
[----:B------:R-:W-:Y:S08]  /*a8e0*/  MUFU.EX2 R140, R139 ;  /* 0x0000008b008c7308 */ /* 0x000ff00000000800 */
[----:B------:R-:W-:Y:S08]  /*a8f0*/  MUFU.EX2 R183, R183 ;  /* 0x000000b700b77308 */ /* 0x000ff00000000800 */
[----:B------:R-:W-:Y:S08]  /*a900*/  MUFU.EX2 R131, R131 ;  /* 0x0000008300837308 */ /* 0x000ff00000000800 */
[----:B------:R-:W-:Y:S08]  /*a910*/  MUFU.EX2 R12, R12 ;  /* 0x0000000c000c7308 */ /* 0x000ff00000000800 */
[----:B------:R-:W0:Y:S08]  /*a920*/  MUFU.EX2 R211, R211 ;  /* 0x000000d300d37308 */ /* 0x000e300000000800 */
[----:B------:R-:W-:Y:S08]  /*a930*/  MUFU.EX2 R135, R135 ;  /* 0x0000008700877308 */ /* 0x000ff00000000800 */
[----:B------:R-:W-:Y:S08]  /*a940*/  MUFU.EX2 R22, R22 ;  /* 0x0000001600167308 */ /* 0x000ff00000000800 */
[----:B------:R-:W-:Y:S08]  /*a950*/  MUFU.EX2 R123, R123 ;  /* 0x0000007b007b7308 */ /* 0x000ff00000000800 */
[----:B------:R-:W1:Y:S01]  /*a960*/  MUFU.EX2 R15, R233 ;  /* 0x000000e9000f7308 */ /* 0x000e620000000800 */
[----:B------:R-:W-:-:S02]  /*a970*/  WARPGROUP.DEPBAR.LE gsb0, 0x0 ;  /* 0x00008000000079c5 */ /* 0x000fc40000010000 */
[----:B------:R2:W-:Y:S05]  /*a980*/  @!P1 SYNCS.ARRIVE.TRANS64.RED.A1T0 RZ, [R21+URZ], RZ ;  /* 0x000000ff15ff99a7 */ /* 0x0005ea000810043f */
[----:B------:R-:W-:Y:S01]  /*a990*/  MUFU.EX2 R179, R120 ;  /* 0x0000007800b37308 */ /* 0x000fe20000000800 */
[----:B0-----:R-:W-:Y:S02]  /*a9a0*/  F2FP.BF16.F32.PACK_AB R176, R211, R12 ;  /* 0x0000000cd3b0723e */ /* 0x001fe400000010ff */
[----:B-1----:R-:W-:Y:S01]  /*a9b0*/  F2FP.BF16.F32.PACK_AB R178, R15, R22 ;  /* 0x000000160fb2723e */ /* 0x002fe200000010ff */
[----:B--2---:R-:W-:Y:S01]  /*a9c0*/  FADD.FTZ R21, R19, R134 ;  /* 0x0000008613157221 */ /* 0x004fe20000010000 */
[----:B------:R0:W-:Y:S01]  /*a9d0*/  @!P1 SYNCS.ARRIVE.TRANS64.RED.A1T0 RZ, [R136+URZ], RZ ;  /* 0x000000ff88ff99a7 */ /* 0x0001e2000810043f */
[----:B------:R-:W-:-:S04]  /*a9e0*/  FADD.FTZ R134, R14, R7 ;  /* 0x000000070e867221 */ /* 0x000fc80000010000 */
[----:B------:R-:W-:Y:S01]  /*a9f0*/  FADD.FTZ R7, R203, R134 ;  /* 0x00000086cb077221 */ /* 0x000fe20000010000 */
[----:B------:R-:W-:Y:S01]  /*aa00*/  F2FP.BF16.F32.PACK_AB R203, R122, R203 ;  /* 0x000000cb7acb723e */ /* 0x000fe200000010ff */
[----:B0-----:R-:W-:Y:S02]  /*aa10*/  FADD.FTZ R136, R202, R21 ;  /* 0x00000015ca887221 */ /* 0x001fe40000010000 */
[----:B------:R-:W-:Y:S01]  /*aa20*/  FADD.FTZ R134, R122, R7 ;  /* 0x000000077a867221 */ /* 0x000fe20000010000 */
[C---:B------:R-:W-:Y:S01]  /*aa30*/  F2FP.BF16.F32.PACK_AB R202, R23.reuse, R202 ;  /* 0x000000ca17ca723e */ /* 0x040fe200000010ff */
[----:B------:R-:W-:Y:S02]  /*aa40*/  FADD.FTZ R21, R23, R136 ;  /* 0x0000008817157221 */ /* 0x000fe40000010000 */
[----:B------:R-:W-:Y:S01]  /*aa50*/  FADD.FTZ R7, R197, R134 ;  /* 0x00000086c5077221 */ /* 0x000fe20000010000 */
[----:B------:R-:W-:Y:S01]  /*aa60*/  F2FP.BF16.F32.PACK_AB R197, R124, R197 ;  /* 0x000000c57cc5723e */ /* 0x000fe200000010ff */
[----:B------:R-:W-:-:S02]  /*aa70*/  FADD.FTZ R136, R196, R21 ;  /* 0x00000015c4887221 */ /* 0x000fc40000010000 */
[----:B------:R-:W-:Y:S01]  /*aa80*/  FADD.FTZ R134, R124, R7 ;  /* 0x000000077c867221 */ /* 0x000fe20000010000 */
[C---:B------:R-:W-:Y:S01]  /*aa90*/  F2FP.BF16.F32.PACK_AB R196, R171.reuse, R196 ;  /* 0x000000c4abc4723e */ /* 0x040fe200000010ff */
[----:B------:R-:W-:Y:S01]  /*aaa0*/  MUFU.EX2 R124, R143 ;  /* 0x0000008f007c7308 */ /* 0x000fe20000000800 */
[----:B------:R-:W-:Y:S01]  /*aab0*/  FADD.FTZ R21, R171, R136 ;  /* 0x00000088ab157221 */ /* 0x000fe20000010000 */
[----:B------:R-:W-:Y:S01]  /*aac0*/  FADD.FTZ R7, R199, R134 ;  /* 0x00000086c7077221 */ /* 0x000fe20000010000 */
[----:B------:R-:W-:Y:S02]  /*aad0*/  F2FP.BF16.F32.PACK_AB R199, R126, R199 ;  /* 0x000000c77ec7723e */ /* 0x000fe400000010ff */
[----:B------:R-:W-:Y:S01]  /*aae0*/  FADD.FTZ R136, R198, R21 ;  /* 0x00000015c6887221 */ /* 0x000fe20000010000 */
[----:B------:R-:W-:Y:S01]  /*aaf0*/  FADD.FTZ R134, R126, R7 ;  /* 0x000000077e867221 */ /* 0x000fe20000010000 */
[C---:B------:R-:W-:Y:S02]  /*ab00*/  F2FP.BF16.F32.PACK_AB R198, R173.reuse, R198 ;  /* 0x000000c6adc6723e */ /* 0x040fe400000010ff */
[----:B------:R-:W-:Y:S01]  /*ab10*/  FADD.FTZ R21, R173, R136 ;  /* 0x00000088ad157221 */ /* 0x000fe20000010000 */
[----:B------:R-:W-:Y:S01]  /*ab20*/  FADD.FTZ R7, R193, R134 ;  /* 0x00000086c1077221 */ /* 0x000fe20000010000 */
[----:B------:R-:W-:-:S02]  /*ab30*/  F2FP.BF16.F32.PACK_AB R193, R128, R193 ;  /* 0x000000c180c1723e */ /* 0x000fc400000010ff */
[----:B------:R-:W-:Y:S01]  /*ab40*/  FADD.FTZ R136, R192, R21 ;  /* 0x00000015c0887221 */ /* 0x000fe20000010000 */
[----:B------:R-:W-:Y:S01]  /*ab50*/  FADD.FTZ R134, R128, R7 ;  /* 0x0000000780867221 */ /* 0x000fe20000010000 */
[C---:B------:R-:W-:Y:S02]  /*ab60*/  F2FP.BF16.F32.PACK_AB R192, R185.reuse, R192 ;  /* 0x000000c0b9c0723e */ /* 0x040fe400000010ff */
[----:B------:R-:W-:Y:S01]  /*ab70*/  FADD.FTZ R21, R185, R136 ;  /* 0x00000088b9157221 */ /* 0x000fe20000010000 */
[----:B------:R-:W-:Y:S01]  /*ab80*/  FADD.FTZ R7, R195, R134 ;  /* 0x00000086c3077221 */ /* 0x000fe20000010000 */
[----:B------:R-:W-:Y:S02]  /*ab90*/  F2FP.BF16.F32.PACK_AB R185, R129, R6 ;  /* 0x0000000681b9723e */ /* 0x000fe400000010ff */
[----:B------:R-:W-:Y:S01]  /*aba0*/  FADD.FTZ R136, R194, R21 ;  /* 0x00000015c2887221 */ /* 0x000fe20000010000 */
[----:B------:R-:W-:Y:S01]  /*abb0*/  FADD.FTZ R14, R130, R7 ;  /* 0x00000007820e7221 */ /* 0x000fe20000010000 */
[----:B------:R-:W-:-:S02]  /*abc0*/  F2FP.BF16.F32.PACK_AB R194, R187, R194 ;  /* 0x000000c2bbc2723e */ /* 0x000fc400000010ff */
        /* <DEDUP_REMOVED lines=11> */
[----:B------:R-:W-:Y:S01]  /*ac80*/  IMAD.U32 R20, RZ, RZ, UR4 ;  /* 0x00000004ff147e24 */ /* 0x000fe2000f8e00ff */
[----:B------:R-:W-:Y:S01]  /*ac90*/  F2FP.BF16.F32.PACK_AB R189, R132, R189 ;  /* 0x000000bd84bd723e */ /* 0x000fe200000010ff */
[C---:B------:R-:W-:Y:S01]  /*aca0*/  FADD.FTZ R19, R207.reuse, R122 ;  /* 0x0000007acf137221 */ /* 0x040fe20000010000 */
[----:B------:R-:W-:Y:S01]  /*acb0*/  FADD.FTZ R7, R6, R7 ;  /* 0x0000000706077221 */ /* 0x000fe20000010000 */
[----:B------:R-:W0:Y:S01]  /*acc0*/  MUFU.EX2 R122, R151 ;  /* 0x00000097007a7308 */ /* 0x000e220000000800 */
[----:B------:R-:W-:Y:S01]  /*acd0*/  F2FP.BF16.F32.PACK_AB R190, R207, R190 ;  /* 0x000000becfbe723e */ /* 0x000fe200000010ff */
        /* <DEDUP_REMOVED lines=8> */
[C---:B------:R-:W-:Y:S02]  /*ad60*/  F2FP.BF16.F32.PACK_AB R186, R141.reuse, R186 ;  /* 0x000000ba8dba723e */ /* 0x040fe400000010ff */
[----:B------:R-:W-:Y:S01]  /*ad70*/  FADD.FTZ R19, R141, R14 ;  /* 0x0000000e8d137221 */ /* 0x000fe20000010000 */
[----:B------:R-:W-:Y:S01]  /*ad80*/  FADD.FTZ R7, R140, R7 ;  /* 0x000000078c077221 */ /* 0x000fe20000010000 */
[----:B0-----:R-:W-:-:S02]  /*ad90*/  F2FP.BF16.F32.PACK_AB R177, R123, R122 ;  /* 0x0000007a7bb1723e */ /* 0x001fc400000010ff */
[----:B------:R-:W-:Y:S01]  /*ada0*/  FADD.FTZ R14, R180, R19 ;  /* 0x00000013b40e7221 */ /* 0x000fe20000010000 */
[----:B------:R-:W-:Y:S01]  /*adb0*/  FADD.FTZ R7, R131, R7 ;  /* 0x0000000783077221 */ /* 0x000fe20000010000 */
[C---:B------:R-:W-:Y:S02]  /*adc0*/  F2FP.BF16.F32.PACK_AB R180, R181.reuse, R180 ;  /* 0x000000b4b5b4723e */ /* 0x040fe400000010ff */
[----:B------:R-:W-:Y:S01]  /*add0*/  FADD.FTZ R19, R181, R14 ;  /* 0x0000000eb5137221 */ /* 0x000fe20000010000 */
        /* <DEDUP_REMOVED lines=8> */
[----:B------:R-:W-:Y:S02]  /*ae60*/  F2FP.BF16.F32.PACK_AB R183, R135, R124 ;  /* 0x0000007c87b7723e */ /* 0x000fe400000010ff */
[----:B------:R-:W-:Y:S01]  /*ae70*/  FADD.FTZ R6, R12, R19 ;  /* 0x000000130c067221 */ /* 0x000fe20000010000 */
[----:B------:R-:W-:-:S03]  /*ae80*/  FADD.FTZ R7, R123, R7 ;  /* 0x000000077b077221 */ /* 0x000fc60000010000 */
[----:B------:R-:W-:Y:S01]  /*ae90*/  FADD.FTZ R19, R211, R6 ;  /* 0x00000006d3137221 */ /* 0x000fe20000010000 */
[----:B0-----:R-:W-:-:S03]  /*aea0*/  FADD.FTZ R12, R14, R7 ;  /* 0x000000070e0c7221 */ /* 0x001fc60000010000 */
[----:B------:R-:W-:Y:S01]  /*aeb0*/  FADD.FTZ R6, R22, R19 ;  /* 0x0000001316067221 */ /* 0x000fe20000010000 */
[----:B------:R-:W-:Y:S02]  /*aec0*/  MOV R19, UR5 ;  /* 0x0000000500137c02 */ /* 0x000fe40008000f00 */
[----:B------:R-:W-:Y:S01]  /*aed0*/  R2UR UR5, R4 ;  /* 0x00000000040572ca */ /* 0x000fe200000e0000 */
[----:B------:R-:W-:Y:S01]  /*aee0*/  FADD.FTZ R7, R15, R6 ;  /* 0x000000060f077221 */ /* 0x000fe20000010000 */
[C---:B------:R-:W-:Y:S01]  /*aef0*/  FADD.FTZ R6, R179.reuse, R12 ;  /* 0x0000000cb3067221 */ /* 0x040fe20000010000 */
[----:B------:R-:W-:Y:S01]  /*af00*/  F2FP.BF16.F32.PACK_AB R179, R179, R14 ;  /* 0x0000000eb3b3723e */ /* 0x000fe200000010ff */
[----:B------:R-:W-:Y:S02]  /*af10*/  IMAD.MOV.U32 R15, RZ, RZ, R10 ;  /* 0x000000ffff0f7224 */ /* 0x000fe400078e000a */
[----:B------:R-:W-:-:S07]  /*af20*/  IMAD.MOV.U32 R12, RZ, RZ, R13 ;  /* 0x000000ffff0c7224 */ /* 0x000fce00078e000d */
[----:B------:R-:W-:Y:S01]  /*af30*/  MOV R14, UR5 ;  /* 0x00000005000e7c02 */ /* 0x000fe20008000f00 */
[----:B------:R-:W-:Y:S06]  /*af40*/  @P2 BRA `(.L_x_28) ;  /* 0xffffffb400102947 */ /* 0x000fec000383ffff */
.L_x_19:
[----:B------:R-:W-:Y:S06]  /*af50*/  BAR.ARV 0x8, 0x180 ;  /* 0x0206000000007b1d */ /* 0x000fec0000002000 */
        /* <DEDUP_REMOVED lines=96> */
[----:B------:R-:W-:Y:S06]  /*b560*/  @!P0 BRA `(.L_x_29) ;  /* 0x0000000000048947 */ /* 0x000fec0003800000 */
[----:B------:R-:W-:Y:S01]  /*b570*/  BPT.TRAP 0x1 ;  /* 0x000000040000795c */ /* 0x000fe20000300000 */
.L_x_29:
[----:B------:R-:W-:Y:S02]  /*b580*/  R2UR UR5, R4 ;  /* 0x00000000040572ca */ /* 0x000fe400000e0000 */
[----:B------:R-:W-:-:S11]  /*b590*/  R2UR UR4, R16 ;  /* 0x00000000100472ca */ /* 0x000fd600000e0000 */
[----:B------:R-:W-:Y:S02]  /*b5a0*/  IMAD.U32 R0, RZ, RZ, UR5 ;  /* 0x00000005ff007e24 */ /* 0x000fe4000f8e00ff */
[----:B------:R-:W-:-:S03]  /*b5b0*/  LEA R9, R5, UR4, 0x3 ;  /* 0x0000000405097c11 */ /* 0x000fc6000f8e18ff */
[----:B------:R-:W-:-:S04]  /*b5c0*/  SHF.L.U32 R0, R0, 0x1f, RZ ;  /* 0x0000001f00007819 */ /* 0x000fc800000006ff */
[----:B------:R0:W1:Y:S01]  /*b5d0*/  SYNCS.PHASECHK.TRANS64.TRYWAIT P2, [R9+URZ+0x36850], R0 ;  /* 0x03685000090075a7 */ /* 0x000062000804017f */
[----:B------:R-:W-:Y:S05]  /*b5e0*/  @!P0 BRA `(.L_x_30) ;  /* 0x0000000000048947 */ /* 0x000fea0003800000 */
[----:B------:R-:W-:Y:S01]  /*b5f0*/  BPT.TRAP 0x1 ;  /* 0x000000040000795c */ /* 0x000fe20000300000 */
.L_x_30:
[----:B-1----:R-:W-:Y:S05]  /*b600*/  @P2 BRA `(.L_x_31) ;  /* 0x0000000000082947 */ /* 0x002fea0003800000 */
[----:B------:R-:W1:Y:S02]  /*b610*/  SYNCS.PHASECHK.TRANS64.TRYWAIT P0, [R9+URZ+0x36850], R0 ;  /* 0x03685000090075a7 */ /* 0x000e64000800017f */
[----:B-1----:R-:W-:Y:S05]  /*b620*/  @!P0 BRA `(.L_x_32) ;  /* 0x0000006c00788947 */ /* 0x002fea0003800000 */
.L_x_31:
[----:B------:R-:W-:Y:S01]  /*b630*/  R2UR UR4, R16 ;  /* 0x00000000100472ca */ /* 0x000fe200000e0000 */
[----:B------:R-:W-:Y:S01]  /*b640*/  WARPGROUP.ARRIVE ;  /* 0x00000000000079c5 */ /* 0x000fe20000000000 */
[----:B------:R-:W-:Y:S01]  /*b650*/  R2UR UR5, R5 ;  /* 0x00000000050572ca */ /* 0x000fe200000e0000 */
[----:B------:R-:W-:Y:S01]  /*b660*/  UMOV UR7, 0x40000040 ;  /* 0x4000004000077882 */ /* 0x000fe20000000000 */
[----:B01----:R-:W0:Y:S01]  /*b670*/  SHFL.BFLY PT, R0, R7, 0x2, 0x1f ;  /* 0x0c401f0007007f89 */ /* 0x003e2200000e0000 */
[----:B------:R-:W-:Y:S01]  /*b680*/  @!P1 VIADD R9, R9, 0x36860 ;  /* 0x0003686009099836 */ /* 0x000fe20000000000 */
[----:B------:R-:W-:Y:S02]  /*b690*/  MOV R2, 0xff800000 ;  /* 0xff80000000027802 */ /* 0x000fe40000000f00 */
[----:B------:R-:W1:Y:S02]  /*b6a0*/  SHFL.BFLY PT, R3, R6, 0x2, 0x1f ;  /* 0x0c401f0006037f89 */ /* 0x000e6400000e0000 */
[----:B------:R-:W-:-:S03]  /*b6b0*/  @!P1 PRMT R9, RZ, 0x654, R9 ;  /* 0x00000654ff099816 */ /* 0x000fc60000000009 */
[----:B------:R-:W-:-:S04]  /*b6c0*/  UIADD3 UR4, UR4, 0x400, URZ ;  /* 0x0000040004047890 */ /* 0x000fc8000fffe03f */
[----:B------:R-:W-:-:S04]  /*b6d0*/  USHF.R.U32.HI UR4, URZ, 0x4, UR4 ;  /* 0x000000043f047899 */ /* 0x000fc80008011604 */
[----:B------:R-:W-:-:S04]  /*b6e0*/  ULOP3.LUT UR4, UR4, 0x3fff, URZ, 0xc0, !UPT ;  /* 0x00003fff04047892 */ /* 0x000fc8000f8ec03f */
[----:B------:R-:W-:Y:S01]  /*b6f0*/  ULOP3.LUT UR4, UR4, 0x3800000, URZ, 0xfc, !UPT ;  /* 0x0380000004047892 */ /* 0x000fe2000f8efc3f */
[----:B0-----:R-:W-:-:S03]  /*b700*/  FADD.FTZ R0, R0, R7 ;  /* 0x0000000700007221 */ /* 0x001fc60000010000 */
[----:B------:R-:W-:Y:S01]  /*b710*/  UIMAD UR4, UR5, 0xa80, UR4 ;  /* 0x00000a80050478a4 */ /* 0x000fe2000f8e0204 */
[----:B-1----:R-:W-:Y:S01]  /*b720*/  FADD.FTZ R4, R3, R6 ;  /* 0x0000000603047221 */ /* 0x002fe20000010000 */
[----:B------:R-:W-:Y:S01]  /*b730*/  IMAD.MOV.U32 R6, RZ, RZ, RZ ;  /* 0x000000ffff067224 */ /* 0x000fe200078e00ff */
[----:B------:R-:W0:Y:S04]  /*b740*/  SHFL.BFLY PT, R3, R0, 0x1, 0x1f ;  /* 0x0c201f0000037f89 */ /* 0x000e2800000e0000 */
[----:B------:R-:W-:Y:S02]  /*b750*/  UMOV UR6, UR4 ;  /* 0x0000000400067c82 */ /* 0x000fe40008000000 */
[----:B------:R-:W-:Y:S01]  /*b760*/  HGMMA.64x192x16.F32.BF16 R24, R200, gdesc[UR4].tnspB, R24, gsb0 ;  /* 0x42e00004c8187df0 */ /* 0x000fe20008001818 */
[----:B------:R-:W-:Y:S01]  /*b770*/  UIADD3 UR6, UR4, 0x80, URZ ;  /* 0x0000008004067890 */ /* 0x000fe2000fffe03f */
[----:B------:R-:W1:Y:S01]  /*b780*/  SHFL.BFLY PT, R5, R4, 0x1, 0x1f ;  /* 0x0c201f0004057f89 */ /* 0x000e6200000e0000 */
[----:B------:R-:W-:Y:S01]  /*b790*/  UMOV UR7, 0x40000040 ;  /* 0x4000004000077882 */ /* 0x000fe20000000000 */
[----:B0-----:R-:W-:Y:S01]  /*b7a0*/  FADD.FTZ R11, R0, R3 ;  /* 0x00000003000b7221 */ /* 0x001fe20000010000 */
[----:B------:R-:W-:-:S02]  /*b7b0*/  IMAD.MOV.U32 R3, RZ, RZ, RZ ;  /* 0x000000ffff037224 */ /* 0x000fc400078e00ff */
[----:B------:R-:W-:Y:S02]  /*b7c0*/  IMAD.MOV.U32 R0, RZ, RZ, -0x800000 ;  /* 0xff800000ff007424 */ /* 0x000fe400078e00ff */
[----:B------:R-:W-:Y:S01]  /*b7d0*/  FSETP.NE.FTZ.AND P0, PT, R11, RZ, PT ;  /* 0x000000ff0b00720b */ /* 0x000fe20003f15000 */
[----:B-1----:R-:W-:-:S05]  /*b7e0*/  FADD.FTZ R12, R4, R5 ;  /* 0x00000005040c7221 */ /* 0x002fca0000010000 */
[----:B------:R-:W-:-:S07]  /*b7f0*/  FSETP.NE.FTZ.AND P2, PT, R12, RZ, PT ;  /* 0x000000ff0c00720b */ /* 0x000fce0003f55000 */
[----:B------:R-:W0:Y:S01]  /*b800*/  @P0 MUFU.LG2 R5, R11 ;  /* 0x0000000b00050308 */ /* 0x000e220000000c00 */
[----:B------:R-:W-:-:S05]  /*b810*/  @P0 FMUL.FTZ R4, R8, 0.69314718246459960938 ;  /* 0x3f31721808040820 */ /* 0x000fca0000410000 */
[----:B------:R-:W-:Y:S02]  /*b820*/  @P2 FMUL.FTZ R8, R8, 0.69314718246459960938 ;  /* 0x3f31721808082820 */ /* 0x000fe40000410000 */
[----:B------:R-:W1:Y:S08]  /*b830*/  @P2 MUFU.LG2 R7, R12 ;  /* 0x0000000c00072308 */ /* 0x000e700000000c00 */
[----:B------:R-:W2:Y:S01]  /*b840*/  @P0 MUFU.RCP R3, R11 ;  /* 0x0000000b00030308 */ /* 0x000ea20000001000 */
[----:B0-----:R-:W-:-:S04]  /*b850*/  @P0 FMUL.FTZ R5, R5, 0.69314718246459960938 ;  /* 0x3f31721805050820 */ /* 0x001fc80000410000 */
[----:B------:R-:W-:Y:S01]  /*b860*/  @P0 FFMA.FTZ R2, R4, R13, R5 ;  /* 0x0000000d04020223 */ /* 0x000fe20000010005 */
[----:B------:R-:W-:Y:S02]  /*b870*/  PLOP3.LUT P0, PT, PT, PT, PT, 0x8, 0x0 ;  /* 0x000000000000781c */ /* 0x000fe40003f0e170 */
[----:B------:R-:W0:Y:S01]  /*b880*/  @P2 MUFU.RCP R6, R12 ;  /* 0x0000000c00062308 */ /* 0x000e220000001000 */
[----:B-1----:R-:W-:-:S04]  /*b890*/  @P2 FMUL.FTZ R7, R7, 0.69314718246459960938 ;  /* 0x3f31721807072820 */ /* 0x002fc80000410000 */
[----:B------:R-:W-:Y:S01]  /*b8a0*/  @P2 FFMA.FTZ R0, R8, R10, R7 ;  /* 0x0000000a08002223 */ /* 0x000fe20000010007 */
[----:B------:R-:W-:Y:S02]  /*b8b0*/  WARPGROUP.DEPBAR.LE gsb0, 0x0 ;  /* 0x00008000000079c5 */ /* 0x000fe40000010000 */
[----:B------:R-:W-:-:S06]  /*b8c0*/  WARPGROUP.ARRIVE ;  /* 0x00000000000079c5 */ /* 0x000fcc0000000000 */
[----:B------:R-:W-:Y:S01]  /*b8d0*/  HGMMA.64x192x16.F32.BF16 R24, R196, gdesc[UR4].tnspB, R24, gsb0 ;  /* 0x42e00004c4187df0 */ /* 0x000fe20008001818 */
[----:B------:R-:W-:Y:S01]  /*b8e0*/  UIADD3 UR6, UR4, 0x100, URZ ;  /* 0x0000010004067890 */ /* 0x000fe2000fffe03f */
[----:B------:R-:W-:Y:S01]  /*b8f0*/  UMOV UR7, 0x40000040 ;  /* 0x4000004000077882 */ /* 0x000fe20000000000 */
[----:B------:R-:W-:Y:S02]  /*b900*/  WARPGROUP.DEPBAR.LE gsb0, 0x0 ;  /* 0x00008000000079c5 */ /* 0x000fe40000010000 */
[----:B------:R-:W-:-:S15]  /*b910*/  WARPGROUP.ARRIVE ;  /* 0x00000000000079c5 */ /* 0x000fde0000000000 */
        /* <DEDUP_REMOVED lines=13> */
[----:B------:R-:W-:Y:S01]  /*b9f0*/  UIADD3 UR4, UR4, 0x300, URZ ;  /* 0x0000030004047890 */ /* 0x000fe2000fffe03f */
[----:B------:R-:W-:Y:S02]  /*ba00*/  WARPGROUP.DEPBAR.LE gsb0, 0x0 ;  /* 0x00008000000079c5 */ /* 0x000fe40000010000 */
[----:B------:R-:W-:-:S14]  /*ba10*/  WARPGROUP.ARRIVE ;  /* 0x00000000000079c5 */ /* 0x000fdc0000000000 */
[----:B------:R-:W-:Y:S01]  /*ba20*/  HGMMA.64x192x16.F32.BF16 R24, R180, gdesc[UR4].tnspB, R24, gsb0 ;  /* 0x42e00004b4187df0 */ /* 0x000fe20008001818 */
[----:B------:R-:W-:Y:S01]  /*ba30*/  UMOV UR6, UR4 ;  /* 0x0000000400067c82 */ /* 0x000fe20008000000 */
[----:B------:R-:W-:Y:S01]  /*ba40*/  UMOV UR7, 0x40000040 ;  /* 0x4000004000077882 */ /* 0x000fe20000000000 */
[----:B------:R-:W-:Y:S02]  /*ba50*/  WARPGROUP.DEPBAR.LE gsb0, 0x0 ;  /* 0x00008000000079c5 */ /* 0x000fe40000010000 */
[----:B------:R-:W-:-:S15]  /*ba60*/  WARPGROUP.ARRIVE ;  /* 0x00000000000079c5 */ /* 0x000fde0000000000 */
[----:B------:R-:W-:Y:S03]  /*ba70*/  HGMMA.64x192x16.F32.BF16 R24, R176, gdesc[UR4].tnspB, R24, gsb0 ;  /* 0x42e00004b0187df0 */ /* 0x000fe60008001818 */
[----:B------:R-:W-:Y:S02]  /*ba80*/  WARPGROUP.DEPBAR.LE gsb0, 0x0 ;  /* 0x00008000000079c5 */ /* 0x000fe40000010000 */
[----:B------:R1:W-:Y:S01]  /*ba90*/  @!P1 SYNCS.ARRIVE.TRANS64.RED.A1T0 RZ, [R9+URZ], RZ ;  /* 0x000000ff09ff99a7 */ /* 0x0003e2000810043f */
[-C--:B--2---:R-:W-:Y:S01]  /*baa0*/  FMUL.FTZ R24, R24, R3.reuse ;  /* 0x0000000318187220 */ /* 0x084fe20000410000 */
        /* <DEDUP_REMOVED lines=47> */
[-C--:B0-----:R-:W-:Y:S01]  /*bda0*/  FMUL.FTZ R26, R26, R6.reuse ;  /* 0x000000061a1a7220 */ /* 0x081fe20000410000 */
        /* <DEDUP_REMOVED lines=46> */
[----:B-1----:R-:W-:-:S07]  /*c090*/  FMUL.FTZ R119, R119, R6 ;  /* 0x0000000677777220 */ /* 0x002fce0000410000 */
.L_x_12:
[----:B------:R-:W-:Y:S05]  /*c0a0*/  @P0 BRA `(.L_x_33) ;  /* 0x0000001800e00947 */ /* 0x000fea0003800000 */
[----:B------:R-:W0:Y:S01]  /*c0b0*/  S2R R3, SR_TID.X ;  /* 0x0000000000037919 */ /* 0x000e220000002100 */
[----:B------:R-:W1:Y:S01]  /*c0c0*/  LDC R17, c[0x0][0xbe8] ;  /* 0x0002fa00ff117b82 */ /* 0x000e620000000800 */
[----:B------:R-:W-:Y:S01]  /*c0d0*/  R2UR UR13, R18 ;  /* 0x00000000120d72ca */ /* 0x000fe200000e0000 */
[----:B------:R-:W-:Y:S01]  /*c0e0*/  ULDC.64 UR8, c[0x0][0xbd0] ;  /* 0x0002f40000087ab9 */ /* 0x000fe20000000a00 */
[----:B------:R-:W2:Y:S01]  /*c0f0*/  S2R R12, SR_CTAID.X ;  /* 0x00000000000c7919 */ /* 0x000ea20000002500 */
[----:B------:R-:W-:Y:S01]  /*c100*/  ULDC.64 UR14, c[0x0][0x208] ;  /* 0x00008200000e7ab9 */ /* 0x000fe20000000a00 */
[----:B------:R-:W-:Y:S03]  /*c110*/  BSSY B0, `(.L_x_34) ;  /* 0x000011b000007945 */ /* 0x000fe60003800000 */
[----:B------:R-:W3:Y:S06]  /*c120*/  S2UR UR12, SR_CTAID.Z ;  /* 0x00000000000c79c3 */ /* 0x000eec0000002700 */
[----:B------:R-:W-:-:S02]  /*c130*/  USHF.R.S32.HI UR7, URZ, 0x1f, UR13 ;  /* 0x0000001f3f077899 */ /* 0x000fc4000801140d */
[----:B------:R-:W-:Y:S01]  /*c140*/  IMAD R15, RZ, RZ, -UR13 ;  /* 0x8000000dff0f7e24 */ /* 0x000fe2000f8e02ff */
[----:B------:R-:W4:Y:S01]  /*c150*/  S2UR UR11, SR_CTAID.Y ;  /* 0x00000000000b79c3 */ /* 0x000f220000002600 */
[----:B------:R-:W-:Y:S02]  /*c160*/  UIMAD.WIDE.U32 UR4, UR13, UR8, URZ ;  /* 0x000000080d0472a5 */ /* 0x000fe4000f8e003f */
[----:B------:R-:W-:-:S04]  /*c170*/  UIMAD UR6, UR7, UR8, URZ ;  /* 0x00000008070672a4 */ /* 0x000fc8000f8e023f */
[----:B------:R-:W-:Y:S01]  /*c180*/  UIMAD UR6, UR13, UR9, UR6 ;  /* 0x000000090d0672a4 */ /* 0x000fe2000f8e0206 */
[----:B------:R-:W-:Y:S01]  /*c190*/  BAR.SYNC.DEFER_BLOCKING 0x1, 0x100 ;  /* 0x0044000000007b1d */ /* 0x000fe20000010000 */
[----:B-1----:R-:W-:Y:S02]  /*c1a0*/  ISETP.NE.AND P0, PT, R17, 0x1, PT ;  /* 0x000000011100780c */ /* 0x002fe40003f05270 */
[----:B------:R-:W-:-:S05]  /*c1b0*/  UIADD3 UR6, UR5, UR6, URZ ;  /* 0x0000000605067290 */ /* 0x000fca000fffe03f */
[----:B------:R-:W4:Y:S01]  /*c1c0*/  LDC R16, c[0x0][0xc50] ;  /* 0x00031400ff107b82 */ /* 0x000f220000000800 */
[----:B0-----:R-:W-:Y:S01]  /*c1d0*/  VIADD R7, R3, 0xffffff80 ;  /* 0xffffff8003077836 */ /* 0x001fe20000000000 */
[----:B------:R-:W-:Y:S01]  /*c1e0*/  ULDC.64 UR8, c[0x0][0xb38] ;  /* 0x0002ce0000087ab9 */ /* 0x000fe20000000a00 */
[----:B---3--:R-:W-:Y:S02]  /*c1f0*/  USHF.R.S32.HI UR10, URZ, 0x1f, UR12 ;  /* 0x0000001f3f0a7899 */ /* 0x008fe4000801140c */
[----:B------:R-:W-:Y:S01]  /*c200*/  UIMAD UR7, UR7, UR8, URZ ;  /* 0x00000008070772a4 */ /* 0x000fe2000f8e023f */
[----:B------:R-:W-:Y:S02]  /*c210*/  SHF.R.S32.HI R6, RZ, 0x1f, R7 ;  /* 0x0000001fff067819 */ /* 0x000fe40000011407 */
[----:B------:R-:W0:Y:S02]  /*c220*/  @P0 LDC R9, c[0x0][0xbec] ;  /* 0x0002fb00ff090b82 */ /* 0x000e240000000800 */
[----:B------:R-:W-:-:S02]  /*c230*/  LEA.HI R3, R6, R7, RZ, 0x7 ;  /* 0x0000000706037211 */ /* 0x000fc400078f38ff */
[----:B------:R-:W-:Y:S02]  /*c240*/  LEA.HI R6, R6, R7, RZ, 0x2 ;  /* 0x0000000706067211 */ /* 0x000fe400078f10ff */
[----:B------:R-:W-:Y:S02]  /*c250*/  LOP3.LUT R4, R3, 0xffffff80, RZ, 0xc0, !PT ;  /* 0xffffff8003047812 */ /* 0x000fe400078ec0ff */
[----:B------:R-:W-:Y:S01]  /*c260*/  LOP3.LUT R6, R6, 0xfffffffc, RZ, 0xc0, !PT ;  /* 0xfffffffc06067812 */ /* 0x000fe200078ec0ff */
[----:B------:R-:W1:Y:S01]  /*c270*/  LDC.64 R20, c[0x0][0xb40] ;  /* 0x0002d000ff147b82 */ /* 0x000e620000000a00 */
[C---:B------:R-:W-:Y:S02]  /*c280*/  IADD3 R23, R7.reuse, -R4, RZ ;  /* 0x8000000407177210 */ /* 0x040fe40007ffe0ff */
[----:B------:R-:W-:Y:S01]  /*c290*/  SHF.R.S32.HI R8, RZ, 0x7, R3 ;  /* 0x00000007ff087819 */ /* 0x000fe20000011403 */
[----:B------:R-:W-:Y:S01]  /*c2a0*/  IMAD.IADD R6, R7, 0x1, -R6 ;  /* 0x0000000107067824 */ /* 0x000fe200078e0a06 */
[----:B------:R-:W-:-:S02]  /*c2b0*/  SHF.R.S32.HI R10, RZ, 0x1f, R23 ;  /* 0x0000001fff0a7819 */ /* 0x000fc40000011417 */
[----:B------:R-:W-:Y:S01]  /*c2c0*/  LEA.HI R3, R3, R8, RZ, 0x1 ;  /* 0x0000000803037211 */ /* 0x000fe200078f08ff */
[----:B------:R-:W3:Y:S01]  /*c2d0*/  @P0 LDC R13, c[0x0][0xbf0] ;  /* 0x0002fc00ff0d0b82 */ /* 0x000ee20000000800 */
[----:B------:R-:W-:Y:S01]  /*c2e0*/  LEA.HI R120, R10, R23, RZ, 0x2 ;  /* 0x000000170a787211 */ /* 0x000fe200078f10ff */
[----:B----4-:R-:W-:Y:S01]  /*c2f0*/  IMAD R19, R16, R15, UR11 ;  /* 0x0000000b10137e24 */ /* 0x010fe2000f8e020f */
[----:B------:R-:W-:Y:S02]  /*c300*/  LEA.HI R7, R6, R6, RZ, 0x1 ;  /* 0x0000000606077211 */ /* 0x000fe400078f08ff */
[--C-:B------:R-:W-:Y:S02]  /*c310*/  SHF.R.S32.HI R4, RZ, 0x2, R120.reuse ;  /* 0x00000002ff047819 */ /* 0x100fe40000011478 */
[----:B------:R-:W-:Y:S01]  /*c320*/  SHF.R.S32.HI R5, RZ, 0x1f, R120 ;  /* 0x0000001fff057819 */ /* 0x000fe20000011478 */
[----:B------:R-:W4:Y:S01]  /*c330*/  @P0 LDC R121, c[0x0][0xbec] ;  /* 0x0002fb00ff790b82 */ /* 0x000f220000000800 */
[----:B------:R-:W-:-:S02]  /*c340*/  LOP3.LUT R3, R3, 0x3fffffe, RZ, 0xc0, !PT ;  /* 0x03fffffe03037812 */ /* 0x000fc400078ec0ff */
[----:B------:R-:W-:Y:S02]  /*c350*/  LEA.HI R5, R5, R4, RZ, 0x3 ;  /* 0x0000000405057211 */ /* 0x000fe400078f18ff */
[----:B------:R-:W-:Y:S01]  /*c360*/  LOP3.LUT R7, R7, 0x1ffffffe, RZ, 0xc0, !PT ;  /* 0x1ffffffe07077812 */ /* 0x000fe200078ec0ff */
[----:B------:R-:W-:Y:S01]  /*c370*/  IMAD.IADD R3, R8, 0x1, -R3 ;  /* 0x0000000108037824 */ /* 0x000fe200078e0a03 */
[----:B------:R-:W-:Y:S01]  /*c380*/  LOP3.LUT R5, R5, 0xfffffff8, RZ, 0xc0, !PT ;  /* 0xfffffff805057812 */ /* 0x000fe200078ec0ff */
[----:B------:R-:W5:Y:S01]  /*c390*/  @P0 LDC R22, c[0x0][0xbf0] ;  /* 0x0002fc00ff160b82 */ /* 0x000f620000000800 */
[----:B------:R-:W-:Y:S01]  /*c3a0*/  IADD3 R8, R6, -R7, RZ ;  /* 0x8000000706087210 */ /* 0x000fe20007ffe0ff */
[----:B-1----:R-:W-:Y:S01]  /*c3b0*/  IMAD R14, R20, UR10, RZ ;  /* 0x0000000a140e7c24 */ /* 0x002fe2000f8e02ff */
[----:B------:R-:W-:Y:S01]  /*c3c0*/  LOP3.LUT R120, R120, 0x7ffffffc, RZ, 0xc0, !PT ;  /* 0x7ffffffc78787812 */ /* 0x000fe200078ec0ff */
[----:B------:R-:W-:Y:S01]  /*c3d0*/  IMAD.IADD R5, R4, 0x1, -R5 ;  /* 0x0000000104057824 */ /* 0x000fe200078e0a05 */
[----:B------:R-:W-:-:S02]  /*c3e0*/  LEA.HI R4, R10, R23, RZ, 0x5 ;  /* 0x000000170a047211 */ /* 0x000fc400078f28ff */
[----:B------:R-:W-:Y:S01]  /*c3f0*/  IADD3 R120, R23, -R120, RZ ;  /* 0x8000007817787210 */ /* 0x000fe20007ffe0ff */
[----:B------:R-:W1:Y:S01]  /*c400*/  LDC.64 R10, c[0x0][0xbd8] ;  /* 0x0002f600ff0a7b82 */ /* 0x000e620000000a00 */
[----:B------:R-:W-:-:S05]  /*c410*/  SHF.R.S32.HI R4, RZ, 0x5, R4 ;  /* 0x00000005ff047819 */ /* 0x000fca0000011404 */
[----:B------:R-:W-:Y:S02]  /*c420*/  IMAD R6, R4, 0x10, R5 ;  /* 0x0000001004067824 */ /* 0x000fe400078e0205 */
[----:B------:R-:W-:Y:S01]  /*c430*/  IMAD.U32 R5, RZ, RZ, UR5 ;  /* 0x00000005ff057e24 */ /* 0x000fe2000f8e00ff */
[----:B------:R-:W-:Y:S01]  /*c440*/  MOV R5, UR6 ;  /* 0x0000000600057c02 */ /* 0x000fe20008000f00 */
[----:B------:R-:W-:Y:S01]  /*c450*/  IMAD R3, R3, 0x40, R6 ;  /* 0x0000004003037824 */ /* 0x000fe200078e0206 */
[----:B------:R-:W-:Y:S01]  /*c460*/  UIMAD UR6, UR13, UR9, UR7 ;  /* 0x000000090d0672a4 */ /* 0x000fe2000f8e0207 */
[----:B------:R-:W-:Y:S01]  /*c470*/  IMAD.U32 R4, RZ, RZ, UR4 ;  /* 0x00000004ff047e24 */ /* 0x000fe2000f8e00ff */
[----:B------:R-:W-:Y:S01]  /*c480*/  UIMAD.WIDE.U32 UR4, UR13, UR8, URZ ;  /* 0x000000080d0472a5 */ /* 0x000fe2000f8e003f */
[----:B------:R-:W-:Y:S02]  /*c490*/  IMAD R8, R8, 0x8, R3 ;  /* 0x0000000808087824 */ /* 0x000fe400078e0203 */
[----:B------:R-:W-:Y:S01]  /*c4a0*/  ULDC.64 UR8, c[0x0][0xb28] ;  /* 0x0002ca0000087ab9 */ /* 0x000fe20000000a00 */
[----:B------:R-:W-:Y:S01]  /*c4b0*/  UIADD3 UR6, UR5, UR6, URZ ;  /* 0x0000000605067290 */ /* 0x000fe2000fffe03f */
[----:B--2---:R-:W-:-:S02]  /*c4c0*/  IMAD R8, R12, 0x80, R8 ;  /* 0x000000800c087824 */ /* 0x004fc400078e0208 */
[----:B------:R-:W-:Y:S02]  /*c4d0*/  IMAD.U32 R7, RZ, RZ, UR5 ;  /* 0x00000005ff077e24 */ /* 0x000fe4000f8e00ff */
[----:B----4-:R-:W-:-:S04]  /*c4e0*/  @P0 IMAD.HI.U32 R121, R8, R121, RZ ;  /* 0x0000007908790227 */ /* 0x010fc800078e00ff */
[C---:B-1----:R-:W-:Y:S02]  /*c4f0*/  IMAD R6, R10.reuse, UR10, RZ ;  /* 0x0000000a0a067c24 */ /* 0x042fe4000f8e02ff */
[----:B------:R-:W-:-:S04]  /*c500*/  IMAD.WIDE.U32 R4, R10, UR12, R4 ;  /* 0x0000000c0a047c25 */ /* 0x000fc8000f8e0004 */
[----:B0-----:R-:W-:Y:S01]  /*c510*/  @P0 IMAD.HI.U32 R10, R8, R9, RZ ;  /* 0x00000009080a0227 */ /* 0x001fe200078e00ff */
[----:B------:R-:W-:-:S03]  /*c520*/  MOV R9, R8 ;  /* 0x0000000800097202 */ /* 0x000fc60000000f00 */
[----:B------:R-:W-:Y:S01]  /*c530*/  IMAD R11, R11, UR12, R6 ;  /* 0x0000000c0b0b7c24 */ /* 0x000fe2000f8e0206 */
[----:B------:R-:W-:Y:S01]  /*c540*/  MOV R6, UR4 ;  /* 0x0000000400067c02 */ /* 0x000fe20008000f00 */
[----:B------:R-:W-:Y:S01]  /*c550*/  IMAD.U32 R7, RZ, RZ, UR6 ;  /* 0x00000006ff077e24 */ /* 0x000fe2000f8e00ff */
[----:B---3--:R-:W-:Y:S01]  /*c560*/  @P0 SHF.R.U32.HI R9, RZ, R13, R10 ;  /* 0x0000000dff090219 */ /* 0x008fe2000001160a */
[----:B------:R-:W-:Y:S01]  /*c570*/  IMAD R13, R21, UR12, R14 ;  /* 0x0000000c150d7c24 */ /* 0x000fe2000f8e020e */
[----:B------:R-:W-:Y:S01]  /*c580*/  SHF.R.S32.HI R14, RZ, 0x1f, R19 ;  /* 0x0000001fff0e7819 */ /* 0x000fe20000011413 */
[----:B------:R-:W-:Y:S01]  /*c590*/  IMAD.WIDE.U32 R6, R20, UR12, R6 ;  /* 0x0000000c14067c25 */ /* 0x000fe2000f8e0006 */
[----:B------:R-:W-:Y:S01]  /*c5a0*/  ULDC.64 UR4, c[0x0][0xbe0] ;  /* 0x0002f80000047ab9 */ /* 0x000fe20000000a00 */
[----:B------:R-:W-:Y:S02]  /*c5b0*/  ULDC.64 UR6, c[0x0][0xb48] ;  /* 0x0002d20000067ab9 */ /* 0x000fe40000000a00 */
[----:B------:R-:W-:-:S02]  /*c5c0*/  IMAD.IADD R5, R5, 0x1, R11 ;  /* 0x0000000105057824 */ /* 0x000fc400078e020b */
[----:B------:R-:W-:Y:S02]  /*c5d0*/  IMAD.IADD R7, R7, 0x1, R13 ;  /* 0x0000000107077824 */ /* 0x000fe400078e020d */
[----:B------:R-:W-:Y:S02]  /*c5e0*/  IMAD R13, R14, UR6, RZ ;  /* 0x000000060e0d7c24 */ /* 0x000fe4000f8e02ff */
[----:B------:R-:W-:-:S04]  /*c5f0*/  IMAD.WIDE.U32 R4, R19, UR4, R4 ;  /* 0x0000000413047c25 */ /* 0x000fc8000f8e0004 */
[----:B------:R-:W-:Y:S01]  /*c600*/  IMAD.MOV.U32 R11, RZ, RZ, R8 ;  /* 0x000000ffff0b7224 */ /* 0x000fe200078e0008 */
[----:B-----5:R-:W-:Y:S01]  /*c610*/  @P0 SHF.R.U32.HI R11, RZ, R22, R121 ;  /* 0x00000016ff0b0219 */ /* 0x020fe20000011679 */
[----:B------:R-:W-:Y:S01]  /*c620*/  IMAD R15, R19, UR7, R13 ;  /* 0x00000007130f7c24 */ /* 0x000fe2000f8e020d */
[----:B------:R-:W-:Y:S01]  /*c630*/  SHF.R.S32.HI R13, RZ, 0x1f, R9 ;  /* 0x0000001fff0d7819 */ /* 0x000fe20000011409 */
[----:B------:R-:W-:Y:S01]  /*c640*/  IMAD R10, R14, UR4, RZ ;  /* 0x000000040e0a7c24 */ /* 0x000fe2000f8e02ff */
[C---:B------:R-:W-:Y:S01]  /*c650*/  IADD3 R4, P0, R9.reuse, R4, RZ ;  /* 0x0000000409047210 */ /* 0x040fe20007f1e0ff */
[--C-:B------:R-:W-:Y:S01]  /*c660*/  IMAD.MOV R16, RZ, RZ, -R11.reuse ;  /* 0x000000ffff107224 */ /* 0x100fe200078e0a0b */
[----:B------:R-:W-:Y:S01]  /*c670*/  IADD3 R9, -R9, RZ, RZ ;  /* 0x000000ff09097210 */ /* 0x000fe20007ffe1ff */
[C---:B------:R-:W-:Y:S01]  /*c680*/  IMAD R14, R19.reuse, UR5, R10 ;  /* 0x00000005130e7c24 */ /* 0x040fe2000f8e020a */
[----:B------:R-:W-:Y:S01]  /*c690*/  SHF.R.S32.HI R10, RZ, 0x1f, R11 ;  /* 0x0000001fff0a7819 */ /* 0x000fe2000001140b */
[----:B------:R-:W-:Y:S01]  /*c6a0*/  IMAD.WIDE.U32 R6, R19, UR6, R6 ;  /* 0x0000000613067c25 */ /* 0x000fe2000f8e0006 */
[----:B------:R-:W-:Y:S01]  /*c6b0*/  ULDC.64 UR4, c[0x0][0xb30] ;  /* 0x0002cc0000047ab9 */ /* 0x000fe20000000a00 */
[----:B------:R-:W-:Y:S01]  /*c6c0*/  ULDC.64 UR6, c[0x0][0xbc8] ;  /* 0x0002f20000067ab9 */ /* 0x000fe20000000a00 */
[----:B------:R-:W-:Y:S01]  /*c6d0*/  IADD3.X R5, R13, R5, R14, P0, !PT ;  /* 0x000000050d057210 */ /* 0x000fe200007fe40e */
[----:B------:R-:W-:-:S02]  /*c6e0*/  IMAD R9, R17, R9, R8 ;  /* 0x0000000911097224 */ /* 0x000fc400078e0208 */
[----:B------:R-:W-:Y:S02]  /*c6f0*/  IMAD R10, R10, UR4, RZ ;  /* 0x000000040a0a7c24 */ /* 0x000fe4000f8e02ff */
[----:B------:R-:W-:Y:S01]  /*c700*/  IMAD R13, R17, R16, R8 ;  /* 0x00000010110d7224 */ /* 0x000fe200078e0208 */
[----:B------:R-:W-:Y:S01]  /*c710*/  SHF.R.S32.HI R8, RZ, 0x1f, R9 ;  /* 0x0000001fff087819 */ /* 0x000fe20000011409 */
[----:B------:R-:W-:Y:S02]  /*c720*/  IMAD.IADD R7, R7, 0x1, R15 ;  /* 0x0000000107077824 */ /* 0x000fe400078e020f */
[C---:B------:R-:W-:Y:S01]  /*c730*/  IMAD R15, R11.reuse, UR5, R10 ;  /* 0x000000050b0f7c24 */ /* 0x040fe2000f8e020a */
[----:B------:R-:W-:Y:S01]  /*c740*/  SHF.R.S32.HI R10, RZ, 0x1f, R13 ;  /* 0x0000001fff0a7819 */ /* 0x000fe2000001140d */
[----:B------:R-:W-:Y:S01]  /*c750*/  IMAD.WIDE.U32 R6, R11, UR4, R6 ;  /* 0x000000040b067c25 */ /* 0x000fe2000f8e0006 */
[----:B------:R-:W0:Y:S01]  /*c760*/  S2UR UR5, SR_CgaCtaId ;  /* 0x00000000000579c3 */ /* 0x000e220000008800 */
[----:B------:R-:W-:-:S02]  /*c770*/  UMOV UR4, 0x400 ;  /* 0x0000040000047882 */ /* 0x000fc40000000000 */
[----:B------:R-:W-:Y:S02]  /*c780*/  IMAD R8, R8, UR6, RZ ;  /* 0x0000000608087c24 */ /* 0x000fe4000f8e02ff */
[----:B------:R-:W-:Y:S02]  /*c790*/  IMAD.IADD R7, R7, 0x1, R15 ;  /* 0x0000000107077824 */ /* 0x000fe400078e020f */
[----:B------:R-:W-:Y:S02]  /*c7a0*/  IMAD R10, R10, UR8, RZ ;  /* 0x000000080a0a7c24 */ /* 0x000fe4000f8e02ff */
[C---:B------:R-:W-:Y:S02]  /*c7b0*/  IMAD R11, R9.reuse, UR7, R8 ;  /* 0x00000007090b7c24 */ /* 0x040fe4000f8e0208 */
[----:B------:R-:W-:Y:S01]  /*c7c0*/  IMAD.WIDE.U32 R4, R9, UR6, R4 ;  /* 0x0000000609047c25 */ /* 0x000fe2000f8e0004 */
[----:B------:R-:W-:-:S03]  /*c7d0*/  ULDC.64 UR6, c[0x0][0xba8] ;  /* 0x0002ea0000067ab9 */ /* 0x000fc60000000a00 */
[----:B------:R-:W-:Y:S01]  /*c7e0*/  IMAD R15, R13, UR9, R10 ;  /* 0x000000090d0f7c24 */ /* 0x000fe2000f8e020a */
[----:B------:R-:W-:Y:S01]  /*c7f0*/  IADD3 R5, R5, R11, RZ ;  /* 0x0000000b05057210 */ /* 0x000fe20007ffe0ff */
[----:B------:R-:W-:Y:S01]  /*c800*/  IMAD.WIDE.U32 R8, R13, UR8, R6 ;  /* 0x000000080d087c25 */ /* 0x000fe2000f8e0006 */
[----:B------:R-:W-:Y:S01]  /*c810*/  LEA R13, P0, R4, UR6, 0x2 ;  /* 0x00000006040d7c11 */ /* 0x000fe2000f8010ff */
[----:B------:R-:W-:Y:S01]  /*c820*/  ULDC.64 UR8, c[0x0][0xb00] ;  /* 0x0002c00000087ab9 */ /* 0x000fe20000000a00 */
[----:B------:R-:W-:Y:S01]  /*c830*/  ULDC UR6, c[0x0][0xa88] ;  /* 0x0002a20000067ab9 */ /* 0x000fe20000000800 */
[----:B------:R-:W-:Y:S01]  /*c840*/  IMAD.IADD R7, R9, 0x1, R15 ;  /* 0x0000000109077824 */ /* 0x000fe200078e020f */
[----:B------:R-:W-:Y:S01]  /*c850*/  LEA R6, P1, R8, UR8, 0x2 ;  /* 0x0000000808067c11 */ /* 0x000fe2000f8210ff */
[----:B------:R-:W-:Y:S01]  /*c860*/  SHFL.IDX PT, R10, R13, 0x1, 0x1c1f ;  /* 0x003c1f000d0a7f89 */ /* 0x000fe200000e0000 */
[----:B------:R-:W-:Y:S01]  /*c870*/  LEA.HI.X R14, R4, UR7, R5, 0x2, P0 ;  /* 0x00000007040e7c11 */ /* 0x000fe200080f1405 */
[----:B------:R-:W-:Y:S01]  /*c880*/  IMAD R3, R12, 0x80, R3 ;  /* 0x000000800c037824 */ /* 0x000fe200078e0203 */
[----:B------:R-:W-:Y:S01]  /*c890*/  LEA.HI.X R7, R8, UR9, R7, 0x2, P1 ;  /* 0x0000000908077c11 */ /* 0x000fe200088f1407 */
[----:B0-----:R-:W-:Y:S01]  /*c8a0*/  ULEA UR4, UR5, UR4, 0x18 ;  /* 0x0000000405047291 */ /* 0x001fe2000f8ec03f */
[----:B------:R-:W-:Y:S01]  /*c8b0*/  SHFL.IDX PT, R8, R13, RZ, 0x1c1f ;  /* 0x001c1fff0d087589 */ /* 0x000fe200000e0000 */
[----:B------:R-:W-:Y:S01]  /*c8c0*/  IMAD R22, R17, UR6, RZ ;  /* 0x0000000611167c24 */ /* 0x000fe2000f8e02ff */
[----:B------:R-:W-:Y:S01]  /*c8d0*/  LOP3.LUT P0, RZ, R23, 0x3, RZ, 0xc0, !PT ;  /* 0x0000000317ff7812 */ /* 0x000fe2000780c0ff */
[C---:B------:R-:W-:Y:S01]  /*c8e0*/  VIADD R19, R3.reuse, 0x8 ;  /* 0x0000000803137836 */ /* 0x040fe20000000000 */
[----:B------:R-:W0:Y:S01]  /*c8f0*/  SHFL.IDX PT, R9, R14, RZ, 0x1c1f ;  /* 0x001c1fff0e097589 */ /* 0x000e2200000e0000 */
[----:B------:R-:W-:Y:S01]  /*c900*/  UIADD3 UR4, UR4, 0x36820, URZ ;  /* 0x0003682004047890 */ /* 0x000fe2000fffe03f */
[----:B------:R-:W-:-:S02]  /*c910*/  ISETP.GE.OR P1, PT, R3, R22, P0 ;  /* 0x000000160300720c */ /* 0x000fc40000726670 */
[----:B------:R-:W1:Y:S01]  /*c920*/  SHFL.IDX PT, R11, R14, 0x1, 0x1c1f ;  /* 0x003c1f000e0b7f89 */ /* 0x000e6200000e0000 */
[-C--:B------:R-:W-:Y:S01]  /*c930*/  ISETP.GE.OR P0, PT, R19, R22.reuse, P0 ;  /* 0x000000161300720c */ /* 0x080fe20000706670 */
[----:B------:R-:W-:Y:S01]  /*c940*/  UPRMT UR4, URZ, 0x654, UR4 ;  /* 0x000006543f047896 */ /* 0x000fe20008000004 */
[----:B------:R-:W-:Y:S01]  /*c950*/  ISETP.GE.AND P2, PT, R3, R22, PT ;  /* 0x000000160300720c */ /* 0x000fe20003f46270 */
[----:B------:R2:W3:Y:S01]  /*c960*/  SHFL.IDX PT, R4, R6, RZ, 0x1c1f ;  /* 0x001c1fff06047589 */ /* 0x0004e200000e0000 */
[----:B------:R-:W-:-:S03]  /*c970*/  IMAD.SHL.U32 R3, R120, 0x2, RZ ;  /* 0x0000000278037824 */ /* 0x000fc600078e00ff */
[----:B------:R2:W4:Y:S03]  /*c980*/  SHFL.IDX PT, R5, R7, RZ, 0x1c1f ;  /* 0x001c1fff07057589 */ /* 0x00052600000e0000 */
[----:B------:R-:W-:Y:S01]  /*c990*/  SYNCS.ARRIVE.TRANS64.RED.A1T0 RZ, [UR4], RZ ;  /* 0x000000ffffff79a7 */ /* 0x000fe20008100404 */
[----:B0-----:R2:W-:Y:S04]  /*c9a0*/  @!P1 ST.E desc[UR14][R8.64], R2 ;  /* 0x0000000208009985 */ /* 0x0015e8000c10190e */
[----:B-1----:R2:W-:Y:S01]  /*c9b0*/  @!P0 ST.E desc[UR14][R10.64], R0 ;  /* 0x000000000a008985 */ /* 0x0025e2000c10190e */
[----:B------:R-:W-:Y:S05]  /*c9c0*/  @P2 BRA `(.L_x_35) ;  /* 0x00000008003c2947 */ /* 0x000fea0003800000 */
[C---:B--2---:R-:W-:Y:S01]  /*c9d0*/  VIADD R0, R3.reuse, 0x8 ;  /* 0x0000000803007836 */ /* 0x044fe20000000000 */
[----:B------:R-:W-:Y:S01]  /*c9e0*/  ULDC UR4, c[0x0][0xac8] ;  /* 0x0002b20000047ab9 */ /* 0x000fe20000000800 */
[C---:B------:R-:W-:Y:S01]  /*c9f0*/  VIADD R2, R3.reuse, 0x10 ;  /* 0x0000001003027836 */ /* 0x040fe20000000000 */
[C---:B------:R-:W-:Y:S01]  /*ca00*/  ISETP.GE.AND P0, PT, R3.reuse, UR4, PT ;  /* 0x0000000403007c0c */ /* 0x040fe2000bf06270 */
[C---:B------:R-:W-:Y:S01]  /*ca10*/  VIADD R15, R3.reuse, 0x20 ;  /* 0x00000020030f7836 */ /* 0x040fe20000000000 */
[----:B------:R-:W-:Y:S01]  /*ca20*/  ISETP.GE.AND P1, PT, R0, UR4, PT ;  /* 0x0000000400007c0c */ /* 0x000fe2000bf26270 */
[----:B------:R-:W-:Y:S01]  /*ca30*/  ULDC.64 UR6, c[0x0][0x208] ;  /* 0x0000820000067ab9 */ /* 0x000fe20000000a00 */
[----:B------:R-:W-:Y:S01]  /*ca40*/  ISETP.GE.AND P2, PT, R2, UR4, PT ;  /* 0x0000000402007c0c */ /* 0x000fe2000bf46270 */
[C---:B------:R-:W-:Y:S01]  /*ca50*/  VIADD R17, R3.reuse, 0x40 ;  /* 0x0000004003117836 */ /* 0x040fe20000000000 */
[C---:B------:R-:W-:Y:S01]  /*ca60*/  IADD3 R14, R3.reuse, 0x18, RZ ;  /* 0x00000018030e7810 */ /* 0x040fe20007ffe0ff */
[----:B------:R-:W-:Y:S01]  /*ca70*/  VIADD R20, R3, 0x48 ;  /* 0x0000004803147836 */ /* 0x000fe20000000000 */
[----:B------:R-:W-:-:S02]  /*ca80*/  ISETP.GE.AND P6, PT, R15, UR4, PT ;  /* 0x000000040f007c0c */ /* 0x000fc4000bfc6270 */
[----:B------:R-:W-:Y:S02]  /*ca90*/  ISETP.GE.AND P5, PT, R14, UR4, PT ;  /* 0x000000040e007c0c */ /* 0x000fe4000bfa6270 */
[C---:B------:R-:W-:Y:S01]  /*caa0*/  IADD3 R16, R3.reuse, 0x38, RZ ;  /* 0x0000003803107810 */ /* 0x040fe20007ffe0ff */
[C-C-:B---34-:R-:W-:Y:S02]  /*cab0*/  @!P0 IMAD.WIDE R8, R3.reuse, 0x4, R4.reuse ;  /* 0x0000000403088825 */ /* 0x158fe400078e0204 */
[----:B------:R-:W-:Y:S02]  /*cac0*/  @!P1 LEA.HI R0, R0, R0, RZ, 0x1 ;  /* 0x0000000000009211 */ /* 0x000fe400078f08ff */
[----:B------:R-:W-:Y:S01]  /*cad0*/  @!P2 LEA.HI R2, R2, R2, RZ, 0x1 ;  /* 0x000000020202a211 */ /* 0x000fe200078f08ff */
[----:B------:R0:W-:Y:S01]  /*cae0*/  @!P0 ST.E.64 desc[UR6][R8.64], R24 ;  /* 0x0000001808008985 */ /* 0x0001e2000c101b06 */
[----:B------:R-:W-:Y:S01]  /*caf0*/  @!P1 LOP3.LUT R11, R0, 0xfffffffe, RZ, 0xc0, !PT ;  /* 0xfffffffe000b9812 */ /* 0x000fe200078ec0ff */
[C---:B------:R-:W-:Y:S01]  /*cb00*/  VIADD R0, R3.reuse, 0x28 ;  /* 0x0000002803007836 */ /* 0x040fe20000000000 */
[----:B------:R-:W-:Y:S01]  /*cb10*/  @!P2 LOP3.LUT R13, R2, 0xfffffffe, RZ, 0xc0, !PT ;  /* 0xfffffffe020da812 */ /* 0x000fe200078ec0ff */
[----:B------:R-:W-:Y:S01]  /*cb20*/  VIADD R2, R3, 0x30 ;  /* 0x0000003003027836 */ /* 0x000fe20000000000 */
[----:B------:R-:W-:Y:S01]  /*cb30*/  ISETP.GE.AND P3, PT, R16, UR4, PT ;  /* 0x0000000410007c0c */ /* 0x000fe2000bf66270 */
[----:B------:R-:W-:Y:S01]  /*cb40*/  @!P1 IMAD.WIDE R10, R11, 0x4, R4 ;  /* 0x000000040b0a9825 */ /* 0x000fe200078e0204 */
[----:B------:R-:W-:-:S02]  /*cb50*/  ISETP.GE.AND P0, PT, R0, UR4, PT ;  /* 0x0000000400007c0c */ /* 0x000fc4000bf06270 */
[----:B------:R-:W-:Y:S01]  /*cb60*/  ISETP.GE.AND P4, PT, R2, UR4, PT ;  /* 0x0000000402007c0c */ /* 0x000fe2000bf86270 */
[----:B------:R-:W-:Y:S01]  /*cb70*/  @!P2 IMAD.WIDE R12, R13, 0x4, R4 ;  /* 0x000000040d0ca825 */ /* 0x000fe200078e0204 */
[----:B------:R1:W-:Y:S01]  /*cb80*/  @!P1 ST.E.64 desc[UR6][R10.64], R28 ;  /* 0x0000001c0a009985 */ /* 0x0003e2000c101b06 */
[----:B------:R-:W-:Y:S02]  /*cb90*/  ISETP.GE.AND P1, PT, R20, UR4, PT ;  /* 0x0000000414007c0c */ /* 0x000fe4000bf26270 */
[----:B------:R-:W-:Y:S01]  /*cba0*/  @!P5 LEA.HI R14, R14, R14, RZ, 0x1 ;  /* 0x0000000e0e0ed211 */ /* 0x000fe200078f08ff */
[----:B------:R2:W-:Y:S01]  /*cbb0*/  @!P2 ST.E.64 desc[UR6][R12.64], R32 ;  /* 0x000000200c00a985 */ /* 0x0005e2000c101b06 */
[----:B------:R-:W-:Y:S01]  /*cbc0*/  ISETP.GE.AND P2, PT, R17, UR4, PT ;  /* 0x0000000411007c0c */ /* 0x000fe2000bf46270 */
[----:B0-----:R-:W-:Y:S01]  /*cbd0*/  VIADD R24, R3, 0x50 ;  /* 0x0000005003187836 */ /* 0x001fe20000000000 */
[----:B------:R-:W-:Y:S02]  /*cbe0*/  @!P6 LEA.HI R15, R15, R15, RZ, 0x1 ;  /* 0x0000000f0f0fe211 */ /* 0x000fe400078f08ff */
[----:B------:R-:W-:-:S02]  /*cbf0*/  @!P5 LOP3.LUT R9, R14, 0xfffffffe, RZ, 0xc0, !PT ;  /* 0xfffffffe0e09d812 */ /* 0x000fc400078ec0ff */
[----:B------:R-:W-:Y:S02]  /*cc00*/  @!P0 LEA.HI R0, R0, R0, RZ, 0x1 ;  /* 0x0000000000008211 */ /* 0x000fe400078f08ff */
[----:B------:R-:W-:Y:S01]  /*cc10*/  @!P4 LEA.HI R2, R2, R2, RZ, 0x1 ;  /* 0x000000020202c211 */ /* 0x000fe200078f08ff */
[--C-:B------:R-:W-:Y:S01]  /*cc20*/  @!P5 IMAD.WIDE R8, R9, 0x4, R4.reuse ;  /* 0x000000040908d825 */ /* 0x100fe200078e0204 */
[----:B-1----:R-:W-:Y:S02]  /*cc30*/  @!P6 LOP3.LUT R11, R15, 0xfffffffe, RZ, 0xc0, !PT ;  /* 0xfffffffe0f0be812 */ /* 0x002fe400078ec0ff */
[----:B------:R-:W-:Y:S02]  /*cc40*/  @!P3 LEA.HI R16, R16, R16, RZ, 0x1 ;  /* 0x000000101010b211 */ /* 0x000fe400078f08ff */
[----:B--2---:R-:W-:Y:S01]  /*cc50*/  @!P2 LEA.HI R12, R17, R17, RZ, 0x1 ;  /* 0x00000011110ca211 */ /* 0x004fe200078f08ff */
[----:B------:R-:W-:Y:S01]  /*cc60*/  @!P6 IMAD.WIDE R10, R11, 0x4, R4 ;  /* 0x000000040b0ae825 */ /* 0x000fe200078e0204 */
[----:B------:R-:W-:Y:S01]  /*cc70*/  @!P1 LEA.HI R20, R20, R20, RZ, 0x1 ;  /* 0x0000001414149211 */ /* 0x000fe200078f08ff */
[----:B------:R0:W-:Y:S01]  /*cc80*/  @!P5 ST.E.64 desc[UR6][R8.64], R36 ;  /* 0x000000240800d985 */ /* 0x0001e2000c101b06 */
[----:B------:R-:W-:Y:S01]  /*cc90*/  @!P0 LOP3.LUT R13, R0, 0xfffffffe, RZ, 0xc0, !PT ;  /* 0xfffffffe000d8812 */ /* 0x000fe200078ec0ff */
[C---:B------:R-:W-:Y:S01]  /*cca0*/  VIADD R0, R3.reuse, 0x60 ;  /* 0x0000006003007836 */ /* 0x040fe20000000000 */
[----:B------:R-:W-:Y:S01]  /*ccb0*/  @!P4 LOP3.LUT R15, R2, 0xfffffffe, RZ, 0xc0, !PT ;  /* 0xfffffffe020fc812 */ /* 0x000fe200078ec0ff */
[----:B------:R1:W-:Y:S01]  /*ccc0*/  @!P6 ST.E.64 desc[UR6][R10.64], R40 ;  /* 0x000000280a00e985 */ /* 0x0003e2000c101b06 */
[----:B------:R-:W-:Y:S01]  /*ccd0*/  @!P3 LOP3.LUT R17, R16, 0xfffffffe, RZ, 0xc0, !PT ;  /* 0xfffffffe1011b812 */ /* 0x000fe200078ec0ff */
[----:B------:R-:W-:Y:S01]  /*cce0*/  VIADD R2, R3, 0x68 ;  /* 0x0000006803027836 */ /* 0x000fe20000000000 */
[----:B------:R-:W-:-:S02]  /*ccf0*/  @!P2 LOP3.LUT R21, R12, 0xfffffffe, RZ, 0xc0, !PT ;  /* 0xfffffffe0c15a812 */ /* 0x000fc400078ec0ff */
[----:B------:R-:W-:Y:S01]  /*cd00*/  @!P1 LOP3.LUT R23, R20, 0xfffffffe, RZ, 0xc0, !PT ;  /* 0xfffffffe14179812 */ /* 0x000fe200078ec0ff */
[C---:B------:R-:W-:Y:S01]  /*cd10*/  VIADD R20, R3.reuse, 0x70 ;  /* 0x0000007003147836 */ /* 0x040fe20000000000 */
[----:B------:R-:W-:Y:S02]  /*cd20*/  IADD3 R25, R3, 0x58, RZ ;  /* 0x0000005803197810 */ /* 0x000fe40007ffe0ff */
[----:B------:R-:W-:Y:S01]  /*cd30*/  ISETP.GE.AND P5, PT, R24, UR4, PT ;  /* 0x0000000418007c0c */ /* 0x000fe2000bfa6270 */
[----:B0-----:R-:W-:Y:S01]  /*cd40*/  @!P0 IMAD.WIDE R8, R13, 0x4, R4 ;  /* 0x000000040d088825 */ /* 0x001fe200078e0204 */
[----:B------:R-:W-:-:S03]  /*cd50*/  ISETP.GE.AND P6, PT, R25, UR4, PT ;  /* 0x0000000419007c0c */ /* 0x000fc6000bfc6270 */
[--C-:B-1----:R-:W-:Y:S01]  /*cd60*/  @!P4 IMAD.WIDE R10, R15, 0x4, R4.reuse ;  /* 0x000000040f0ac825 */ /* 0x102fe200078e0204 */
[----:B------:R0:W-:Y:S01]  /*cd70*/  @!P0 ST.E.64 desc[UR6][R8.64], R44 ;  /* 0x0000002c08008985 */ /* 0x0001e2000c101b06 */
[----:B------:R-:W-:Y:S02]  /*cd80*/  ISETP.GE.AND P0, PT, R0, UR4, PT ;  /* 0x0000000400007c0c */ /* 0x000fe4000bf06270 */
[--C-:B------:R-:W-:Y:S01]  /*cd90*/  @!P3 IMAD.WIDE R12, R17, 0x4, R4.reuse ;  /* 0x00000004110cb825 */ /* 0x100fe200078e0204 */
[----:B------:R1:W-:Y:S03]  /*cda0*/  @!P4 ST.E.64 desc[UR6][R10.64], R48 ;  /* 0x000000300a00c985 */ /* 0x0003e6000c101b06 */
[----:B------:R-:W-:Y:S01]  /*cdb0*/  @!P2 IMAD.WIDE R14, R21, 0x4, R4 ;  /* 0x00000004150ea825 */ /* 0x000fe200078e0204 */
[----:B------:R2:W-:Y:S01]  /*cdc0*/  @!P3 ST.E.64 desc[UR6][R12.64], R52 ;  /* 0x000000340c00b985 */ /* 0x0005e2000c101b06 */
[----:B------:R-:W-:-:S02]  /*cdd0*/  IADD3 R21, R3, 0x78, RZ ;  /* 0x0000007803157810 */ /* 0x000fc40007ffe0ff */
[----:B------:R-:W-:Y:S01]  /*cde0*/  @!P1 IMAD.WIDE R16, R23, 0x4, R4 ;  /* 0x0000000417109825 */ /* 0x000fe200078e0204 */
[----:B------:R3:W-:Y:S01]  /*cdf0*/  @!P2 ST.E.64 desc[UR6][R14.64], R56 ;  /* 0x000000380e00a985 */ /* 0x0007e2000c101b06 */
[----:B------:R-:W-:Y:S02]  /*ce00*/  ISETP.GE.AND P2, PT, R20, UR4, PT ;  /* 0x0000000414007c0c */ /* 0x000fe4000bf46270 */
[----:B------:R-:W-:Y:S01]  /*ce10*/  VIADD R23, R3, 0x80 ;  /* 0x0000008003177836 */ /* 0x000fe20000000000 */
[----:B------:R4:W-:Y:S01]  /*ce20*/  @!P1 ST.E.64 desc[UR6][R16.64], R60 ;  /* 0x0000003c10009985 */ /* 0x0009e2000c101b06 */
[----:B------:R-:W-:Y:S02]  /*ce30*/  ISETP.GE.AND P1, PT, R2, UR4, PT ;  /* 0x0000000402007c0c */ /* 0x000fe4000bf26270 */
[----:B------:R-:W-:Y:S02]  /*ce40*/  ISETP.GE.AND P3, PT, R21, UR4, PT ;  /* 0x0000000415007c0c */ /* 0x000fe4000bf66270 */
[----:B------:R-:W-:-:S02]  /*ce50*/  ISETP.GE.AND P4, PT, R23, UR4, PT ;  /* 0x0000000417007c0c */ /* 0x000fc4000bf86270 */
[----:B------:R-:W-:Y:S02]  /*ce60*/  @!P5 LEA.HI R24, R24, R24, RZ, 0x1 ;  /* 0x000000181818d211 */ /* 0x000fe400078f08ff */
[----:B------:R-:W-:Y:S02]  /*ce70*/  @!P6 LEA.HI R25, R25, R25, RZ, 0x1 ;  /* 0x000000191919e211 */ /* 0x000fe400078f08ff */
[----:B0-----:R-:W-:Y:S02]  /*ce80*/  @!P5 LOP3.LUT R9, R24, 0xfffffffe, RZ, 0xc0, !PT ;  /* 0xfffffffe1809d812 */ /* 0x001fe400078ec0ff */
[----:B------:R-:W-:Y:S02]  /*ce90*/  @!P0 LEA.HI R0, R0, R0, RZ, 0x1 ;  /* 0x0000000000008211 */ /* 0x000fe400078f08ff */
[----:B------:R-:W-:Y:S01]  /*cea0*/  @!P1 LEA.HI R2, R2, R2, RZ, 0x1 ;  /* 0x0000000202029211 */ /* 0x000fe200078f08ff */
[----:B------:R-:W-:Y:S01]  /*ceb0*/  @!P5 IMAD.WIDE R8, R9, 0x4, R4 ;  /* 0x000000040908d825 */ /* 0x000fe200078e0204 */
[----:B-1----:R-:W-:-:S02]  /*cec0*/  @!P6 LOP3.LUT R11, R25, 0xfffffffe, RZ, 0xc0, !PT ;  /* 0xfffffffe190be812 */ /* 0x002fc400078ec0ff */
[----:B------:R-:W-:Y:S02]  /*ced0*/  @!P2 LEA.HI R20, R20, R20, RZ, 0x1 ;  /* 0x000000141414a211 */ /* 0x000fe400078f08ff */
[----:B--2---:R-:W-:Y:S01]  /*cee0*/  @!P0 LOP3.LUT R13, R0, 0xfffffffe, RZ, 0xc0, !PT ;  /* 0xfffffffe000d8812 */ /* 0x004fe200078ec0ff */
[--C-:B------:R-:W-:Y:S01]  /*cef0*/  @!P6 IMAD.WIDE R10, R11, 0x4, R4.reuse ;  /* 0x000000040b0ae825 */ /* 0x100fe200078e0204 */
[----:B------:R-:W-:Y:S01]  /*cf00*/  @!P3 LEA.HI R21, R21, R21, RZ, 0x1 ;  /* 0x000000151515b211 */ /* 0x000fe200078f08ff */
[----:B------:R0:W-:Y:S01]  /*cf10*/  @!P5 ST.E.64 desc[UR6][R8.64], R64 ;  /* 0x000000400800d985 */ /* 0x0001e2000c101b06 */
[----:B---3--:R-:W-:Y:S01]  /*cf20*/  @!P1 LOP3.LUT R15, R2, 0xfffffffe, RZ, 0xc0, !PT ;  /* 0xfffffffe020f9812 */ /* 0x008fe200078ec0ff */
[----:B------:R-:W-:Y:S01]  /*cf30*/  @!P0 IMAD.WIDE R12, R13, 0x4, R4 ;  /* 0x000000040d0c8825 */ /* 0x000fe200078e0204 */
[----:B------:R-:W-:Y:S01]  /*cf40*/  @!P4 LEA.HI R23, R23, R23, RZ, 0x1 ;  /* 0x000000171717c211 */ /* 0x000fe200078f08ff */
[----:B------:R1:W-:Y:S01]  /*cf50*/  @!P6 ST.E.64 desc[UR6][R10.64], R68 ;  /* 0x000000440a00e985 */ /* 0x0003e2000c101b06 */
[----:B----4-:R-:W-:Y:S01]  /*cf60*/  @!P2 LOP3.LUT R17, R20, 0xfffffffe, RZ, 0xc0, !PT ;  /* 0xfffffffe1411a812 */ /* 0x010fe200078ec0ff */
[----:B------:R-:W-:Y:S01]  /*cf70*/  VIADD R0, R3, 0x88 ;  /* 0x0000008803007836 */ /* 0x000fe20000000000 */
[----:B------:R-:W-:Y:S01]  /*cf80*/  @!P3 LOP3.LUT R21, R21, 0xfffffffe, RZ, 0xc0, !PT ;  /* 0xfffffffe1515b812 */ /* 0x000fe200078ec0ff */
[----:B------:R-:W-:Y:S01]  /*cf90*/  VIADD R2, R3, 0x90 ;  /* 0x0000009003027836 */ /* 0x000fe20000000000 */
[----:B------:R-:W-:Y:S01]  /*cfa0*/  @!P4 LOP3.LUT R23, R23, 0xfffffffe, RZ, 0xc0, !PT ;  /* 0xfffffffe1717c812 */ /* 0x000fe200078ec0ff */
[----:B------:R2:W-:Y:S01]  /*cfb0*/  @!P0 ST.E.64 desc[UR6][R12.64], R72 ;  /* 0x000000480c008985 */ /* 0x0005e2000c101b06 */
[----:B------:R-:W-:-:S02]  /*cfc0*/  IADD3 R20, R3, 0x98, RZ ;  /* 0x0000009803147810 */ /* 0x000fc40007ffe0ff */
[----:B------:R-:W-:Y:S01]  /*cfd0*/  ISETP.GE.AND P0, PT, R0, UR4, PT ;  /* 0x0000000400007c0c */ /* 0x000fe2000bf06270 */
[----:B0-----:R-:W-:-:S04]  /*cfe0*/  @!P1 IMAD.WIDE R8, R15, 0x4, R4 ;  /* 0x000000040f089825 */ /* 0x001fc800078e0204 */
[--C-:B-1----:R-:W-:Y:S01]  /*cff0*/  @!P2 IMAD.WIDE R10, R17, 0x4, R4.reuse ;  /* 0x00000004110aa825 */ /* 0x102fe200078e0204 */
[----:B------:R0:W-:Y:S01]  /*d000*/  @!P1 ST.E.64 desc[UR6][R8.64], R76 ;  /* 0x0000004c08009985 */ /* 0x0001e2000c101b06 */
[----:B------:R-:W-:Y:S02]  /*d010*/  ISETP.GE.AND P1, PT, R2, UR4, PT ;  /* 0x0000000402007c0c */ /* 0x000fe4000bf26270 */
[--C-:B------:R-:W-:Y:S01]  /*d020*/  @!P3 IMAD.WIDE R14, R21, 0x4, R4.reuse ;  /* 0x00000004150eb825 */ /* 0x100fe200078e0204 */
[----:B------:R1:W-:Y:S01]  /*d030*/  @!P2 ST.E.64 desc[UR6][R10.64], R80 ;  /* 0x000000500a00a985 */ /* 0x0003e2000c101b06 */
[----:B------:R-:W-:Y:S02]  /*d040*/  ISETP.GE.AND P2, PT, R20, UR4, PT ;  /* 0x0000000414007c0c */ /* 0x000fe4000bf46270 */
[----:B------:R-:W-:Y:S01]  /*d050*/  @!P4 IMAD.WIDE R16, R23, 0x4, R4 ;  /* 0x000000041710c825 */ /* 0x000fe200078e0204 */
[----:B------:R3:W-:Y:S01]  /*d060*/  @!P3 ST.E.64 desc[UR6][R14.64], R84 ;  /* 0x000000540e00b985 */ /* 0x0007e2000c101b06 */
[----:B------:R-:W-:-:S02]  /*d070*/  @!P0 LEA.HI R0, R0, R0, RZ, 0x1 ;  /* 0x0000000000008211 */ /* 0x000fc400078f08ff */
[C---:B------:R-:W-:Y:S01]  /*d080*/  VIADD R21, R3.reuse, 0xa0 ;  /* 0x000000a003157836 */ /* 0x040fe20000000000 */
[----:B------:R4:W-:Y:S01]  /*d090*/  @!P4 ST.E.64 desc[UR6][R16.64], R88 ;  /* 0x000000581000c985 */ /* 0x0009e2000c101b06 */
[C---:B--2---:R-:W-:Y:S01]  /*d0a0*/  VIADD R12, R3.reuse, 0xa8 ;  /* 0x000000a8030c7836 */ /* 0x044fe20000000000 */
[C---:B0-----:R-:W-:Y:S01]  /*d0b0*/  IADD3 R9, R3.reuse, 0xb8, RZ ;  /* 0x000000b803097810 */ /* 0x041fe20007ffe0ff */
[----:B------:R-:W-:Y:S01]  /*d0c0*/  VIADD R13, R3, 0xb0 ;  /* 0x000000b0030d7836 */ /* 0x000fe20000000000 */
[----:B------:R-:W-:Y:S02]  /*d0d0*/  ISETP.GE.AND P3, PT, R21, UR4, PT ;  /* 0x0000000415007c0c */ /* 0x000fe4000bf66270 */
[----:B------:R-:W-:Y:S02]  /*d0e0*/  ISETP.GE.AND P6, PT, R9, UR4, PT ;  /* 0x0000000409007c0c */ /* 0x000fe4000bfc6270 */
[----:B------:R-:W-:Y:S02]  /*d0f0*/  ISETP.GE.AND P4, PT, R12, UR4, PT ;  /* 0x000000040c007c0c */ /* 0x000fe4000bf86270 */
[----:B------:R-:W-:-:S02]  /*d100*/  ISETP.GE.AND P5, PT, R13, UR4, PT ;  /* 0x000000040d007c0c */ /* 0x000fc4000bfa6270 */
[----:B------:R-:W-:Y:S02]  /*d110*/  @!P1 LEA.HI R2, R2, R2, RZ, 0x1 ;  /* 0x0000000202029211 */ /* 0x000fe400078f08ff */
[----:B------:R-:W-:Y:S02]  /*d120*/  @!P2 LEA.HI R20, R20, R20, RZ, 0x1 ;  /* 0x000000141414a211 */ /* 0x000fe400078f08ff */
[----:B-1----:R-:W-:Y:S02]  /*d130*/  @!P1 LOP3.LUT R11, R2, 0xfffffffe, RZ, 0xc0, !PT ;  /* 0xfffffffe020b9812 */ /* 0x002fe400078ec0ff */
[----:B------:R-:W-:Y:S02]  /*d140*/  @!P3 LEA.HI R21, R21, R21, RZ, 0x1 ;  /* 0x000000151515b211 */ /* 0x000fe400078f08ff */
[----:B------:R-:W-:Y:S02]  /*d150*/  @!P6 LEA.HI R10, R9, R9, RZ, 0x1 ;  /* 0x00000009090ae211 */ /* 0x000fe400078f08ff */
[----:B------:R-:W-:-:S02]  /*d160*/  @!P4 LEA.HI R12, R12, R12, RZ, 0x1 ;  /* 0x0000000c0c0cc211 */ /* 0x000fc400078f08ff */
[----:B------:R-:W-:Y:S02]  /*d170*/  @!P5 LEA.HI R8, R13, R13, RZ, 0x1 ;  /* 0x0000000d0d08d211 */ /* 0x000fe400078f08ff */
[----:B------:R-:W-:Y:S02]  /*d180*/  @!P0 LOP3.LUT R9, R0, 0xfffffffe, RZ, 0xc0, !PT ;  /* 0xfffffffe00098812 */ /* 0x000fe400078ec0ff */
[----:B------:R-:W-:Y:S02]  /*d190*/  @!P2 LOP3.LUT R13, R20, 0xfffffffe, RZ, 0xc0, !PT ;  /* 0xfffffffe140da812 */ /* 0x000fe400078ec0ff */
[----:B---3--:R-:W-:Y:S02]  /*d1a0*/  @!P3 LOP3.LUT R15, R21, 0xfffffffe, RZ, 0xc0, !PT ;  /* 0xfffffffe150fb812 */ /* 0x008fe400078ec0ff */
[----:B----4-:R-:W-:Y:S01]  /*d1b0*/  @!P4 LOP3.LUT R17, R12, 0xfffffffe, RZ, 0xc0, !PT ;  /* 0xfffffffe0c11c812 */ /* 0x010fe200078ec0ff */
[----:B------:R-:W-:Y:S01]  /*d1c0*/  @!P2 IMAD.WIDE R12, R13, 0x4, R4 ;  /* 0x000000040d0ca825 */ /* 0x000fe200078e0204 */
[----:B------:R-:W-:-:S02]  /*d1d0*/  @!P5 LOP3.LUT R21, R8, 0xfffffffe, RZ, 0xc0, !PT ;  /* 0xfffffffe0815d812 */ /* 0x000fc400078ec0ff */
[----:B------:R-:W-:Y:S01]  /*d1e0*/  @!P6 LOP3.LUT R23, R10, 0xfffffffe, RZ, 0xc0, !PT ;  /* 0xfffffffe0a17e812 */ /* 0x000fe200078ec0ff */
[----:B------:R-:W-:-:S04]  /*d1f0*/  @!P0 IMAD.WIDE R8, R9, 0x4, R4 ;  /* 0x0000000409088825 */ /* 0x000fc800078e0204 */
[--C-:B------:R-:W-:Y:S01]  /*d200*/  @!P1 IMAD.WIDE R10, R11, 0x4, R4.reuse ;  /* 0x000000040b0a9825 */ /* 0x100fe200078e0204 */
[----:B------:R0:W-:Y:S03]  /*d210*/  @!P0 ST.E.64 desc[UR6][R8.64], R92 ;  /* 0x0000005c08008985 */ /* 0x0001e6000c101b06 */
[--C-:B------:R-:W-:Y:S01]  /*d220*/  @!P3 IMAD.WIDE R14, R15, 0x4, R4.reuse ;  /* 0x000000040f0eb825 */ /* 0x100fe200078e0204 */
[----:B------:R0:W-:Y:S03]  /*d230*/  @!P1 ST.E.64 desc[UR6][R10.64], R96 ;  /* 0x000000600a009985 */ /* 0x0001e6000c101b06 */
[--C-:B------:R-:W-:Y:S01]  /*d240*/  @!P4 IMAD.WIDE R16, R17, 0x4, R4.reuse ;  /* 0x000000041110c825 */ /* 0x100fe200078e0204 */
[----:B------:R0:W-:Y:S03]  /*d250*/  @!P2 ST.E.64 desc[UR6][R12.64], R100 ;  /* 0x000000640c00a985 */ /* 0x0001e6000c101b06 */
[--C-:B------:R-:W-:Y:S01]  /*d260*/  @!P5 IMAD.WIDE R20, R21, 0x4, R4.reuse ;  /* 0x000000041514d825 */ /* 0x100fe200078e0204 */
[----:B------:R0:W-:Y:S03]  /*d270*/  @!P3 ST.E.64 desc[UR6][R14.64], R104 ;  /* 0x000000680e00b985 */ /* 0x0001e6000c101b06 */
[----:B------:R-:W-:Y:S01]  /*d280*/  @!P6 IMAD.WIDE R4, R23, 0x4, R4 ;  /* 0x000000041704e825 */ /* 0x000fe200078e0204 */
[----:B------:R0:W-:Y:S04]  /*d290*/  @!P4 ST.E.64 desc[UR6][R16.64], R108 ;  /* 0x0000006c1000c985 */ /* 0x0001e8000c101b06 */
[----:B------:R0:W-:Y:S04]  /*d2a0*/  @!P5 ST.E.64 desc[UR6][R20.64], R112 ;  /* 0x000000701400d985 */ /* 0x0001e8000c101b06 */
[----:B------:R0:W-:Y:S02]  /*d2b0*/  @!P6 ST.E.64 desc[UR6][R4.64], R116 ;  /* 0x000000740400e985 */ /* 0x0001e4000c101b06 */
.L_x_35:
[----:B------:R-:W-:Y:S05]  /*d2c0*/  BSYNC B0 ;  /* 0x0000000000007941 */ /* 0x000fea0003800000 */
.L_x_34:
[----:B------:R-:W-:Y:S01]  /*d2d0*/  ISETP.GE.AND P0, PT, R19, R22, PT ;  /* 0x000000161300720c */ /* 0x000fe20003f06270 */
[----:B0---4-:R0:W1:Y:S04]  /*d2e0*/  SHFL.IDX PT, R5, R7, 0x1, 0x1c1f ;  /* 0x003c1f0007057f89 */ /* 0x01106800000e0000 */
[----:B---3--:R0:W3:Y:S08]  /*d2f0*/  SHFL.IDX PT, R4, R6, 0x1, 0x1c1f ;  /* 0x003c1f0006047f89 */ /* 0x0080f000000e0000 */
[----:B0-----:R-:W-:Y:S05]  /*d300*/  @P0 BRA `(.L_x_10) ;  /* 0x0000004c00cc0947 */ /* 0x001fea0003800000 */
[C---:B--2---:R-:W-:Y:S01]  /*d310*/  VIADD R0, R3.reuse, 0x8 ;  /* 0x0000000803007836 */ /* 0x044fe20000000000 */
[----:B------:R-:W-:Y:S01]  /*d320*/  ULDC UR4, c[0x0][0xac8] ;  /* 0x0002b20000047ab9 */ /* 0x000fe20000000800 */
[C---:B------:R-:W-:Y:S01]  /*d330*/  VIADD R2, R3.reuse, 0x10 ;  /* 0x0000001003027836 */ /* 0x040fe20000000000 */
[C---:B------:R-:W-:Y:S01]  /*d340*/  ISETP.GE.AND P2, PT, R3.reuse, UR4, PT ;  /* 0x0000000403007c0c */ /* 0x040fe2000bf46270 */
[C---:B------:R-:W-:Y:S01]  /*d350*/  VIADD R10, R3.reuse, 0x18 ;  /* 0x00000018030a7836 */ /* 0x040fe20000000000 */
[----:B------:R-:W-:Y:S01]  /*d360*/  ISETP.GE.AND P3, PT, R0, UR4, PT ;  /* 0x0000000400007c0c */ /* 0x000fe2000bf66270 */
[C---:B------:R-:W-:Y:S01]  /*d370*/  VIADD R11, R3.reuse, 0x28 ;  /* 0x00000028030b7836 */ /* 0x040fe20000000000 */
[----:B------:R-:W-:Y:S01]  /*d380*/  ISETP.GE.AND P0, PT, R2, UR4, PT ;  /* 0x0000000402007c0c */ /* 0x000fe2000bf06270 */
[----:B------:R-:W-:Y:S01]  /*d390*/  ULDC.64 UR6, c[0x0][0x208] ;  /* 0x0000820000067ab9 */ /* 0x000fe20000000a00 */
[----:B------:R-:W-:Y:S01]  /*d3a0*/  ISETP.GE.AND P1, PT, R10, UR4, PT ;  /* 0x000000040a007c0c */ /* 0x000fe2000bf26270 */
[C---:B------:R-:W-:Y:S01]  /*d3b0*/  VIADD R12, R3.reuse, 0x30 ;  /* 0x00000030030c7836 */ /* 0x040fe20000000000 */
[C---:B------:R-:W-:Y:S01]  /*d3c0*/  IADD3 R14, R3.reuse, 0x40, RZ ;  /* 0x00000040030e7810 */ /* 0x040fe20007ffe0ff */
[----:B------:R-:W-:-:S02]  /*d3d0*/  VIADD R13, R3, 0x38 ;  /* 0x00000038030d7836 */ /* 0x000fc40000000000 */
[C---:B------:R-:W-:Y:S01]  /*d3e0*/  VIADD R16, R3.reuse, 0x48 ;  /* 0x0000004803107836 */ /* 0x040fe20000000000 */
[----:B------:R-:W-:Y:S01]  /*d3f0*/  ISETP.GE.AND P4, PT, R12, UR4, PT ;  /* 0x000000040c007c0c */ /* 0x000fe2000bf86270 */
[----:B-1-3--:R-:W-:Y:S01]  /*d400*/  @!P2 IMAD.WIDE R6, R3, 0x4, R4 ;  /* 0x000000040306a825 */ /* 0x00afe200078e0204 */
[----:B------:R-:W-:Y:S02]  /*d410*/  ISETP.GE.AND P5, PT, R13, UR4, PT ;  /* 0x000000040d007c0c */ /* 0x000fe4000bfa6270 */
[----:B------:R-:W-:Y:S01]  /*d420*/  @!P3 LEA.HI R0, R0, R0, RZ, 0x1 ;  /* 0x000000000000b211 */ /* 0x000fe200078f08ff */
[C---:B------:R-:W-:Y:S01]  /*d430*/  VIADD R20, R3.reuse, 0x50 ;  /* 0x0000005003147836 */ /* 0x040fe20000000000 */
[----:B------:R0:W-:Y:S01]  /*d440*/  @!P2 ST.E.64 desc[UR6][R6.64], R26 ;  /* 0x0000001a0600a985 */ /* 0x0001e2000c101b06 */
[----:B------:R-:W-:Y:S01]  /*d450*/  ISETP.GE.AND P6, PT, R14, UR4, PT ;  /* 0x000000040e007c0c */ /* 0x000fe2000bfc6270 */
[----:B------:R-:W-:Y:S01]  /*d460*/  VIADD R21, R3, 0x78 ;  /* 0x0000007803157836 */ /* 0x000fe20000000000 */
[----:B------:R-:W-:-:S02]  /*d470*/  @!P3 LOP3.LUT R9, R0, 0xfffffffe, RZ, 0xc0, !PT ;  /* 0xfffffffe0009b812 */ /* 0x000fc400078ec0ff */
[----:B------:R-:W-:Y:S02]  /*d480*/  IADD3 R0, R3, 0x20, RZ ;  /* 0x0000002003007810 */ /* 0x000fe40007ffe0ff */
[----:B------:R-:W-:Y:S01]  /*d490*/  @!P0 LEA.HI R2, R2, R2, RZ, 0x1 ;  /* 0x0000000202028211 */ /* 0x000fe200078f08ff */
[----:B------:R-:W-:Y:S01]  /*d4a0*/  @!P3 IMAD.WIDE R8, R9, 0x4, R4 ;  /* 0x000000040908b825 */ /* 0x000fe200078e0204 */
[----:B------:R-:W-:Y:S02]  /*d4b0*/  ISETP.GE.AND P2, PT, R0, UR4, PT ;  /* 0x0000000400007c0c */ /* 0x000fe4000bf46270 */
[----:B------:R-:W-:Y:S02]  /*d4c0*/  @!P1 LEA.HI R10, R10, R10, RZ, 0x1 ;  /* 0x0000000a0a0a9211 */ /* 0x000fe400078f08ff */
[----:B------:R1:W-:Y:S01]  /*d4d0*/  @!P3 ST.E.64 desc[UR6][R8.64], R30 ;  /* 0x0000001e0800b985 */ /* 0x0003e2000c101b06 */
[----:B------:R-:W-:Y:S02]  /*d4e0*/  ISETP.GE.AND P3, PT, R11, UR4, PT ;  /* 0x000000040b007c0c */ /* 0x000fe4000bf66270 */
[----:B0-----:R-:W-:-:S02]  /*d4f0*/  @!P0 LOP3.LUT R7, R2, 0xfffffffe, RZ, 0xc0, !PT ;  /* 0xfffffffe02078812 */ /* 0x001fc400078ec0ff */
[----:B------:R-:W-:Y:S02]  /*d500*/  @!P4 LEA.HI R12, R12, R12, RZ, 0x1 ;  /* 0x0000000c0c0cc211 */ /* 0x000fe400078f08ff */
[----:B------:R-:W-:Y:S01]  /*d510*/  @!P6 LEA.HI R14, R14, R14, RZ, 0x1 ;  /* 0x0000000e0e0ee211 */ /* 0x000fe200078f08ff */
[----:B------:R-:W-:Y:S01]  /*d520*/  @!P0 IMAD.WIDE R6, R7, 0x4, R4 ;  /* 0x0000000407068825 */ /* 0x000fe200078e0204 */
[----:B------:R-:W-:Y:S02]  /*d530*/  @!P2 LEA.HI R0, R0, R0, RZ, 0x1 ;  /* 0x000000000000a211 */ /* 0x000fe400078f08ff */
[----:B------:R-:W-:Y:S02]  /*d540*/  @!P4 LOP3.LUT R15, R12, 0xfffffffe, RZ, 0xc0, !PT ;  /* 0xfffffffe0c0fc812 */ /* 0x000fe400078ec0ff */
[----:B------:R0:W-:Y:S01]  /*d550*/  @!P0 ST.E.64 desc[UR6][R6.64], R34 ;  /* 0x0000002206008985 */ /* 0x0001e2000c101b06 */
[----:B-1----:R-:W-:Y:S02]  /*d560*/  @!P1 LOP3.LUT R9, R10, 0xfffffffe, RZ, 0xc0, !PT ;  /* 0xfffffffe0a099812 */ /* 0x002fe400078ec0ff */
[----:B------:R-:W-:-:S02]  /*d570*/  @!P3 LEA.HI R2, R11, R11, RZ, 0x1 ;  /* 0x0000000b0b02b211 */ /* 0x000fc400078f08ff */
[----:B------:R-:W-:Y:S01]  /*d580*/  @!P5 LEA.HI R10, R13, R13, RZ, 0x1 ;  /* 0x0000000d0d0ad211 */ /* 0x000fe200078f08ff */
[--C-:B------:R-:W-:Y:S01]  /*d590*/  @!P1 IMAD.WIDE R8, R9, 0x4, R4.reuse ;  /* 0x0000000409089825 */ /* 0x100fe200078e0204 */
[----:B------:R-:W-:Y:S02]  /*d5a0*/  @!P2 LOP3.LUT R11, R0, 0xfffffffe, RZ, 0xc0, !PT ;  /* 0xfffffffe000ba812 */ /* 0x000fe400078ec0ff */
[----:B------:R-:W-:Y:S01]  /*d5b0*/  @!P3 LOP3.LUT R13, R2, 0xfffffffe, RZ, 0xc0, !PT ;  /* 0xfffffffe020db812 */ /* 0x000fe200078ec0ff */
[----:B------:R-:W-:Y:S01]  /*d5c0*/  VIADD R0, R3, 0x58 ;  /* 0x0000005803007836 */ /* 0x000fe20000000000 */
[----:B------:R-:W-:Y:S01]  /*d5d0*/  @!P5 LOP3.LUT R17, R10, 0xfffffffe, RZ, 0xc0, !PT ;  /* 0xfffffffe0a11d812 */ /* 0x000fe200078ec0ff */
[----:B------:R1:W-:Y:S01]  /*d5e0*/  @!P1 ST.E.64 desc[UR6][R8.64], R38 ;  /* 0x0000002608009985 */ /* 0x0003e2000c101b06 */
[----:B------:R-:W-:Y:S01]  /*d5f0*/  @!P6 LOP3.LUT R19, R14, 0xfffffffe, RZ, 0xc0, !PT ;  /* 0xfffffffe0e13e812 */ /* 0x000fe200078ec0ff */
[----:B0-----:R-:W-:Y:S01]  /*d600*/  @!P2 IMAD.WIDE R6, R11, 0x4, R4 ;  /* 0x000000040b06a825 */ /* 0x001fe200078e0204 */
[----:B------:R-:W-:-:S02]  /*d610*/  ISETP.GE.AND P1, PT, R16, UR4, PT ;  /* 0x0000000410007c0c */ /* 0x000fc4000bf26270 */
[----:B------:R-:W-:Y:S01]  /*d620*/  ISETP.GE.AND P0, PT, R20, UR4, PT ;  /* 0x0000000414007c0c */ /* 0x000fe2000bf06270 */
[--C-:B------:R-:W-:Y:S01]  /*d630*/  @!P4 IMAD.WIDE R10, R15, 0x4, R4.reuse ;  /* 0x000000040f0ac825 */ /* 0x100fe200078e0204 */
[----:B------:R0:W-:Y:S01]  /*d640*/  @!P2 ST.E.64 desc[UR6][R6.64], R42 ;  /* 0x0000002a0600a985 */ /* 0x0001e2000c101b06 */
[----:B------:R-:W-:Y:S02]  /*d650*/  IADD3 R2, R3, 0x60, RZ ;  /* 0x0000006003027810 */ /* 0x000fe40007ffe0ff */
[----:B------:R-:W-:Y:S01]  /*d660*/  @!P6 IMAD.WIDE R14, R19, 0x4, R4 ;  /* 0x00000004130ee825 */ /* 0x000fe200078e0204 */
[----:B------:R-:W-:-:S03]  /*d670*/  ISETP.GE.AND P2, PT, R0, UR4, PT ;  /* 0x0000000400007c0c */ /* 0x000fc6000bf46270 */
[--C-:B-1----:R-:W-:Y:S02]  /*d680*/  @!P3 IMAD.WIDE R8, R13, 0x4, R4.reuse ;  /* 0x000000040d08b825 */ /* 0x102fe400078e0204 */
[----:B------:R-:W-:Y:S02]  /*d690*/  @!P1 LEA.HI R16, R16, R16, RZ, 0x1 ;  /* 0x0000001010109211 */ /* 0x000fe400078f08ff */
[----:B------:R-:W-:Y:S01]  /*d6a0*/  @!P5 IMAD.WIDE R12, R17, 0x4, R4 ;  /* 0x00000004110cd825 */ /* 0x000fe200078e0204 */
[----:B------:R1:W-:Y:S01]  /*d6b0*/  @!P3 ST.E.64 desc[UR6][R8.64], R46 ;  /* 0x0000002e0800b985 */ /* 0x0003e2000c101b06 */
[----:B------:R-:W-:Y:S02]  /*d6c0*/  ISETP.GE.AND P3, PT, R21, UR4, PT ;  /* 0x0000000415007c0c */ /* 0x000fe4000bf66270 */
[C---:B------:R-:W-:Y:S01]  /*d6d0*/  VIADD R17, R3.reuse, 0x68 ;  /* 0x0000006803117836 */ /* 0x040fe20000000000 */
[----:B------:R2:W-:Y:S01]  /*d6e0*/  @!P4 ST.E.64 desc[UR6][R10.64], R50 ;  /* 0x000000320a00c985 */ /* 0x0005e2000c101b06 */
[----:B------:R-:W-:Y:S01]  /*d6f0*/  VIADD R19, R3, 0x70 ;  /* 0x0000007003137836 */ /* 0x000fe20000000000 */
[----:B------:R-:W-:-:S02]  /*d700*/  @!P0 LEA.HI R20, R20, R20, RZ, 0x1 ;  /* 0x0000001414148211 */ /* 0x000fc400078f08ff */
[----:B------:R3:W-:Y:S01]  /*d710*/  @!P5 ST.E.64 desc[UR6][R12.64], R54 ;  /* 0x000000360c00d985 */ /* 0x0007e2000c101b06 */
[----:B------:R-:W-:Y:S02]  /*d720*/  ISETP.GE.AND P5, PT, R17, UR4, PT ;  /* 0x0000000411007c0c */ /* 0x000fe4000bfa6270 */
[----:B------:R-:W-:Y:S01]  /*d730*/  ISETP.GE.AND P4, PT, R19, UR4, PT ;  /* 0x0000000413007c0c */ /* 0x000fe2000bf86270 */
[----:B------:R4:W-:Y:S01]  /*d740*/  @!P6 ST.E.64 desc[UR6][R14.64], R58 ;  /* 0x0000003a0e00e985 */ /* 0x0009e2000c101b06 */
[----:B------:R-:W-:Y:S02]  /*d750*/  ISETP.GE.AND P6, PT, R2, UR4, PT ;  /* 0x0000000402007c0c */ /* 0x000fe4000bfc6270 */
[----:B0-----:R-:W-:Y:S02]  /*d760*/  @!P1 LOP3.LUT R7, R16, 0xfffffffe, RZ, 0xc0, !PT ;  /* 0xfffffffe10079812 */ /* 0x001fe400078ec0ff */
[----:B-1----:R-:W-:Y:S01]  /*d770*/  @!P0 LOP3.LUT R9, R20, 0xfffffffe, RZ, 0xc0, !PT ;  /* 0xfffffffe14098812 */ /* 0x002fe200078ec0ff */
[----:B------:R-:W-:Y:S01]  /*d780*/  VIADD R20, R3, 0x88 ;  /* 0x0000008803147836 */ /* 0x000fe20000000000 */
[----:B------:R-:W-:Y:S01]  /*d790*/  @!P2 LEA.HI R0, R0, R0, RZ, 0x1 ;  /* 0x000000000000a211 */ /* 0x000fe200078f08ff */
[----:B------:R-:W-:Y:S01]  /*d7a0*/  @!P1 IMAD.WIDE R6, R7, 0x4, R4 ;  /* 0x0000000407069825 */ /* 0x000fe200078e0204 */
[----:B------:R-:W-:-:S02]  /*d7b0*/  @!P3 LEA.HI R21, R21, R21, RZ, 0x1 ;  /* 0x000000151515b211 */ /* 0x000fc400078f08ff */
[----:B------:R-:W-:Y:S01]  /*d7c0*/  @!P5 LEA.HI R17, R17, R17, RZ, 0x1 ;  /* 0x000000111111d211 */ /* 0x000fe200078f08ff */
[----:B------:R-:W-:Y:S01]  /*d7d0*/  @!P0 IMAD.WIDE R8, R9, 0x4, R4 ;  /* 0x0000000409088825 */ /* 0x000fe200078e0204 */
[----:B------:R-:W-:Y:S01]  /*d7e0*/  @!P4 LEA.HI R19, R19, R19, RZ, 0x1 ;  /* 0x000000131313c211 */ /* 0x000fe200078f08ff */
[----:B------:R0:W-:Y:S01]  /*d7f0*/  @!P1 ST.E.64 desc[UR6][R6.64], R62 ;  /* 0x0000003e06009985 */ /* 0x0001e2000c101b06 */
[----:B------:R-:W-:Y:S02]  /*d800*/  @!P6 LEA.HI R2, R2, R2, RZ, 0x1 ;  /* 0x000000020202e211 */ /* 0x000fe400078f08ff */
[----:B--2---:R-:W-:Y:S01]  /*d810*/  @!P2 LOP3.LUT R11, R0, 0xfffffffe, RZ, 0xc0, !PT ;  /* 0xfffffffe000ba812 */ /* 0x004fe200078ec0ff */
[----:B------:R1:W-:Y:S01]  /*d820*/  @!P0 ST.E.64 desc[UR6][R8.64], R66 ;  /* 0x0000004208008985 */ /* 0x0003e2000c101b06 */
[C---:B------:R-:W-:Y:S01]  /*d830*/  IADD3 R16, R3.reuse, 0x80, RZ ;  /* 0x0000008003107810 */ /* 0x040fe20007ffe0ff */
[C---:B------:R-:W-:Y:S01]  /*d840*/  VIADD R0, R3.reuse, 0x90 ;  /* 0x0000009003007836 */ /* 0x040fe20000000000 */
[----:B---3--:R-:W-:Y:S01]  /*d850*/  @!P6 LOP3.LUT R13, R2, 0xfffffffe, RZ, 0xc0, !PT ;  /* 0xfffffffe020de812 */ /* 0x008fe200078ec0ff */
[----:B------:R-:W-:Y:S01]  /*d860*/  VIADD R2, R3, 0x98 ;  /* 0x0000009803027836 */ /* 0x000fe20000000000 */
[----:B------:R-:W-:-:S02]  /*d870*/  @!P5 LOP3.LUT R17, R17, 0xfffffffe, RZ, 0xc0, !PT ;  /* 0xfffffffe1111d812 */ /* 0x000fc400078ec0ff */
[----:B------:R-:W-:Y:S02]  /*d880*/  @!P4 LOP3.LUT R19, R19, 0xfffffffe, RZ, 0xc0, !PT ;  /* 0xfffffffe1313c812 */ /* 0x000fe400078ec0ff */
[----:B----4-:R-:W-:Y:S01]  /*d890*/  @!P3 LOP3.LUT R15, R21, 0xfffffffe, RZ, 0xc0, !PT ;  /* 0xfffffffe150fb812 */ /* 0x010fe200078ec0ff */
[--C-:B0-----:R-:W-:Y:S01]  /*d8a0*/  @!P2 IMAD.WIDE R6, R11, 0x4, R4.reuse ;  /* 0x000000040b06a825 */ /* 0x101fe200078e0204 */
[----:B------:R-:W-:Y:S02]  /*d8b0*/  ISETP.GE.AND P0, PT, R16, UR4, PT ;  /* 0x0000000410007c0c */ /* 0x000fe4000bf06270 */
[----:B------:R-:W-:Y:S01]  /*d8c0*/  ISETP.GE.AND P1, PT, R20, UR4, PT ;  /* 0x0000000414007c0c */ /* 0x000fe2000bf26270 */
[--C-:B-1----:R-:W-:Y:S01]  /*d8d0*/  @!P6 IMAD.WIDE R8, R13, 0x4, R4.reuse ;  /* 0x000000040d08e825 */ /* 0x102fe200078e0204 */
[----:B------:R0:W-:Y:S01]  /*d8e0*/  @!P2 ST.E.64 desc[UR6][R6.64], R70 ;  /* 0x000000460600a985 */ /* 0x0001e2000c101b06 */
[----:B------:R-:W-:Y:S02]  /*d8f0*/  ISETP.GE.AND P2, PT, R0, UR4, PT ;  /* 0x0000000400007c0c */ /* 0x000fe4000bf46270 */
[----:B------:R-:W-:Y:S01]  /*d900*/  @!P5 IMAD.WIDE R10, R17, 0x4, R4 ;  /* 0x00000004110ad825 */ /* 0x000fe200078e0204 */
[----:B------:R1:W-:Y:S01]  /*d910*/  @!P6 ST.E.64 desc[UR6][R8.64], R74 ;  /* 0x0000004a0800e985 */ /* 0x0003e2000c101b06 */
[----:B------:R-:W-:-:S02]  /*d920*/  IADD3 R17, R3, 0xa0, RZ ;  /* 0x000000a003117810 */ /* 0x000fc40007ffe0ff */
[--C-:B------:R-:W-:Y:S01]  /*d930*/  @!P4 IMAD.WIDE R12, R19, 0x4, R4.reuse ;  /* 0x00000004130cc825 */ /* 0x100fe200078e0204 */
[----:B------:R2:W-:Y:S01]  /*d940*/  @!P5 ST.E.64 desc[UR6][R10.64], R78 ;  /* 0x0000004e0a00d985 */ /* 0x0005e2000c101b06 */
[----:B------:R-:W-:Y:S02]  /*d950*/  @!P0 LEA.HI R16, R16, R16, RZ, 0x1 ;  /* 0x0000001010108211 */ /* 0x000fe400078f08ff */
[----:B------:R-:W-:Y:S01]  /*d960*/  @!P3 IMAD.WIDE R14, R15, 0x4, R4 ;  /* 0x000000040f0eb825 */ /* 0x000fe200078e0204 */
[----:B------:R3:W-:Y:S01]  /*d970*/  @!P4 ST.E.64 desc[UR6][R12.64], R82 ;  /* 0x000000520c00c985 */ /* 0x0007e2000c101b06 */
[----:B------:R-:W-:Y:S02]  /*d980*/  ISETP.GE.AND P4, PT, R17, UR4, PT ;  /* 0x0000000411007c0c */ /* 0x000fe4000bf86270 */
[C---:B------:R-:W-:Y:S01]  /*d990*/  VIADD R19, R3.reuse, 0xa8 ;  /* 0x000000a803137836 */ /* 0x040fe20000000000 */
[----:B------:R4:W-:Y:S01]  /*d9a0*/  @!P3 ST.E.64 desc[UR6][R14.64], R86 ;  /* 0x000000560e00b985 */ /* 0x0009e2000c101b06 */
[C---:B------:R-:W-:Y:S01]  /*d9b0*/  VIADD R21, R3.reuse, 0xb0 ;  /* 0x000000b003157836 */ /* 0x040fe20000000000 */
[----:B------:R-:W-:Y:S01]  /*d9c0*/  ISETP.GE.AND P3, PT, R2, UR4, PT ;  /* 0x0000000402007c0c */ /* 0x000fe2000bf66270 */
[----:B------:R-:W-:Y:S01]  /*d9d0*/  VIADD R3, R3, 0xb8 ;  /* 0x000000b803037836 */ /* 0x000fe20000000000 */
[----:B------:R-:W-:-:S02]  /*d9e0*/  ISETP.GE.AND P5, PT, R19, UR4, PT ;  /* 0x0000000413007c0c */ /* 0x000fc4000bfa6270 */
[----:B------:R-:W-:Y:S02]  /*d9f0*/  ISETP.GE.AND P6, PT, R21, UR4, PT ;  /* 0x0000000415007c0c */ /* 0x000fe4000bfc6270 */
[----:B------:R-:W-:Y:S02]  /*da00*/  @!P1 LEA.HI R20, R20, R20, RZ, 0x1 ;  /* 0x0000001414149211 */ /* 0x000fe400078f08ff */
[----:B0-----:R-:W-:Y:S02]  /*da10*/  @!P0 LOP3.LUT R7, R16, 0xfffffffe, RZ, 0xc0, !PT ;  /* 0xfffffffe10078812 */ /* 0x001fe400078ec0ff */
[----:B-1----:R-:W-:Y:S02]  /*da20*/  @!P1 LOP3.LUT R9, R20, 0xfffffffe, RZ, 0xc0, !PT ;  /* 0xfffffffe14099812 */ /* 0x002fe400078ec0ff */
        /* <DEDUP_REMOVED lines=10> */
[----:B---3--:R-:W-:Y:S02]  /*dad0*/  @!P3 LOP3.LUT R13, R2, 0xfffffffe, RZ, 0xc0, !PT ;  /* 0xfffffffe020db812 */ /* 0x008fe400078ec0ff */
[----:B------:R-:W-:-:S02]  /*dae0*/  @!P4 LOP3.LUT R17, R17, 0xfffffffe, RZ, 0xc0, !PT ;  /* 0xfffffffe1111c812 */ /* 0x000fc400078ec0ff */
[----:B------:R-:W-:Y:S02]  /*daf0*/  ISETP.GE.AND P0, PT, R3, UR4, PT ;  /* 0x0000000403007c0c */ /* 0x000fe4000bf06270 */
[----:B------:R-:W-:Y:S02]  /*db00*/  @!P5 LOP3.LUT R19, R19, 0xfffffffe, RZ, 0xc0, !PT ;  /* 0xfffffffe1313d812 */ /* 0x000fe400078ec0ff */
[----:B----4-:R-:W-:Y:S01]  /*db10*/  @!P6 LOP3.LUT R15, R21, 0xfffffffe, RZ, 0xc0, !PT ;  /* 0xfffffffe150fe812 */ /* 0x010fe200078ec0ff */
[----:B0-----:R-:W-:-:S04]  /*db20*/  @!P2 IMAD.WIDE R6, R11, 0x4, R4 ;  /* 0x000000040b06a825 */ /* 0x001fc800078e0204 */
[--C-:B-1----:R-:W-:Y:S01]  /*db30*/  @!P3 IMAD.WIDE R8, R13, 0x4, R4.reuse ;  /* 0x000000040d08b825 */ /* 0x102fe200078e0204 */
[----:B------:R0:W-:Y:S03]  /*db40*/  @!P2 ST.E.64 desc[UR6][R6.64], R98 ;  /* 0x000000620600a985 */ /* 0x0001e6000c101b06 */
[--C-:B------:R-:W-:Y:S01]  /*db50*/  @!P4 IMAD.WIDE R10, R17, 0x4, R4.reuse ;  /* 0x00000004110ac825 */ /* 0x100fe200078e0204 */
[----:B------:R0:W-:Y:S03]  /*db60*/  @!P3 ST.E.64 desc[UR6][R8.64], R102 ;  /* 0x000000660800b985 */ /* 0x0001e6000c101b06 */
[--C-:B------:R-:W-:Y:S01]  /*db70*/  @!P5 IMAD.WIDE R12, R19, 0x4, R4.reuse ;  /* 0x00000004130cd825 */ /* 0x100fe200078e0204 */
[----:B------:R0:W-:Y:S03]  /*db80*/  @!P4 ST.E.64 desc[UR6][R10.64], R106 ;  /* 0x0000006a0a00c985 */ /* 0x0001e6000c101b06 */
[----:B------:R-:W-:Y:S01]  /*db90*/  @!P6 IMAD.WIDE R14, R15, 0x4, R4 ;  /* 0x000000040f0ee825 */ /* 0x000fe200078e0204 */
[----:B------:R0:W-:Y:S04]  /*dba0*/  @!P5 ST.E.64 desc[UR6][R12.64], R110 ;  /* 0x0000006e0c00d985 */ /* 0x0001e8000c101b06 */
[----:B------:R0:W-:Y:S01]  /*dbb0*/  @!P6 ST.E.64 desc[UR6][R14.64], R114 ;  /* 0x000000720e00e985 */ /* 0x0001e2000c101b06 */
[----:B------:R-:W-:Y:S05]  /*dbc0*/  @P0 BRA `(.L_x_10) ;  /* 0x00000044009c0947 */ /* 0x000fea0003800000 */
[----:B------:R-:W-:Y:S01]  /*dbd0*/  LEA.HI R3, R3, R3, RZ, 0x1 ;  /* 0x0000000303037211 */ /* 0x000fe200078f08ff */
[----:B------:R-:W-:-:S03]  /*dbe0*/  ULDC.64 UR4, c[0x0][0x208] ;  /* 0x0000820000047ab9 */ /* 0x000fc60000000a00 */
[----:B------:R-:W-:-:S05]  /*dbf0*/  LOP3.LUT R3, R3, 0xfffffffe, RZ, 0xc0, !PT ;  /* 0xfffffffe03037812 */ /* 0x000fca00078ec0ff */
[----:B------:R-:W-:-:S05]  /*dc00*/  IMAD.WIDE R4, R3, 0x4, R4 ;  /* 0x0000000403047825 */ /* 0x000fca00078e0204 */
[----:B------:R1:W-:Y:S01]  /*dc10*/  ST.E.64 desc[UR4][R4.64], R118 ;  /* 0x0000007604007985 */ /* 0x0003e2000c101b04 */
[----:B------:R-:W-:Y:S05]  /*dc20*/  BRA `(.L_x_10) ;  /* 0x0000004400847947 */ /* 0x000fea0003800000 */
.L_x_33:
[----:B------:R-:W0:Y:S02]  /*dc30*/  S2R R0, SR_TID.X ;  /* 0x0000000000007919 */ /* 0x000e240000002100 */
[----:B0-----:R-:W-:-:S04]  /*dc40*/  IADD3 R2, R0, -0x80, RZ ;  /* 0xffffff8000027810 */ /* 0x001fc80007ffe0ff */
[----:B------:R-:W-:-:S13]  /*dc50*/  ISETP.GT.AND P0, PT, R2, 0x7f, PT ;  /* 0x0000007f0200780c */ /* 0x000fda0003f04270 */
[----:B------:R-:W-:Y:S05]  /*dc60*/  @P0 BRA `(.L_x_10) ;  /* 0x0000004400740947 */ /* 0x000fea0003800000 */
[----:B------:R-:W0:Y:S01]  /*dc70*/  S2R R3, SR_CTAID.X ;  /* 0x0000000000037919 */ /* 0x000e220000002500 */
[----:B------:R-:W1:Y:S01]  /*dc80*/  LDC R6, c[0x0][0xbe8] ;  /* 0x0002fa00ff067b82 */ /* 0x000e620000000800 */
[----:B------:R-:W-:Y:S01]  /*dc90*/  ULDC UR4, c[0x0][0xa88] ;  /* 0x0002a20000047ab9 */ /* 0x000fe20000000800 */
[----:B0-----:R-:W-:Y:S02]  /*dca0*/  IMAD R0, R3, 0x80, R0 ;  /* 0x0000008003007824 */ /* 0x001fe400078e0200 */
[----:B-1----:R-:W-:Y:S02]  /*dcb0*/  IMAD R3, R6, UR4, RZ ;  /* 0x0000000406037c24 */ /* 0x002fe4000f8e02ff */
[----:B------:R-:W-:-:S05]  /*dcc0*/  VIADD R0, R0, 0xffffff80 ;  /* 0xffffff8000007836 */ /* 0x000fca0000000000 */
[----:B------:R-:W-:-:S13]  /*dcd0*/  ISETP.GE.AND P0, PT, R0, R3, PT ;  /* 0x000000030000720c */ /* 0x000fda0003f06270 */
[----:B------:R-:W-:Y:S05]  /*dce0*/  @P0 BRA `(.L_x_10) ;  /* 0x0000004400540947 */ /* 0x000fea0003800000 */
[----:B------:R-:W-:Y:S01]  /*dcf0*/  ISETP.NE.AND P0, PT, R6, 0x1, PT ;  /* 0x000000010600780c */ /* 0x000fe20003f05270 */
[----:B------:R-:W0:Y:S01]  /*dd00*/  S2UR UR7, SR_CTAID.Z ;  /* 0x00000000000779c3 */ /* 0x000e220000002700 */
[----:B------:R-:W-:Y:S01]  /*dd10*/  R2UR UR11, R18 ;  /* 0x00000000120b72ca */ /* 0x000fe200000e0000 */
[----:B------:R-:W-:Y:S01]  /*dd20*/  ULDC.64 UR8, c[0x0][0xbd0] ;  /* 0x0002f40000087ab9 */ /* 0x000fe20000000a00 */
[----:B------:R-:W-:Y:S01]  /*dd30*/  IMAD.MOV.U32 R5, RZ, RZ, R0 ;  /* 0x000000ffff057224 */ /* 0x000fe200078e0000 */
[----:B------:R-:W-:-:S04]  /*dd40*/  ULDC.64 UR12, c[0x0][0x208] ;  /* 0x00008200000c7ab9 */ /* 0x000fc80000000a00 */
[----:B------:R-:W1:Y:S06]  /*dd50*/  LDC.64 R10, c[0x0][0xbd8] ;  /* 0x0002f600ff0a7b82 */ /* 0x000e6c0000000a00 */
[----:B------:R-:W-:Y:S02]  /*dd60*/  USHF.R.S32.HI UR6, URZ, 0x1f, UR11 ;  /* 0x0000001f3f067899 */ /* 0x000fe4000801140b */
[----:B------:R-:W2:Y:S01]  /*dd70*/  @P0 LDC R7, c[0x0][0xbec] ;  /* 0x0002fb00ff070b82 */ /* 0x000ea20000000800 */
[----:B------:R-:W-:Y:S02]  /*dd80*/  UIMAD.WIDE.U32 UR4, UR11, UR8, URZ ;  /* 0x000000080b0472a5 */ /* 0x000fe4000f8e003f */
[----:B------:R-:W-:-:S04]  /*dd90*/  UIMAD UR6, UR6, UR8, URZ ;  /* 0x00000008060672a4 */ /* 0x000fc8000f8e023f */
[----:B------:R-:W-:Y:S01]  /*dda0*/  UIMAD UR6, UR11, UR9, UR6 ;  /* 0x000000090b0672a4 */ /* 0x000fe2000f8e0206 */
[----:B------:R-:W3:Y:S01]  /*ddb0*/  @P0 LDC R9, c[0x0][0xbf0] ;  /* 0x0002fc00ff090b82 */ /* 0x000ee20000000800 */
[----:B0-----:R-:W-:Y:S01]  /*ddc0*/  USHF.R.S32.HI UR8, URZ, 0x1f, UR7 ;  /* 0x0000001f3f087899 */ /* 0x001fe20008011407 */
[----:B------:R-:W-:Y:S01]  /*ddd0*/  MOV R2, UR4 ;  /* 0x0000000400027c02 */ /* 0x000fe20008000f00 */
[----:B------:R-:W-:Y:S02]  /*dde0*/  UIADD3 UR6, UR5, UR6, URZ ;  /* 0x0000000605067290 */ /* 0x000fe4000fffe03f */
[----:B------:R-:W-:Y:S01]  /*ddf0*/  IMAD.U32 R3, RZ, RZ, UR5 ;  /* 0x00000005ff037e24 */ /* 0x000fe2000f8e00ff */
[----:B------:R-:W-:Y:S02]  /*de00*/  ULDC.64 UR4, c[0x0][0xbe0] ;  /* 0x0002f80000047ab9 */ /* 0x000fe40000000a00 */
[----:B------:R-:W0:Y:S01]  /*de10*/  S2UR UR10, SR_CTAID.Y ;  /* 0x00000000000a79c3 */ /* 0x000e220000002600 */
[----:B------:R-:W-:-:S02]  /*de20*/  IMAD.U32 R3, RZ, RZ, UR6 ;  /* 0x00000006ff037e24 */ /* 0x000fc4000f8e00ff */
[C---:B-1----:R-:W-:Y:S02]  /*de30*/  IMAD R12, R10.reuse, UR8, RZ ;  /* 0x000000080a0c7c24 */ /* 0x042fe4000f8e02ff */
[----:B------:R-:W-:-:S03]  /*de40*/  IMAD.WIDE.U32 R2, R10, UR7, R2 ;  /* 0x000000070a027c25 */ /* 0x000fc6000f8e0002 */
[----:B------:R-:W0:Y:S01]  /*de50*/  LDC R8, c[0x0][0xc50] ;  /* 0x00031400ff087b82 */ /* 0x000e220000000800 */
[----:B--2---:R-:W-:-:S04]  /*de60*/  @P0 IMAD.HI.U32 R4, R0, R7, RZ ;  /* 0x0000000700040227 */ /* 0x004fc800078e00ff */
[----:B------:R-:W-:Y:S02]  /*de70*/  IMAD R7, RZ, RZ, -UR11 ;  /* 0x8000000bff077e24 */ /* 0x000fe4000f8e02ff */
[----:B------:R-:W-:Y:S01]  /*de80*/  IMAD R11, R11, UR7, R12 ;  /* 0x000000070b0b7c24 */ /* 0x000fe2000f8e020c */
[----:B---3--:R-:W-:-:S03]  /*de90*/  @P0 SHF.R.U32.HI R5, RZ, R9, R4 ;  /* 0x00000009ff050219 */ /* 0x008fc60000011604 */
[----:B------:R-:W-:Y:S02]  /*dea0*/  IMAD.IADD R3, R11, 0x1, R3 ;  /* 0x000000010b037824 */ /* 0x000fe400078e0203 */
[----:B0-----:R-:W-:Y:S01]  /*deb0*/  IMAD R9, R8, R7, UR10 ;  /* 0x0000000a08097e24 */ /* 0x001fe2000f8e0207 */
[----:B------:R-:W-:-:S03]  /*dec0*/  IADD3 R7, -R5, RZ, RZ ;  /* 0x000000ff05077210 */ /* 0x000fc60007ffe1ff */
[----:B------:R-:W-:Y:S01]  /*ded0*/  IMAD.WIDE.U32 R2, R9, UR4, R2 ;  /* 0x0000000409027c25 */ /* 0x000fe2000f8e0002 */
[----:B------:R-:W-:-:S03]  /*dee0*/  SHF.R.S32.HI R4, RZ, 0x1f, R9 ;  /* 0x0000001fff047819 */ /* 0x000fc60000011409 */
[----:B------:R-:W-:Y:S01]  /*def0*/  IMAD R7, R6, R7, R0 ;  /* 0x0000000706077224 */ /* 0x000fe200078e0200 */
[----:B------:R-:W-:Y:S01]  /*df00*/  IADD3 R2, P0, R5, R2, RZ ;  /* 0x0000000205027210 */ /* 0x000fe20007f1e0ff */
[----:B------:R-:W-:-:S03]  /*df10*/  IMAD R4, R4, UR4, RZ ;  /* 0x0000000404047c24 */ /* 0x000fc6000f8e02ff */
[----:B------:R-:W-:Y:S01]  /*df20*/  SHF.R.S32.HI R0, RZ, 0x1f, R7 ;  /* 0x0000001fff007819 */ /* 0x000fe20000011407 */
[----:B------:R-:W-:Y:S01]  /*df30*/  IMAD R4, R9, UR5, R4 ;  /* 0x0000000509047c24 */ /* 0x000fe2000f8e0204 */
[----:B------:R-:W-:Y:S01]  /*df40*/  SHF.R.S32.HI R9, RZ, 0x1f, R5 ;  /* 0x0000001fff097819 */ /* 0x000fe20000011405 */
[----:B------:R-:W-:Y:S02]  /*df50*/  ULDC.64 UR4, c[0x0][0xbc8] ;  /* 0x0002f20000047ab9 */ /* 0x000fe40000000a00 */
[----:B------:R-:W-:Y:S01]  /*df60*/  IMAD R0, R0, UR4, RZ ;  /* 0x0000000400007c24 */ /* 0x000fe2000f8e02ff */
[----:B------:R-:W-:-:S03]  /*df70*/  IADD3.X R3, R9, R3, R4, P0, !PT ;  /* 0x0000000309037210 */ /* 0x000fc600007fe404 */
[C---:B------:R-:W-:Y:S02]  /*df80*/  IMAD R5, R7.reuse, UR5, R0 ;  /* 0x0000000507057c24 */ /* 0x040fe4000f8e0200 */
[----:B------:R-:W-:Y:S01]  /*df90*/  IMAD.WIDE.U32 R2, R7, UR4, R2 ;  /* 0x0000000407027c25 */ /* 0x000fe2000f8e0002 */
[----:B------:R-:W-:-:S03]  /*dfa0*/  ULDC.64 UR4, c[0x0][0xba8] ;  /* 0x0002ea0000047ab9 */ /* 0x000fc60000000a00 */
[----:B------:R-:W-:Y:S01]  /*dfb0*/  IMAD.IADD R3, R3, 0x1, R5 ;  /* 0x0000000103037824 */ /* 0x000fe200078e0205 */
[----:B------:R-:W-:-:S04]  /*dfc0*/  LEA R4, P0, R2, UR4, 0x2 ;  /* 0x0000000402047c11 */ /* 0x000fc8000f8010ff */
[----:B------:R-:W-:Y:S01]  /*dfd0*/  LEA.HI.X R5, R2, UR5, R3, 0x2, P0 ;  /* 0x0000000502057c11 */ /* 0x000fe200080f1403 */
[----:B------:R-:W-:-:S05]  /*dfe0*/  IMAD.MOV.U32 R3, RZ, RZ, -0x800000 ;  /* 0xff800000ff037424 */ /* 0x000fca00078e00ff */
[----:B------:R4:W-:Y:S01]  /*dff0*/  STG.E desc[UR12][R4.64], R3 ;  /* 0x0000000304007986 */ /* 0x0009e2000c10190c */
[----:B------:R-:W-:Y:S05]  /*e000*/  BRA `(.L_x_10) ;  /* 0x00000040008c7947 */ /* 0x000fea0003800000 */
.L_x_8:
[----:B------:R-:W-:-:S08]  /*e010*/  NOP ;  /* 0x0000000000007918 */ /* 0x000fd00000000000 */
[----:B0-----:R-:W0:-:S00]  /*e020*/  USETMAXREG.DEALLOC.CTAPOOL 0x18 ;  /* 0x00000018000079c8 */ /* 0x001e0000080e0500 */
[----:B0-----:R-:W-:Y:S01]  /*e030*/  LOP3.LUT R0, R0, 0x3, RZ, 0xc0, !PT ;  /* 0x0000000300007812 */ /* 0x001fe200078ec0ff */
[----:B------:R-:W0:Y:S05]  /*e040*/  S2R R18, SR_CTAID.Z ;  /* 0x0000000000127919 */ /* 0x000e2a0000002700 */
[----:B------:R-:W1:Y:S01]  /*e050*/  S2UR UR6, SR_CTAID.Y ;  /* 0x00000000000679c3 */ /* 0x000e620000002600 */
[----:B------:R-:W2:Y:S02]  /*e060*/  SHFL.IDX PT, R0, R0, RZ, 0x1f ;  /* 0x00001fff00007589 */ /* 0x000ea400000e0000 */
[----:B--2---:R-:W-:-:S13]  /*e070*/  ISETP.NE.AND P0, PT, R0, RZ, PT ;  /* 0x000000ff0000720c */ /* 0x004fda0003f05270 */
[----:B01----:R-:W-:Y:S05]  /*e080*/  @!P0 BRA `(.L_x_36) ;  /* 0x0000000000288947 */ /* 0x003fea0003800000 */
[----:B------:R-:W-:Y:S01]  /*e090*/  ULDC UR7, c[0x0][0xc50] ;  /* 0x0003140000077ab9 */ /* 0x000fe20000000800 */
[----:B------:R-:W-:Y:S01]  /*e0a0*/  UMOV UR36, UR6 ;  /* 0x0000000600247c82 */ /* 0x000fe20008000000 */
[----:B------:R-:W-:-:S06]  /*e0b0*/  UISETP.NE.AND UP0, UPT, UR7, 0x1, UPT ;  /* 0x000000010700788c */ /* 0x000fcc000bf05270 */
[----:B------:R-:W-:-:S13]  /*e0c0*/  PLOP3.LUT P0, PT, PT, PT, UP0, 0x80, 0x0 ;  /* 0x000000000000781c */ /* 0x000fda0003f0f008 */
[----:B------:R-:W-:Y:S05]  /*e0d0*/  @!P0 BRA `(.L_x_37) ;  /* 0x0000000000308947 */ /* 0x000fea0003800000 */
[----:B------:R-:W-:Y:S01]  /*e0e0*/  ULDC UR4, c[0x0][0xc54] ;  /* 0x0003150000047ab9 */ /* 0x000fe20000000800 */
[----:B------:R-:W-:Y:S01]  /*e0f0*/  ULDC UR36, c[0x0][0xc58] ;  /* 0x0003160000247ab9 */ /* 0x000fe20000000800 */
[----:B------:R-:W-:-:S04]  /*e100*/  UIMAD.WIDE.U32 UR4, UR6, UR4, URZ ;  /* 0x00000004060472a5 */ /* 0x000fc8000f8e003f */
[----:B------:R-:W-:Y:S01]  /*e110*/  USHF.R.U32.HI UR36, URZ, UR36, UR5 ;  /* 0x000000243f247299 */ /* 0x000fe20008011605 */
[----:B------:R-:W-:Y:S11]  /*e120*/  BRA `(.L_x_37) ;  /* 0x00000000001c7947 */ /* 0x000ff60003800000 */
.L_x_36:
[----:B------:R-:W-:Y:S01]  /*e130*/  ULDC UR7, c[0x0][0xc50] ;  /* 0x0003140000077ab9 */ /* 0x000fe20000000800 */
[----:B------:R-:W-:Y:S01]  /*e140*/  UMOV UR36, UR6 ;  /* 0x0000000600247c82 */ /* 0x000fe20008000000 */
[----:B------:R-:W-:-:S11]  /*e150*/  UISETP.NE.AND UP0, UPT, UR7, 0x1, UPT ;  /* 0x000000010700788c */ /* 0x000fd6000bf05270 */
[----:B------:R-:W-:Y:S01]  /*e160*/  @UP0 ULDC UR4, c[0x0][0xc54] ;  /* 0x0003150000040ab9 */ /* 0x000fe20000000800 */
[----:B------:R-:W-:Y:S01]  /*e170*/  @UP0 ULDC UR8, c[0x0][0xc58] ;  /* 0x0003160000080ab9 */ /* 0x000fe20000000800 */
[----:B------:R-:W-:-:S04]  /*e180*/  UIMAD.WIDE.U32 UR4, UR6, UR4, URZ ;  /* 0x00000004060472a5 */ /* 0x000fc8000f8e003f */
[----:B------:R-:W-:-:S12]  /*e190*/  @UP0 USHF.R.U32.HI UR36, URZ, UR8, UR5 ;  /* 0x000000083f240299 */ /* 0x000fd80008011605 */
.L_x_37:
[----:B------:R-:W-:Y:S01]  /*e1a0*/  ISETP.GE.AND P0, PT, R18, RZ, PT ;  /* 0x000000ff1200720c */ /* 0x000fe20003f06270 */
[----:B------:R-:W-:Y:S01]  /*e1b0*/  UIADD3 UR4, -UR36, URZ, URZ ;  /* 0x0000003f24047290 */ /* 0x000fe2000fffe13f */
[----:B------:R-:W-:Y:S01]  /*e1c0*/  MOV R9, 0x1 ;  /* 0x0000000100097802 */ /* 0x000fe20000000f00 */
[----:B------:R-:W-:Y:S02]  /*e1d0*/  IMAD.MOV.U32 R0, RZ, RZ, RZ ;  /* 0x000000ffff007224 */ /* 0x000fe400078e00ff */
[----:B------:R-:W-:Y:S01]  /*e1e0*/  UIMAD UR6, UR7, UR4, UR6 ;  /* 0x00000004070672a4 */ /* 0x000fe2000f8e0206 */
[----:B------:R-:W-:-:S07]  /*e1f0*/  IMAD.MOV.U32 R3, RZ, RZ, 0x1 ;  /* 0x00000001ff037424 */ /* 0x000fce00078e00ff */
[----:B------:R-:W-:Y:S05]  /*e200*/  @!P0 BRA `(.L_x_38) ;  /* 0x0000003c00448947 */ /* 0x000fea0003800000 */
[----:B------:R-:W-:Y:S01]  /*e210*/  ULDC.64 UR4, c[0x0][0x418] ;  /* 0x0001060000047ab9 */ /* 0x000fe20000000a00 */
[----:B------:R-:W-:Y:S02]  /*e220*/  ULOP3.LUT UR42, UR6, 0xffff, URZ, 0xc0, !UPT ;  /* 0x0000ffff062a7892 */ /* 0x000fe4000f8ec03f */
[----:B------:R-:W-:Y:S01]  /*e230*/  UISETP.NE.U32.AND UP0, UPT, UR4, URZ, UPT ;  /* 0x0000003f0400728c */ /* 0x000fe2000bf05070 */
[----:B------:R-:W-:Y:S02]  /*e240*/  UMOV UR41, URZ ;  /* 0x0000003f00297c82 */ /* 0x000fe40008000000 */
[----:B------:R-:W-:Y:S01]  /*e250*/  ULDC UR4, c[0x0][0x424] ;  /* 0x0001090000047ab9 */ /* 0x000fe20000000800 */
[----:B------:R-:W-:-:S03]  /*e260*/  UISETP.NE.AND.EX UP0, UPT, UR5, URZ, UPT, UP0 ;  /* 0x0000003f0500728c */ /* 0x000fc6000bf05300 */
[----:B------:R-:W-:Y:S01]  /*e270*/  ULDC UR5, c[0x0][0x2f0] ;  /* 0x0000bc0000057ab9 */ /* 0x000fe20000000800 */
[----:B------:R-:W-:-:S04]  /*e280*/  USEL UR4, UR4, 0x1, UP0 ;  /* 0x0000000104047887 */ /* 0x000fc80008000000 */
[----:B------:R-:W-:-:S04]  /*e290*/  UIMAD UR4, UR4, UR5, URZ ;  /* 0x00000005040472a4 */ /* 0x000fc8000f8e023f */
[----:B------:R-:W-:Y:S02]  /*e2a0*/  UISETP.GE.AND UP0, UPT, UR4, 0x1, UPT ;  /* 0x000000010400788c */ /* 0x000fe4000bf06270 */
[----:B------:R-:W-:-:S03]  /*e2b0*/  UIADD3 UR5, UR4, 0x6f, URZ ;  /* 0x0000006f04057890 */ /* 0x000fc6000fffe03f */
[----:B------:R-:W-:Y:S01]  /*e2c0*/  UMOV UR4, URZ ;  /* 0x0000003f00047c82 */ /* 0x000fe20008000000 */
[----:B------:R-:W-:Y:S01]  /*e2d0*/  PLOP3.LUT P0, PT, PT, PT, UP0, 0x80, 0x0 ;  /* 0x000000000000781c */ /* 0x000fe20003f0f008 */
[----:B------:R-:W-:-:S04]  /*e2e0*/  UIMAD.WIDE UR4, UR5, -0x6db6db6d, UR4 ;  /* 0x92492493050478a5 */ /* 0x000fc8000f8e0204 */
[----:B------:R-:W-:-:S04]  /*e2f0*/  USHF.R.U32.HI UR39, URZ, 0x1f, UR5 ;  /* 0x0000001f3f277899 */ /* 0x000fc80008011605 */
[----:B------:R-:W-:-:S04]  /*e300*/  ULEA.HI.SX32 UR39, UR5, UR39, 0x1a ;  /* 0x0000002705277291 */ /* 0x000fc8000f8fd23f */
[----:B------:R-:W-:Y:S08]  /*e310*/  @!P0 BRA `(.L_x_39) ;  /* 0x0000000000908947 */ /* 0x000ff00003800000 */
[----:B------:R-:W-:Y:S01]  /*e320*/  USHF.R.U32.HI UR6, URZ, 0x10, UR6 ;  /* 0x000000103f067899 */ /* 0x000fe20008011606 */
[----:B------:R-:W-:-:S03]  /*e330*/  UMOV UR4, URZ ;  /* 0x0000003f00047c82 */ /* 0x000fc60008000000 */
[----:B------:R-:W-:-:S11]  /*e340*/  UISETP.NE.AND UP0, UPT, UR6, URZ, UPT ;  /* 0x0000003f0600728c */ /* 0x000fd6000bf05270 */
[----:B------:R-:W-:Y:S02]  /*e350*/  @!UP0 ULDC UR6, c[0x0][0x9f0] ;  /* 0x00027c0000068ab9 */ /* 0x000fe40000000800 */
[----:B------:R-:W-:Y:S01]  /*e360*/  IMAD.U32 R3, RZ, RZ, UR6 ;  /* 0x00000006ff037e24 */ /* 0x000fe2000f8e00ff */
[----:B------:R-:W-:-:S04]  /*e370*/  UIADD3 UR7, UR39, -0x1, UR6 ;  /* 0xffffffff27077890 */ /* 0x000fc8000fffe006 */
[-C--:B------:R-:W-:Y:S02]  /*e380*/  IABS R0, R3.reuse ;  /* 0x0000000300007213 */ /* 0x080fe40000000000 */
[----:B------:R-:W-:Y:S01]  /*e390*/  IABS R4, R3 ;  /* 0x0000000300047213 */ /* 0x000fe20000000000 */
[----:B------:R-:W-:Y:S01]  /*e3a0*/  IMAD.U32 R3, RZ, RZ, UR7 ;  /* 0x00000007ff037e24 */ /* 0x000fe2000f8e00ff */
[----:B------:R-:W-:Y:S01]  /*e3b0*/  R2UR UR11, R0 ;  /* 0x00000000000b72ca */ /* 0x000fe200000e0000 */
[----:B------:R-:W-:Y:S02]  /*e3c0*/  ULOP3.LUT UR7, UR7, UR6, URZ, 0x3c, !UPT ;  /* 0x0000000607077292 */ /* 0x000fe4000f8e3c3f */
[----:B------:R-:W-:-:S10]  /*e3d0*/  IMAD.MOV R4, RZ, RZ, -R4 ;  /* 0x000000ffff047224 */ /* 0x000fd400078e0a04 */
[----:B------:R-:W0:Y:S08]  /*e3e0*/  I2F.RP R0, UR11 ;  /* 0x0000000b00007d06 */ /* 0x000e300008209400 */
[----:B0-----:R-:W0:Y:S02]  /*e3f0*/  MUFU.RCP R0, R0 ;  /* 0x0000000000007308 */ /* 0x001e240000001000 */
[----:B0-----:R-:W-:-:S02]  /*e400*/  IADD3 R2, R0, 0xffffffe, RZ ;  /* 0x0ffffffe00027810 */ /* 0x001fc40007ffe0ff */
[----:B------:R-:W-:Y:S01]  /*e410*/  IABS R0, R3 ;  /* 0x0000000300007213 */ /* 0x000fe20000000000 */
[----:B------:R-:W-:-:S03]  /*e420*/  IMAD.MOV.U32 R3, RZ, RZ, R4 ;  /* 0x000000ffff037224 */ /* 0x000fc600078e0004 */
[----:B------:R-:W0:Y:S01]  /*e430*/  F2I.FTZ.U32.TRUNC.NTZ R2, R2 ;  /* 0x0000000200027305 */ /* 0x000e22000021f000 */
[----:B------:R-:W-:Y:S02]  /*e440*/  R2UR UR9, R0 ;  /* 0x00000000000972ca */ /* 0x000fe400000e0000 */
[----:B------:R-:W-:Y:S02]  /*e450*/  R2UR UR10, R3 ;  /* 0x00000000030a72ca */ /* 0x000fe400000e0000 */
[----:B0-----:R-:W-:-:S13]  /*e460*/  R2UR UR5, R2 ;  /* 0x00000000020572ca */ /* 0x001fda00000e0000 */
[----:B------:R-:W-:-:S04]  /*e470*/  UIADD3 UR8, URZ, -UR5, URZ ;  /* 0x800000053f087290 */ /* 0x000fc8000fffe03f */
[----:B------:R-:W-:-:S04]  /*e480*/  UIMAD UR8, UR8, UR11, URZ ;  /* 0x0000000b080872a4 */ /* 0x000fc8000f8e023f */
[----:B------:R-:W-:-:S04]  /*e490*/  UIMAD.WIDE.U32 UR4, UR5, UR8, UR4 ;  /* 0x00000008050472a5 */ /* 0x000fc8000f8e0004 */
[----:B------:R-:W-:-:S04]  /*e4a0*/  UIMAD.WIDE.U32 UR4, UR5, UR9, URZ ;  /* 0x00000009050472a5 */ /* 0x000fc8000f8e003f */
[----:B------:R-:W-:-:S04]  /*e4b0*/  UIMAD UR4, UR5, UR10, UR9 ;  /* 0x0000000a050472a4 */ /* 0x000fc8000f8e0209 */
[----:B------:R-:W-:-:S11]  /*e4c0*/  UISETP.GT.U32.AND UP1, UPT, UR11, UR4, UPT ;  /* 0x000000040b00728c */ /* 0x000fd6000bf24070 */
[----:B------:R-:W-:Y:S02]  /*e4d0*/  @!UP1 UIADD3 UR4, UR4, -UR11, URZ ;  /* 0x8000000b04049290 */ /* 0x000fe4000fffe03f */
[----:B------:R-:W-:Y:S02]  /*e4e0*/  @!UP1 UIADD3 UR5, UR5, 0x1, URZ ;  /* 0x0000000105059890 */ /* 0x000fe4000fffe03f */
[----:B------:R-:W-:Y:S02]  /*e4f0*/  UISETP.GE.U32.AND UP0, UPT, UR4, UR11, UPT ;  /* 0x0000000b0400728c */ /* 0x000fe4000bf06070 */
[----:B------:R-:W-:-:S09]  /*e500*/  UISETP.GE.AND UP1, UPT, UR7, URZ, UPT ;  /* 0x0000003f0700728c */ /* 0x000fd2000bf26270 */
[----:B------:R-:W-:Y:S02]  /*e510*/  @UP0 UIADD3 UR5, UR5, 0x1, URZ ;  /* 0x0000000105050890 */ /* 0x000fe4000fffe03f */
[----:B------:R-:W-:Y:S02]  /*e520*/  UISETP.NE.AND UP0, UPT, UR6, URZ, UPT ;  /* 0x0000003f0600728c */ /* 0x000fe4000bf05270 */
[----:B------:R-:W-:-:S09]  /*e530*/  @!UP1 UIADD3 UR5, -UR5, URZ, URZ ;  /* 0x0000003f05059290 */ /* 0x000fd2000fffe13f */
[----:B------:R-:W-:-:S07]  /*e540*/  @!UP0 ULOP3.LUT UR5, URZ, UR6, URZ, 0x33, !UPT ;  /* 0x000000063f058292 */ /* 0x000fce000f8e333f */
[----:B------:R-:W-:-:S05]  /*e550*/  UMOV UR41, UR5 ;  /* 0x0000000500297c82 */ /* 0x000fca0008000000 */
.L_x_39:
[----:B------:R-:W-:Y:S01]  /*e560*/  UIMAD UR40, UR42, UR41, URZ ;  /* 0x000000292a2872a4 */ /* 0x000fe2000f8e023f */
[----:B------:R-:W-:-:S05]  /*e570*/  MOV R0, UR39 ;  /* 0x0000002700007c02 */ /* 0x000fca0008000f00 */
[----:B------:R-:W-:-:S05]  /*e580*/  IMAD.U32 R3, RZ, RZ, UR40 ;  /* 0x00000028ff037e24 */ /* 0x000fca000f8e00ff */
[----:B------:R-:W-:Y:S01]  /*e590*/  VIADDMNMX R17, R3, UR41, R0, PT ;  /* 0x0000002903117c46 */ /* 0x000fe2000b800100 */
[----:B------:R-:W-:Y:S02]  /*e5a0*/  IMAD.MOV.U32 R0, RZ, RZ, RZ ;  /* 0x000000ffff007224 */ /* 0x000fe400078e00ff */
[----:B------:R-:W-:Y:S01]  /*e5b0*/  IMAD.MOV.U32 R3, RZ, RZ, 0x1 ;  /* 0x00000001ff037424 */ /* 0x000fe200078e00ff */
[----:B------:R-:W-:Y:S01]  /*e5c0*/  ISETP.GT.AND P0, PT, R17, UR40, PT ;  /* 0x0000002811007c0c */ /* 0x000fe2000bf04270 */
[----:B------:R0:W-:-:S12]  /*e5d0*/  STL [R1+0x8], R17 ;  /* 0x0000081101007387 */ /* 0x0001d80000100800 */
[----:B0-----:R-:W-:Y:S05]  /*e5e0*/  @!P0 BRA `(.L_x_38) ;  /* 0x00000038004c8947 */ /* 0x001fea0003800000 */
[----:B------:R-:W0:Y:S01]  /*e5f0*/  S2UR UR4, SR_CgaCtaId ;  /* 0x00000000000479c3 */ /* 0x000e220000008800 */
[----:B------:R-:W-:Y:S02]  /*e600*/  UMOV UR38, 0x400 ;  /* 0x0000040000267882 */ /* 0x000fe40000000000 */
[----:B0-----:R-:W-:-:S04]  /*e610*/  ULEA UR38, UR4, UR38, 0x18 ;  /* 0x0000002604267291 */ /* 0x001fc8000f8ec03f */
[----:B------:R-:W-:-:S04]  /*e620*/  UIADD3 UR4, UR38, 0x21400, URZ ;  /* 0x0002140026047890 */ /* 0x000fc8000fffe03f */
[----:B------:R-:W-:-:S06]  /*e630*/  ULOP3.LUT UP0, URZ, UR4, 0x3ff, URZ, 0xc0, !UPT ;  /* 0x000003ff043f7892 */ /* 0x000fcc000f80c03f */
[----:B------:R-:W-:-:S13]  /*e640*/  PLOP3.LUT P0, PT, PT, PT, UP0, 0x80, 0x0 ;  /* 0x000000000000781c */ /* 0x000fda0003f0f008 */
[----:B------:R-:W-:Y:S05]  /*e650*/  @!P0 BRA `(.L_x_40) ;  /* 0x0000000000408947 */ /* 0x000fea0003800000 */
[----:B------:R-:W-:Y:S01]  /*e660*/  MOV R2, 0x0 ;  /* 0x0000000000027802 */ /* 0x000fe20000000f00 */
[----:B------:R-:W-:Y:S01]  /*e670*/  ULDC.64 UR6, c[0x4][0xa8] ;  /* 0x01002a0000067ab9 */ /* 0x000fe20000000a00 */
[----:B------:R-:W-:Y:S01]  /*e680*/  ULDC.64 UR8, c[0x4][0xb0] ;  /* 0x01002c0000087ab9 */ /* 0x000fe20000000a00 */
[----:B------:R-:W-:Y:S01]  /*e690*/  ULDC.64 UR4, c[0x4][0x8] ;  /* 0x0100020000047ab9 */ /* 0x000fe20000000a00 */
[----:B------:R-:W-:Y:S01]  /*e6a0*/  MOV R4, UR6 ;  /* 0x0000000600047c02 */ /* 0x000fe20008000f00 */
[----:B------:R-:W-:Y:S01]  /*e6b0*/  IMAD.U32 R5, RZ, RZ, UR7 ;  /* 0x00000007ff057e24 */ /* 0x000fe2000f8e00ff */
[----:B------:R-:W0:Y:S01]  /*e6c0*/  LDC.64 R2, c[0x4][R2] ;  /* 0x0100000002027b82 */ /* 0x000e220000000a00 */
[----:B------:R-:W-:Y:S01]  /*e6d0*/  IMAD.U32 R6, RZ, RZ, UR8 ;  /* 0x00000008ff067e24 */ /* 0x000fe2000f8e00ff */
[----:B------:R-:W-:Y:S01]  /*e6e0*/  MOV R10, UR4 ;  /* 0x00000004000a7c02 */ /* 0x000fe20008000f00 */
[----:B------:R-:W-:Y:S01]  /*e6f0*/  IMAD.U32 R7, RZ, RZ, UR9 ;  /* 0x00000009ff077e24 */ /* 0x000fe2000f8e00ff */
[----:B------:R-:W-:Y:S01]  /*e700*/  MOV R13, RZ ;  /* 0x000000ff000d7202 */ /* 0x000fe20000000f00 */
[----:B------:R-:W-:-:S02]  /*e710*/  IMAD.U32 R11, RZ, RZ, UR5 ;  /* 0x00000005ff0b7e24 */ /* 0x000fc4000f8e00ff */
[----:B------:R-:W-:Y:S02]  /*e720*/  IMAD.MOV.U32 R8, RZ, RZ, 0x70 ;  /* 0x00000070ff087424 */ /* 0x000fe400078e00ff */
[----:B------:R-:W-:-:S07]  /*e730*/  IMAD.MOV.U32 R12, RZ, RZ, 0x1 ;  /* 0x00000001ff0c7424 */ /* 0x000fce00078e00ff */
[----:B------:R-:W-:-:S07]  /*e740*/  LEPC R20, `(.L_x_40) ;  /* 0x000000001014794e */ /* 0x000fce0000000000 */
[----:B0-----:R-:W-:Y:S05]  /*e750*/  CALL.ABS.NOINC R2 ;  /* 0x0000000002007343 */ /* 0x001fea0003c00000 */
.L_x_40:
        /* <DEDUP_REMOVED lines=8> */
[----:B------:R0:W1:Y:S01]  /*e7e0*/  LDC.64 R2, c[0x4][R16] ;  /* 0x0100000010027b82 */ /* 0x0000620000000a00 */
[----:B------:R-:W-:Y:S01]  /*e7f0*/  IMAD.U32 R4, RZ, RZ, UR6 ;  /* 0x00000006ff047e24 */ /* 0x000fe2000f8e00ff */
[----:B------:R-:W-:Y:S01]  /*e800*/  MOV R7, UR9 ;  /* 0x0000000900077c02 */ /* 0x000fe20008000f00 */
[----:B------:R-:W-:Y:S01]  /*e810*/  IMAD.U32 R5, RZ, RZ, UR7 ;  /* 0x00000007ff057e24 */ /* 0x000fe2000f8e00ff */
[----:B------:R-:W-:Y:S01]  /*e820*/  MOV R12, 0x1 ;  /* 0x00000001000c7802 */ /* 0x000fe20000000f00 */
[----:B------:R-:W-:Y:S02]  /*e830*/  IMAD.U32 R6, RZ, RZ, UR8 ;  /* 0x00000008ff067e24 */ /* 0x000fe4000f8e00ff */
[----:B------:R-:W-:-:S02]  /*e840*/  IMAD.U32 R10, RZ, RZ, UR4 ;  /* 0x00000004ff0a7e24 */ /* 0x000fc4000f8e00ff */
[----:B------:R-:W-:Y:S02]  /*e850*/  IMAD.U32 R11, RZ, RZ, UR5 ;  /* 0x00000005ff0b7e24 */ /* 0x000fe4000f8e00ff */
[----:B------:R-:W-:Y:S02]  /*e860*/  IMAD.MOV.U32 R8, RZ, RZ, 0x70 ;  /* 0x00000070ff087424 */ /* 0x000fe400078e00ff */
[----:B0-----:R-:W-:-:S07]  /*e870*/  IMAD.MOV.U32 R13, RZ, RZ, RZ ;  /* 0x000000ffff0d7224 */ /* 0x001fce00078e00ff */
[----:B------:R-:W-:-:S07]  /*e880*/  LEPC R20, `(.L_x_42) ;  /* 0x000000001014794e */ /* 0x000fce0000000000 */
[----:B-1----:R-:W-:Y:S05]  /*e890*/  CALL.ABS.NOINC R2 ;  /* 0x0000000002007343 */ /* 0x002fea0003c00000 */
.L_x_42:
[----:B------:R0:W1:Y:S01]  /*e8a0*/  LDC.64 R2, c[0x4][R16] ;  /* 0x0100000010027b82 */ /* 0x0000620000000a00 */
[----:B------:R-:W-:Y:S01]  /*e8b0*/  ULDC.64 UR6, c[0x4][0xa8] ;  /* 0x01002a0000067ab9 */ /* 0x000fe20000000a00 */
[----:B------:R-:W-:Y:S01]  /*e8c0*/  ULDC.64 UR8, c[0x4][0xb0] ;  /* 0x01002c0000087ab9 */ /* 0x000fe20000000a00 */
[----:B------:R-:W-:Y:S01]  /*e8d0*/  ULDC.64 UR4, c[0x4][0x18] ;  /* 0x0100060000047ab9 */ /* 0x000fe20000000a00 */
        /* <DEDUP_REMOVED lines=11> */
.L_x_41:
[----:B------:R-:W0:Y:S01]  /*e990*/  LDC.64 R2, c[0x0][0x9f8] ;  /* 0x00027e00ff027b82 */ /* 0x000e220000000a00 */
[----:B------:R-:W-:Y:S01]  /*e9a0*/  ULDC.64 UR4, c[0x0][0x208] ;  /* 0x0000820000047ab9 */ /* 0x000fe20000000a00 */
[----:B0-----:R-:W-:-:S04]  /*e9b0*/  ISETP.NE.U32.AND P0, PT, R2, RZ, PT ;  /* 0x000000ff0200720c */ /* 0x001fc80003f05070 */
[----:B------:R-:W-:-:S13]  /*e9c0*/  ISETP.NE.AND.EX P0, PT, R3, RZ, PT, P0 ;  /* 0x000000ff0300720c */ /* 0x000fda0003f05300 */
[----:B------:R-:W0:Y:S02]  /*e9d0*/  @P0 LDC.64 R2, c[0x0][0x9f8] ;  /* 0x00027e00ff020b82 */ /* 0x000e240000000a00 */
[----:B0-----:R-:W-:-:S05]  /*e9e0*/  @P0 IMAD.WIDE R2, R18, 0x4, R2 ;  /* 0x0000000412020825 */ /* 0x001fca00078e0202 */
[----:B------:R0:W2:Y:S01]  /*e9f0*/  @P0 LDG.E R18, desc[UR4][R2.64] ;  /* 0x0000000402120981 */ /* 0x0000a2000c1e1900 */
[----:B------:R-:W-:Y:S01]  /*ea00*/  UMOV UR4, 0xffffffff ;  /* 0xffffffff00047882 */ /* 0x000fe20000000000 */
[----:B------:R-:W-:Y:S01]  /*ea10*/  VIADD R17, R17, 0xffffffff ;  /* 0xffffffff11117836 */ /* 0x000fe20000000000 */
[----:B------:R-:W1:Y:S01]  /*ea20*/  S2R R16, SR_TID.X ;  /* 0x0000000000107919 */ /* 0x000e620000002100 */
[----:B0-----:R-:W0:Y:S02]  /*ea30*/  LDC.64 R2, c[0x0][0x418] ;  /* 0x00010600ff027b82 */ /* 0x001e240000000a00 */
[----:B0-----:R-:W-:Y:S02]  /*ea40*/  ISETP.NE.U32.AND P0, PT, R2, RZ, PT ;  /* 0x000000ff0200720c */ /* 0x001fe40003f05070 */
[----:B-1----:R-:W-:Y:S02]  /*ea50*/  SHF.R.U32.HI R0, RZ, 0x5, R16 ;  /* 0x00000005ff007819 */ /* 0x002fe40000011610 */
[----:B------:R-:W-:-:S02]  /*ea60*/  ISETP.NE.AND.EX P1, PT, R3, RZ, PT, P0 ;  /* 0x000000ff0300720c */ /* 0x000fc40003f25300 */
[----:B------:R-:W-:Y:S02]  /*ea70*/  LOP3.LUT R0, R0, 0x3, RZ, 0xc0, !PT ;  /* 0x0000000300007812 */ /* 0x000fe400078ec0ff */
[----:B------:R-:W-:-:S05]  /*ea80*/  P2R R4, PR, RZ, 0x2 ;  /* 0x00000002ff047803 */ /* 0x000fca0000000000 */
[----:B------:R0:W-:Y:S01]  /*ea90*/  STL [R1+0x4], R4 ;  /* 0x0000040401007387 */ /* 0x0001e20000100800 */
[----:B--2---:R-:W-:Y:S02]  /*eaa0*/  SHF.R.S32.HI R19, RZ, 0x1f, R18 ;  /* 0x0000001fff137819 */ /* 0x004fe40000011412 */
[----:B------:R-:W-:Y:S01]  /*eab0*/  SEL R16, R18, RZ, !P1 ;  /* 0x000000ff12107207 */ /* 0x000fe20004800000 */
[----:B0-----:R-:W-:Y:S06]  /*eac0*/  BRA.DIV UR4, `(.L_x_43) ;  /* 0x0000003a04647947 */ /* 0x001fec000b800000 */
[----:B------:R0:W1:Y:S02]  /*ead0*/  SHFL.IDX PT, R14, R0, RZ, 0x1f ;  /* 0x00001fff000e7589 */ /* 0x00006400000e0000 */
.L_x_127:
[----:B------:R-:W-:Y:S02]  /*eae0*/  PLOP3.LUT P2, PT, PT, PT, PT, 0x8, 0x0 ;  /* 0x000000000000781c */ /* 0x000fe40003f4e170 */
[----:B-1----:R-:W-:Y:S02]  /*eaf0*/  ISETP.NE.AND P0, PT, R14, RZ, PT ;  /* 0x000000ff0e00720c */ /* 0x002fe40003f05270 */
[----:B0-----:R-:W-:-:S05]  /*eb00*/  P2R R0, PR, RZ, 0x4 ;  /* 0x00000004ff007803 */ /* 0x001fca0000000000 */
[----:B------:R0:W-:Y:S06]  /*eb10*/  STL [R1], R0 ;  /* 0x0000000001007387 */ /* 0x0001ec0000100800 */
[----:B------:R-:W-:Y:S05]  /*eb20*/  @P0 BRA `(.L_x_44) ;  /* 0x0000000400180947 */ /* 0x000fea0003800000 */
[----:B------:R-:W-:-:S03]  /*eb30*/  UMOV UR4, 0xffffffff ;  /* 0xffffffff00047882 */ /* 0x000fc60000000000 */
[----:B------:R-:W-:Y:S05]  /*eb40*/  BRA.DIV UR4, `(.L_x_45) ;  /* 0x0000003a04647947 */ /* 0x000fea000b800000 */
[----:B------:R-:W-:-:S13]  /*eb50*/  ELECT P6, URZ, PT ;  /* 0x00000000003f782f */ /* 0x000fda00038c0000 */
.L_x_130:
[----:B------:R-:W-:Y:S05]  /*eb60*/  @!P6 BRA `(.L_x_44) ;  /* 0x000000040008e947 */ /* 0x000fea0003800000 */
[----:B------:R-:W-:Y:S01]  /*eb70*/  MOV R16, R18 ;  /* 0x0000001200107202 */ /* 0x000fe20000000f00 */
[----:B------:R-:W-:Y:S06]  /*eb80*/  @!P1 BRA `(.L_x_46) ;  /* 0x00000000004c9947 */ /* 0x000fec0003800000 */
[----:B------:R-:W1:Y:S01]  /*eb90*/  LDC R6, c[0x0][0x43c] ;  /* 0x00010f00ff067b82 */ /* 0x000e620000000800 */
[----:B0-----:R-:W-:Y:S01]  /*eba0*/  IMAD.MOV.U32 R0, RZ, RZ, R17 ;  /* 0x000000ffff007224 */ /* 0x001fe200078e0011 */
[----:B------:R-:W-:Y:S01]  /*ebb0*/  ULDC.64 UR4, c[0x0][0x428] ;  /* 0x00010a0000047ab9 */ /* 0x000fe20000000a00 */
[----:B------:R-:W-:Y:S01]  /*ebc0*/  ULDC.64 UR6, c[0x0][0x208] ;  /* 0x0000820000067ab9 */ /* 0x000fe20000000a00 */
[----:B------:R-:W-:-:S04]  /*ebd0*/  IMAD R7, R19, UR4, RZ ;  /* 0x0000000413077c24 */ /* 0x000fc8000f8e02ff */
[----:B------:R-:W-:Y:S01]  /*ebe0*/  IMAD R7, R18, UR5, R7 ;  /* 0x0000000512077c24 */ /* 0x000fe2000f8e0207 */
[----:B-1----:R-:W-:-:S13]  /*ebf0*/  ISETP.NE.AND P0, PT, R6, 0x1, PT ;  /* 0x000000010600780c */ /* 0x002fda0003f05270 */
[----:B------:R-:W0:Y:S02]  /*ec00*/  @P0 LDC.64 R4, c[0x0][0x440] ;  /* 0x00011000ff040b82 */ /* 0x000e240000000a00 */
[----:B0-----:R-:W-:-:S05]  /*ec10*/  @P0 IMAD.HI.U32 R4, R17, R4, RZ ;  /* 0x0000000411040227 */ /* 0x001fca00078e00ff */
[----:B------:R-:W-:-:S04]  /*ec20*/  @P0 SHF.R.U32.HI R0, RZ, R5, R4 ;  /* 0x00000005ff000219 */ /* 0x000fc80000011604 */
[--C-:B------:R-:W-:Y:S01]  /*ec30*/  SHF.R.S32.HI R5, RZ, 0x1f, R0.reuse ;  /* 0x0000001fff057819 */ /* 0x100fe20000011400 */
[----:B------:R-:W-:-:S04]  /*ec40*/  IMAD.MOV.U32 R4, RZ, RZ, R0 ;  /* 0x000000ffff047224 */ /* 0x000fc800078e0000 */
[----:B------:R-:W-:-:S04]  /*ec50*/  IMAD.WIDE.U32 R4, R18, UR4, R4 ;  /* 0x0000000412047c25 */ /* 0x000fc8000f8e0004 */
[----:B------:R-:W-:Y:S01]  /*ec60*/  IMAD.IADD R5, R5, 0x1, R7 ;  /* 0x0000000105057824 */ /* 0x000fe200078e0207 */
[----:B------:R-:W-:-:S04]  /*ec70*/  LEA R2, P0, R4, R2, 0x2 ;  /* 0x0000000204027211 */ /* 0x000fc800078010ff */
[----:B------:R-:W-:-:S05]  /*ec80*/  LEA.HI.X R3, R4, R3, R5, 0x2, P0 ;  /* 0x0000000304037211 */ /* 0x000fca00000f1405 */
[----:B------:R1:W5:Y:S01]  /*ec90*/  LDG.E R16, desc[UR6][R2.64] ;  /* 0x0000000602107981 */ /* 0x000362000c1e1900 */
[----:B------:R-:W-:-:S05]  /*eca0*/  IADD3 R0, -R0, RZ, RZ ;  /* 0x000000ff00007210 */ /* 0x000fca0007ffe1ff */
[----:B------:R-:W-:-:S07]  /*ecb0*/  IMAD R17, R6, R0, R17 ;  /* 0x0000000006117224 */ /* 0x000fce00078e0211 */
.L_x_46:
[----:B0-----:R-:W-:Y:S01]  /*ecc0*/  IMAD.MOV.U32 R0, RZ, RZ, 0x1 ;  /* 0x00000001ff007424 */ /* 0x001fe200078e00ff */
[----:B------:R-:W1:Y:S04]  /*ecd0*/  S2R R8, SR_TID.X ;  /* 0x0000000000087919 */ /* 0x000e680000002100 */
[----:B------:R-:W-:-:S04]  /*ece0*/  SHF.L.U32 R0, R0, 0x1f, RZ ;  /* 0x0000001f00007819 */ /* 0x000fc800000006ff */
[----:B------:R-:W0:Y:S01]  /*ecf0*/  SYNCS.PHASECHK.TRANS64.TRYWAIT P0, [UR38+0x36840], R0 ;  /* 0x03684000ff0075a7 */ /* 0x000e220008000166 */
[----:B-1----:R-:W-:-:S04]  /*ed00*/  LOP3.LUT R2, R8, 0x7f, RZ, 0xc0, !PT ;  /* 0x0000007f08027812 */ /* 0x002fc800078ec0ff */
[----:B------:R-:W-:Y:S01]  /*ed10*/  ISETP.NE.AND P1, PT, R2, RZ, PT ;  /* 0x000000ff0200720c */ /* 0x000fe20003f25270 */
[----:B0-----:R-:W-:-:S12]  /*ed20*/  @!P0 BRA `(.L_x_47) ;  /* 0x00000038000c8947 */ /* 0x001fd80003800000 */
.L_x_131:
[----:B------:R-:W-:Y:S05]  /*ed30*/  @P1 BRA `(.L_x_48) ;  /* 0x0000000000181947 */ /* 0x000fea0003800000 */
[----:B------:R-:W1:Y:S01]  /*ed40*/  S2R R2, SR_TID.X ;  /* 0x0000000000027919 */ /* 0x000e620000002100 */
[----:B0-----:R-:W-:-:S04]  /*ed50*/  IMAD.MOV.U32 R0, RZ, RZ, 0xa800 ;  /* 0x0000a800ff007424 */ /* 0x001fc800078e00ff */
[----:B------:R2:W-:Y:S01]  /*ed60*/  SYNCS.ARRIVE.TRANS64 RZ, [UR38+0x36830], R0 ;  /* 0x03683000ffff79a7 */ /* 0x0005e20008000026 */
[----:B-1----:R-:W-:-:S13]  /*ed70*/  LOP3.LUT P0, RZ, R2, 0x1f, RZ, 0xc0, !PT ;  /* 0x0000001f02ff7812 */ /* 0x002fda000780c0ff */
[----:B--2---:R-:W-:Y:S05]  /*ed80*/  @!P0 BRA `(.L_x_48) ;  /* 0x0000000000048947 */ /* 0x004fea0003800000 */
[----:B------:R-:W-:Y:S01]  /*ed90*/  BPT.TRAP 0x1 ;  /* 0x000000040000795c */ /* 0x000fe20000300000 */
.L_x_48:
[----:B------:R-:W-:Y:S01]  /*eda0*/  R2UR UR11, R17 ;  /* 0x00000000110b72ca */ /* 0x000fe200000e0000 */
[----:B------:R-:W-:Y:S01]  /*edb0*/  ULDC.64 UR4, c[0x0][0x198] ;  /* 0x0000660000047ab9 */ /* 0x000fe20000000a00 */
[----:B-----5:R-:W-:Y:S01]  /*edc0*/  R2UR UR13, R16 ;  /* 0x00000000100d72ca */ /* 0x020fe200000e0000 */
[----:B------:R-:W-:Y:S01]  /*edd0*/  UIADD3 UR4, UP0, UR4, 0x370, URZ ;  /* 0x0000037004047890 */ /* 0x000fe2000ff1e03f */
[----:B------:R-:W-:Y:S01]  /*ede0*/  PLOP3.LUT P0, PT, PT, PT, PT, 0x80, 0x0 ;  /* 0x000000000000781c */ /* 0x000fe20003f0f070 */
[----:B------:R-:W-:Y:S02]  /*edf0*/  UIADD3 UR8, UR38, 0x21400, URZ ;  /* 0x0002140026087890 */ /* 0x000fe4000fffe03f */
[----:B------:R-:W-:Y:S01]  /*ee00*/  UIADD3 UR9, UR38, 0x36830, URZ ;  /* 0x0003683026097890 */ /* 0x000fe2000fffe03f */
[----:B0-----:R-:W-:Y:S01]  /*ee10*/  P2R R0, PR, RZ, 0x1 ;  /* 0x00000001ff007803 */ /* 0x001fe20000000000 */
[----:B------:R-:W-:Y:S02]  /*ee20*/  UIADD3.X UR5, URZ, UR5, URZ, UP0, !UPT ;  /* 0x000000053f057290 */ /* 0x000fe400087fe43f */
[----:B------:R-:W-:-:S02]  /*ee30*/  UIADD3 UR24, UR38, 0x24c00, URZ ;  /* 0x00024c0026187890 */ /* 0x000fc4000fffe03f */
[----:B------:R-:W-:Y:S01]  /*ee40*/  UIMAD UR11, UR11, 0x70, URZ ;  /* 0x000000700b0b78a4 */ /* 0x000fe2000f8e023f */
[----:B------:R1:W-:Y:S01]  /*ee50*/  STL [R1], R0 ;  /* 0x0000000001007387 */ /* 0x0003e20000100800 */
[----:B------:R-:W-:Y:S01]  /*ee60*/  UIADD3 UR16, UR38, 0x28400, URZ ;  /* 0x0002840026107890 */ /* 0x000fe2000fffe03f */
[----:B------:R-:W-:Y:S01]  /*ee70*/  UMOV UR6, 0x0 ;  /* 0x0000000000067882 */ /* 0x000fe20000000000 */
[----:B------:R-:W-:Y:S01]  /*ee80*/  UMOV UR7, 0x14f00000 ;  /* 0x14f0000000077882 */ /* 0x000fe20000000000 */
[----:B------:R-:W-:Y:S01]  /*ee90*/  UMOV UR10, URZ ;  /* 0x0000003f000a7c82 */ /* 0x000fe20008000000 */
[----:B------:R-:W-:Y:S01]  /*eea0*/  UMOV UR12, UR36 ;  /* 0x00000024000c7c82 */ /* 0x000fe20008000000 */
[----:B------:R-:W-:Y:S01]  /*eeb0*/  UMOV UR26, 0x40 ;  /* 0x00000040001a7882 */ /* 0x000fe20000000000 */
[----:B------:R-:W-:Y:S01]  /*eec0*/  UMOV UR28, UR36 ;  /* 0x00000024001c7c82 */ /* 0x000fe20008000000 */
[----:B------:R-:W-:Y:S01]  /*eed0*/  UMOV UR25, UR9 ;  /* 0x0000000900197c82 */ /* 0x000fe20008000000 */
[----:B------:R-:W-:Y:S01]  /*eee0*/  UMOV UR29, UR13 ;  /* 0x0000000d001d7c82 */ /* 0x000fe20008000000 */
[----:B------:R-:W-:Y:S01]  /*eef0*/  UMOV UR27, UR11 ;  /* 0x0000000b001b7c82 */ /* 0x000fe20008000000 */
[----:B------:R-:W-:Y:S01]  /*ef00*/  UMOV UR18, 0x80 ;  /* 0x0000008000127882 */ /* 0x000fe20000000000 */
[----:B------:R-:W-:Y:S01]  /*ef10*/  UMOV UR20, UR36 ;  /* 0x0000002400147c82 */ /* 0x000fe20008000000 */
[----:B------:R-:W-:Y:S01]  /*ef20*/  UMOV UR17, UR9 ;  /* 0x0000000900117c82 */ /* 0x000fe20008000000 */
[----:B------:R-:W-:Y:S01]  /*ef30*/  UMOV UR21, UR13 ;  /* 0x0000000d00157c82 */ /* 0x000fe20008000000 */
[----:B------:R1:W-:Y:S01]  /*ef40*/  UTMALDG.4D [UR8], [UR4], desc[UR6] ;  /* 0x00000608040075b4 */ /* 0x0003e20008019000 */
[----:B------:R-:W-:Y:S01]  /*ef50*/  UMOV UR19, UR11 ;  /* 0x0000000b00137c82 */ /* 0x000fe20008000000 */
[----:B------:R1:W-:Y:S01]  /*ef60*/  UTMALDG.4D [UR24], [UR4], desc[UR6] ;  /* 0x00000618040075b4 */ /* 0x0003e20008019000 */
[----:B------:R1:W-:Y:S02]  /*ef70*/  UTMALDG.4D [UR16], [UR4], desc[UR6] ;  /* 0x00000610040075b4 */ /* 0x0003e40008019000 */
[----:B-1----:R-:W-:Y:S01]  /*ef80*/  NOP ;  /* 0x0000000000007918 */ /* 0x002fe20000000000 */
.L_x_44:
[----:B------:R-:W-:Y:S05]  /*ef90*/  WARPSYNC.ALL ;  /* 0x0000000000007948 */ /* 0x000fea0003800000 */
[----:B------:R-:W-:Y:S01]  /*efa0*/  UIADD3 UR4, UR38, 0x15400, URZ ;  /* 0x0001540026047890 */ /* 0x000fe2000fffe03f */
[----:B------:R-:W-:Y:S03]  /*efb0*/  BAR.SYNC.DEFER_BLOCKING 0x8, 0x180 ;  /* 0x0206000000007b1d */ /* 0x000fe60000010000 */
[----:B------:R-:W-:-:S06]  /*efc0*/  ULOP3.LUT UP0, URZ, UR4, 0x3ff, URZ, 0xc0, !UPT ;  /* 0x000003ff043f7892 */ /* 0x000fcc000f80c03f */
[----:B------:R-:W-:-:S13]  /*efd0*/  PLOP3.LUT P0, PT, PT, PT, UP0, 0x80, 0x0 ;  /* 0x000000000000781c */ /* 0x000fda0003f0f008 */
[----:B------:R-:W-:Y:S05]  /*efe0*/  @!P0 BRA `(.L_x_49) ;  /* 0x0000000000408947 */ /* 0x000fea0003800000 */
[----:B------:R-:W-:Y:S01]  /*eff0*/  MOV R2, 0x0 ;  /* 0x0000000000027802 */ /* 0x000fe20000000f00 */
[----:B------:R-:W-:Y:S01]  /*f000*/  ULDC.64 UR6, c[0x4][0xa8] ;  /* 0x01002a0000067ab9 */ /* 0x000fe20000000a00 */
[----:B------:R-:W-:Y:S01]  /*f010*/  ULDC.64 UR8, c[0x4][0xb0] ;  /* 0x01002c0000087ab9 */ /* 0x000fe20000000a00 */
[----:B------:R-:W-:Y:S01]  /*f020*/  ULDC.64 UR4, c[0x4][0x20] ;  /* 0x0100080000047ab9 */ /* 0x000fe20000000a00 */
[----:B------:R-:W-:Y:S01]  /*f030*/  IMAD.U32 R4, RZ, RZ, UR6 ;  /* 0x00000006ff047e24 */ /* 0x000fe2000f8e00ff */
[----:B------:R-:W-:Y:S01]  /*f040*/  MOV R5, UR7 ;  /* 0x0000000700057c02 */ /* 0x000fe20008000f00 */
[----:B------:R-:W1:Y:S01]  /*f050*/  LDC.64 R2, c[0x4][R2] ;  /* 0x0100000002027b82 */ /* 0x000e620000000a00 */
[----:B------:R-:W-:Y:S01]  /*f060*/  IMAD.U32 R6, RZ, RZ, UR8 ;  /* 0x00000008ff067e24 */ /* 0x000fe2000f8e00ff */
[----:B------:R-:W-:Y:S01]  /*f070*/  MOV R11, UR5 ;  /* 0x00000005000b7c02 */ /* 0x000fe20008000f00 */
[----:B------:R-:W-:Y:S02]  /*f080*/  IMAD.U32 R7, RZ, RZ, UR9 ;  /* 0x00000009ff077e24 */ /* 0x000fe4000f8e00ff */
[----:B------:R-:W-:-:S02]  /*f090*/  IMAD.U32 R10, RZ, RZ, UR4 ;  /* 0x00000004ff0a7e24 */ /* 0x000fc4000f8e00ff */
[----:B------:R-:W-:Y:S02]  /*f0a0*/  IMAD.MOV.U32 R8, RZ, RZ, 0x70 ;  /* 0x00000070ff087424 */ /* 0x000fe400078e00ff */
[----:B------:R-:W-:Y:S02]  /*f0b0*/  IMAD.MOV.U32 R12, RZ, RZ, 0x1 ;  /* 0x00000001ff0c7424 */ /* 0x000fe400078e00ff */
[----:B------:R-:W-:-:S07]  /*f0c0*/  IMAD.MOV.U32 R13, RZ, RZ, RZ ;  /* 0x000000ffff0d7224 */ /* 0x000fce00078e00ff */
[----:B------:R-:W-:-:S07]  /*f0d0*/  LEPC R20, `(.L_x_49) ;  /* 0x000000001014794e */ /* 0x000fce0000000000 */
[----:B01----:R-:W-:Y:S05]  /*f0e0*/  CALL.ABS.NOINC R2 ;  /* 0x0000000002007343 */ /* 0x003fea0003c00000 */
.L_x_49:
[----:B------:R-:W1:Y:S01]  /*f0f0*/  LDC R6, c[0x0][0x448] ;  /* 0x00011200ff067b82 */ /* 0x000e620000000800 */
[----:B------:R-:W2:Y:S01]  /*f100*/  S2R R14, SR_TID.X ;  /* 0x00000000000e7919 */ /* 0x000ea20000002100 */
[----:B------:R-:W-:Y:S01]  /*f110*/  USHF.R.S32.HI UR6, URZ, 0x1f, UR36 ;  /* 0x0000001f3f067899 */ /* 0x000fe20008011424 */
[----:B------:R-:W-:Y:S01]  /*f120*/  ULDC.64 UR8, c[0x0][0x2d8] ;  /* 0x0000b60000087ab9 */ /* 0x000fe20000000a00 */
[----:B------:R-:W3:Y:S02]  /*f130*/  S2R R15, SR_CTAID.Z ;  /* 0x00000000000f7919 */ /* 0x000ee40000002700 */
[----:B------:R-:W-:Y:S02]  /*f140*/  UIMAD UR6, UR6, UR8, URZ ;  /* 0x00000008060672a4 */ /* 0x000fe4000f8e023f */
[----:B------:R-:W4:Y:S01]  /*f150*/  LDC.64 R2, c[0x0][0x2e0] ;  /* 0x0000b800ff027b82 */ /* 0x000f220000000a00 */
[----:B------:R-:W5:Y:S01]  /*f160*/  S2R R12, SR_CTAID.X ;  /* 0x00000000000c7919 */ /* 0x000f620000002500 */
[----:B------:R-:W-:-:S02]  /*f170*/  UIMAD.WIDE.U32 UR4, UR36, UR8, URZ ;  /* 0x00000008240472a5 */ /* 0x000fc4000f8e003f */
[----:B------:R-:W-:-:S04]  /*f180*/  UIMAD UR6, UR36, UR9, UR6 ;  /* 0x00000009240672a4 */ /* 0x000fc8000f8e0206 */
[----:B------:R-:W-:Y:S01]  /*f190*/  UIADD3 UR5, UR5, UR6, URZ ;  /* 0x0000000605057290 */ /* 0x000fe2000fffe03f */
[----:B-1----:R-:W-:Y:S02]  /*f1a0*/  ISETP.NE.AND P0, PT, R6, 0x1, PT ;  /* 0x000000010600780c */ /* 0x002fe40003f05270 */
[C---:B--2---:R-:W-:Y:S02]  /*f1b0*/  LOP3.LUT R13, R14.reuse, 0x7f, RZ, 0xc0, !PT ;  /* 0x0000007f0e0d7812 */ /* 0x044fe400078ec0ff */
[----:B------:R-:W-:-:S09]  /*f1c0*/  SHF.L.U32 R11, R14, 0x4, RZ ;  /* 0x000000040e0b7819 */ /* 0x000fd200000006ff */
[----:B------:R-:W1:Y:S01]  /*f1d0*/  @P0 LDC R9, c[0x0][0x44c] ;  /* 0x00011300ff090b82 */ /* 0x000e620000000800 */
[----:B------:R-:W-:Y:S02]  /*f1e0*/  SHF.R.U32.HI R8, RZ, 0x3, R13 ;  /* 0x00000003ff087819 */ /* 0x000fe4000001160d */
[----:B---3--:R-:W-:Y:S02]  /*f1f0*/  SHF.R.S32.HI R5, RZ, 0x1f, R15 ;  /* 0x0000001fff057819 */ /* 0x008fe4000001140f */
[----:B0-----:R-:W-:-:S03]  /*f200*/  LOP3.LUT R0, R8, 0x70, R11, 0xf8, !PT ;  /* 0x0000007008007812 */ /* 0x001fc600078ef80b */
[----:B------:R-:W0:Y:S01]  /*f210*/  @P0 LDC R7, c[0x0][0x450] ;  /* 0x00011400ff070b82 */ /* 0x000e220000000800 */
[-C--:B----4-:R-:W-:Y:S02]  /*f220*/  IMAD R4, R5, R2.reuse, RZ ;  /* 0x0000000205047224 */ /* 0x090fe400078e02ff */
[----:B-----5:R-:W-:Y:S02]  /*f230*/  IMAD R0, R12, 0x80, R0 ;  /* 0x000000800c007824 */ /* 0x020fe400078e0200 */
[C---:B------:R-:W-:Y:S02]  /*f240*/  IMAD R5, R15.reuse, R3, R4 ;  /* 0x000000030f057224 */ /* 0x040fe400078e0204 */
[----:B------:R-:W-:Y:S02]  /*f250*/  IMAD.MOV.U32 R4, RZ, RZ, R0 ;  /* 0x000000ffff047224 */ /* 0x000fe400078e0000 */
[----:B------:R-:W-:Y:S01]  /*f260*/  IMAD.WIDE.U32 R2, R15, R2, UR4 ;  /* 0x000000040f027e25 */ /* 0x000fe2000f8e0002 */
[----:B------:R-:W-:-:S03]  /*f270*/  ULDC.64 UR4, c[0x0][0x2d0] ;  /* 0x0000b40000047ab9 */ /* 0x000fc60000000a00 */
[----:B------:R-:W-:Y:S02]  /*f280*/  IMAD.IADD R3, R3, 0x1, R5 ;  /* 0x0000000103037824 */ /* 0x000fe400078e0205 */
[----:B-1----:R-:W-:Y:S01]  /*f290*/  @P0 IMAD.HI.U32 R10, R0, R9, RZ ;  /* 0x00000009000a0227 */ /* 0x002fe200078e00ff */
[----:B------:R-:W-:-:S04]  /*f2a0*/  SHF.L.U32 R9, R13, 0x3, RZ ;  /* 0x000000030d097819 */ /* 0x000fc800000006ff */
[----:B0-----:R-:W-:-:S04]  /*f2b0*/  @P0 SHF.R.U32.HI R4, RZ, R7, R10 ;  /* 0x00000007ff040219 */ /* 0x001fc8000001160a */
[----:B------:R-:W-:Y:S01]  /*f2c0*/  SHF.R.S32.HI R5, RZ, 0x1f, R4 ;  /* 0x0000001fff057819 */ /* 0x000fe20000011404 */
[C---:B------:R-:W-:Y:S01]  /*f2d0*/  IMAD.WIDE.U32 R2, R4.reuse, UR4, R2 ;  /* 0x0000000404027c25 */ /* 0x040fe2000f8e0002 */
[----:B------:R-:W-:-:S03]  /*f2e0*/  IADD3 R7, -R4, RZ, RZ ;  /* 0x000000ff04077210 */ /* 0x000fc60007ffe1ff */
[----:B------:R-:W-:Y:S02]  /*f2f0*/  IMAD R5, R5, UR4, RZ ;  /* 0x0000000405057c24 */ /* 0x000fe4000f8e02ff */
[----:B------:R-:W-:Y:S02]  /*f300*/  IMAD R0, R6, R7, R0 ;  /* 0x0000000706007224 */ /* 0x000fe400078e0200 */
[----:B------:R-:W-:Y:S01]  /*f310*/  IMAD R5, R4, UR5, R5 ;  /* 0x0000000504057c24 */ /* 0x000fe2000f8e0205 */
[----:B------:R-:W-:Y:S02]  /*f320*/  ULDC.64 UR4, c[0x0][0x2c8] ;  /* 0x0000b20000047ab9 */ /* 0x000fe40000000a00 */
[----:B------:R-:W-:Y:S01]  /*f330*/  SHF.R.S32.HI R4, RZ, 0x1f, R0 ;  /* 0x0000001fff047819 */ /* 0x000fe20000011400 */
[----:B------:R-:W-:-:S04]  /*f340*/  IMAD.IADD R3, R3, 0x1, R5 ;  /* 0x0000000103037824 */ /* 0x000fc800078e0205 */
[----:B------:R-:W-:Y:S02]  /*f350*/  IMAD R5, R4, UR4, RZ ;  /* 0x0000000404057c24 */ /* 0x000fe4000f8e02ff */
[----:B------:R-:W-:-:S04]  /*f360*/  IMAD.WIDE.U32 R2, R0, UR4, R2 ;  /* 0x0000000400027c25 */ /* 0x000fc8000f8e0002 */
[----:B------:R-:W-:Y:S01]  /*f370*/  IMAD R5, R0, UR5, R5 ;  /* 0x0000000500057c24 */ /* 0x000fe2000f8e0205 */
[----:B------:R-:W-:Y:S02]  /*f380*/  ULDC.64 UR4, c[0x0][0x280] ;  /* 0x0000a00000047ab9 */ /* 0x000fe40000000a00 */
[----:B------:R-:W-:Y:S01]  /*f390*/  LEA R0, P0, R2, UR4, 0x1 ;  /* 0x0000000402007c11 */ /* 0x000fe2000f8008ff */
[----:B------:R-:W-:Y:S01]  /*f3a0*/  IMAD.IADD R7, R3, 0x1, R5 ;  /* 0x0000000103077824 */ /* 0x000fe200078e0205 */
[----:B------:R-:W-:-:S04]  /*f3b0*/  ULDC UR4, c[0x0][0x2b8] ;  /* 0x0000ae0000047ab9 */ /* 0x000fc80000000800 */
[----:B------:R-:W-:Y:S01]  /*f3c0*/  LEA.HI.X R7, R2, UR5, R7, 0x1, P0 ;  /* 0x0000000502077c11 */ /* 0x000fe200080f0c07 */
[----:B------:R-:W-:-:S05]  /*f3d0*/  IMAD.SHL.U32 R2, R14, 0x8, RZ ;  /* 0x000000080e027824 */ /* 0x000fca00078e00ff */
[C---:B------:R-:W-:Y:S02]  /*f3e0*/  LOP3.LUT R3, R2.reuse, 0x1c0, RZ, 0xc0, !PT ;  /* 0x000001c002037812 */ /* 0x040fe400078ec0ff */
[----:B------:R-:W-:Y:S02]  /*f3f0*/  LOP3.LUT R10, R2, 0x38, RZ, 0xc0, !PT ;  /* 0x00000038020a7812 */ /* 0x000fe400078ec0ff */
[----:B------:R-:W-:Y:S02]  /*f400*/  LOP3.LUT R3, R3, 0x38, R2, 0xf8, !PT ;  /* 0x0000003803037812 */ /* 0x000fe400078ef802 */
[C---:B------:R-:W-:Y:S02]  /*f410*/  LOP3.LUT R2, R10.reuse, 0x40, RZ, 0xfc, !PT ;  /* 0x000000400a027812 */ /* 0x040fe400078efcff */
[----:B------:R-:W-:Y:S02]  /*f420*/  ISETP.GE.AND P2, PT, R10, UR4, PT ;  /* 0x000000040a007c0c */ /* 0x000fe4000bf46270 */
[----:B------:R-:W-:-:S02]  /*f430*/  ISETP.GE.AND P0, PT, R2, UR4, PT ;  /* 0x0000000402007c0c */ /* 0x000fc4000bf06270 */
[----:B------:R-:W-:-:S04]  /*f440*/  LOP3.LUT R2, R10, 0x80, RZ, 0xfc, !PT ;  /* 0x000000800a027812 */ /* 0x000fc800078efcff */
[----:B------:R-:W-:Y:S01]  /*f450*/  ISETP.GE.AND P1, PT, R2, UR4, PT ;  /* 0x0000000402007c0c */ /* 0x000fe2000bf26270 */
[----:B------:R-:W-:Y:S01]  /*f460*/  UMOV UR4, 0xffffffff ;  /* 0xffffffff00047882 */ /* 0x000fe20000000000 */
[----:B------:R-:W-:-:S04]  /*f470*/  LOP3.LUT R2, R3, 0x38, R14, 0x78, !PT ;  /* 0x0000003803027812 */ /* 0x000fc800078e780e */
[----:B------:R-:W-:Y:S01]  /*f480*/  LOP3.LUT R9, R2, 0x200, R9, 0xf8, !PT ;  /* 0x0000020002097812 */ /* 0x000fe200078ef809 */
[----:B------:R-:W-:Y:S06]  /*f490*/  BRA.DIV UR4, `(.L_x_50) ;  /* 0x0000003204487947 */ /* 0x000fec000b800000 */
[----:B------:R-:W0:Y:S01]  /*f4a0*/  S2R R2, SR_CTAID.X ;  /* 0x0000000000027919 */ /* 0x000e220000002500 */
[----:B------:R-:W-:Y:S01]  /*f4b0*/  ULDC UR4, c[0x0][0x288] ;  /* 0x0000a20000047ab9 */ /* 0x000fe20000000800 */
[----:B------:R-:W-:Y:S01]  /*f4c0*/  ULDC.64 UR6, c[0x0][0x208] ;  /* 0x0000820000067ab9 */ /* 0x000fe20000000a00 */
[----:B------:R-:W-:Y:S01]  /*f4d0*/  IMAD R6, R6, UR4, RZ ;  /* 0x0000000406067c24 */ /* 0x000fe2000f8e02ff */
[----:B------:R-:W-:Y:S04]  /*f4e0*/  SHFL.IDX PT, R14, R0, RZ, 0x181f ;  /* 0x00181fff000e7589 */ /* 0x000fe800000e0000 */
[----:B------:R-:W-:Y:S01]  /*f4f0*/  SHFL.IDX PT, R4, R7, 0x1, 0x181f ;  /* 0x00381f0007047f89 */ /* 0x000fe200000e0000 */
[----:B0-----:R-:W-:-:S03]  /*f500*/  IMAD R8, R2, 0x80, R8 ;  /* 0x0000008002087824 */ /* 0x001fc600078e0208 */
[----:B------:R-:W0:Y:S02]  /*f510*/  SHFL.IDX PT, R2, R7, RZ, 0x181f ;  /* 0x00181fff07027589 */ /* 0x000e2400000e0000 */
[C---:B------:R-:W-:Y:S02]  /*f520*/  ISETP.GE.AND P3, PT, R8.reuse, R6, PT ;  /* 0x000000060800720c */ /* 0x040fe40003f66270 */
[----:B------:R-:W-:-:S11]  /*f530*/  IADD3 R5, R8, 0x10, RZ ;  /* 0x0000001008057810 */ /* 0x000fd60007ffe0ff */
[----:B------:R-:W-:Y:S01]  /*f540*/  @!P3 LEA R21, R9, UR38, 0x1 ;  /* 0x000000260915bc11 */ /* 0x000fe2000f8e08ff */
[----:B0-----:R-:W-:Y:S02]  /*f550*/  IMAD.MOV.U32 R3, RZ, RZ, R2 ;  /* 0x000000ffff037224 */ /* 0x001fe400078e0002 */
[----:B------:R-:W-:Y:S02]  /*f560*/  IMAD.MOV.U32 R2, RZ, RZ, R14 ;  /* 0x000000ffff027224 */ /* 0x000fe400078e000e */
[----:B------:R-:W0:Y:S02]  /*f570*/  SHFL.IDX PT, R14, R0, 0x1, 0x181f ;  /* 0x00381f00000e7f89 */ /* 0x000e2400000e0000 */
[----:B------:R-:W-:-:S05]  /*f580*/  @!P3 IMAD.WIDE.U32 R2, R10, 0x2, R2 ;  /* 0x000000020a02b825 */ /* 0x000fca00078e0002 */
[----:B------:R-:W-:Y:S04]  /*f590*/  @!P3 LDGSTS.E.BYPASS.LTC128B.128 [R21+0x15400], desc[UR6][R2.64], !P2 ;  /* 0x154000000215bfae */ /* 0x000fe8000d101d46 */
[----:B------:R-:W-:Y:S04]  /*f5a0*/  @!P3 LDGSTS.E.BYPASS.LTC128B.128 [R21+0x19400], desc[UR6][R2.64+0x80], !P0 ;  /* 0x194000800215bfae */ /* 0x000fe8000c101d46 */
[----:B------:R1:W-:Y:S01]  /*f5b0*/  @!P3 LDGSTS.E.BYPASS.LTC128B.128 [R21+0x1d400], desc[UR6][R2.64+0x100], !P1 ;  /* 0x1d4001000215bfae */ /* 0x0003e2000c901d46 */
[----:B------:R-:W-:Y:S01]  /*f5c0*/  ISETP.GE.AND P3, PT, R5, R6, PT ;  /* 0x000000060500720c */ /* 0x000fe20003f66270 */
[----:B------:R-:W-:-:S02]  /*f5d0*/  IMAD.MOV.U32 R5, RZ, RZ, R4 ;  /* 0x000000ffff057224 */ /* 0x000fc400078e0004 */
[----:B0-----:R-:W-:Y:S02]  /*f5e0*/  IMAD.MOV.U32 R4, RZ, RZ, R14 ;  /* 0x000000ffff047224 */ /* 0x001fe400078e000e */
[----:B------:R-:W-:Y:S01]  /*f5f0*/  SHFL.IDX PT, R14, R0, 0x2, 0x181f ;  /* 0x00581f00000e7f89 */ /* 0x000fe200000e0000 */
[----:B-1----:R-:W-:-:S07]  /*f600*/  VIADD R3, R8, 0x20 ;  /* 0x0000002008037836 */ /* 0x002fce0000000000 */
[----:B------:R-:W-:Y:S01]  /*f610*/  @!P3 IMAD.WIDE.U32 R4, R10, 0x2, R4 ;  /* 0x000000020a04b825 */ /* 0x000fe200078e0004 */
[----:B------:R-:W0:Y:S01]  /*f620*/  SHFL.IDX PT, R2, R7, 0x2, 0x181f ;  /* 0x00581f0007027f89 */ /* 0x000e2200000e0000 */
[----:B------:R-:W-:-:S05]  /*f630*/  @!P3 LEA R20, R9, UR38, 0x1 ;  /* 0x000000260914bc11 */ /* 0x000fca000f8e08ff */
[----:B------:R-:W-:Y:S04]  /*f640*/  @!P3 LDGSTS.E.BYPASS.LTC128B.128 [R20+0x15c00], desc[UR6][R4.64], !P2 ;  /* 0x15c000000414bfae */ /* 0x000fe8000d101d46 */
[----:B------:R-:W-:Y:S04]  /*f650*/  @!P3 LDGSTS.E.BYPASS.LTC128B.128 [R20+0x19c00], desc[UR6][R4.64+0x80], !P0 ;  /* 0x19c000800414bfae */ /* 0x000fe8000c101d46 */
[----:B------:R1:W-:Y:S01]  /*f660*/  @!P3 LDGSTS.E.BYPASS.LTC128B.128 [R20+0x1dc00], desc[UR6][R4.64+0x100], !P1 ;  /* 0x1dc001000414bfae */ /* 0x0003e2000c901d46 */
[----:B------:R-:W-:Y:S02]  /*f670*/  ISETP.GE.AND P3, PT, R3, R6, PT ;  /* 0x000000060300720c */ /* 0x000fe40003f66270 */
[----:B0-----:R-:W-:Y:S01]  /*f680*/  MOV R3, R2 ;  /* 0x0000000200037202 */ /* 0x001fe20000000f00 */
[----:B------:R-:W-:Y:S01]  /*f690*/  IMAD.MOV.U32 R2, RZ, RZ, R14 ;  /* 0x000000ffff027224 */ /* 0x000fe200078e000e */
[----:B-1----:R-:W0:Y:S01]  /*f6a0*/  SHFL.IDX PT, R4, R7, 0x3, 0x181f ;  /* 0x00781f0007047f89 */ /* 0x002e2200000e0000 */
[----:B------:R-:W-:-:S08]  /*f6b0*/  VIADD R5, R8, 0x30 ;  /* 0x0000003008057836 */ /* 0x000fd00000000000 */
[----:B------:R-:W-:Y:S01]  /*f6c0*/  @!P3 LEA R21, R9, UR38, 0x1 ;  /* 0x000000260915bc11 */ /* 0x000fe2000f8e08ff */
[----:B------:R-:W-:Y:S01]  /*f6d0*/  @!P3 IMAD.WIDE.U32 R2, R10, 0x2, R2 ;  /* 0x000000020a02b825 */ /* 0x000fe200078e0002 */
[----:B------:R-:W1:Y:S04]  /*f6e0*/  SHFL.IDX PT, R14, R0, 0x3, 0x181f ;  /* 0x00781f00000e7f89 */ /* 0x000e6800000e0000 */
[----:B------:R-:W-:Y:S04]  /*f6f0*/  @!P3 LDGSTS.E.BYPASS.LTC128B.128 [R21+0x16400], desc[UR6][R2.64], !P2 ;  /* 0x164000000215bfae */ /* 0x000fe8000d101d46 */
[----:B------:R-:W-:Y:S04]  /*f700*/  @!P3 LDGSTS.E.BYPASS.LTC128B.128 [R21+0x1a400], desc[UR6][R2.64+0x80], !P0 ;  /* 0x1a4000800215bfae */ /* 0x000fe8000c101d46 */
[----:B------:R2:W-:Y:S01]  /*f710*/  @!P3 LDGSTS.E.BYPASS.LTC128B.128 [R21+0x1e400], desc[UR6][R2.64+0x100], !P1 ;  /* 0x1e4001000215bfae */ /* 0x0005e2000c901d46 */
[----:B------:R-:W-:Y:S01]  /*f720*/  ISETP.GE.AND P3, PT, R5, R6, PT ;  /* 0x000000060500720c */ /* 0x000fe20003f66270 */
[----:B0-----:R-:W-:Y:S01]  /*f730*/  IMAD.MOV.U32 R5, RZ, RZ, R4 ;  /* 0x000000ffff057224 */ /* 0x001fe200078e0004 */
[----:B-1----:R-:W-:Y:S01]  /*f740*/  MOV R4, R14 ;  /* 0x0000000e00047202 */ /* 0x002fe20000000f00 */
[----:B--2---:R-:W0:Y:S10]  /*f750*/  SHFL.IDX PT, R2, R7, 0x4, 0x181f ;  /* 0x00981f0007027f89 */ /* 0x004e3400000e0000 */
[----:B------:R-:W-:Y:S01]  /*f760*/  @!P3 LEA R20, R9, UR38, 0x1 ;  /* 0x000000260914bc11 */ /* 0x000fe2000f8e08ff */
[----:B------:R-:W-:Y:S01]  /*f770*/  VIADD R3, R8, 0x40 ;  /* 0x0000004008037836 */ /* 0x000fe20000000000 */
[----:B------:R-:W1:Y:S01]  /*f780*/  SHFL.IDX PT, R14, R0, 0x4, 0x181f ;  /* 0x00981f00000e7f89 */ /* 0x000e6200000e0000 */
[----:B------:R-:W-:-:S05]  /*f790*/  @!P3 IMAD.WIDE.U32 R4, R10, 0x2, R4 ;  /* 0x000000020a04b825 */ /* 0x000fca00078e0004 */
[----:B------:R-:W-:Y:S04]  /*f7a0*/  @!P3 LDGSTS.E.BYPASS.LTC128B.128 [R20+0x16c00], desc[UR6][R4.64], !P2 ;  /* 0x16c000000414bfae */ /* 0x000fe8000d101d46 */
[----:B------:R-:W-:Y:S04]  /*f7b0*/  @!P3 LDGSTS.E.BYPASS.LTC128B.128 [R20+0x1ac00], desc[UR6][R4.64+0x80], !P0 ;  /* 0x1ac000800414bfae */ /* 0x000fe8000c101d46 */
[----:B------:R2:W-:Y:S01]  /*f7c0*/  @!P3 LDGSTS.E.BYPASS.LTC128B.128 [R20+0x1ec00], desc[UR6][R4.64+0x100], !P1 ;  /* 0x1ec001000414bfae */ /* 0x0005e2000c901d46 */
[----:B------:R-:W-:Y:S01]  /*f7d0*/  ISETP.GE.AND P3, PT, R3, R6, PT ;  /* 0x000000060300720c */ /* 0x000fe20003f66270 */
[----:B0-----:R-:W-:-:S02]  /*f7e0*/  IMAD.MOV.U32 R3, RZ, RZ, R2 ;  /* 0x000000ffff037224 */ /* 0x001fc400078e0002 */
[----:B-1----:R-:W-:Y:S01]  /*f7f0*/  IMAD.MOV.U32 R2, RZ, RZ, R14 ;  /* 0x000000ffff027224 */ /* 0x002fe200078e000e */
[----:B--2---:R-:W0:Y:S01]  /*f800*/  SHFL.IDX PT, R4, R7, 0x5, 0x181f ;  /* 0x00b81f0007047f89 */ /* 0x004e2200000e0000 */
[----:B------:R-:W-:-:S08]  /*f810*/  IADD3 R5, R8, 0x50, RZ ;  /* 0x0000005008057810 */ /* 0x000fd00007ffe0ff */
[----:B------:R-:W-:Y:S01]  /*f820*/  @!P3 IMAD.WIDE.U32 R2, R10, 0x2, R2 ;  /* 0x000000020a02b825 */ /* 0x000fe200078e0002 */
[----:B------:R-:W-:Y:S01]  /*f830*/  @!P3 LEA R21, R9, UR38, 0x1 ;  /* 0x000000260915bc11 */ /* 0x000fe2000f8e08ff */
[----:B------:R-:W1:Y:S04]  /*f840*/  SHFL.IDX PT, R14, R0, 0x5, 0x181f ;  /* 0x00b81f00000e7f89 */ /* 0x000e6800000e0000 */
[----:B------:R-:W-:Y:S04]  /*f850*/  @!P3 LDGSTS.E.BYPASS.LTC128B.128 [R21+0x17400], desc[UR6][R2.64], !P2 ;  /* 0x174000000215bfae */ /* 0x000fe8000d101d46 */
[----:B------:R-:W-:Y:S04]  /*f860*/  @!P3 LDGSTS.E.BYPASS.LTC128B.128 [R21+0x1b400], desc[UR6][R2.64+0x80], !P0 ;  /* 0x1b4000800215bfae */ /* 0x000fe8000c101d46 */
[----:B------:R2:W-:Y:S01]  /*f870*/  @!P3 LDGSTS.E.BYPASS.LTC128B.128 [R21+0x1f400], desc[UR6][R2.64+0x100], !P1 ;  /* 0x1f4001000215bfae */ /* 0x0005e2000c901d46 */
[----:B------:R-:W-:Y:S01]  /*f880*/  ISETP.GE.AND P3, PT, R5, R6, PT ;  /* 0x000000060500720c */ /* 0x000fe20003f66270 */
[----:B0-----:R-:W-:-:S02]  /*f890*/  IMAD.MOV.U32 R5, RZ, RZ, R4 ;  /* 0x000000ffff057224 */ /* 0x001fc400078e0004 */
[----:B-1----:R-:W-:Y:S01]  /*f8a0*/  IMAD.MOV.U32 R4, RZ, RZ, R14 ;  /* 0x000000ffff047224 */ /* 0x002fe200078e000e */
[----:B--2---:R-:W0:Y:S09]  /*f8b0*/  SHFL.IDX PT, R2, R7, 0x6, 0x181f ;  /* 0x00d81f0007027f89 */ /* 0x004e3200000e0000 */
[----:B------:R-:W-:Y:S01]  /*f8c0*/  @!P3 LEA R20, R9, UR38, 0x1 ;  /* 0x000000260914bc11 */ /* 0x000fe2000f8e08ff */
[----:B------:R-:W-:Y:S01]  /*f8d0*/  VIADD R3, R8, 0x60 ;  /* 0x0000006008037836 */ /* 0x000fe20000000000 */
[----:B------:R-:W1:Y:S01]  /*f8e0*/  SHFL.IDX PT, R14, R0, 0x6, 0x181f ;  /* 0x00d81f00000e7f89 */ /* 0x000e6200000e0000 */
[----:B------:R-:W-:-:S05]  /*f8f0*/  @!P3 IMAD.WIDE.U32 R4, R10, 0x2, R4 ;  /* 0x000000020a04b825 */ /* 0x000fca00078e0004 */
[----:B------:R-:W-:Y:S04]  /*f900*/  @!P3 LDGSTS.E.BYPASS.LTC128B.128 [R20+0x17c00], desc[UR6][R4.64], !P2 ;  /* 0x17c000000414bfae */ /* 0x000fe8000d101d46 */
[----:B------:R-:W-:Y:S04]  /*f910*/  @!P3 LDGSTS.E.BYPASS.LTC128B.128 [R20+0x1bc00], desc[UR6][R4.64+0x80], !P0 ;  /* 0x1bc000800414bfae */ /* 0x000fe8000c101d46 */
[----:B------:R2:W-:Y:S01]  /*f920*/  @!P3 LDGSTS.E.BYPASS.LTC128B.128 [R20+0x1fc00], desc[UR6][R4.64+0x100], !P1 ;  /* 0x1fc001000414bfae */ /* 0x0005e2000c901d46 */
[----:B------:R-:W-:Y:S02]  /*f930*/  ISETP.GE.AND P3, PT, R3, R6, PT ;  /* 0x000000060300720c */ /* 0x000fe40003f66270 */
[----:B0-----:R-:W-:Y:S01]  /*f940*/  MOV R3, R2 ;  /* 0x0000000200037202 */ /* 0x001fe20000000f00 */
[----:B-1----:R-:W-:Y:S01]  /*f950*/  IMAD.MOV.U32 R2, RZ, RZ, R14 ;  /* 0x000000ffff027224 */ /* 0x002fe200078e000e */
[----:B--2---:R0:W1:Y:S09]  /*f960*/  SHFL.IDX PT, R4, R7, 0x7, 0x181f ;  /* 0x00f81f0007047f89 */ /* 0x00407200000e0000 */
[----:B------:R-:W-:Y:S01]  /*f970*/  @!P3 IMAD.WIDE.U32 R2, R10, 0x2, R2 ;  /* 0x000000020a02b825 */ /* 0x000fe200078e0002 */
[----:B------:R-:W-:Y:S01]  /*f980*/  @!P3 LEA R21, R9, UR38, 0x1 ;  /* 0x000000260915bc11 */ /* 0x000fe2000f8e08ff */
[----:B------:R0:W2:Y:S04]  /*f990*/  SHFL.IDX PT, R14, R0, 0x7, 0x181f ;  /* 0x00f81f00000e7f89 */ /* 0x0000a800000e0000 */
[----:B------:R0:W-:Y:S04]  /*f9a0*/  @!P3 LDGSTS.E.BYPASS.LTC128B.128 [R21+0x18400], desc[UR6][R2.64], !P2 ;  /* 0x184000000215bfae */ /* 0x0001e8000d101d46 */
[----:B------:R0:W-:Y:S04]  /*f9b0*/  @!P3 LDGSTS.E.BYPASS.LTC128B.128 [R21+0x1c400], desc[UR6][R2.64+0x80], !P0 ;  /* 0x1c4000800215bfae */ /* 0x0001e8000c101d46 */
[----:B------:R0:W-:Y:S02]  /*f9c0*/  @!P3 LDGSTS.E.BYPASS.LTC128B.128 [R21+0x20400], desc[UR6][R2.64+0x100], !P1 ;  /* 0x204001000215bfae */ /* 0x0001e4000c901d46 */
.L_x_148:
[----:B0-----:R-:W-:Y:S01]  /*f9d0*/  VIADD R3, R8, 0x70 ;  /* 0x0000007008037836 */ /* 0x001fe20000000000 */
[----:B------:R-:W-:Y:S01]  /*f9e0*/  BSSY B0, `(.L_x_51) ;  /* 0x000000e000007945 */ /* 0x000fe20003800000 */
[----:B--2---:R-:W-:-:S03]  /*f9f0*/  IMAD.MOV.U32 R2, RZ, RZ, R14 ;  /* 0x000000ffff027224 */ /* 0x004fc600078e000e */
[----:B------:R-:W-:Y:S02]  /*fa00*/  ISETP.GE.AND P3, PT, R3, R6, PT ;  /* 0x000000060300720c */ /* 0x000fe40003f66270 */
[----:B-1----:R-:W-:-:S11]  /*fa10*/  MOV R3, R4 ;  /* 0x0000000400037202 */ /* 0x002fd60000000f00 */
[----:B------:R-:W-:Y:S05]  /*fa20*/  @P3 BRA `(.L_x_52) ;  /* 0x0000000000243947 */ /* 0x000fea0003800000 */
[----:B------:R-:W-:Y:S01]  /*fa30*/  IMAD.WIDE.U32 R10, R10, 0x2, R2 ;  /* 0x000000020a0a7825 */ /* 0x000fe200078e0002 */
[----:B------:R-:W-:Y:S01]  /*fa40*/  LEA R9, R9, UR38, 0x1 ;  /* 0x0000002609097c11 */ /* 0x000fe2000f8e08ff */
[----:B------:R-:W-:-:S04]  /*fa50*/  ULDC.64 UR4, c[0x0][0x208] ;  /* 0x0000820000047ab9 */ /* 0x000fc80000000a00 */
[----:B------:R-:W-:Y:S01]  /*fa60*/  @!PT LDS RZ, [RZ] ;  /* 0x00000000fffff984 */ /* 0x000fe20000000800 */
[----:B------:R-:W-:Y:S01]  /*fa70*/  @!PT LDS RZ, [RZ] ;  /* 0x00000000fffff984 */ /* 0x000fe20000000800 */
[----:B------:R-:W-:Y:S01]  /*fa80*/  @!PT LDS RZ, [RZ] ;  /* 0x00000000fffff984 */ /* 0x000fe20000000800 */
[----:B------:R0:W-:Y:S04]  /*fa90*/  LDGSTS.E.BYPASS.LTC128B.128 [R9+0x18c00], desc[UR4][R10.64], !P2 ;  /* 0x18c000000a097fae */ /* 0x0001e8000d101d44 */
[----:B------:R0:W-:Y:S04]  /*faa0*/  LDGSTS.E.BYPASS.LTC128B.128 [R9+0x1cc00], desc[UR4][R10.64+0x80], !P0 ;  /* 0x1cc000800a097fae */ /* 0x0001e8000c101d44 */
[----:B------:R0:W-:Y:S02]  /*fab0*/  LDGSTS.E.BYPASS.LTC128B.128 [R9+0x20c00], desc[UR4][R10.64+0x100], !P1 ;  /* 0x20c001000a097fae */ /* 0x0001e4000c901d44 */
.L_x_52:
[----:B------:R-:W-:Y:S05]  /*fac0*/  BSYNC B0 ;  /* 0x0000000000007941 */ /* 0x000fea0003800000 */
.L_x_51:
[----:B------:R-:W-:Y:S01]  /*fad0*/  NOP ;  /* 0x0000000000007918 */ /* 0x000fe20000000000 */
[----:B------:R-:W-:Y:S01]  /*fae0*/  SYNCS.ARRIVE.TRANS64.RED.A0T1 RZ, [UR38+0x36800], RZ ;  /* 0x036800ffffff79a7 */ /* 0x000fe20008200426 */
[----:B------:R-:W-:Y:S01]  /*faf0*/  IMAD.MOV.U32 R2, RZ, RZ, 0x1 ;  /* 0x00000001ff027424 */ /* 0x000fe200078e00ff */
[----:B------:R-:W-:Y:S04]  /*fb00*/  ARRIVES.LDGSTSBAR.64.TRANSCNT [UR38+0x36800] ;  /* 0x03680000ff0079b0 */ /* 0x000fe80008000aa6 */
[----:B------:R-:W-:Y:S01]  /*fb10*/  SHF.L.U32 R2, R2, 0x1f, RZ ;  /* 0x0000001f02027819 */ /* 0x000fe200000006ff */
[----:B------:R-:W-:Y:S01]  /*fb20*/  NOP ;  /* 0x0000000000007918 */ /* 0x000fe20000000000 */
[----:B------:R-:W2:Y:S01]  /*fb30*/  LDL.LU R3, [R1+0x8] ;  /* 0x0000080001037983 */ /* 0x000ea20000300800 */
[----:B------:R-:W-:Y:S01]  /*fb40*/  SYNCS.ARRIVE.TRANS64.A1T0 RZ, [UR38+0x36800], RZ ;  /* 0x036800ffffff79a7 */ /* 0x000fe20008100026 */
[----:B------:R-:W1:Y:S01]  /*fb50*/  SYNCS.PHASECHK.TRANS64.TRYWAIT P0, [UR38+0x36820], R2 ;  /* 0x03682002ff0075a7 */ /* 0x000e620008000166 */
[----:B--2---:R-:W-:-:S05]  /*fb60*/  VIADD R0, R3, 0xfffffffe ;  /* 0xfffffffe03007836 */ /* 0x004fca0000000000 */
[----:B------:R-:W-:Y:S01]  /*fb70*/  ISETP.GE.AND P1, PT, R0, UR40, PT ;  /* 0x0000002800007c0c */ /* 0x000fe2000bf26270 */
[----:B-1----:R-:W-:-:S12]  /*fb80*/  @!P0 BRA `(.L_x_53) ;  /* 0x00000034004c8947 */ /* 0x002fd80003800000 */
.L_x_149:
[----:B0-----:R-:W-:Y:S01]  /*fb90*/  IMAD.MOV.U32 R9, RZ, RZ, 0x1 ;  /* 0x00000001ff097424 */ /* 0x001fe200078e00ff */
[----:B------:R-:W-:Y:S01]  /*fba0*/  MOV R8, RZ ;  /* 0x000000ff00087202 */ /* 0x000fe20000000f00 */
[----:B------:R-:W-:Y:S06]  /*fbb0*/  @!P1 BRA `(.L_x_54) ;  /* 0x0000001c00a89947 */ /* 0x000fec0003800000 */
[----:B------:R-:W-:Y:S01]  /*fbc0*/  UIADD3 UR4, UR42, 0x1, URZ ;  /* 0x000000012a047890 */ /* 0x000fe2000fffe03f */
[----:B-1----:R-:W-:Y:S01]  /*fbd0*/  LOP3.LUT R2, RZ, UR40, RZ, 0x33, !PT ;  /* 0x00000028ff027c12 */ /* 0x002fe2000f8e33ff */
[----:B------:R-:W0:Y:S01]  /*fbe0*/  S2R R4, SR_TID.X ;  /* 0x0000000000047919 */ /* 0x000e220000002100 */
[----:B------:R-:W-:Y:S01]  /*fbf0*/  IMAD.MOV.U32 R9, RZ, RZ, 0x1 ;  /* 0x00000001ff097424 */ /* 0x000fe200078e00ff */
[----:B------:R-:W-:-:S04]  /*fc00*/  UIMAD UR4, UR4, UR41, URZ ;  /* 0x00000029040472a4 */ /* 0x000fc8000f8e023f */
[----:B------:R-:W-:-:S04]  /*fc10*/  UISETP.LT.AND UP0, UPT, UR39, UR4, UPT ;  /* 0x000000042700728c */ /* 0x000fc8000bf01270 */
[----:B------:R-:W-:-:S06]  /*fc20*/  USEL UR4, UR39, UR4, UP0 ;  /* 0x0000000427047287 */ /* 0x000fcc0008000000 */
[----:B------:R-:W-:-:S05]  /*fc30*/  IMAD R3, RZ, RZ, -UR4 ;  /* 0x80000004ff037e24 */ /* 0x000fca000f8e02ff */
[----:B------:R-:W-:-:S04]  /*fc40*/  VIADDMNMX R2, R3, 0x1, R2, !PT ;  /* 0x0000000103027846 */ /* 0x000fc80007800102 */
[----:B------:R-:W-:Y:S02]  /*fc50*/  R2UR UR5, R2 ;  /* 0x00000000020572ca */ /* 0x000fe400000e0000 */
[----:B------:R-:W-:Y:S02]  /*fc60*/  LOP3.LUT R2, RZ, UR4, RZ, 0x33, !PT ;  /* 0x00000004ff027c12 */ /* 0x000fe4000f8e33ff */
[----:B0-----:R-:W-:Y:S02]  /*fc70*/  LOP3.LUT R10, R4, 0x1f, RZ, 0xc0, !PT ;  /* 0x0000001f040a7812 */ /* 0x001fe400078ec0ff */
[----:B------:R-:W-:-:S07]  /*fc80*/  MOV R4, R16 ;  /* 0x0000001000047202 */ /* 0x000fce0000000f00 */
[----:B------:R-:W-:Y:S02]  /*fc90*/  UIADD3 UR6, UR5, -0x2, URZ ;  /* 0xfffffffe05067890 */ /* 0x000fe4000fffe03f */
[----:B------:R-:W-:-:S04]  /*fca0*/  UIADD3 UR5, UR4, UR5, URZ ;  /* 0x0000000504057290 */ /* 0x000fc8000fffe03f */
[----:B------:R-:W-:Y:S02]  /*fcb0*/  ISETP.NE.AND P0, PT, R2, UR6, PT ;  /* 0x0000000602007c0c */ /* 0x000fe4000bf05270 */
[----:B------:R-:W-:-:S05]  /*fcc0*/  IMAD.U32 R12, RZ, RZ, UR5 ;  /* 0x00000005ff0c7e24 */ /* 0x000fca000f8e00ff */
[----:B------:R-:W-:-:S06]  /*fcd0*/  LOP3.LUT R12, R12, 0x1, RZ, 0xc0, !PT ;  /* 0x000000010c0c7812 */ /* 0x000fcc00078ec0ff */
[----:B------:R-:W-:Y:S05]  /*fce0*/  @!P0 BRA `(.L_x_55) ;  /* 0x0000001000f48947 */ /* 0x000fea0003800000 */
[----:B------:R-:W-:Y:S01]  /*fcf0*/  R2UR UR4, R12 ;  /* 0x000000000c0472ca */ /* 0x000fe200000e0000 */
[----:B------:R-:W-:Y:S01]  /*fd00*/  BSSY B0, `(.L_x_55) ;  /* 0x000013b000007945 */ /* 0x000fe20003800000 */
[----:B------:R-:W-:Y:S02]  /*fd10*/  IMAD.MOV.U32 R6, RZ, RZ, 0x1 ;  /* 0x00000001ff067424 */ /* 0x000fe400078e00ff */
[----:B------:R-:W-:-:S09]  /*fd20*/  IMAD.MOV.U32 R4, RZ, RZ, R16 ;  /* 0x000000ffff047224 */ /* 0x000fd200078e0010 */
[----:B------:R-:W-:-:S06]  /*fd30*/  UIADD3 UR4, UR5, -UR4, URZ ;  /* 0x8000000405047290 */ /* 0x000fcc000fffe03f */
[----:B------:R-:W-:-:S07]  /*fd40*/  IMAD.U32 R7, RZ, RZ, UR4 ;  /* 0x00000004ff077e24 */ /* 0x000fce000f8e00ff */
.L_x_90:
[----:B------:R-:W2:Y:S01]  /*fd50*/  LDL R2, [R1] ;  /* 0x0000000001027983 */ /* 0x000ea20000100800 */
[----:B------:R-:W-:Y:S01]  /*fd60*/  IADD3 R7, R7, -0x2, RZ ;  /* 0xfffffffe07077810 */ /* 0x000fe20007ffe0ff */
[----:B------:R-:W-:Y:S03]  /*fd70*/  BSSY B1, `(.L_x_56) ;  /* 0x0000097000017945 */ /* 0x000fe60003800000 */
[----:B------:R-:W-:Y:S02]  /*fd80*/  ISETP.NE.AND P1, PT, R7, RZ, PT ;  /* 0x000000ff0700720c */ /* 0x000fe40003f25270 */
[----:B--2---:R-:W-:-:S13]  /*fd90*/  ISETP.NE.AND P0, PT, R2, RZ, PT ;  /* 0x000000ff0200720c */ /* 0x004fda0003f05270 */
[----:B------:R-:W-:Y:S05]  /*fda0*/  @!P0 BRA `(.L_x_57) ;  /* 0x00000008004c8947 */ /* 0x000fea0003800000 */
[----:B------:R-:W2:Y:S01]  /*fdb0*/  LDL R2, [R1+0x4] ;  /* 0x0000040001027983 */ /* 0x000ea20000100800 */
[----:B------:R-:W-:Y:S01]  /*fdc0*/  IMAD.MOV.U32 R9, RZ, RZ, R0 ;  /* 0x000000ffff097224 */ /* 0x000fe200078e0000 */
[----:B--2---:R-:W-:-:S13]  /*fdd0*/  ISETP.NE.AND P0, PT, R2, RZ, PT ;  /* 0x000000ff0200720c */ /* 0x004fda0003f05270 */
[----:B------:R-:W-:Y:S05]  /*fde0*/  @!P0 BRA `(.L_x_58) ;  /* 0x00000000004c8947 */ /* 0x000fea0003800000 */
[----:B------:R-:W0:Y:S01]  /*fdf0*/  LDC R9, c[0x0][0x43c] ;  /* 0x00010f00ff097b82 */ /* 0x000e220000000800 */
[----:B------:R-:W-:Y:S01]  /*fe00*/  ULDC.64 UR4, c[0x0][0x428] ;  /* 0x00010a0000047ab9 */ /* 0x000fe20000000a00 */
[----:B------:R-:W-:Y:S01]  /*fe10*/  ULDC.64 UR6, c[0x0][0x208] ;  /* 0x0000820000067ab9 */ /* 0x000fe20000000a00 */
[----:B------:R-:W-:Y:S01]  /*fe20*/  IMAD R5, R19, UR4, RZ ;  /* 0x0000000413057c24 */ /* 0x000fe2000f8e02ff */
[----:B0-----:R-:W-:-:S13]  /*fe30*/  ISETP.NE.AND P0, PT, R9, 0x1, PT ;  /* 0x000000010900780c */ /* 0x001fda0003f05270 */
[----:B------:R-:W0:Y:S02]  /*fe40*/  @P0 LDC.64 R2, c[0x0][0x440] ;  /* 0x00011000ff020b82 */ /* 0x000e240000000a00 */
[----:B0-----:R-:W-:-:S04]  /*fe50*/  @P0 IMAD.HI.U32 R4, R0, R2, RZ ;  /* 0x0000000200040227 */ /* 0x001fc800078e00ff */
[----:B------:R-:W-:Y:S01]  /*fe60*/  IMAD.MOV.U32 R2, RZ, RZ, R0 ;  /* 0x000000ffff027224 */ /* 0x000fe200078e0000 */
[----:B------:R-:W-:Y:S01]  /*fe70*/  @P0 SHF.R.U32.HI R2, RZ, R3, R4 ;  /* 0x00000003ff020219 */ /* 0x000fe20000011604 */
[----:B------:R-:W-:-:S03]  /*fe80*/  IMAD R4, R18, UR5, R5 ;  /* 0x0000000512047c24 */ /* 0x000fc6000f8e0205 */
[--C-:B------:R-:W-:Y:S01]  /*fe90*/  SHF.R.S32.HI R3, RZ, 0x1f, R2.reuse ;  /* 0x0000001fff037819 */ /* 0x100fe20000011402 */
[--C-:B------:R-:W-:Y:S02]  /*fea0*/  IMAD.MOV R5, RZ, RZ, -R2.reuse ;  /* 0x000000ffff057224 */ /* 0x100fe400078e0a02 */
[----:B------:R-:W-:Y:S01]  /*feb0*/  IMAD.WIDE.U32 R2, R18, UR4, R2 ;  /* 0x0000000412027c25 */ /* 0x000fe2000f8e0002 */
[----:B------:R-:W-:-:S03]  /*fec0*/  ULDC.64 UR4, c[0x0][0x418] ;  /* 0x0001060000047ab9 */ /* 0x000fc60000000a00 */
[----:B------:R-:W-:Y:S01]  /*fed0*/  IMAD R9, R9, R5, R0 ;  /* 0x0000000509097224 */ /* 0x000fe200078e0200 */
[----:B------:R-:W-:Y:S02]  /*fee0*/  IADD3 R3, R4, R3, RZ ;  /* 0x0000000304037210 */ /* 0x000fe40007ffe0ff */
[----:B------:R-:W-:-:S04]  /*fef0*/  LEA R4, P0, R2, UR4, 0x2 ;  /* 0x0000000402047c11 */ /* 0x000fc8000f8010ff */
[----:B------:R-:W-:-:S05]  /*ff00*/  LEA.HI.X R5, R2, UR5, R3, 0x2, P0 ;  /* 0x0000000502057c11 */ /* 0x000fca00080f1403 */
[----:B------:R0:W5:Y:S04]  /*ff10*/  LDG.E R4, desc[UR6][R4.64] ;  /* 0x0000000604047981 */ /* 0x000168000c1e1900 */
.L_x_58:
[----:B------:R-:W1:Y:S01]  /*ff20*/  S2R R2, SR_TID.X ;  /* 0x0000000000027919 */ /* 0x000e620000002100 */
[----:B------:R-:W-:Y:S01]  /*ff30*/  BSSY B2, `(.L_x_59) ;  /* 0x0000006000027945 */ /* 0x000fe20003800000 */
[----:B-1----:R-:W-:Y:S02]  /*ff40*/  LOP3.LUT R3, R2, 0x7f, RZ, 0xc0, !PT ;  /* 0x0000007f02037812 */ /* 0x002fe400078ec0ff */
[----:B------:R-:W-:Y:S02]  /*ff50*/  SHF.L.U32 R2, R6, 0x1f, RZ ;  /* 0x0000001f06027819 */ /* 0x000fe400000006ff */
[----:B------:R-:W-:Y:S02]  /*ff60*/  ISETP.NE.AND P2, PT, R3, RZ, PT ;  /* 0x000000ff0300720c */ /* 0x000fe40003f45270 */
[----:B------:R-:W1:Y:S02]  /*ff70*/  SYNCS.PHASECHK.TRANS64.TRYWAIT P0, [UR38+0x36848], R2 ;  /* 0x03684802ff0075a7 */ /* 0x000e640008000166 */
[----:B-1----:R-:W-:Y:S09]  /*ff80*/  @!P0 BRA `(.L_x_60) ;  /* 0x0000003000648947 */ /* 0x002ff20003800000 */
.L_x_150:
[----:B------:R-:W-:Y:S05]  /*ff90*/  BSYNC B2 ;  /* 0x0000000000027941 */ /* 0x000fea0003800000 */
.L_x_59:
[----:B------:R-:W-:Y:S04]  /*ffa0*/  BSSY B2, `(.L_x_61) ;  /* 0x0000007000027945 */ /* 0x000fe80003800000 */
[----:B------:R-:W-:Y:S05]  /*ffb0*/  @P2 BRA `(.L_x_62) ;  /* 0x0000000000142947 */ /* 0x000fea0003800000 */
[----:B------:R-:W-:Y:S01]  /*ffc0*/  ISETP.NE.AND P0, PT, R10, RZ, PT ;  /* 0x000000ff0a00720c */ /* 0x000fe20003f05270 */
[----:B-1----:R-:W-:-:S04]  /*ffd0*/  IMAD.MOV.U32 R3, RZ, RZ, 0xa800 ;  /* 0x0000a800ff037424 */ /* 0x002fc800078e00ff */
[----:B------:R2:W-:Y:S08]  /*ffe0*/  SYNCS.ARRIVE.TRANS64 RZ, [UR38+0x36838], R3 ;  /* 0x03683803ffff79a7 */ /* 0x0005f00008000026 */
[----:B--2---:R-:W-:Y:S05]  /*fff0*/  @!P0 BRA `(.L_x_62) ;  /* 0x0000000000048947 */ /* 0x004fea0003800000 */
[----:B------:R-:W-:Y:S01]  /*10000*/  BPT.TRAP 0x1 ;  /* 0x000000040000795c */ /* 0x000fe20000300000 */
.L_x_62:
[----:B------:R-:W-:Y:S05]  /*10010*/  BSYNC B2 ;  /* 0x0000000000027941 */ /* 0x000fea0003800000 */
.L_x_61:
[----:B0-----:R-:W-:Y:S01]  /*10020*/  IMAD.MOV.U32 R5, RZ, RZ, RZ ;  /* 0x000000ffff057224 */ /* 0x001fe200078e00ff */
[----:B------:R-:W-:Y:S01]  /*10030*/  ULDC.64 UR4, c[0x0][0x198] ;  /* 0x0000660000047ab9 */ /* 0x000fe20000000a00 */
[----:B------:R-:W-:Y:S01]  /*10040*/  PLOP3.LUT P0, PT, PT, PT, PT, 0x80, 0x0 ;  /* 0x000000000000781c */ /* 0x000fe20003f0f070 */
[----:B------:R-:W-:Y:S01]  /*10050*/  UIADD3 UR4, UP0, UR4, 0x370, URZ ;  /* 0x0000037004047890 */ /* 0x000fe2000ff1e03f */
[----:B-1----:R-:W-:Y:S01]  /*10060*/  IMAD R3, R9, 0x70, RZ ;  /* 0x0000007009037824 */ /* 0x002fe200078e02ff */
[----:B------:R-:W-:Y:S01]  /*10070*/  R2UR UR34, R5 ;  /* 0x00000000052272ca */ /* 0x000fe200000e0000 */
[----:B------:R-:W-:Y:S02]  /*10080*/  UIADD3 UR32, UR38, 0x2bc00, URZ ;  /* 0x0002bc0026207890 */ /* 0x000fe4000fffe03f */
[----:B------:R-:W-:Y:S02]  /*10090*/  UIADD3 UR33, UR38, 0x36838, URZ ;  /* 0x0003683826217890 */ /* 0x000fe4000fffe03f */
[----:B------:R-:W-:Y:S01]  /*100a0*/  UIADD3.X UR5, URZ, UR5, URZ, UP0, !UPT ;  /* 0x000000053f057290 */ /* 0x000fe200087fe43f */
[----:B------:R-:W-:Y:S01]  /*100b0*/  UMOV UR6, 0x0 ;  /* 0x0000000000067882 */ /* 0x000fe20000000000 */
[----:B------:R-:W-:-:S10]  /*100c0*/  UMOV UR7, 0x14f00000 ;  /* 0x14f0000000077882 */ /* 0x000fd40000000000 */
.L_x_63:
[----:B------:R-:W-:-:S13]  /*100d0*/  @P0 ELECT P3, URZ, PT ;  /* 0x00000000003f082f */ /* 0x000fda0003860000 */
[----:B-----5:R-:W-:Y:S02]  /*100e0*/  @P3 R2UR UR37, R4 ;  /* 0x00000000042532ca */ /* 0x020fe400000e0000 */
[----:B------:R-:W-:Y:S02]  /*100f0*/  @P3 R2UR UR35, R3 ;  /* 0x00000000032332ca */ /* 0x000fe400000e0000 */
[----:B------:R-:W-:Y:S02]  /*10100*/  @P3 PLOP3.LUT P0, PT, P3, PT, PT, 0x8, 0x0 ;  /* 0x000000000000381c */ /* 0x000fe40001f0e170 */
[----:B------:R-:W-:-:S09]  /*10110*/  PLOP3.LUT P3, PT, PT, PT, PT, 0x8, 0x0 ;  /* 0x000000000000781c */ /* 0x000fd20003f6e170 */
[----:B------:R0:W-:Y:S02]  /*10120*/  UTMALDG.4D [UR32], [UR4], desc[UR6] ;  /* 0x00000620040075b4 */ /* 0x0001e40008019000 */
[----:B0-----:R-:W-:Y:S05]  /*10130*/  @P0 BRA.U.ANY `(.L_x_63) ;  /* 0xfffffffd00e40947 */ /* 0x001fea000393ffff */
[----:B------:R-:W-:Y:S01]  /*10140*/  IMAD.MOV.U32 R11, RZ, RZ, 0x40 ;  /* 0x00000040ff0b7424 */ /* 0x000fe200078e00ff */
[----:B------:R-:W-:Y:S01]  /*10150*/  PLOP3.LUT P0, PT, PT, PT, PT, 0x80, 0x0 ;  /* 0x000000000000781c */ /* 0x000fe20003f0f070 */
[----:B------:R-:W-:Y:S01]  /*10160*/  UIADD3 UR8, UR38, 0x2f400, URZ ;  /* 0x0002f40026087890 */ /* 0x000fe2000fffe03f */
[----:B------:R-:W-:Y:S02]  /*10170*/  UMOV UR6, 0x0 ;  /* 0x0000000000067882 */ /* 0x000fe40000000000 */
[----:B------:R-:W-:Y:S01]  /*10180*/  R2UR UR10, R11 ;  /* 0x000000000b0a72ca */ /* 0x000fe200000e0000 */
[----:B------:R-:W-:-:S14]  /*10190*/  UMOV UR7, 0x14f00000 ;  /* 0x14f0000000077882 */ /* 0x000fdc0000000000 */
.L_x_64:
[----:B------:R-:W-:-:S13]  /*101a0*/  @P0 ELECT P3, URZ, PT ;  /* 0x00000000003f082f */ /* 0x000fda0003860000 */
[----:B------:R-:W-:Y:S01]  /*101b0*/  @P3 R2UR UR13, R4 ;  /* 0x00000000040d32ca */ /* 0x000fe200000e0000 */
[----:B------:R-:W-:Y:S01]  /*101c0*/  UMOV UR9, UR33 ;  /* 0x0000002100097c82 */ /* 0x000fe20008000000 */
[----:B------:R-:W-:Y:S01]  /*101d0*/  @P3 R2UR UR11, R3 ;  /* 0x00000000030b32ca */ /* 0x000fe200000e0000 */
[----:B------:R-:W-:Y:S01]  /*101e0*/  UMOV UR12, UR36 ;  /* 0x00000024000c7c82 */ /* 0x000fe20008000000 */
[----:B------:R-:W-:Y:S02]  /*101f0*/  @P3 PLOP3.LUT P0, PT, P3, PT, PT, 0x8, 0x0 ;  /* 0x000000000000381c */ /* 0x000fe40001f0e170 */
[----:B------:R-:W-:-:S09]  /*10200*/  PLOP3.LUT P3, PT, PT, PT, PT, 0x8, 0x0 ;  /* 0x000000000000781c */ /* 0x000fd20003f6e170 */
[----:B------:R0:W-:Y:S02]  /*10210*/  UTMALDG.4D [UR8], [UR4], desc[UR6] ;  /* 0x00000608040075b4 */ /* 0x0001e40008019000 */
[----:B0-----:R-:W-:Y:S05]  /*10220*/  @P0 BRA.U.ANY `(.L_x_64) ;  /* 0xfffffffd00dc0947 */ /* 0x001fea000393ffff */
[----:B------:R-:W-:Y:S01]  /*10230*/  MOV R13, 0x80 ;  /* 0x00000080000d7802 */ /* 0x000fe20000000f00 */
[----:B------:R-:W-:Y:S01]  /*10240*/  UIADD3 UR8, UR38, 0x32c00, URZ ;  /* 0x00032c0026087890 */ /* 0x000fe2000fffe03f */
[----:B------:R-:W-:Y:S01]  /*10250*/  PLOP3.LUT P0, PT, PT, PT, PT, 0x80, 0x0 ;  /* 0x000000000000781c */ /* 0x000fe20003f0f070 */
[----:B------:R-:W-:Y:S01]  /*10260*/  UMOV UR6, 0x0 ;  /* 0x0000000000067882 */ /* 0x000fe20000000000 */
[----:B------:R-:W-:Y:S01]  /*10270*/  R2UR UR10, R13 ;  /* 0x000000000d0a72ca */ /* 0x000fe200000e0000 */
[----:B------:R-:W-:-:S14]  /*10280*/  UMOV UR7, 0x14f00000 ;  /* 0x14f0000000077882 */ /* 0x000fdc0000000000 */
.L_x_65:
        /* <DEDUP_REMOVED lines=9> */
[----:B------:R-:W0:Y:S01]  /*10320*/  SYNCS.PHASECHK.TRANS64.TRYWAIT P0, [UR38+0x36860], R2 ;  /* 0x03686002ff0075a7 */ /* 0x000e220008000166 */
[----:B------:R-:W-:Y:S04]  /*10330*/  BSSY B2, `(.L_x_66) ;  /* 0x0000002000027945 */ /* 0x000fe80003800000 */
[----:B0-----:R-:W-:Y:S05]  /*10340*/  @!P0 BRA `(.L_x_67) ;  /* 0x0000002c008c8947 */ /* 0x001fea0003800000 */
.L_x_151:
[----:B------:R-:W-:Y:S05]  /*10350*/  BSYNC B2 ;  /* 0x0000000000027941 */ /* 0x000fea0003800000 */
.L_x_66:
[----:B------:R-:W-:Y:S01]  /*10360*/  BSSY B2, `(.L_x_68) ;  /* 0x0000009000027945 */ /* 0x000fe20003800000 */
[----:B0-----:R-:W-:Y:S02]  /*10370*/  IMAD.MOV.U32 R2, RZ, RZ, 0x0 ;  /* 0x00000000ff027424 */ /* 0x001fe400078e00ff */
[----:B------:R-:W-:Y:S01]  /*10380*/  IMAD.MOV.U32 R3, RZ, RZ, 0x14f00000 ;  /* 0x14f00000ff037424 */ /* 0x000fe200078e00ff */
[----:B------:R-:W-:Y:S06]  /*10390*/  @P2 BRA `(.L_x_69) ;  /* 0x0000000000142947 */ /* 0x000fec0003800000 */
[----:B------:R-:W-:Y:S01]  /*103a0*/  ISETP.NE.AND P0, PT, R10, RZ, PT ;  /* 0x000000ff0a00720c */ /* 0x000fe20003f05270 */
[----:B------:R-:W-:-:S04]  /*103b0*/  IMAD.MOV.U32 R14, RZ, RZ, 0xa800 ;  /* 0x0000a800ff0e7424 */ /* 0x000fc800078e00ff */
[----:B------:R0:W-:Y:S08]  /*103c0*/  SYNCS.ARRIVE.TRANS64 RZ, [UR38+0x36850], R14 ;  /* 0x0368500effff79a7 */ /* 0x0001f00008000026 */
[----:B0-----:R-:W-:Y:S05]  /*103d0*/  @!P0 BRA `(.L_x_69) ;  /* 0x0000000000048947 */ /* 0x001fea0003800000 */
[----:B------:R-:W-:Y:S01]  /*103e0*/  BPT.TRAP 0x1 ;  /* 0x000000040000795c */ /* 0x000fe20000300000 */
.L_x_69:
[----:B------:R-:W-:Y:S05]  /*103f0*/  BSYNC B2 ;  /* 0x0000000000027941 */ /* 0x000fea0003800000 */
.L_x_68:
[----:B------:R-:W-:Y:S01]  /*10400*/  R2UR UR6, R2 ;  /* 0x00000000020672ca */ /* 0x000fe200000e0000 */
[----:B------:R-:W-:Y:S01]  /*10410*/  ULDC.64 UR4, c[0x0][0x198] ;  /* 0x0000660000047ab9 */ /* 0x000fe20000000a00 */
[----:B------:R-:W-:Y:S01]  /*10420*/  R2UR UR7, R3 ;  /* 0x00000000030772ca */ /* 0x000fe200000e0000 */
[----:B------:R-:W-:Y:S01]  /*10430*/  UIADD3 UR4, UP0, UR4, 0x470, URZ ;  /* 0x0000047004047890 */ /* 0x000fe2000ff1e03f */
[----:B------:R-:W-:Y:S01]  /*10440*/  R2UR UR10, R5 ;  /* 0x00000000050a72ca */ /* 0x000fe200000e0000 */
[----:B------:R-:W-:Y:S01]  /*10450*/  IMAD R5, R17, 0x70, RZ ;  /* 0x0000007011057824 */ /* 0x000fe200078e02ff */
[----:B------:R-:W-:Y:S01]  /*10460*/  PLOP3.LUT P0, PT, PT, PT, PT, 0x80, 0x0 ;  /* 0x000000000000781c */ /* 0x000fe20003f0f070 */
[----:B------:R-:W-:Y:S02]  /*10470*/  UIADD3 UR8, UR38, 0x400, URZ ;  /* 0x0000040026087890 */ /* 0x000fe4000fffe03f */
[----:B------:R-:W-:Y:S02]  /*10480*/  UIADD3 UR9, UR38, 0x36850, URZ ;  /* 0x0003685026097890 */ /* 0x000fe4000fffe03f */
[----:B------:R-:W-:-:S12]  /*10490*/  UIADD3.X UR5, URZ, UR5, URZ, UP0, !UPT ;  /* 0x000000053f057290 */ /* 0x000fd800087fe43f */
.L_x_70:
[----:B------:R-:W-:-:S13]  /*104a0*/  @P0 ELECT P2, URZ, PT ;  /* 0x00000000003f082f */ /* 0x000fda0003840000 */
[----:B------:R-:W-:Y:S01]  /*104b0*/  @P2 R2UR UR13, R16 ;  /* 0x00000000100d22ca */ /* 0x000fe200000e0000 */
[----:B------:R-:W-:Y:S01]  /*104c0*/  UMOV UR12, UR36 ;  /* 0x00000024000c7c82 */ /* 0x000fe20008000000 */
[----:B------:R-:W-:Y:S02]  /*104d0*/  @P2 R2UR UR11, R5 ;  /* 0x00000000050b22ca */ /* 0x000fe400000e0000 */
[----:B------:R-:W-:Y:S02]  /*104e0*/  @P2 PLOP3.LUT P0, PT, P2, PT, PT, 0x8, 0x0 ;  /* 0x000000000000281c */ /* 0x000fe4000170e170 */
[----:B------:R-:W-:-:S09]  /*104f0*/  PLOP3.LUT P2, PT, PT, PT, PT, 0x8, 0x0 ;  /* 0x000000000000781c */ /* 0x000fd20003f4e170 */
[----:B------:R0:W-:Y:S02]  /*10500*/  UTMALDG.4D [UR8], [UR4], desc[UR6] ;  /* 0x00000608040075b4 */ /* 0x0001e40008019000 */
[----:B0-----:R-:W-:Y:S05]  /*10510*/  @P0 BRA.U.ANY `(.L_x_70) ;  /* 0xfffffffd00e00947 */ /* 0x001fea000393ffff */
[----:B------:R-:W-:Y:S01]  /*10520*/  R2UR UR10, R11 ;  /* 0x000000000b0a72ca */ /* 0x000fe200000e0000 */
[----:B------:R-:W-:Y:S01]  /*10530*/  UIADD3 UR8, UR38, 0x3c00, URZ ;  /* 0x00003c0026087890 */ /* 0x000fe2000fffe03f */
[----:B------:R-:W-:Y:S02]  /*10540*/  R2UR UR6, R2 ;  /* 0x00000000020672ca */ /* 0x000fe400000e0000 */
[----:B------:R-:W-:Y:S02]  /*10550*/  R2UR UR7, R3 ;  /* 0x00000000030772ca */ /* 0x000fe400000e0000 */
[----:B------:R-:W-:-:S13]  /*10560*/  PLOP3.LUT P0, PT, PT, PT, PT, 0x80, 0x0 ;  /* 0x000000000000781c */ /* 0x000fda0003f0f070 */
.L_x_71:
        /* <DEDUP_REMOVED lines=13> */
.L_x_72:
        /* <DEDUP_REMOVED lines=8> */
[----:B------:R-:W-:Y:S01]  /*106c0*/  MOV R17, R9 ;  /* 0x0000000900117202 */ /* 0x000fe20000000f00 */
[----:B------:R-:W-:-:S07]  /*106d0*/  IMAD.MOV.U32 R16, RZ, RZ, R4 ;  /* 0x000000ffff107224 */ /* 0x000fce00078e0004 */
.L_x_57:
[----:B------:R-:W-:Y:S05]  /*106e0*/  BSYNC B1 ;  /* 0x0000000000017941 */ /* 0x000fea0003800000 */
.L_x_56:
[----:B------:R-:W2:Y:S01]  /*106f0*/  LDL R2, [R1] ;  /* 0x0000000001027983 */ /* 0x000ea20000100800 */
[----:B------:R-:W-:Y:S01]  /*10700*/  BSSY B1, `(.L_x_73) ;  /* 0x0000097000017945 */ /* 0x000fe20003800000 */
[----:B------:R-:W-:Y:S02]  /*10710*/  LOP3.LUT R9, R6, 0x1, RZ, 0x3c, !PT ;  /* 0x0000000106097812 */ /* 0x000fe400078e3cff */
[----:B--2---:R-:W-:-:S13]  /*10720*/  ISETP.NE.AND P0, PT, R2, RZ, PT ;  /* 0x000000ff0200720c */ /* 0x004fda0003f05270 */
[----:B------:R-:W-:Y:S05]  /*10730*/  @!P0 BRA `(.L_x_74) ;  /* 0x00000008004c8947 */ /* 0x000fea0003800000 */
[----:B------:R-:W2:Y:S01]  /*10740*/  LDL R2, [R1+0x4] ;  /* 0x0000040001027983 */ /* 0x000ea20000100800 */
[----:B------:R-:W-:Y:S01]  /*10750*/  VIADD R11, R0, 0xffffffff ;  /* 0xffffffff000b7836 */ /* 0x000fe20000000000 */
[----:B--2---:R-:W-:-:S13]  /*10760*/  ISETP.NE.AND P0, PT, R2, RZ, PT ;  /* 0x000000ff0200720c */ /* 0x004fda0003f05270 */
[----:B------:R-:W-:Y:S05]  /*10770*/  @!P0 BRA `(.L_x_75) ;  /* 0x00000000004c8947 */ /* 0x000fea0003800000 */
[----:B------:R-:W0:Y:S01]  /*10780*/  LDC R4, c[0x0][0x43c] ;  /* 0x00010f00ff047b82 */ /* 0x000e220000000800 */
[----:B------:R-:W-:Y:S01]  /*10790*/  ULDC.64 UR4, c[0x0][0x428] ;  /* 0x00010a0000047ab9 */ /* 0x000fe20000000a00 */
[----:B------:R-:W-:Y:S01]  /*107a0*/  ULDC.64 UR6, c[0x0][0x208] ;  /* 0x0000820000067ab9 */ /* 0x000fe20000000a00 */
[----:B0-----:R-:W-:-:S13]  /*107b0*/  ISETP.NE.AND P0, PT, R4, 0x1, PT ;  /* 0x000000010400780c */ /* 0x001fda0003f05270 */
[----:B------:R-:W0:Y:S02]  /*107c0*/  @P0 LDC.64 R2, c[0x0][0x440] ;  /* 0x00011000ff020b82 */ /* 0x000e240000000a00 */
[----:B0-----:R-:W-:-:S04]  /*107d0*/  @P0 IMAD.HI.U32 R5, R11, R2, RZ ;  /* 0x000000020b050227 */ /* 0x001fc800078e00ff */
[----:B------:R-:W-:Y:S01]  /*107e0*/  IMAD.MOV.U32 R2, RZ, RZ, R11 ;  /* 0x000000ffff027224 */ /* 0x000fe200078e000b */
[----:B------:R-:W-:-:S04]  /*107f0*/  @P0 SHF.R.U32.HI R2, RZ, R3, R5 ;  /* 0x00000003ff020219 */ /* 0x000fc80000011605 */
[----:B------:R-:W-:-:S05]  /*10800*/  IADD3 R3, -R2, RZ, RZ ;  /* 0x000000ff02037210 */ /* 0x000fca0007ffe1ff */
[----:B------:R-:W-:Y:S01]  /*10810*/  IMAD R11, R4, R3, R11 ;  /* 0x00000003040b7224 */ /* 0x000fe200078e020b */
[----:B------:R-:W-:Y:S01]  /*10820*/  SHF.R.S32.HI R3, RZ, 0x1f, R2 ;  /* 0x0000001fff037819 */ /* 0x000fe20000011402 */
[----:B------:R-:W-:-:S04]  /*10830*/  IMAD R4, R19, UR4, RZ ;  /* 0x0000000413047c24 */ /* 0x000fc8000f8e02ff */
[C---:B------:R-:W-:Y:S02]  /*10840*/  IMAD R4, R18.reuse, UR5, R4 ;  /* 0x0000000512047c24 */ /* 0x040fe4000f8e0204 */
[----:B------:R-:W-:Y:S01]  /*10850*/  IMAD.WIDE.U32 R2, R18, UR4, R2 ;  /* 0x0000000412027c25 */ /* 0x000fe2000f8e0002 */
[----:B------:R-:W-:-:S03]  /*10860*/  ULDC.64 UR4, c[0x0][0x418] ;  /* 0x0001060000047ab9 */ /* 0x000fc60000000a00 */
[----:B------:R-:W-:Y:S01]  /*10870*/  IMAD.IADD R3, R4, 0x1, R3 ;  /* 0x0000000104037824 */ /* 0x000fe200078e0203 */
[----:B------:R-:W-:-:S04]  /*10880*/  LEA R4, P0, R2, UR4, 0x2 ;  /* 0x0000000402047c11 */ /* 0x000fc8000f8010ff */
[----:B------:R-:W-:-:S05]  /*10890*/  LEA.HI.X R5, R2, UR5, R3, 0x2, P0 ;  /* 0x0000000502057c11 */ /* 0x000fca00080f1403 */
[----:B------:R0:W5:Y:S04]  /*108a0*/  LDG.E R4, desc[UR6][R4.64] ;  /* 0x0000000604047981 */ /* 0x000168000c1e1900 */
.L_x_75:
[----:B------:R-:W1:Y:S01]  /*108b0*/  S2R R2, SR_TID.X ;  /* 0x0000000000027919 */ /* 0x000e620000002100 */
[----:B------:R-:W-:Y:S01]  /*108c0*/  BSSY B2, `(.L_x_76) ;  /* 0x0000006000027945 */ /* 0x000fe20003800000 */
[----:B-1----:R-:W-:Y:S02]  /*108d0*/  LOP3.LUT R3, R2, 0x7f, RZ, 0xc0, !PT ;  /* 0x0000007f02037812 */ /* 0x002fe400078ec0ff */
[----:B------:R-:W-:Y:S02]  /*108e0*/  SHF.L.U32 R2, R9, 0x1f, RZ ;  /* 0x0000001f09027819 */ /* 0x000fe400000006ff */
[----:B------:R-:W-:Y:S02]  /*108f0*/  ISETP.NE.AND P2, PT, R3, RZ, PT ;  /* 0x000000ff0300720c */ /* 0x000fe40003f45270 */
[----:B------:R-:W1:Y:S02]  /*10900*/  SYNCS.PHASECHK.TRANS64.TRYWAIT P0, [UR38+0x36840], R2 ;  /* 0x03684002ff0075a7 */ /* 0x000e640008000166 */
[----:B-1----:R-:W-:Y:S09]  /*10910*/  @!P0 BRA `(.L_x_77) ;  /* 0x0000002800308947 */ /* 0x002ff20003800000 */
.L_x_152:
[----:B------:R-:W-:Y:S05]  /*10920*/  BSYNC B2 ;  /* 0x0000000000027941 */ /* 0x000fea0003800000 */
.L_x_76:
[----:B------:R-:W-:Y:S04]  /*10930*/  BSSY B2, `(.L_x_78) ;  /* 0x0000007000027945 */ /* 0x000fe80003800000 */
[----:B------:R-:W-:Y:S05]  /*10940*/  @P2 BRA `(.L_x_79) ;  /* 0x0000000000142947 */ /* 0x000fea0003800000 */
[----:B------:R-:W-:Y:S01]  /*10950*/  ISETP.NE.AND P0, PT, R10, RZ, PT ;  /* 0x000000ff0a00720c */ /* 0x000fe20003f05270 */
[----:B-1----:R-:W-:-:S04]  /*10960*/  IMAD.MOV.U32 R2, RZ, RZ, 0xa800 ;  /* 0x0000a800ff027424 */ /* 0x002fc800078e00ff */
[----:B------:R2:W-:Y:S08]  /*10970*/  SYNCS.ARRIVE.TRANS64 RZ, [UR38+0x36830], R2 ;  /* 0x03683002ffff79a7 */ /* 0x0005f00008000026 */
[----:B--2---:R-:W-:Y:S05]  /*10980*/  @!P0 BRA `(.L_x_79) ;  /* 0x0000000000048947 */ /* 0x004fea0003800000 */
[----:B------:R-:W-:Y:S01]  /*10990*/  BPT.TRAP 0x1 ;  /* 0x000000040000795c */ /* 0x000fe20000300000 */
.L_x_79:
[----:B------:R-:W-:Y:S05]  /*109a0*/  BSYNC B2 ;  /* 0x0000000000027941 */ /* 0x000fea0003800000 */
.L_x_78:
[----:B------:R-:W-:Y:S01]  /*109b0*/  IMAD.MOV.U32 R14, RZ, RZ, RZ ;  /* 0x000000ffff0e7224 */ /* 0x000fe200078e00ff */
        /* <DEDUP_REMOVED lines=10> */
.L_x_80:
[----:B------:R-:W-:-:S13]  /*10a60*/  @P0 ELECT P3, URZ, PT ;  /* 0x00000000003f082f */ /* 0x000fda0003860000 */
[----:B-----5:R-:W-:Y:S01]  /*10a70*/  @P3 R2UR UR13, R4 ;  /* 0x00000000040d32ca */ /* 0x020fe200000e0000 */
[----:B------:R-:W-:Y:S01]  /*10a80*/  UMOV UR12, UR36 ;  /* 0x00000024000c7c82 */ /* 0x000fe20008000000 */
[----:B------:R-:W-:Y:S02]  /*10a90*/  @P3 R2UR UR11, R2 ;  /* 0x00000000020b32ca */ /* 0x000fe400000e0000 */
[----:B------:R-:W-:Y:S02]  /*10aa0*/  @P3 PLOP3.LUT P0, PT, P3, PT, PT, 0x8, 0x0 ;  /* 0x000000000000381c */ /* 0x000fe40001f0e170 */
[----:B------:R-:W-:-:S09]  /*10ab0*/  PLOP3.LUT P3, PT, PT, PT, PT, 0x8, 0x0 ;  /* 0x000000000000781c */ /* 0x000fd20003f6e170 */
[----:B------:R1:W-:Y:S02]  /*10ac0*/  UTMALDG.4D [UR8], [UR4], desc[UR6] ;  /* 0x00000608040075b4 */ /* 0x0003e40008019000 */
[----:B-1----:R-:W-:Y:S05]  /*10ad0*/  @P0 BRA.U.ANY `(.L_x_80) ;  /* 0xfffffffd00e00947 */ /* 0x002fea000393ffff */
[----:B0-----:R-:W-:Y:S01]  /*10ae0*/  MOV R5, 0x40 ;  /* 0x0000004000057802 */ /* 0x001fe20000000f00 */
[----:B------:R-:W-:Y:S01]  /*10af0*/  UIADD3 UR8, UR38, 0x24c00, URZ ;  /* 0x00024c0026087890 */ /* 0x000fe2000fffe03f */
[----:B------:R-:W-:Y:S01]  /*10b00*/  PLOP3.LUT P0, PT, PT, PT, PT, 0x80, 0x0 ;  /* 0x000000000000781c */ /* 0x000fe20003f0f070 */
[----:B------:R-:W-:Y:S01]  /*10b10*/  UMOV UR6, 0x0 ;  /* 0x0000000000067882 */ /* 0x000fe20000000000 */
[----:B------:R-:W-:Y:S01]  /*10b20*/  R2UR UR10, R5 ;  /* 0x00000000050a72ca */ /* 0x000fe200000e0000 */
[----:B------:R-:W-:-:S14]  /*10b30*/  UMOV UR7, 0x14f00000 ;  /* 0x14f0000000077882 */ /* 0x000fdc0000000000 */
.L_x_81:
        /* <DEDUP_REMOVED lines=14> */
.L_x_82:
        /* <DEDUP_REMOVED lines=8> */
[----:B------:R-:W-:Y:S01]  /*10ca0*/  SHF.L.U32 R2, R6, 0x1f, RZ ;  /* 0x0000001f06027819 */ /* 0x000fe200000006ff */
[----:B------:R-:W-:Y:S03]  /*10cb0*/  BSSY B2, `(.L_x_83) ;  /* 0x0000003000027945 */ /* 0x000fe60003800000 */
[----:B------:R-:W0:Y:S02]  /*10cc0*/  SYNCS.PHASECHK.TRANS64.TRYWAIT P0, [UR38+0x36868], R2 ;  /* 0x03686802ff0075a7 */ /* 0x000e240008000166 */
[----:B0-----:R-:W-:Y:S05]  /*10cd0*/  @!P0 BRA `(.L_x_84) ;  /* 0x0000002400588947 */ /* 0x001fea0003800000 */
.L_x_153:
[----:B------:R-:W-:Y:S05]  /*10ce0*/  BSYNC B2 ;  /* 0x0000000000027941 */ /* 0x000fea0003800000 */
.L_x_83:
[----:B------:R-:W-:Y:S01]  /*10cf0*/  BSSY B2, `(.L_x_85) ;  /* 0x0000009000027945 */ /* 0x000fe20003800000 */
[----:B0-----:R-:W-:Y:S02]  /*10d00*/  IMAD.MOV.U32 R2, RZ, RZ, 0x0 ;  /* 0x00000000ff027424 */ /* 0x001fe400078e00ff */
[----:B------:R-:W-:Y:S01]  /*10d10*/  IMAD.MOV.U32 R3, RZ, RZ, 0x14f00000 ;  /* 0x14f00000ff037424 */ /* 0x000fe200078e00ff */
[----:B------:R-:W-:Y:S06]  /*10d20*/  @P2 BRA `(.L_x_86) ;  /* 0x0000000000142947 */ /* 0x000fec0003800000 */
[----:B------:R-:W-:Y:S02]  /*10d30*/  ISETP.NE.AND P0, PT, R10, RZ, PT ;  /* 0x000000ff0a00720c */ /* 0x000fe40003f05270 */
[----:B------:R-:W-:-:S04]  /*10d40*/  MOV R6, 0xa800 ;  /* 0x0000a80000067802 */ /* 0x000fc80000000f00 */
[----:B------:R0:W-:Y:S07]  /*10d50*/  SYNCS.ARRIVE.TRANS64 RZ, [UR38+0x36858], R6 ;  /* 0x03685806ffff79a7 */ /* 0x0001ee0008000026 */
[----:B------:R-:W-:Y:S05]  /*10d60*/  @!P0 BRA `(.L_x_86) ;  /* 0x0000000000048947 */ /* 0x000fea0003800000 */
[----:B------:R-:W-:Y:S01]  /*10d70*/  BPT.TRAP 0x1 ;  /* 0x000000040000795c */ /* 0x000fe20000300000 */
.L_x_86:
[----:B------:R-:W-:Y:S05]  /*10d80*/  BSYNC B2 ;  /* 0x0000000000027941 */ /* 0x000fea0003800000 */
.L_x_85:
[----:B------:R-:W-:Y:S01]  /*10d90*/  R2UR UR10, R14 ;  /* 0x000000000e0a72ca */ /* 0x000fe200000e0000 */
[----:B------:R-:W-:Y:S01]  /*10da0*/  ULDC.64 UR4, c[0x0][0x198] ;  /* 0x0000660000047ab9 */ /* 0x000fe20000000a00 */
[----:B------:R-:W-:Y:S01]  /*10db0*/  R2UR UR6, R2 ;  /* 0x00000000020672ca */ /* 0x000fe200000e0000 */
[----:B------:R-:W-:Y:S01]  /*10dc0*/  UIADD3 UR4, UP0, UR4, 0x470, URZ ;  /* 0x0000047004047890 */ /* 0x000fe2000ff1e03f */
[----:B------:R-:W-:Y:S01]  /*10dd0*/  R2UR UR7, R3 ;  /* 0x00000000030772ca */ /* 0x000fe200000e0000 */
[----:B0-----:R-:W-:Y:S01]  /*10de0*/  IMAD R6, R17, 0x70, RZ ;  /* 0x0000007011067824 */ /* 0x001fe200078e02ff */
[----:B------:R-:W-:Y:S01]  /*10df0*/  PLOP3.LUT P0, PT, PT, PT, PT, 0x80, 0x0 ;  /* 0x000000000000781c */ /* 0x000fe20003f0f070 */
[----:B------:R-:W-:Y:S02]  /*10e00*/  UIADD3 UR8, UR38, 0xac00, URZ ;  /* 0x0000ac0026087890 */ /* 0x000fe4000fffe03f */
[----:B------:R-:W-:Y:S02]  /*10e10*/  UIADD3 UR9, UR38, 0x36858, URZ ;  /* 0x0003685826097890 */ /* 0x000fe4000fffe03f */
[----:B------:R-:W-:-:S12]  /*10e20*/  UIADD3.X UR5, URZ, UR5, URZ, UP0, !UPT ;  /* 0x000000053f057290 */ /* 0x000fd800087fe43f */
.L_x_87:
        /* <DEDUP_REMOVED lines=13> */
.L_x_88:
        /* <DEDUP_REMOVED lines=13> */
.L_x_89:
        /* <DEDUP_REMOVED lines=8> */
[----:B------:R-:W-:Y:S02]  /*11050*/  IMAD.MOV.U32 R17, RZ, RZ, R11 ;  /* 0x000000ffff117224 */ /* 0x000fe400078e000b */
[----:B------:R-:W-:-:S07]  /*11060*/  IMAD.MOV.U32 R16, RZ, RZ, R4 ;  /* 0x000000ffff107224 */ /* 0x000fce00078e0004 */
.L_x_74:
[----:B------:R-:W-:Y:S05]  /*11070*/  BSYNC B1 ;  /* 0x0000000000017941 */ /* 0x000fea0003800000 */
.L_x_73:
[----:B------:R-:W-:Y:S01]  /*11080*/  VIADD R0, R0, 0xfffffffe ;  /* 0xfffffffe00007836 */ /* 0x000fe20000000000 */
[----:B------:R-:W-:Y:S01]  /*11090*/  MOV R6, R9 ;  /* 0x0000000900067202 */ /* 0x000fe20000000f00 */
[----:B------:R-:W-:Y:S06]  /*110a0*/  @P1 BRA `(.L_x_90) ;  /* 0xffffffec00281947 */ /* 0x000fec000383ffff */
[----:B------:R-:W-:Y:S05]  /*110b0*/  BSYNC B0 ;  /* 0x0000000000007941 */ /* 0x000fea0003800000 */
.L_x_55:
[----:B------:R-:W-:Y:S01]  /*110c0*/  ISETP.NE.AND P0, PT, R12, RZ, PT ;  /* 0x000000ff0c00720c */ /* 0x000fe20003f05270 */
[----:B------:R-:W-:-:S12]  /*110d0*/  BSSY B0, `(.L_x_54) ;  /* 0x0000098000007945 */ /* 0x000fd80003800000 */
[----:B------:R-:W-:Y:S05]  /*110e0*/  @!P0 BRA `(.L_x_91) ;  /* 0x0000000800588947 */ /* 0x000fea0003800000 */
[----:B------:R-:W2:Y:S01]  /*110f0*/  LDL R2, [R1] ;  /* 0x0000000001027983 */ /* 0x000ea20000100800 */
[----:B------:R-:W-:Y:S01]  /*11100*/  IMAD.MOV.U32 R8, RZ, RZ, 0x1 ;  /* 0x00000001ff087424 */ /* 0x000fe200078e00ff */
[----:B--2---:R-:W-:-:S13]  /*11110*/  ISETP.NE.AND P1, PT, R2, RZ, PT ;  /* 0x000000ff0200720c */ /* 0x004fda0003f25270 */
[----:B------:R-:W-:Y:S05]  /*11120*/  @!P1 BRA `(.L_x_91) ;  /* 0x0000000800489947 */ /* 0x000fea0003800000 */
[----:B------:R-:W2:Y:S02]  /*11130*/  LDL.LU R2, [R1+0x4] ;  /* 0x0000040001027983 */ /* 0x000ea40000300800 */
[----:B--2---:R-:W-:-:S13]  /*11140*/  ISETP.NE.AND P1, PT, R2, RZ, PT ;  /* 0x000000ff0200720c */ /* 0x004fda0003f25270 */
[----:B------:R-:W-:Y:S05]  /*11150*/  @!P1 BRA `(.L_x_92) ;  /* 0x0000000000509947 */ /* 0x000fea0003800000 */
[----:B------:R-:W0:Y:S01]  /*11160*/  LDC R7, c[0x0][0x43c] ;  /* 0x00010f00ff077b82 */ /* 0x000e220000000800 */
[----:B------:R-:W-:Y:S01]  /*11170*/  IMAD.MOV.U32 R6, RZ, RZ, R0 ;  /* 0x000000ffff067224 */ /* 0x000fe200078e0000 */
[----:B------:R-:W-:Y:S01]  /*11180*/  ULDC.64 UR4, c[0x0][0x428] ;  /* 0x00010a0000047ab9 */ /* 0x000fe20000000a00 */
[----:B------:R-:W-:Y:S01]  /*11190*/  ULDC.64 UR6, c[0x0][0x208] ;  /* 0x0000820000067ab9 */ /* 0x000fe20000000a00 */
[----:B------:R-:W-:-:S04]  /*111a0*/  IMAD R19, R19, UR4, RZ ;  /* 0x0000000413137c24 */ /* 0x000fc8000f8e02ff */
[----:B------:R-:W-:Y:S01]  /*111b0*/  IMAD R19, R18, UR5, R19 ;  /* 0x0000000512137c24 */ /* 0x000fe2000f8e0213 */
[----:B0-----:R-:W-:-:S13]  /*111c0*/  ISETP.NE.AND P0, PT, R7, 0x1, PT ;  /* 0x000000010700780c */ /* 0x001fda0003f05270 */
[----:B------:R-:W0:Y:S02]  /*111d0*/  @P0 LDC.64 R2, c[0x0][0x440] ;  /* 0x00011000ff020b82 */ /* 0x000e240000000a00 */
[----:B0-----:R-:W-:-:S05]  /*111e0*/  @P0 IMAD.HI.U32 R2, R0, R2, RZ ;  /* 0x0000000200020227 */ /* 0x001fca00078e00ff */
[----:B------:R-:W-:-:S04]  /*111f0*/  @P0 SHF.R.U32.HI R6, RZ, R3, R2 ;  /* 0x00000003ff060219 */ /* 0x000fc80000011602 */
[--C-:B------:R-:W-:Y:S01]  /*11200*/  SHF.R.S32.HI R3, RZ, 0x1f, R6.reuse ;  /* 0x0000001fff037819 */ /* 0x100fe20000011406 */
[----:B------:R-:W-:-:S04]  /*11210*/  IMAD.MOV.U32 R2, RZ, RZ, R6 ;  /* 0x000000ffff027224 */ /* 0x000fc800078e0006 */
[----:B------:R-:W-:Y:S01]  /*11220*/  IMAD.WIDE.U32 R2, R18, UR4, R2 ;  /* 0x0000000412027c25 */ /* 0x000fe2000f8e0002 */
[----:B------:R-:W-:-:S04]  /*11230*/  ULDC.64 UR4, c[0x0][0x418] ;  /* 0x0001060000047ab9 */ /* 0x000fc80000000a00 */
[----:B------:R-:W-:Y:S02]  /*11240*/  IADD3 R3, R19, R3, RZ ;  /* 0x0000000313037210 */ /* 0x000fe40007ffe0ff */
[----:B------:R-:W-:-:S04]  /*11250*/  LEA R4, P0, R2, UR4, 0x2 ;  /* 0x0000000402047c11 */ /* 0x000fc8000f8010ff */
[----:B------:R-:W-:-:S05]  /*11260*/  LEA.HI.X R5, R2, UR5, R3, 0x2, P0 ;  /* 0x0000000502057c11 */ /* 0x000fca00080f1403 */
[----:B------:R0:W5:Y:S01]  /*11270*/  LDG.E R4, desc[UR6][R4.64] ;  /* 0x0000000604047981 */ /* 0x000162000c1e1900 */
[----:B------:R-:W-:-:S04]  /*11280*/  IMAD.MOV R2, RZ, RZ, -R6 ;  /* 0x000000ffff027224 */ /* 0x000fc800078e0a06 */
[----:B------:R-:W-:-:S07]  /*11290*/  IMAD R0, R7, R2, R0 ;  /* 0x0000000207007224 */ /* 0x000fce00078e0200 */
.L_x_92:
[----:B------:R-:W1:Y:S01]  /*112a0*/  S2R R2, SR_TID.X ;  /* 0x0000000000027919 */ /* 0x000e620000002100 */
[----:B------:R-:W-:Y:S01]  /*112b0*/  BSSY B1, `(.L_x_93) ;  /* 0x0000006000017945 */ /* 0x000fe20003800000 */
[----:B-1----:R-:W-:Y:S02]  /*112c0*/  LOP3.LUT R3, R2, 0x7f, RZ, 0xc0, !PT ;  /* 0x0000007f02037812 */ /* 0x002fe400078ec0ff */
[----:B------:R-:W-:Y:S02]  /*112d0*/  SHF.L.U32 R2, R9, 0x1f, RZ ;  /* 0x0000001f09027819 */ /* 0x000fe400000006ff */
[----:B------:R-:W-:Y:S02]  /*112e0*/  ISETP.NE.AND P1, PT, R3, RZ, PT ;  /* 0x000000ff0300720c */ /* 0x000fe40003f25270 */
[----:B------:R-:W1:Y:S02]  /*112f0*/  SYNCS.PHASECHK.TRANS64.TRYWAIT P0, [UR38+0x36848], R2 ;  /* 0x03684802ff0075a7 */ /* 0x000e640008000166 */
[----:B-1----:R-:W-:Y:S09]  /*11300*/  @!P0 BRA `(.L_x_94) ;  /* 0x0000001c00e48947 */ /* 0x002ff20003800000 */
.L_x_154:
[----:B------:R-:W-:Y:S05]  /*11310*/  BSYNC B1 ;  /* 0x0000000000017941 */ /* 0x000fea0003800000 */
.L_x_93:
[----:B------:R-:W-:Y:S04]  /*11320*/  BSSY B1, `(.L_x_95) ;  /* 0x0000007000017945 */ /* 0x000fe80003800000 */
[----:B------:R-:W-:Y:S05]  /*11330*/  @P1 BRA `(.L_x_96) ;  /* 0x0000000000141947 */ /* 0x000fea0003800000 */
[----:B------:R-:W-:Y:S01]  /*11340*/  ISETP.NE.AND P0, PT, R10, RZ, PT ;  /* 0x000000ff0a00720c */ /* 0x000fe20003f05270 */
[----:B-1----:R-:W-:-:S04]  /*11350*/  IMAD.MOV.U32 R3, RZ, RZ, 0xa800 ;  /* 0x0000a800ff037424 */ /* 0x002fc800078e00ff */
[----:B------:R2:W-:Y:S08]  /*11360*/  SYNCS.ARRIVE.TRANS64 RZ, [UR38+0x36838], R3 ;  /* 0x03683803ffff79a7 */ /* 0x0005f00008000026 */
[----:B--2---:R-:W-:Y:S05]  /*11370*/  @!P0 BRA `(.L_x_96) ;  /* 0x0000000000048947 */ /* 0x004fea0003800000 */
[----:B------:R-:W-:Y:S01]  /*11380*/  BPT.TRAP 0x1 ;  /* 0x000000040000795c */ /* 0x000fe20000300000 */
.L_x_96:
[----:B------:R-:W-:Y:S05]  /*11390*/  BSYNC B1 ;  /* 0x0000000000017941 */ /* 0x000fea0003800000 */
.L_x_95:
        /* <DEDUP_REMOVED lines=11> */
.L_x_97:
        /* <DEDUP_REMOVED lines=8> */
[----:B------:R-:W-:Y:S01]  /*114d0*/  MOV R6, 0x40 ;  /* 0x0000004000067802 */ /* 0x000fe20000000f00 */
[----:B------:R-:W-:Y:S01]  /*114e0*/  UIADD3 UR8, UR38, 0x2f400, URZ ;  /* 0x0002f40026087890 */ /* 0x000fe2000fffe03f */
[----:B------:R-:W-:Y:S01]  /*114f0*/  PLOP3.LUT P0, PT, PT, PT, PT, 0x80, 0x0 ;  /* 0x000000000000781c */ /* 0x000fe20003f0f070 */
[----:B------:R-:W-:Y:S01]  /*11500*/  UMOV UR6, 0x0 ;  /* 0x0000000000067882 */ /* 0x000fe20000000000 */
[----:B------:R-:W-:Y:S01]  /*11510*/  R2UR UR10, R6 ;  /* 0x00000000060a72ca */ /* 0x000fe200000e0000 */
[----:B------:R-:W-:-:S14]  /*11520*/  UMOV UR7, 0x14f00000 ;  /* 0x14f0000000077882 */ /* 0x000fdc0000000000 */
.L_x_98:
[----:B------:R-:W-:-:S13]  /*11530*/  @P0 ELECT P2, URZ, PT ;  /* 0x00000000003f082f */ /* 0x000fda0003840000 */
[----:B------:R-:W-:Y:S01]  /*11540*/  @P2 R2UR UR13, R4 ;  /* 0x00000000040d22ca */ /* 0x000fe200000e0000 */
[----:B------:R-:W-:Y:S01]  /*11550*/  UMOV UR12, UR36 ;  /* 0x00000024000c7c82 */ /* 0x000fe20008000000 */
[----:B------:R-:W-:Y:S02]  /*11560*/  @P2 R2UR UR11, R3 ;  /* 0x00000000030b22ca */ /* 0x000fe400000e0000 */
[----:B------:R-:W-:Y:S02]  /*11570*/  @P2 PLOP3.LUT P0, PT, P2, PT, PT, 0x8, 0x0 ;  /* 0x000000000000281c */ /* 0x000fe4000170e170 */
[----:B------:R-:W-:-:S09]  /*11580*/  PLOP3.LUT P2, PT, PT, PT, PT, 0x8, 0x0 ;  /* 0x000000000000781c */ /* 0x000fd20003f4e170 */
[----:B------:R1:W-:Y:S02]  /*11590*/  UTMALDG.4D [UR8], [UR4], desc[UR6] ;  /* 0x00000608040075b4 */ /* 0x0003e40008019000 */
[----:B-1----:R-:W-:Y:S05]  /*115a0*/  @P0 BRA.U.ANY `(.L_x_98) ;  /* 0xfffffffd00e00947 */ /* 0x002fea000393ffff */
[----:B0-----:R-:W-:Y:S01]  /*115b0*/  IMAD.MOV.U32 R5, RZ, RZ, 0x80 ;  /* 0x00000080ff057424 */ /* 0x001fe200078e00ff */
[----:B------:R-:W-:Y:S01]  /*115c0*/  PLOP3.LUT P0, PT, PT, PT, PT, 0x80, 0x0 ;  /* 0x000000000000781c */ /* 0x000fe20003f0f070 */
[----:B------:R-:W-:Y:S01]  /*115d0*/  UIADD3 UR8, UR38, 0x32c00, URZ ;  /* 0x00032c0026087890 */ /* 0x000fe2000fffe03f */
[----:B------:R-:W-:Y:S02]  /*115e0*/  UMOV UR6, 0x0 ;  /* 0x0000000000067882 */ /* 0x000fe40000000000 */
[----:B------:R-:W-:Y:S01]  /*115f0*/  R2UR UR10, R5 ;  /* 0x00000000050a72ca */ /* 0x000fe200000e0000 */
[----:B------:R-:W-:-:S14]  /*11600*/  UMOV UR7, 0x14f00000 ;  /* 0x14f0000000077882 */ /* 0x000fdc0000000000 */
.L_x_99:
        /* <DEDUP_REMOVED lines=8> */
[----:B------:R-:W0:Y:S01]  /*11690*/  SYNCS.PHASECHK.TRANS64.TRYWAIT P0, [UR38+0x36860], R2 ;  /* 0x03686002ff0075a7 */ /* 0x000e220008000166 */
[----:B------:R-:W-:Y:S04]  /*116a0*/  BSSY B1, `(.L_x_100) ;  /* 0x0000002000017945 */ /* 0x000fe80003800000 */
[----:B0-----:R-:W-:Y:S05]  /*116b0*/  @!P0 BRA `(.L_x_101) ;  /* 0x0000001c00108947 */ /* 0x001fea0003800000 */
.L_x_155:
[----:B------:R-:W-:Y:S05]  /*116c0*/  BSYNC B1 ;  /* 0x0000000000017941 */ /* 0x000fea0003800000 */
.L_x_100:
        /* <DEDUP_REMOVED lines=9> */
.L_x_103:
[----:B------:R-:W-:Y:S05]  /*11760*/  BSYNC B1 ;  /* 0x0000000000017941 */ /* 0x000fea0003800000 */
.L_x_102:
        /* <DEDUP_REMOVED lines=10> */
.L_x_104:
        /* <DEDUP_REMOVED lines=8> */
[----:B------:R-:W-:Y:S01]  /*11890*/  R2UR UR10, R6 ;  /* 0x00000000060a72ca */ /* 0x000fe200000e0000 */
[----:B------:R-:W-:Y:S01]  /*118a0*/  UIADD3 UR8, UR38, 0x3c00, URZ ;  /* 0x00003c0026087890 */ /* 0x000fe2000fffe03f */
[----:B------:R-:W-:Y:S02]  /*118b0*/  R2UR UR6, R2 ;  /* 0x00000000020672ca */ /* 0x000fe400000e0000 */
[----:B------:R-:W-:Y:S02]  /*118c0*/  R2UR UR7, R3 ;  /* 0x00000000030772ca */ /* 0x000fe400000e0000 */
[----:B------:R-:W-:-:S13]  /*118d0*/  PLOP3.LUT P0, PT, PT, PT, PT, 0x80, 0x0 ;  /* 0x000000000000781c */ /* 0x000fda0003f0f070 */
.L_x_105:
        /* <DEDUP_REMOVED lines=13> */
.L_x_106:
        /* <DEDUP_REMOVED lines=8> */
[----:B------:R-:W-:Y:S02]  /*11a30*/  IMAD.MOV.U32 R17, RZ, RZ, R0 ;  /* 0x000000ffff117224 */ /* 0x000fe400078e0000 */
[----:B------:R-:W-:-:S07]  /*11a40*/  IMAD.MOV.U32 R16, RZ, RZ, R4 ;  /* 0x000000ffff107224 */ /* 0x000fce00078e0004 */
.L_x_91:
[----:B------:R-:W-:Y:S05]  /*11a50*/  BSYNC B0 ;  /* 0x0000000000007941 */ /* 0x000fea0003800000 */
.L_x_54:
[----:B------:R-:W2:Y:S01]  /*11a60*/  LDL.LU R0, [R1] ;  /* 0x0000000001007983 */ /* 0x000ea20000300800 */
[----:B------:R-:W-:Y:S01]  /*11a70*/  BSSY B0, `(.L_x_107) ;  /* 0x0000044000007945 */ /* 0x000fe20003800000 */
[----:B--2---:R-:W-:-:S13]  /*11a80*/  ISETP.NE.AND P0, PT, R0, RZ, PT ;  /* 0x000000ff0000720c */ /* 0x004fda0003f05270 */
[----:B------:R-:W-:Y:S05]  /*11a90*/  @!P0 BRA `(.L_x_108) ;  /* 0x0000000400048947 */ /* 0x000fea0003800000 */
[----:B------:R-:W2:Y:S01]  /*11aa0*/  S2R R0, SR_TID.X ;  /* 0x0000000000007919 */ /* 0x000ea20000002100 */
[----:B-1----:R-:W-:Y:S01]  /*11ab0*/  LEA R3, R8, UR38, 0x3 ;  /* 0x0000002608037c11 */ /* 0x002fe2000f8e18ff */
[----:B------:R-:W-:Y:S01]  /*11ac0*/  BSSY B1, `(.L_x_109) ;  /* 0x0000006000017945 */ /* 0x000fe20003800000 */
[----:B--2---:R-:W-:Y:S02]  /*11ad0*/  LOP3.LUT R2, R0, 0x7f, RZ, 0xc0, !PT ;  /* 0x0000007f00027812 */ /* 0x004fe400078ec0ff */
[----:B------:R-:W-:Y:S02]  /*11ae0*/  SHF.L.U32 R0, R9, 0x1f, RZ ;  /* 0x0000001f09007819 */ /* 0x000fe400000006ff */
[----:B------:R-:W-:Y:S02]  /*11af0*/  ISETP.NE.AND P1, PT, R2, RZ, PT ;  /* 0x000000ff0200720c */ /* 0x000fe40003f25270 */
[----:B------:R-:W1:Y:S02]  /*11b00*/  SYNCS.PHASECHK.TRANS64.TRYWAIT P0, [R3+URZ+0x36860], R0 ;  /* 0x03686000030075a7 */ /* 0x000e64000800017f */
[----:B-1----:R-:W-:Y:S09]  /*11b10*/  @!P0 BRA `(.L_x_110) ;  /* 0x0000001800108947 */ /* 0x002ff20003800000 */
.L_x_156:
[----:B------:R-:W-:Y:S05]  /*11b20*/  BSYNC B1 ;  /* 0x0000000000017941 */ /* 0x000fea0003800000 */
.L_x_109:
[----:B------:R-:W-:Y:S04]  /*11b30*/  BSSY B1, `(.L_x_111) ;  /* 0x0000008000017945 */ /* 0x000fe80003800000 */
[----:B------:R-:W-:Y:S05]  /*11b40*/  @P1 BRA `(.L_x_112) ;  /* 0x0000000000181947 */ /* 0x000fea0003800000 */
[----:B------:R-:W2:Y:S01]  /*11b50*/  S2R R2, SR_TID.X ;  /* 0x0000000000027919 */ /* 0x000ea20000002100 */
[----:B-1----:R-:W-:-:S04]  /*11b60*/  IMAD.MOV.U32 R0, RZ, RZ, 0xa800 ;  /* 0x0000a800ff007424 */ /* 0x002fc800078e00ff */
[----:B------:R3:W-:Y:S01]  /*11b70*/  SYNCS.ARRIVE.TRANS64 RZ, [R3+URZ+0x36850], R0 ;  /* 0x0368500003ff79a7 */ /* 0x0007e2000800003f */
[----:B--2---:R-:W-:-:S13]  /*11b80*/  LOP3.LUT P0, RZ, R2, 0x1f, RZ, 0xc0, !PT ;  /* 0x0000001f02ff7812 */ /* 0x004fda000780c0ff */
[----:B---3--:R-:W-:Y:S05]  /*11b90*/  @!P0 BRA `(.L_x_112) ;  /* 0x0000000000048947 */ /* 0x008fea0003800000 */
[----:B------:R-:W-:Y:S01]  /*11ba0*/  BPT.TRAP 0x1 ;  /* 0x000000040000795c */ /* 0x000fe20000300000 */
.L_x_112:
[----:B------:R-:W-:Y:S05]  /*11bb0*/  BSYNC B1 ;  /* 0x0000000000017941 */ /* 0x000fea0003800000 */
.L_x_111:
[----:B------:R-:W-:Y:S01]  /*11bc0*/  R2UR UR4, R8 ;  /* 0x00000000080472ca */ /* 0x000fe200000e0000 */
[----:B------:R-:W-:Y:S01]  /*11bd0*/  ULDC.64 UR6, c[0x0][0x198] ;  /* 0x0000660000067ab9 */ /* 0x000fe20000000a00 */
[----:B------:R-:W-:Y:S01]  /*11be0*/  R2UR UR9, R3 ;  /* 0x00000000030972ca */ /* 0x000fe200000e0000 */
[----:B------:R-:W-:Y:S01]  /*11bf0*/  UIADD3 UR6, UP0, UR6, 0x470, URZ ;  /* 0x0000047006067890 */ /* 0x000fe2000ff1e03f */
[----:B------:R-:W-:Y:S01]  /*11c00*/  PLOP3.LUT P0, PT, PT, PT, PT, 0x80, 0x0 ;  /* 0x000000000000781c */ /* 0x000fe20003f0f070 */
[----:B------:R-:W-:Y:S01]  /*11c10*/  IMAD R17, R17, 0x70, RZ ;  /* 0x0000007011117824 */ /* 0x000fe200078e02ff */
[----:B------:R-:W-:Y:S01]  /*11c20*/  UMOV UR14, 0x0 ;  /* 0x00000000000e7882 */ /* 0x000fe20000000000 */
[----:B------:R-:W-:Y:S01]  /*11c30*/  UIADD3.X UR7, URZ, UR7, URZ, UP0, !UPT ;  /* 0x000000073f077290 */ /* 0x000fe200087fe43f */
[----:B------:R-:W-:Y:S01]  /*11c40*/  UMOV UR15, 0x14f00000 ;  /* 0x14f00000000f7882 */ /* 0x000fe20000000000 */
[----:B------:R-:W-:-:S04]  /*11c50*/  UMOV UR10, URZ ;  /* 0x0000003f000a7c82 */ /* 0x000fc80008000000 */
[----:B------:R-:W-:Y:S02]  /*11c60*/  UIMAD UR4, UR4, 0xa800, UR38 ;  /* 0x0000a800040478a4 */ /* 0x000fe4000f8e0226 */
[----:B------:R-:W-:Y:S02]  /*11c70*/  UIADD3 UR9, UR9, 0x36850, URZ ;  /* 0x0003685009097890 */ /* 0x000fe4000fffe03f */
[----:B------:R-:W-:-:S12]  /*11c80*/  UIADD3 UR8, UR4, 0x400, URZ ;  /* 0x0000040004087890 */ /* 0x000fd8000fffe03f */
.L_x_113:
[----:B------:R-:W-:-:S13]  /*11c90*/  @P0 ELECT P1, URZ, PT ;  /* 0x00000000003f082f */ /* 0x000fda0003820000 */
[----:B------:R-:W-:Y:S01]  /*11ca0*/  @P1 R2UR UR13, R16 ;  /* 0x00000000100d12ca */ /* 0x000fe200000e0000 */
[----:B------:R-:W-:Y:S01]  /*11cb0*/  UMOV UR12, UR36 ;  /* 0x00000024000c7c82 */ /* 0x000fe20008000000 */
[----:B------:R-:W-:Y:S02]  /*11cc0*/  @P1 R2UR UR11, R17 ;  /* 0x00000000110b12ca */ /* 0x000fe400000e0000 */
[----:B------:R-:W-:Y:S02]  /*11cd0*/  @P1 PLOP3.LUT P0, PT, P1, PT, PT, 0x8, 0x0 ;  /* 0x000000000000181c */ /* 0x000fe40000f0e170 */
[----:B------:R-:W-:-:S09]  /*11ce0*/  PLOP3.LUT P1, PT, PT, PT, PT, 0x8, 0x0 ;  /* 0x000000000000781c */ /* 0x000fd20003f2e170 */
[----:B------:R2:W-:Y:S02]  /*11cf0*/  UTMALDG.4D [UR8], [UR6], desc[UR14] ;  /* 0x00000e08060075b4 */ /* 0x0005e40008019000 */
[----:B--2---:R-:W-:Y:S05]  /*11d00*/  @P0 BRA.U.ANY `(.L_x_113) ;  /* 0xfffffffd00e00947 */ /* 0x004fea000393ffff */
[----:B------:R-:W-:Y:S01]  /*11d10*/  PLOP3.LUT P0, PT, PT, PT, PT, 0x80, 0x0 ;  /* 0x000000000000781c */ /* 0x000fe20003f0f070 */
[----:B------:R-:W-:Y:S01]  /*11d20*/  UIADD3 UR8, UR4, 0x3c00, URZ ;  /* 0x00003c0004087890 */ /* 0x000fe2000fffe03f */
[----:B------:R-:W-:Y:S01]  /*11d30*/  UMOV UR14, 0x0 ;  /* 0x00000000000e7882 */ /* 0x000fe20000000000 */
[----:B------:R-:W-:Y:S01]  /*11d40*/  UMOV UR15, 0x14f00000 ;  /* 0x14f00000000f7882 */ /* 0x000fe20000000000 */
[----:B------:R-:W-:-:S09]  /*11d50*/  UMOV UR10, 0x40 ;  /* 0x00000040000a7882 */ /* 0x000fd20000000000 */
.L_x_114:
        /* <DEDUP_REMOVED lines=10> */
[----:B------:R-:W-:Y:S02]  /*11e00*/  UMOV UR5, 0x14f00000 ;  /* 0x14f0000000057882 */ /* 0x000fe40000000000 */
[----:B------:R-:W-:Y:S01]  /*11e10*/  UMOV UR4, 0x0 ;  /* 0x0000000000047882 */ /* 0x000fe20000000000 */
[----:B------:R-:W-:-:S08]  /*11e20*/  UMOV UR10, 0x80 ;  /* 0x00000080000a7882 */ /* 0x000fd00000000000 */
.L_x_115:
        /* <DEDUP_REMOVED lines=8> */
.L_x_108:
[----:B------:R-:W-:Y:S05]  /*11eb0*/  BSYNC B0 ;  /* 0x0000000000007941 */ /* 0x000fea0003800000 */
.L_x_107:
[----:B-1----:R-:W-:Y:S01]  /*11ec0*/  IADD3 R0, R8, 0x1, RZ ;  /* 0x0000000108007810 */ /* 0x002fe20007ffe0ff */
[----:B------:R-:W-:-:S03]  /*11ed0*/  IMAD.MOV.U32 R3, RZ, RZ, RZ ;  /* 0x000000ffff037224 */ /* 0x000fc600078e00ff */
[----:B------:R-:W-:-:S04]  /*11ee0*/  ISETP.NE.AND P0, PT, R0, 0x2, PT ;  /* 0x000000020000780c */ /* 0x000fc80003f05270 */
[----:B------:R-:W-:Y:S02]  /*11ef0*/  SEL R2, RZ, 0x1, P0 ;  /* 0x00000001ff027807 */ /* 0x000fe40000000000 */
[----:B------:R-:W-:Y:S02]  /*11f00*/  SEL R0, R0, RZ, P0 ;  /* 0x000000ff00007207 */ /* 0x000fe40000000000 */
[----:B------:R-:W-:-:S07]  /*11f10*/  LOP3.LUT R9, R9, R2, RZ, 0x3c, !PT ;  /* 0x0000000209097212 */ /* 0x000fce00078e3cff */
.L_x_38:
[----:B------:R-:W1:Y:S01]  /*11f20*/  S2R R5, SR_CgaCtaId ;  /* 0x0000000000057919 */ /* 0x000e620000008800 */
[----:B------:R-:W-:Y:S02]  /*11f30*/  MOV R2, 0x400 ;  /* 0x0000040000027802 */ /* 0x000fe40000000f00 */
[----:B------:R-:W-:Y:S02]  /*11f40*/  SHF.L.U32 R3, R3, 0x1f, RZ ;  /* 0x0000001f03037819 */ /* 0x000fe400000006ff */
[----:B-1----:R-:W-:-:S04]  /*11f50*/  LEA R2, R5, R2, 0x18 ;  /* 0x0000000205027211 */ /* 0x002fc800078ec0ff */
[----:B------:R-:W1:Y:S02]  /*11f60*/  SYNCS.PHASECHK.TRANS64.TRYWAIT P0, [R2+URZ+0x36820], R3 ;  /* 0x03682003020075a7 */ /* 0x000e64000800017f */
[----:B-1----:R-:W-:Y:S05]  /*11f70*/  @!P0 BRA `(.L_x_116) ;  /* 0x00000014000c8947 */ /* 0x002fea0003800000 */
.L_x_157:
[----:B------:R-:W-:-:S03]  /*11f80*/  UMOV UR4, 0xffffffff ;  /* 0xffffffff00047882 */ /* 0x000fc60000000000 */
[----:B------:R-:W-:Y:S05]  /*11f90*/  BRA.DIV UR4, `(.L_x_117) ;  /* 0x0000001604187947 */ /* 0x000fea000b800000 */
[----:B-1----:R-:W1:Y:S02]  /*11fa0*/  S2R R3, SR_TID.X ;  /* 0x0000000000037919 */ /* 0x002e640000002100 */
[----:B-1----:R-:W-:-:S04]  /*11fb0*/  SHF.R.U32.HI R3, RZ, 0x5, R3 ;  /* 0x00000005ff037819 */ /* 0x002fc80000011603 */
[----:B------:R-:W-:-:S05]  /*11fc0*/  LOP3.LUT R3, R3, 0x3, RZ, 0xc0, !PT ;  /* 0x0000000303037812 */ /* 0x000fca00078ec0ff */
[----:B------:R1:W2:Y:S02]  /*11fd0*/  SHFL.IDX PT, R14, R3, RZ, 0x1f ;  /* 0x00001fff030e7589 */ /* 0x0002a400000e0000 */
.L_x_160:
[----:B--2---:R-:W-:-:S13]  /*11fe0*/  ISETP.NE.AND P0, PT, R14, RZ, PT ;  /* 0x000000ff0e00720c */ /* 0x004fda0003f05270 */
[----:B------:R-:W-:Y:S05]  /*11ff0*/  @P0 BRA `(.L_x_10) ;  /* 0x0000000000900947 */ /* 0x000fea0003800000 */
[----:B------:R-:W-:-:S03]  /*12000*/  UMOV UR4, 0xffffffff ;  /* 0xffffffff00047882 */ /* 0x000fc60000000000 */
[----:B------:R-:W-:Y:S05]  /*12010*/  BRA.DIV UR4, `(.L_x_118) ;  /* 0x00000016042c7947 */ /* 0x000fea000b800000 */
[----:B------:R-:W-:-:S13]  /*12020*/  ELECT P6, URZ, PT ;  /* 0x00000000003f782f */ /* 0x000fda00038c0000 */
.L_x_163:
[----:B------:R-:W-:Y:S05]  /*12030*/  @!P6 BRA `(.L_x_10) ;  /* 0x000000000080e947 */ /* 0x000fea0003800000 */
[----:B-1----:R-:W2:Y:S02]  /*12040*/  LDL R3, [R1+0xc] ;  /* 0x00000c0001037983 */ /* 0x002ea40000100800 */
[----:B--2---:R-:W-:-:S13]  /*12050*/  R2UR UR4, R3 ;  /* 0x00000000030472ca */ /* 0x004fda00000e0000 */
[----:B------:R-:W-:-:S06]  /*12060*/  ULOP3.LUT UR4, UR4, 0x2, URZ, 0xfc, !UPT ;  /* 0x0000000204047892 */ /* 0x000fcc000f8efc3f */
[----:B------:R-:W-:-:S05]  /*12070*/  IMAD.U32 R3, RZ, RZ, UR4 ;  /* 0x00000004ff037e24 */ /* 0x000fca000f8e00ff */
[----:B------:R-:W-:-:S13]  /*12080*/  ISETP.NE.AND P2, PT, R3, 0x3, PT ;  /* 0x000000030300780c */ /* 0x000fda0003f45270 */
[----:B------:R-:W-:Y:S05]  /*12090*/  @!P2 BRA `(.L_x_119) ;  /* 0x000000000004a947 */ /* 0x000fea0003800000 */
[----:B------:R-:W-:Y:S01]  /*120a0*/  BPT.TRAP 0x1 ;  /* 0x000000040000795c */ /* 0x000fe20000300000 */
.L_x_119:
[----:B------:R-:W-:Y:S01]  /*120b0*/  VIADD R7, R2, 0x36840 ;  /* 0x0003684002077836 */ /* 0x000fe20000000000 */
[----:B------:R-:W-:Y:S01]  /*120c0*/  SHF.L.U32 R5, R9, 0x1f, RZ ;  /* 0x0000001f09057819 */ /* 0x000fe200000006ff */
[----:B------:R-:W-:-:S03]  /*120d0*/  VIADD R3, R0, 0x1 ;  /* 0x0000000100037836 */ /* 0x000fc60000000000 */
[----:B------:R-:W-:Y:S02]  /*120e0*/  LEA R6, R0, R7, 0x3 ;  /* 0x0000000700067211 */ /* 0x000fe400078e18ff */
[C---:B------:R-:W-:Y:S02]  /*120f0*/  ISETP.NE.AND P1, PT, R3.reuse, 0x2, PT ;  /* 0x000000020300780c */ /* 0x040fe40003f25270 */
[----:B------:R-:W1:Y:S02]  /*12100*/  SYNCS.PHASECHK.TRANS64.TRYWAIT P0, [R6+URZ], R5 ;  /* 0x00000005060075a7 */ /* 0x000e64000800017f */
[----:B------:R-:W-:Y:S02]  /*12110*/  SEL R4, RZ, 0x1, P1 ;  /* 0x00000001ff047807 */ /* 0x000fe40000800000 */
[----:B------:R-:W-:Y:S02]  /*12120*/  SEL R8, R3, RZ, P1 ;  /* 0x000000ff03087207 */ /* 0x000fe40000800000 */
[----:B------:R-:W-:-:S03]  /*12130*/  LOP3.LUT R4, R9, R4, RZ, 0x3c, !PT ;  /* 0x0000000409047212 */ /* 0x000fc600078e3cff */
[----:B------:R-:W-:Y:S01]  /*12140*/  IMAD R3, R8, 0x8, R7 ;  /* 0x0000000808037824 */ /* 0x000fe200078e0207 */
[----:B------:R-:W-:Y:S01]  /*12150*/  SHF.L.U32 R4, R4, 0x1f, RZ ;  /* 0x0000001f04047819 */ /* 0x000fe200000006ff */
[----:B-1----:R-:W-:Y:S06]  /*12160*/  @!P0 BRA `(.L_x_120) ;  /* 0x0000001000f88947 */ /* 0x002fec0003800000 */
.L_x_164:
[----:B------:R-:W2:Y:S02]  /*12170*/  SYNCS.PHASECHK.TRANS64.TRYWAIT P0, [R3+URZ], R4 ;  /* 0x00000004030075a7 */ /* 0x000ea4000800017f */
[----:B--2---:R-:W-:Y:S05]  /*12180*/  @!P0 BRA `(.L_x_121) ;  /* 0x0000001400048947 */ /* 0x004fea0003800000 */
.L_x_165:
[----:B------:R-:W-:Y:S05]  /*12190*/  @!P2 BRA `(.L_x_122) ;  /* 0x000000000004a947 */ /* 0x000fea0003800000 */
[----:B------:R-:W-:Y:S01]  /*121a0*/  BPT.TRAP 0x1 ;  /* 0x000000040000795c */ /* 0x000fe20000300000 */
.L_x_122:
[----:B--2---:R-:W-:-:S05]  /*121b0*/  IADD3 R3, R2, 0x36860, RZ ;  /* 0x0003686002037810 */ /* 0x004fca0007ffe0ff */
[----:B------:R-:W-:-:S04]  /*121c0*/  IMAD R0, R0, 0x8, R3 ;  /* 0x0000000800007824 */ /* 0x000fc800078e0203 */
[----:B------:R-:W2:Y:S02]  /*121d0*/  SYNCS.PHASECHK.TRANS64.TRYWAIT P0, [R0+URZ], R5 ;  /* 0x00000005000075a7 */ /* 0x000ea4000800017f */
[----:B--2---:R-:W-:Y:S05]  /*121e0*/  @!P0 BRA `(.L_x_123) ;  /* 0x0000001400008947 */ /* 0x004fea0003800000 */
.L_x_166:
[----:B------:R-:W-:-:S07]  /*121f0*/  IMAD R3, R8, 0x8, R3 ;  /* 0x0000000808037824 */ /* 0x000fce00078e0203 */
.L_x_124:
[----:B---3--:R3:W4:Y:S02]  /*12200*/  SYNCS.PHASECHK.TRANS64.TRYWAIT P0, [R3+URZ], R4 ;  /* 0x00000004030075a7 */ /* 0x008724000800017f */
[----:B----4-:R-:W-:Y:S05]  /*12210*/  @!P0 NANOSLEEP.SYNCS 0x989680 ;  /* 0x009896800000895d */ /* 0x010fea0003900000 */
[----:B------:R-:W4:Y:S02]  /*12220*/  @!P0 SYNCS.PHASECHK.TRANS64 P0, [R3+URZ], R4 ;  /* 0x00000004030085a7 */ /* 0x000f24000800007f */
[----:B----4-:R-:W-:Y:S05]  /*12230*/  @!P0 BRA `(.L_x_124) ;  /* 0xfffffffc00f08947 */ /* 0x010fea000383ffff */
.L_x_10:
[----:B------:R-:W-:Y:S05]  /*12240*/  BSYNC B6 ;  /* 0x0000000000067941 */ /* 0x000fea0003800000 */
.L_x_7:
[----:B------:R-:W-:Y:S05]  /*12250*/  EXIT ;  /* 0x000000000000794d */ /* 0x000fea0003800000 */
.L_x_14:
[----:B------:R-:W-:-:S13]  /*12260*/  R2UR UR4, R16 ;  /* 0x00000000100472ca */ /* 0x000fda00000e0000 */
[----:B0-----:R-:W-:-:S04]  /*12270*/  MOV R3, UR4 ;  /* 0x0000000400037c02 */ /* 0x001fc80008000f00 */
[----:B------:R0:W1:Y:S03]  /*12280*/  SYNCS.PHASECHK.TRANS64.TRYWAIT P0, [R3+URZ+0x36800], R0 ;  /* 0x03680000030075a7 */ /* 0x000066000800017f */
[----:B-1----:R-:W-:Y:S05]  /*12290*/  @!P0 NANOSLEEP.SYNCS 0x989680 ;  /* 0x009896800000895d */ /* 0x002fea0003900000 */
[----:B------:R-:W1:Y:S02]  /*122a0*/  @!P0 SYNCS.PHASECHK.TRANS64 P0, [R3+URZ+0x36800], R0 ;  /* 0x03680000030085a7 */ /* 0x000e64000800007f */
[----:B-1----:R-:W-:Y:S05]  /*122b0*/  @!P0 BRA `(.L_x_14) ;  /* 0xfffffffc00e88947 */ /* 0x002fea000383ffff */
[----:B------:R-:W-:Y:S05]  /*122c0*/  BRA `(.L_x_125) ;  /* 0xfffffef000647947 */ /* 0x000fea000383ffff */
.L_x_18:
[----:B------:R-:W-:-:S13]  /*122d0*/  R2UR UR4, R16 ;  /* 0x00000000100472ca */ /* 0x000fda00000e0000 */
[----:B0-----:R-:W-:-:S04]  /*122e0*/  IMAD.U32 R3, RZ, RZ, UR4 ;  /* 0x00000004ff037e24 */ /* 0x001fc8000f8e00ff */
[----:B------:R0:W2:Y:S03]  /*122f0*/  SYNCS.PHASECHK.TRANS64.TRYWAIT P2, [R3+URZ+0x36830], R0 ;  /* 0x03683000030075a7 */ /* 0x0000a6000804017f */
[----:B--2---:R-:W-:Y:S05]  /*12300*/  @!P2 NANOSLEEP.SYNCS 0x989680 ;  /* 0x009896800000a95d */ /* 0x004fea0003900000 */
[----:B------:R-:W2:Y:S02]  /*12310*/  @!P2 SYNCS.PHASECHK.TRANS64 P2, [R3+URZ+0x36830], R0 ;  /* 0x036830000300a5a7 */ /* 0x000ea4000804007f */
[----:B--2---:R-:W-:Y:S05]  /*12320*/  @!P2 BRA `(.L_x_18) ;  /* 0xfffffffc00e8a947 */ /* 0x004fea000383ffff */
[----:B------:R-:W-:Y:S05]  /*12330*/  BRA `(.L_x_17) ;  /* 0xfffffef000947947 */ /* 0x000fea000383ffff */
.L_x_23:
[----:B------:R-:W-:-:S13]  /*12340*/  R2UR UR4, R21 ;  /* 0x00000000150472ca */ /* 0x000fda00000e0000 */
[----:B-1----:R-:W-:-:S04]  /*12350*/  IMAD.U32 R13, RZ, RZ, UR4 ;  /* 0x00000004ff0d7e24 */ /* 0x002fc8000f8e00ff */
[----:B------:R1:W2:Y:S03]  /*12360*/  SYNCS.PHASECHK.TRANS64.TRYWAIT P2, [R13+URZ+0x36830], R8 ;  /* 0x036830080d0075a7 */ /* 0x0002a6000804017f */
[----:B--2---:R-:W-:Y:S05]  /*12370*/  @!P2 NANOSLEEP.SYNCS 0x989680 ;  /* 0x009896800000a95d */ /* 0x004fea0003900000 */
[----:B------:R-:W2:Y:S02]  /*12380*/  @!P2 SYNCS.PHASECHK.TRANS64 P2, [R13+URZ+0x36830], R8 ;  /* 0x036830080d00a5a7 */ /* 0x000ea4000804007f */
[----:B--2---:R-:W-:Y:S05]  /*12390*/  @!P2 BRA `(.L_x_23) ;  /* 0xfffffffc00e8a947 */ /* 0x004fea000383ffff */
[----:B------:R-:W-:Y:S05]  /*123a0*/  BRA `(.L_x_22) ;  /* 0xffffff4000587947 */ /* 0x000fea000383ffff */
.L_x_27:
[----:B-1----:R-:W-:-:S04]  /*123b0*/  MOV R9, UR5 ;  /* 0x0000000500097c02 */ /* 0x002fc80008000f00 */
[----:B------:R1:W2:Y:S03]  /*123c0*/  SYNCS.PHASECHK.TRANS64.TRYWAIT P2, [R9+URZ+0x36850], R0 ;  /* 0x03685000090075a7 */ /* 0x0002a6000804017f */
[----:B--2---:R-:W-:Y:S05]  /*123d0*/  @!P2 NANOSLEEP.SYNCS 0x989680 ;  /* 0x009896800000a95d */ /* 0x004fea0003900000 */
[----:B------:R-:W2:Y:S02]  /*123e0*/  @!P2 SYNCS.PHASECHK.TRANS64 P2, [R9+URZ+0x36850], R0 ;  /* 0x036850000900a5a7 */ /* 0x000ea4000804007f */
[----:B--2---:R-:W-:Y:S05]  /*123f0*/  @!P2 BRA `(.L_x_27) ;  /* 0xfffffffc00eca947 */ /* 0x004fea000383ffff */
[----:B------:R-:W-:Y:S05]  /*12400*/  BRA `(.L_x_26) ;  /* 0xffffff6c00d87947 */ /* 0x000fea000383ffff */
.L_x_32:
[----:B-1----:R1:W2:Y:S02]  /*12410*/  SYNCS.PHASECHK.TRANS64.TRYWAIT P0, [R9+URZ+0x36850], R0 ;  /* 0x03685000090075a7 */ /* 0x0022a4000800017f */
[----:B--2---:R-:W-:Y:S05]  /*12420*/  @!P0 NANOSLEEP.SYNCS 0x989680 ;  /* 0x009896800000895d */ /* 0x004fea0003900000 */
[----:B------:R-:W2:Y:S02]  /*12430*/  @!P0 SYNCS.PHASECHK.TRANS64 P0, [R9+URZ+0x36850], R0 ;  /* 0x03685000090085a7 */ /* 0x000ea4000800007f */
[----:B--2---:R-:W-:Y:S05]  /*12440*/  @!P0 BRA `(.L_x_32) ;  /* 0xfffffffc00f08947 */ /* 0x004fea000383ffff */
[----:B------:R-:W-:Y:S05]  /*12450*/  BRA `(.L_x_31) ;  /* 0xffffff9000747947 */ /* 0x000fea000383ffff */
.L_x_43:
[----:B------:R-:W-:Y:S01]  /*12460*/  IMAD.MOV.U32 R13, RZ, RZ, R0 ;  /* 0x000000ffff0d7224 */ /* 0x000fe200078e0000 */
[----:B------:R-:W-:Y:S01]  /*12470*/  MOV R11, 0x1f ;  /* 0x0000001f000b7802 */ /* 0x000fe20000000f00 */
[----:B------:R-:W-:Y:S02]  /*12480*/  IMAD.MOV.U32 R12, RZ, RZ, RZ ;  /* 0x000000ffff0c7224 */ /* 0x000fe400078e00ff */
[----:B------:R-:W-:-:S07]  /*12490*/  IMAD.MOV.U32 R15, RZ, RZ, -0x1 ;  /* 0xffffffffff0f7424 */ /* 0x000fce00078e00ff */
[----:B------:R-:W-:Y:S05]  /*124a0*/  WARPSYNC.COLLECTIVE R15, `(.L_x_126) ;  /* 0x000000000f087348 */ /* 0x000fea0003c00000 */
[----:B------:R0:W1:Y:S02]  /*124b0*/  SHFL.IDX P6, R14, R13, R12, R11 ;  /* 0x0000000c0d0e7389 */ /* 0x00006400000c000b */
[----:B01----:R-:W-:Y:S01]  /*124c0*/  ENDCOLLECTIVE ;  /* 0x000000000000791b */ /* 0x003fe20003800000 */
.L_x_126:
[----:B------:R-:W-:Y:S05]  /*124d0*/  BRA `(.L_x_127) ;  /* 0xffffffc400807947 */ /* 0x000fea000383ffff */
.L_x_45:
[----:B------:R-:W-:Y:S01]  /*124e0*/  BSSY B0, `(.L_x_128) ;  /* 0x0000006000007945 */ /* 0x000fe20003800000 */
[----:B------:R-:W-:-:S07]  /*124f0*/  IMAD.MOV.U32 R15, RZ, RZ, -0x1 ;  /* 0xffffffffff0f7424 */ /* 0x000fce00078e00ff */
[----:B0-----:R-:W-:Y:S05]  /*12500*/  WARPSYNC.COLLECTIVE R15, `(.L_x_129) ;  /* 0x000000000f0c7348 */ /* 0x001fea0003c00000 */
[----:B------:R-:W-:Y:S02]  /*12510*/  ELECT P6, UR62, PT ;  /* 0x00000000003e782f */ /* 0x000fe400038c0000 */
[----:B------:R-:W-:Y:S01]  /*12520*/  MOV R14, UR62 ;  /* 0x0000003e000e7c02 */ /* 0x000fe20008000f00 */
[----:B0-----:R-:W-:Y:S10]  /*12530*/  ENDCOLLECTIVE ;  /* 0x000000000000791b */ /* 0x001ff40003800000 */
.L_x_129:
[----:B------:R-:W-:Y:S05]  /*12540*/  BSYNC B0 ;  /* 0x0000000000007941 */ /* 0x000fea0003800000 */
.L_x_128:
[----:B------:R-:W-:Y:S05]  /*12550*/  BRA `(.L_x_130) ;  /* 0xffffffc400807947 */ /* 0x000fea000383ffff */
.L_x_47:
[----:B0-----:R-:W-:-:S04]  /*12560*/  MOV R3, UR38 ;  /* 0x0000002600037c02 */ /* 0x001fc80008000f00 */
[----:B------:R0:W1:Y:S03]  /*12570*/  SYNCS.PHASECHK.TRANS64.TRYWAIT P0, [R3+URZ+0x36840], R0 ;  /* 0x03684000030075a7 */ /* 0x000066000800017f */
[----:B-1----:R-:W-:Y:S05]  /*12580*/  @!P0 NANOSLEEP.SYNCS 0x989680 ;  /* 0x009896800000895d */ /* 0x002fea0003900000 */
[----:B------:R-:W1:Y:S02]  /*12590*/  @!P0 SYNCS.PHASECHK.TRANS64 P0, [R3+URZ+0x36840], R0 ;  /* 0x03684000030085a7 */ /* 0x000e64000800007f */
[----:B-1----:R-:W-:Y:S05]  /*125a0*/  @!P0 BRA `(.L_x_47) ;  /* 0xfffffffc00ec8947 */ /* 0x002fea000383ffff */
[----:B------:R-:W-:Y:S05]  /*125b0*/  BRA `(.L_x_131) ;  /* 0xffffffc400dc7947 */ /* 0x000fea000383ffff */
.L_x_50:
[----:B------:R-:W-:Y:S01]  /*125c0*/  IMAD R8, R12, 0x80, R8 ;  /* 0x000000800c087824 */ /* 0x000fe200078e0208 */
[----:B------:R-:W-:Y:S01]  /*125d0*/  MOV R12, RZ ;  /* 0x000000ff000c7202 */ /* 0x000fe20000000f00 */
[----:B------:R-:W-:Y:S02]  /*125e0*/  IMAD.MOV.U32 R13, RZ, RZ, R7 ;  /* 0x000000ffff0d7224 */ /* 0x000fe400078e0007 */
[----:B------:R-:W-:Y:S02]  /*125f0*/  IMAD.MOV.U32 R11, RZ, RZ, 0x181f ;  /* 0x0000181fff0b7424 */ /* 0x000fe400078e00ff */
[----:B------:R-:W-:Y:S02]  /*12600*/  IMAD.MOV.U32 R15, RZ, RZ, -0x1 ;  /* 0xffffffffff0f7424 */ /* 0x000fe400078e00ff */
[----:B------:R-:W-:-:S07]  /*12610*/  VIADD R5, R8, 0x10 ;  /* 0x0000001008057836 */ /* 0x000fce0000000000 */
[----:B------:R-:W-:Y:S05]  /*12620*/  WARPSYNC.COLLECTIVE R15, `(.L_x_132) ;  /* 0x000000000f087348 */ /* 0x000fea0003c00000 */
[----:B------:R0:W1:Y:S02]  /*12630*/  SHFL.IDX P6, R14, R13, R12, R11 ;  /* 0x0000000c0d0e7389 */ /* 0x00006400000c000b */
[----:B01----:R-:W-:Y:S01]  /*12640*/  ENDCOLLECTIVE ;  /* 0x000000000000791b */ /* 0x003fe20003800000 */
.L_x_132:
[----:B------:R-:W-:Y:S01]  /*12650*/  IMAD.MOV.U32 R13, RZ, RZ, R0 ;  /* 0x000000ffff0d7224 */ /* 0x000fe200078e0000 */
[----:B------:R-:W-:-:S07]  /*12660*/  MOV R2, R14 ;  /* 0x0000000e00027202 */ /* 0x000fce0000000f00 */
[----:B------:R-:W-:Y:S05]  /*12670*/  WARPSYNC.COLLECTIVE R15, `(.L_x_133) ;  /* 0x000000000f087348 */ /* 0x000fea0003c00000 */
[----:B------:R0:W1:Y:S02]  /*12680*/  SHFL.IDX P6, R14, R13, R12, R11 ;  /* 0x0000000c0d0e7389 */ /* 0x00006400000c000b */
[----:B01----:R-:W-:Y:S01]  /*12690*/  ENDCOLLECTIVE ;  /* 0x000000000000791b */ /* 0x003fe20003800000 */
.L_x_133:
[----:B------:R-:W-:Y:S01]  /*126a0*/  ULDC UR4, c[0x0][0x288] ;  /* 0x0000a20000047ab9 */ /* 0x000fe20000000800 */
[----:B------:R-:W-:Y:S01]  /*126b0*/  ULDC.64 UR6, c[0x0][0x208] ;  /* 0x0000820000067ab9 */ /* 0x000fe20000000a00 */
[----:B------:R-:W-:Y:S02]  /*126c0*/  IMAD R6, R6, UR4, RZ ;  /* 0x0000000406067c24 */ /* 0x000fe4000f8e02ff */
[----:B------:R-:W-:-:S03]  /*126d0*/  IMAD.MOV.U32 R3, RZ, RZ, R2 ;  /* 0x000000ffff037224 */ /* 0x000fc600078e0002 */
[----:B------:R-:W-:Y:S01]  /*126e0*/  ISETP.GE.AND P3, PT, R8, R6, PT ;  /* 0x000000060800720c */ /* 0x000fe20003f66270 */
[----:B------:R-:W-:Y:S01]  /*126f0*/  IMAD.MOV.U32 R13, RZ, RZ, R7 ;  /* 0x000000ffff0d7224 */ /* 0x000fe200078e0007 */
[----:B------:R-:W-:-:S11]  /*12700*/  MOV R12, 0x1 ;  /* 0x00000001000c7802 */ /* 0x000fd60000000f00 */
[----:B------:R-:W-:Y:S02]  /*12710*/  @!P3 LEA R21, R9, UR38, 0x1 ;  /* 0x000000260915bc11 */ /* 0x000fe4000f8e08ff */
[----:B------:R-:W-:-:S05]  /*12720*/  MOV R2, R14 ;  /* 0x0000000e00027202 */ /* 0x000fca0000000f00 */
[----:B------:R-:W-:-:S05]  /*12730*/  @!P3 IMAD.WIDE.U32 R2, R10, 0x2, R2 ;  /* 0x000000020a02b825 */ /* 0x000fca00078e0002 */
[----:B------:R-:W-:Y:S01]  /*12740*/  @!PT LDS RZ, [RZ] ;  /* 0x00000000fffff984 */ /* 0x000fe20000000800 */
[----:B------:R-:W-:Y:S01]  /*12750*/  @!PT LDS RZ, [RZ] ;  /* 0x00000000fffff984 */ /* 0x000fe20000000800 */
[----:B------:R-:W-:Y:S01]  /*12760*/  @!PT LDS RZ, [RZ] ;  /* 0x00000000fffff984 */ /* 0x000fe20000000800 */
[----:B------:R0:W-:Y:S04]  /*12770*/  @!P3 LDGSTS.E.BYPASS.LTC128B.128 [R21+0x15400], desc[UR6][R2.64], !P2 ;  /* 0x154000000215bfae */ /* 0x0001e8000d101d46 */
[----:B------:R0:W-:Y:S04]  /*12780*/  @!P3 LDGSTS.E.BYPASS.LTC128B.128 [R21+0x19400], desc[UR6][R2.64+0x80], !P0 ;  /* 0x194000800215bfae */ /* 0x0001e8000c101d46 */
[----:B------:R0:W-:Y:S01]  /*12790*/  @!P3 LDGSTS.E.BYPASS.LTC128B.128 [R21+0x1d400], desc[UR6][R2.64+0x100], !P1 ;  /* 0x1d4001000215bfae */ /* 0x0001e2000c901d46 */
[----:B------:R-:W-:-:S13]  /*127a0*/  ISETP.GE.AND P3, PT, R5, R6, PT ;  /* 0x000000060500720c */ /* 0x000fda0003f66270 */
[----:B0-----:R-:W-:Y:S05]  /*127b0*/  WARPSYNC.COLLECTIVE R15, `(.L_x_134) ;  /* 0x000000000f087348 */ /* 0x001fea0003c00000 */
[----:B------:R1:W2:Y:S02]  /*127c0*/  SHFL.IDX P6, R14, R13, R12, R11 ;  /* 0x0000000c0d0e7389 */ /* 0x0002a400000c000b */
[----:B012---:R-:W-:Y:S01]  /*127d0*/  ENDCOLLECTIVE ;  /* 0x000000000000791b */ /* 0x007fe20003800000 */
.L_x_134:
[----:B------:R-:W-:Y:S01]  /*127e0*/  VIADD R3, R8, 0x20 ;  /* 0x0000002008037836 */ /* 0x000fe20000000000 */
[----:B------:R-:W-:Y:S01]  /*127f0*/  @!P3 LEA R20, R9, UR38, 0x1 ;  /* 0x000000260914bc11 */ /* 0x000fe2000f8e08ff */
[----:B------:R-:W-:Y:S02]  /*12800*/  IMAD.MOV.U32 R13, RZ, RZ, R0 ;  /* 0x000000ffff0d7224 */ /* 0x000fe400078e0000 */
[----:B------:R-:W-:-:S07]  /*12810*/  IMAD.MOV.U32 R4, RZ, RZ, R14 ;  /* 0x000000ffff047224 */ /* 0x000fce00078e000e */
[----:B------:R-:W-:Y:S05]  /*12820*/  WARPSYNC.COLLECTIVE R15, `(.L_x_135) ;  /* 0x000000000f087348 */ /* 0x000fea0003c00000 */
[----:B------:R0:W1:Y:S02]  /*12830*/  SHFL.IDX P6, R14, R13, R12, R11 ;  /* 0x0000000c0d0e7389 */ /* 0x00006400000c000b */
[----:B01----:R-:W-:Y:S01]  /*12840*/  ENDCOLLECTIVE ;  /* 0x000000000000791b */ /* 0x003fe20003800000 */
.L_x_135:
[----:B------:R-:W-:Y:S01]  /*12850*/  ULDC.64 UR4, c[0x0][0x208] ;  /* 0x0000820000047ab9 */ /* 0x000fe20000000a00 */
[----:B------:R-:W-:Y:S02]  /*12860*/  MOV R5, R4 ;  /* 0x0000000400057202 */ /* 0x000fe40000000f00 */
[----:B------:R-:W-:Y:S01]  /*12870*/  MOV R13, R7 ;  /* 0x00000007000d7202 */ /* 0x000fe20000000f00 */
[----:B------:R-:W-:Y:S02]  /*12880*/  IMAD.MOV.U32 R12, RZ, RZ, 0x2 ;  /* 0x00000002ff0c7424 */ /* 0x000fe400078e00ff */
[----:B------:R-:W-:-:S04]  /*12890*/  IMAD.MOV.U32 R4, RZ, RZ, R14 ;  /* 0x000000ffff047224 */ /* 0x000fc800078e000e */
        /* <DEDUP_REMOVED lines=11> */
.L_x_136:
[----:B------:R-:W-:Y:S02]  /*12950*/  IADD3 R5, R8, 0x30, RZ ;  /* 0x0000003008057810 */ /* 0x000fe40007ffe0ff */
[----:B------:R-:W-:Y:S02]  /*12960*/  @!P3 LEA R21, R9, UR38, 0x1 ;  /* 0x000000260915bc11 */ /* 0x000fe4000f8e08ff */
[----:B------:R-:W-:Y:S01]  /*12970*/  MOV R13, R0 ;  /* 0x00000000000d7202 */ /* 0x000fe20000000f00 */
[----:B------:R-:W-:-:S07]  /*12980*/  IMAD.MOV.U32 R2, RZ, RZ, R14 ;  /* 0x000000ffff027224 */ /* 0x000fce00078e000e */
[----:B------:R-:W-:Y:S05]  /*12990*/  WARPSYNC.COLLECTIVE R15, `(.L_x_137) ;  /* 0x000000000f087348 */ /* 0x000fea0003c00000 */
[----:B------:R0:W1:Y:S02]  /*129a0*/  SHFL.IDX P6, R14, R13, R12, R11 ;  /* 0x0000000c0d0e7389 */ /* 0x00006400000c000b */
[----:B01----:R-:W-:Y:S01]  /*129b0*/  ENDCOLLECTIVE ;  /* 0x000000000000791b */ /* 0x003fe20003800000 */
.L_x_137:
[----:B------:R-:W-:Y:S01]  /*129c0*/  ULDC.64 UR4, c[0x0][0x208] ;  /* 0x0000820000047ab9 */ /* 0x000fe20000000a00 */
[----:B------:R-:W-:Y:S02]  /*129d0*/  IMAD.MOV.U32 R3, RZ, RZ, R2 ;  /* 0x000000ffff037224 */ /* 0x000fe400078e0002 */
[----:B------:R-:W-:Y:S02]  /*129e0*/  IMAD.MOV.U32 R13, RZ, RZ, R7 ;  /* 0x000000ffff0d7224 */ /* 0x000fe400078e0007 */
        /* <DEDUP_REMOVED lines=13> */
.L_x_138:
[----:B------:R-:W-:Y:S01]  /*12ac0*/  VIADD R3, R8, 0x40 ;  /* 0x0000004008037836 */ /* 0x000fe20000000000 */
[----:B------:R-:W-:Y:S01]  /*12ad0*/  @!P3 LEA R20, R9, UR38, 0x1 ;  /* 0x000000260914bc11 */ /* 0x000fe2000f8e08ff */
[----:B------:R-:W-:Y:S01]  /*12ae0*/  IMAD.MOV.U32 R13, RZ, RZ, R0 ;  /* 0x000000ffff0d7224 */ /* 0x000fe200078e0000 */
[----:B------:R-:W-:-:S07]  /*12af0*/  MOV R4, R14 ;  /* 0x0000000e00047202 */ /* 0x000fce0000000f00 */
[----:B------:R-:W-:Y:S05]  /*12b00*/  WARPSYNC.COLLECTIVE R15, `(.L_x_139) ;  /* 0x000000000f087348 */ /* 0x000fea0003c00000 */
[----:B------:R0:W1:Y:S02]  /*12b10*/  SHFL.IDX P6, R14, R13, R12, R11 ;  /* 0x0000000c0d0e7389 */ /* 0x00006400000c000b */
[----:B01----:R-:W-:Y:S01]  /*12b20*/  ENDCOLLECTIVE ;  /* 0x000000000000791b */ /* 0x003fe20003800000 */
.L_x_139:
[----:B------:R-:W-:Y:S01]  /*12b30*/  ULDC.64 UR4, c[0x0][0x208] ;  /* 0x0000820000047ab9 */ /* 0x000fe20000000a00 */
[----:B------:R-:W-:Y:S02]  /*12b40*/  IMAD.MOV.U32 R5, RZ, RZ, R4 ;  /* 0x000000ffff057224 */ /* 0x000fe400078e0004 */
[----:B------:R-:W-:Y:S01]  /*12b50*/  IMAD.MOV.U32 R13, RZ, RZ, R7 ;  /* 0x000000ffff0d7224 */ /* 0x000fe200078e0007 */
[----:B------:R-:W-:Y:S02]  /*12b60*/  MOV R12, 0x4 ;  /* 0x00000004000c7802 */ /* 0x000fe40000000f00 */
        /* <DEDUP_REMOVED lines=12> */
.L_x_140:
[----:B------:R-:W-:Y:S01]  /*12c30*/  VIADD R5, R8, 0x50 ;  /* 0x0000005008057836 */ /* 0x000fe20000000000 */
[----:B------:R-:W-:Y:S01]  /*12c40*/  @!P3 LEA R21, R9, UR38, 0x1 ;  /* 0x000000260915bc11 */ /* 0x000fe2000f8e08ff */
[----:B------:R-:W-:Y:S02]  /*12c50*/  IMAD.MOV.U32 R13, RZ, RZ, R0 ;  /* 0x000000ffff0d7224 */ /* 0x000fe400078e0000 */
[----:B------:R-:W-:-:S07]  /*12c60*/  IMAD.MOV.U32 R2, RZ, RZ, R14 ;  /* 0x000000ffff027224 */ /* 0x000fce00078e000e */
[----:B------:R-:W-:Y:S05]  /*12c70*/  WARPSYNC.COLLECTIVE R15, `(.L_x_141) ;  /* 0x000000000f087348 */ /* 0x000fea0003c00000 */
[----:B------:R0:W1:Y:S02]  /*12c80*/  SHFL.IDX P6, R14, R13, R12, R11 ;  /* 0x0000000c0d0e7389 */ /* 0x00006400000c000b */
[----:B01----:R-:W-:Y:S01]  /*12c90*/  ENDCOLLECTIVE ;  /* 0x000000000000791b */ /* 0x003fe20003800000 */
.L_x_141:
        /* <DEDUP_REMOVED lines=16> */
.L_x_142:
[----:B------:R-:W-:Y:S02]  /*12da0*/  IADD3 R3, R8, 0x60, RZ ;  /* 0x0000006008037810 */ /* 0x000fe40007ffe0ff */
[----:B------:R-:W-:Y:S02]  /*12db0*/  @!P3 LEA R20, R9, UR38, 0x1 ;  /* 0x000000260914bc11 */ /* 0x000fe4000f8e08ff */
[----:B------:R-:W-:Y:S01]  /*12dc0*/  MOV R13, R0 ;  /* 0x00000000000d7202 */ /* 0x000fe20000000f00 */
[----:B------:R-:W-:-:S07]  /*12dd0*/  IMAD.MOV.U32 R4, RZ, RZ, R14 ;  /* 0x000000ffff047224 */ /* 0x000fce00078e000e */
[----:B------:R-:W-:Y:S05]  /*12de0*/  WARPSYNC.COLLECTIVE R15, `(.L_x_143) ;  /* 0x000000000f087348 */ /* 0x000fea0003c00000 */
[----:B------:R0:W1:Y:S02]  /*12df0*/  SHFL.IDX P6, R14, R13, R12, R11 ;  /* 0x0000000c0d0e7389 */ /* 0x00006400000c000b */
[----:B01----:R-:W-:Y:S01]  /*12e00*/  ENDCOLLECTIVE ;  /* 0x000000000000791b */ /* 0x003fe20003800000 */
.L_x_143:
        /* <DEDUP_REMOVED lines=16> */
.L_x_144:
[----:B------:R-:W-:Y:S01]  /*12f10*/  @!P3 LEA R21, R9, UR38, 0x1 ;  /* 0x000000260915bc11 */ /* 0x000fe2000f8e08ff */
[----:B------:R-:W-:Y:S01]  /*12f20*/  IMAD.MOV.U32 R13, RZ, RZ, R0 ;  /* 0x000000ffff0d7224 */ /* 0x000fe200078e0000 */
[----:B------:R-:W-:-:S07]  /*12f30*/  MOV R2, R14 ;  /* 0x0000000e00027202 */ /* 0x000fce0000000f00 */
[----:B------:R-:W-:Y:S05]  /*12f40*/  WARPSYNC.COLLECTIVE R15, `(.L_x_145) ;  /* 0x000000000f087348 */ /* 0x000fea0003c00000 */
[----:B------:R0:W1:Y:S02]  /*12f50*/  SHFL.IDX P6, R14, R13, R12, R11 ;  /* 0x0000000c0d0e7389 */ /* 0x00006400000c000b */
[----:B01----:R-:W-:Y:S01]  /*12f60*/  ENDCOLLECTIVE ;  /* 0x000000000000791b */ /* 0x003fe20003800000 */
.L_x_145:
[----:B------:R-:W-:Y:S01]  /*12f70*/  ULDC.64 UR4, c[0x0][0x208] ;  /* 0x0000820000047ab9 */ /* 0x000fe20000000a00 */
[----:B------:R-:W-:Y:S02]  /*12f80*/  IMAD.MOV.U32 R3, RZ, RZ, R2 ;  /* 0x000000ffff037224 */ /* 0x000fe400078e0002 */
[----:B------:R-:W-:Y:S02]  /*12f90*/  IMAD.MOV.U32 R13, RZ, RZ, R7 ;  /* 0x000000ffff0d7224 */ /* 0x000fe400078e0007 */
[----:B------:R-:W-:Y:S01]  /*12fa0*/  IMAD.MOV.U32 R12, RZ, RZ, 0x7 ;  /* 0x00000007ff0c7424 */ /* 0x000fe200078e00ff */
[----:B------:R-:W-:-:S05]  /*12fb0*/  MOV R2, R14 ;  /* 0x0000000e00027202 */ /* 0x000fca0000000f00 */
[----:B------:R-:W-:-:S05]  /*12fc0*/  @!P3 IMAD.WIDE.U32 R2, R10, 0x2, R2 ;  /* 0x000000020a02b825 */ /* 0x000fca00078e0002 */
[----:B------:R-:W-:Y:S01]  /*12fd0*/  @!PT LDS RZ, [RZ] ;  /* 0x00000000fffff984 */ /* 0x000fe20000000800 */
[----:B------:R-:W-:Y:S01]  /*12fe0*/  @!PT LDS RZ, [RZ] ;  /* 0x00000000fffff984 */ /* 0x000fe20000000800 */
[----:B------:R-:W-:Y:S01]  /*12ff0*/  @!PT LDS RZ, [RZ] ;  /* 0x00000000fffff984 */ /* 0x000fe20000000800 */
[----:B------:R0:W-:Y:S04]  /*13000*/  @!P3 LDGSTS.E.BYPASS.LTC128B.128 [R21+0x18400], desc[UR4][R2.64], !P2 ;  /* 0x184000000215bfae */ /* 0x0001e8000d101d44 */
[----:B------:R0:W-:Y:S04]  /*13010*/  @!P3 LDGSTS.E.BYPASS.LTC128B.128 [R21+0x1c400], desc[UR4][R2.64+0x80], !P0 ;  /* 0x1c4000800215bfae */ /* 0x0001e8000c101d44 */
[----:B------:R0:W-:Y:S02]  /*13020*/  @!P3 LDGSTS.E.BYPASS.LTC128B.128 [R21+0x20400], desc[UR4][R2.64+0x100], !P1 ;  /* 0x204001000215bfae */ /* 0x0001e4000c901d44 */
[----:B0-----:R-:W-:Y:S05]  /*13030*/  WARPSYNC.COLLECTIVE R15, `(.L_x_146) ;  /* 0x000000000f087348 */ /* 0x001fea0003c00000 */
[----:B------:R1:W2:Y:S02]  /*13040*/  SHFL.IDX P6, R14, R13, R12, R11 ;  /* 0x0000000c0d0e7389 */ /* 0x0002a400000c000b */
[----:B012---:R-:W-:Y:S01]  /*13050*/  ENDCOLLECTIVE ;  /* 0x000000000000791b */ /* 0x007fe20003800000 */
.L_x_146:
[----:B------:R-:W-:Y:S01]  /*13060*/  IMAD.MOV.U32 R13, RZ, RZ, R0 ;  /* 0x000000ffff0d7224 */ /* 0x000fe200078e0000 */
[----:B------:R-:W-:-:S07]  /*13070*/  MOV R4, R14 ;  /* 0x0000000e00047202 */ /* 0x000fce0000000f00 */
[----:B------:R-:W-:Y:S05]  /*13080*/  WARPSYNC.COLLECTIVE R15, `(.L_x_147) ;  /* 0x000000000f087348 */ /* 0x000fea0003c00000 */
[----:B------:R0:W1:Y:S02]  /*13090*/  SHFL.IDX P6, R14, R13, R12, R11 ;  /* 0x0000000c0d0e7389 */ /* 0x00006400000c000b */
[----:B01----:R-:W-:Y:S01]  /*130a0*/  ENDCOLLECTIVE ;  /* 0x000000000000791b */ /* 0x003fe20003800000 */
.L_x_147:
[----:B------:R-:W-:Y:S05]  /*130b0*/  BRA `(.L_x_148) ;  /* 0xffffffc800447947 */ /* 0x000fea000383ffff */
.L_x_53:
[----:B-1----:R-:W-:-:S04]  /*130c0*/  IMAD.U32 R3, RZ, RZ, UR38 ;  /* 0x00000026ff037e24 */ /* 0x002fc8000f8e00ff */
[----:B------:R1:W2:Y:S03]  /*130d0*/  SYNCS.PHASECHK.TRANS64.TRYWAIT P0, [R3+URZ+0x36820], R2 ;  /* 0x03682002030075a7 */ /* 0x0002a6000800017f */
[----:B--2---:R-:W-:Y:S05]  /*130e0*/  @!P0 NANOSLEEP.SYNCS 0x989680 ;  /* 0x009896800000895d */ /* 0x004fea0003900000 */
[----:B------:R-:W2:Y:S02]  /*130f0*/  @!P0 SYNCS.PHASECHK.TRANS64 P0, [R3+URZ+0x36820], R2 ;  /* 0x03682002030085a7 */ /* 0x000ea4000800007f */
[----:B--2---:R-:W-:Y:S05]  /*13100*/  @!P0 BRA `(.L_x_53) ;  /* 0xfffffffc00ec8947 */ /* 0x004fea000383ffff */
[----:B------:R-:W-:Y:S05]  /*13110*/  BRA `(.L_x_149) ;  /* 0xffffffc8009c7947 */ /* 0x000fea000383ffff */
.L_x_60:
[----:B-1----:R-:W-:-:S04]  /*13120*/  MOV R3, UR38 ;  /* 0x0000002600037c02 */ /* 0x002fc80008000f00 */
[----:B------:R1:W2:Y:S03]  /*13130*/  SYNCS.PHASECHK.TRANS64.TRYWAIT P0, [R3+URZ+0x36848], R2 ;  /* 0x03684802030075a7 */ /* 0x0002a6000800017f */
[----:B--2---:R-:W-:Y:S05]  /*13140*/  @!P0 NANOSLEEP.SYNCS 0x989680 ;  /* 0x009896800000895d */ /* 0x004fea0003900000 */
[----:B------:R-:W2:Y:S02]  /*13150*/  @!P0 SYNCS.PHASECHK.TRANS64 P0, [R3+URZ+0x36848], R2 ;  /* 0x03684802030085a7 */ /* 0x000ea4000800007f */
[----:B--2---:R-:W-:Y:S05]  /*13160*/  @!P0 BRA `(.L_x_60) ;  /* 0xfffffffc00ec8947 */ /* 0x004fea000383ffff */
[----:B------:R-:W-:Y:S05]  /*13170*/  BRA `(.L_x_150) ;  /* 0xffffffcc00847947 */ /* 0x000fea000383ffff */
.L_x_67:
[----:B0-----:R-:W-:-:S04]  /*13180*/  IMAD.U32 R3, RZ, RZ, UR38 ;  /* 0x00000026ff037e24 */ /* 0x001fc8000f8e00ff */
[----:B------:R0:W1:Y:S03]  /*13190*/  SYNCS.PHASECHK.TRANS64.TRYWAIT P0, [R3+URZ+0x36860], R2 ;  /* 0x03686002030075a7 */ /* 0x000066000800017f */
[----:B-1----:R-:W-:Y:S05]  /*131a0*/  @!P0 NANOSLEEP.SYNCS 0x989680 ;  /* 0x009896800000895d */ /* 0x002fea0003900000 */
[----:B------:R-:W1:Y:S02]  /*131b0*/  @!P0 SYNCS.PHASECHK.TRANS64 P0, [R3+URZ+0x36860], R2 ;  /* 0x03686002030085a7 */ /* 0x000e64000800007f */
[----:B-1----:R-:W-:Y:S05]  /*131c0*/  @!P0 BRA `(.L_x_67) ;  /* 0xfffffffc00ec8947 */ /* 0x002fea000383ffff */
[----:B------:R-:W-:Y:S05]  /*131d0*/  BRA `(.L_x_151) ;  /* 0xffffffd0005c7947 */ /* 0x000fea000383ffff */
.L_x_77:
[----:B-1----:R-:W-:-:S04]  /*131e0*/  IMAD.U32 R3, RZ, RZ, UR38 ;  /* 0x00000026ff037e24 */ /* 0x002fc8000f8e00ff */
[----:B------:R1:W2:Y:S03]  /*131f0*/  SYNCS.PHASECHK.TRANS64.TRYWAIT P0, [R3+URZ+0x36840], R2 ;  /* 0x03684002030075a7 */ /* 0x0002a6000800017f */
[----:B--2---:R-:W-:Y:S05]  /*13200*/  @!P0 NANOSLEEP.SYNCS 0x989680 ;  /* 0x009896800000895d */ /* 0x004fea0003900000 */
[----:B------:R-:W2:Y:S02]  /*13210*/  @!P0 SYNCS.PHASECHK.TRANS64 P0, [R3+URZ+0x36840], R2 ;  /* 0x03684002030085a7 */ /* 0x000ea4000800007f */
[----:B--2---:R-:W-:Y:S05]  /*13220*/  @!P0 BRA `(.L_x_77) ;  /* 0xfffffffc00ec8947 */ /* 0x004fea000383ffff */
[----:B------:R-:W-:Y:S05]  /*13230*/  BRA `(.L_x_152) ;  /* 0xffffffd400b87947 */ /* 0x000fea000383ffff */
.L_x_84:
[----:B0-----:R-:W-:-:S04]  /*13240*/  MOV R3, UR38 ;  /* 0x0000002600037c02 */ /* 0x001fc80008000f00 */
[----:B------:R0:W1:Y:S03]  /*13250*/  SYNCS.PHASECHK.TRANS64.TRYWAIT P0, [R3+URZ+0x36868], R2 ;  /* 0x03686802030075a7 */ /* 0x000066000800017f */
[----:B-1----:R-:W-:Y:S05]  /*13260*/  @!P0 NANOSLEEP.SYNCS 0x989680 ;  /* 0x009896800000895d */ /* 0x002fea0003900000 */
[----:B------:R-:W1:Y:S02]  /*13270*/  @!P0 SYNCS.PHASECHK.TRANS64 P0, [R3+URZ+0x36868], R2 ;  /* 0x03686802030085a7 */ /* 0x000e64000800007f */
[----:B-1----:R-:W-:Y:S05]  /*13280*/  @!P0 BRA `(.L_x_84) ;  /* 0xfffffffc00ec8947 */ /* 0x002fea000383ffff */
[----:B------:R-:W-:Y:S05]  /*13290*/  BRA `(.L_x_153) ;  /* 0xffffffd800907947 */ /* 0x000fea000383ffff */
.L_x_94:
[----:B-1----:R-:W-:-:S04]  /*132a0*/  IMAD.U32 R3, RZ, RZ, UR38 ;  /* 0x00000026ff037e24 */ /* 0x002fc8000f8e00ff */
[----:B------:R1:W2:Y:S03]  /*132b0*/  SYNCS.PHASECHK.TRANS64.TRYWAIT P0, [R3+URZ+0x36848], R2 ;  /* 0x03684802030075a7 */ /* 0x0002a6000800017f */
[----:B--2---:R-:W-:Y:S05]  /*132c0*/  @!P0 NANOSLEEP.SYNCS 0x989680 ;  /* 0x009896800000895d */ /* 0x004fea0003900000 */
[----:B------:R-:W2:Y:S02]  /*132d0*/  @!P0 SYNCS.PHASECHK.TRANS64 P0, [R3+URZ+0x36848], R2 ;  /* 0x03684802030085a7 */ /* 0x000ea4000800007f */
[----:B--2---:R-:W-:Y:S05]  /*132e0*/  @!P0 BRA `(.L_x_94) ;  /* 0xfffffffc00ec8947 */ /* 0x004fea000383ffff */
[----:B------:R-:W-:Y:S05]  /*132f0*/  BRA `(.L_x_154) ;  /* 0xffffffe000047947 */ /* 0x000fea000383ffff */
.L_x_101:
[----:B0-----:R-:W-:-:S04]  /*13300*/  IMAD.U32 R3, RZ, RZ, UR38 ;  /* 0x00000026ff037e24 */ /* 0x001fc8000f8e00ff */
[----:B------:R0:W1:Y:S03]  /*13310*/  SYNCS.PHASECHK.TRANS64.TRYWAIT P0, [R3+URZ+0x36860], R2 ;  /* 0x03686002030075a7 */ /* 0x000066000800017f */
[----:B-1----:R-:W-:Y:S05]  /*13320*/  @!P0 NANOSLEEP.SYNCS 0x989680 ;  /* 0x009896800000895d */ /* 0x002fea0003900000 */
[----:B------:R-:W1:Y:S02]  /*13330*/  @!P0 SYNCS.PHASECHK.TRANS64 P0, [R3+URZ+0x36860], R2 ;  /* 0x03686002030085a7 */ /* 0x000e64000800007f */
[----:B-1----:R-:W-:Y:S05]  /*13340*/  @!P0 BRA `(.L_x_101) ;  /* 0xfffffffc00ec8947 */ /* 0x002fea000383ffff */
[----:B------:R-:W-:Y:S05]  /*13350*/  BRA `(.L_x_155) ;  /* 0xffffffe000d87947 */ /* 0x000fea000383ffff */
.L_x_110:
[----:B-1----:R1:W2:Y:S02]  /*13360*/  SYNCS.PHASECHK.TRANS64.TRYWAIT P0, [R3+URZ+0x36860], R0 ;  /* 0x03686000030075a7 */ /* 0x0022a4000800017f */
[----:B--2---:R-:W-:Y:S05]  /*13370*/  @!P0 NANOSLEEP.SYNCS 0x989680 ;  /* 0x009896800000895d */ /* 0x004fea0003900000 */
[----:B------:R-:W2:Y:S02]  /*13380*/  @!P0 SYNCS.PHASECHK.TRANS64 P0, [R3+URZ+0x36860], R0 ;  /* 0x03686000030085a7 */ /* 0x000ea4000800007f */
[----:B--2---:R-:W-:Y:S05]  /*13390*/  @!P0 BRA `(.L_x_110) ;  /* 0xfffffffc00f08947 */ /* 0x004fea000383ffff */
[----:B------:R-:W-:Y:S05]  /*133a0*/  BRA `(.L_x_156) ;  /* 0xffffffe400dc7947 */ /* 0x000fea000383ffff */
.L_x_116:
[----:B-1----:R1:W2:Y:S02]  /*133b0*/  SYNCS.PHASECHK.TRANS64.TRYWAIT P0, [R2+URZ+0x36820], R3 ;  /* 0x03682003020075a7 */ /* 0x0022a4000800017f */
[----:B--2---:R-:W-:Y:S05]  /*133c0*/  @!P0 NANOSLEEP.SYNCS 0x989680 ;  /* 0x009896800000895d */ /* 0x004fea0003900000 */
[----:B------:R-:W2:Y:S02]  /*133d0*/  @!P0 SYNCS.PHASECHK.TRANS64 P0, [R2+URZ+0x36820], R3 ;  /* 0x03682003020085a7 */ /* 0x000ea4000800007f */
[----:B--2---:R-:W-:Y:S05]  /*133e0*/  @!P0 BRA `(.L_x_116) ;  /* 0xfffffffc00f08947 */ /* 0x004fea000383ffff */
[----:B------:R-:W-:Y:S05]  /*133f0*/  BRA `(.L_x_157) ;  /* 0xffffffe800e07947 */ /* 0x000fea000383ffff */
.L_x_117:
[----:B------:R-:W2:Y:S01]  /*13400*/  S2R R4, SR_TID.X ;  /* 0x0000000000047919 */ /* 0x000ea20000002100 */
[----:B------:R-:W-:Y:S01]  /*13410*/  BSSY B0, `(.L_x_158) ;  /* 0x000000a000007945 */ /* 0x000fe20003800000 */
[----:B------:R-:W-:Y:S01]  /*13420*/  IMAD.MOV.U32 R12, RZ, RZ, RZ ;  /* 0x000000ffff0c7224 */ /* 0x000fe200078e00ff */
[----:B------:R-:W-:Y:S01]  /*13430*/  MOV R15, 0xffffffff ;  /* 0xffffffff000f7802 */ /* 0x000fe20000000f00 */
[----:B0-----:R-:W-:Y:S01]  /*13440*/  IMAD.MOV.U32 R11, RZ, RZ, 0x1f ;  /* 0x0000001fff0b7424 */ /* 0x001fe200078e00ff */
[----:B--2---:R-:W-:-:S04]  /*13450*/  SHF.R.U32.HI R4, RZ, 0x5, R4 ;  /* 0x00000005ff047819 */ /* 0x004fc80000011604 */
[----:B------:R-:W-:-:S04]  /*13460*/  LOP3.LUT R4, R4, 0x3, RZ, 0xc0, !PT ;  /* 0x0000000304047812 */ /* 0x000fc800078ec0ff */
[----:B------:R-:W-:-:S07]  /*13470*/  MOV R13, R4 ;  /* 0x00000004000d7202 */ /* 0x000fce0000000f00 */
[----:B-1----:R-:W-:Y:S05]  /*13480*/  WARPSYNC.COLLECTIVE R15, `(.L_x_159) ;  /* 0x000000000f087348 */ /* 0x002fea0003c00000 */
[----:B------:R0:W2:Y:S02]  /*13490*/  SHFL.IDX P6, R14, R13, R12, R11 ;  /* 0x0000000c0d0e7389 */ /* 0x0000a400000c000b */
[----:B012---:R-:W-:Y:S01]  /*134a0*/  ENDCOLLECTIVE ;  /* 0x000000000000791b */ /* 0x007fe20003800000 */
.L_x_159:
[----:B------:R-:W-:Y:S05]  /*134b0*/  BSYNC B0 ;  /* 0x0000000000007941 */ /* 0x000fea0003800000 */
.L_x_158:
[----:B------:R-:W-:Y:S05]  /*134c0*/  BRA `(.L_x_160) ;  /* 0xffffffe800c47947 */ /* 0x000fea000383ffff */
.L_x_118:
[----:B------:R-:W-:Y:S01]  /*134d0*/  BSSY B0, `(.L_x_161) ;  /* 0x0000006000007945 */ /* 0x000fe20003800000 */
[----:B------:R-:W-:-:S07]  /*134e0*/  IMAD.MOV.U32 R15, RZ, RZ, -0x1 ;  /* 0xffffffffff0f7424 */ /* 0x000fce00078e00ff */
[----:B01----:R-:W-:Y:S05]  /*134f0*/  WARPSYNC.COLLECTIVE R15, `(.L_x_162) ;  /* 0x000000000f0c7348 */ /* 0x003fea0003c00000 */
[----:B------:R-:W-:Y:S02]  /*13500*/  ELECT P6, UR62, PT ;  /* 0x00000000003e782f */ /* 0x000fe400038c0000 */
[----:B------:R-:W-:Y:S01]  /*13510*/  MOV R14, UR62 ;  /* 0x0000003e000e7c02 */ /* 0x000fe20008000f00 */
[----:B01----:R-:W-:Y:S10]  /*13520*/  ENDCOLLECTIVE ;  /* 0x000000000000791b */ /* 0x003ff40003800000 */
.L_x_162:
[----:B------:R-:W-:Y:S05]  /*13530*/  BSYNC B0 ;  /* 0x0000000000007941 */ /* 0x000fea0003800000 */
.L_x_161:
[----:B------:R-:W-:Y:S05]  /*13540*/  BRA `(.L_x_163) ;  /* 0xffffffe800b87947 */ /* 0x000fea000383ffff */
.L_x_120:
[----:B-1----:R1:W2:Y:S02]  /*13550*/  SYNCS.PHASECHK.TRANS64.TRYWAIT P0, [R6+URZ], R5 ;  /* 0x00000005060075a7 */ /* 0x0022a4000800017f */
[----:B--2---:R-:W-:Y:S05]  /*13560*/  @!P0 NANOSLEEP.SYNCS 0x989680 ;  /* 0x009896800000895d */ /* 0x004fea0003900000 */
[----:B------:R-:W2:Y:S02]  /*13570*/  @!P0 SYNCS.PHASECHK.TRANS64 P0, [R6+URZ], R5 ;  /* 0x00000005060085a7 */ /* 0x000ea4000800007f */
[----:B--2---:R-:W-:Y:S05]  /*13580*/  @!P0 BRA `(.L_x_120) ;  /* 0xfffffffc00f08947 */ /* 0x004fea000383ffff */
[----:B------:R-:W-:Y:S05]  /*13590*/  BRA `(.L_x_164) ;  /* 0xffffffe800f47947 */ /* 0x000fea000383ffff */
.L_x_121:
[----:B--2---:R2:W3:Y:S02]  /*135a0*/  SYNCS.PHASECHK.TRANS64.TRYWAIT P0, [R3+URZ], R4 ;  /* 0x00000004030075a7 */ /* 0x0044e4000800017f */
[----:B---3--:R-:W-:Y:S05]  /*135b0*/  @!P0 NANOSLEEP.SYNCS 0x989680 ;  /* 0x009896800000895d */ /* 0x008fea0003900000 */
[----:B------:R-:W3:Y:S02]  /*135c0*/  @!P0 SYNCS.PHASECHK.TRANS64 P0, [R3+URZ], R4 ;  /* 0x00000004030085a7 */ /* 0x000ee4000800007f */
[----:B---3--:R-:W-:Y:S05]  /*135d0*/  @!P0 BRA `(.L_x_121) ;  /* 0xfffffffc00f08947 */ /* 0x008fea000383ffff */
[----:B------:R-:W-:Y:S05]  /*135e0*/  BRA `(.L_x_165) ;  /* 0xffffffe800e87947 */ /* 0x000fea000383ffff */
.L_x_123:
[----:B--2---:R2:W3:Y:S02]  /*135f0*/  SYNCS.PHASECHK.TRANS64.TRYWAIT P0, [R0+URZ], R5 ;  /* 0x00000005000075a7 */ /* 0x0044e4000800017f */
[----:B---3--:R-:W-:Y:S05]  /*13600*/  @!P0 NANOSLEEP.SYNCS 0x989680 ;  /* 0x009896800000895d */ /* 0x008fea0003900000 */
[----:B------:R-:W3:Y:S02]  /*13610*/  @!P0 SYNCS.PHASECHK.TRANS64 P0, [R0+URZ], R5 ;  /* 0x00000005000085a7 */ /* 0x000ee4000800007f */
[----:B---3--:R-:W-:Y:S05]  /*13620*/  @!P0 BRA `(.L_x_123) ;  /* 0xfffffffc00f08947 */ /* 0x008fea000383ffff */
[----:B------:R-:W-:Y:S05]  /*13630*/  BRA `(.L_x_166) ;  /* 0xffffffe800ec7947 */ /* 0x000fea000383ffff */
.L_x_167:
[----:B------:R-:W-:-:S00]  /*13640*/  BRA `(.L_x_167) ;  /* 0xfffffffc00fc7947 */ /* 0x000fc0000383ffff */
[----:B------:R-:W-:-:S00]  /*13650*/  NOP ;  /* 0x0000000000007918 */ /* 0x000fc00000000000 */
        /* <DEDUP_REMOVED lines=10> */
.L_x_3016:


//--------------------- .text._ZN7cutlass13device_kernelIN5flash11enable_sm90INS1_16FlashAttnFwdSm90INS1_25CollectiveMainloopFwdSm90ILi2EN4cute5tupleIJNS5_1CILi1EEES8_S8_EEENS6_IJNS7_ILi128EEENS7_ILi112EEENS7_ILi192EEEEEELi192ENS_10bfloat16_tEfNS_4arch4Sm90ELb0ELb0ELb1ELb1ELb0ELb0ELb0ELb1ELb1ELb1ELb1ELb0EEENS1_21CollectiveEpilogueFwdINS6_IJSA_SC_SB_EEES9_SE_SG_Li256ELb1ELb1ELb1ELb0EEENS1_36VarlenDynamicPersistentTileSchedulerILi128ELi112ELi256ELi128ELb1ELb1ELb1ELb0ELb1ELb1EEEEEEEEEvNT_6ParamsE --------------------------
	.section	.text._ZN7cutlass13device_kernelIN5flash11enable_sm90INS1_16FlashAttnFwdSm90INS1_25CollectiveMainloopFwdSm90ILi2EN4cute5tupleIJNS5_1CILi1EEES8_S8_EEENS6_IJNS7_ILi128EEENS7_ILi112EEENS7_ILi192EEEEEELi192ENS_10bfloat16_tEfNS_4arch4Sm90ELb0ELb0ELb1ELb1ELb0ELb0ELb0ELb1ELb1ELb1ELb1ELb0EEENS1_21CollectiveEpilogueFwdINS6_IJSA_SC_SB_EEES9_SE_SG_Li256ELb1ELb1ELb1ELb0EEENS1_36VarlenDynamicPersistentTileSchedulerILi128ELi112ELi256ELi128ELb1ELb1ELb1ELb0ELb1ELb1EEEEEEEEEvNT_6ParamsE,"ax",@progbits
	.align	128
.text._ZN7cutlass13device_kernelIN5flash11enable_sm90INS1_16FlashAttnFwdSm90INS1_25CollectiveMainloopFwdSm90ILi2EN4cute5tupleIJNS5_1CILi1EEES8_S8_EEENS6_IJNS7_ILi128EEENS7_ILi112EEENS7_ILi192EEEEEELi192ENS_10bfloat16_tEfNS_4arch4Sm90ELb0ELb0ELb1ELb1ELb0ELb0ELb0ELb1ELb1ELb1ELb1ELb0EEENS1_21CollectiveEpilogueFwdINS6_IJSA_SC_SB_EEES9_SE_SG_Li256ELb1ELb1ELb1ELb0EEENS1_36VarlenDynamicPersistentTileSchedulerILi128ELi112ELi256ELi128ELb1ELb1ELb1ELb0ELb1ELb1EEEEEEEEEvNT_6ParamsE:
        .type           _ZN7cutlass13device_kernelIN5flash11enable_sm90INS1_16FlashAttnFwdSm90INS1_25CollectiveMainloopFwdSm90ILi2EN4cute5tupleIJNS5_1CILi1EEES8_S8_EEENS6_IJNS7_ILi128EEENS7_ILi112EEENS7_ILi192EEEEEELi192ENS_10bfloat16_tEfNS_4arch4Sm90ELb0ELb0ELb1ELb1ELb0ELb0ELb0ELb1ELb1ELb1ELb1ELb0EEENS1_21CollectiveEpilogueFwdINS6_IJSA_SC_SB_EEES9_SE_SG_Li256ELb1ELb1ELb1ELb0EEENS1_36VarlenDynamicPersistentTileSchedulerILi128ELi112ELi256ELi128ELb1ELb1ELb1ELb0ELb1ELb1EEEEEEEEEvNT_6ParamsE,@function
        .size           _ZN7cutlass13device_kernelIN5flash11enable_sm90INS1_16FlashAttnFwdSm90INS1_25CollectiveMainloopFwdSm90ILi2EN4cute5tupleIJNS5_1CILi1EEES8_S8_EEENS6_IJNS7_ILi128EEENS7_ILi112EEENS7_ILi192EEEEEELi192ENS_10bfloat16_tEfNS_4arch4Sm90ELb0ELb0ELb1ELb1ELb0ELb0ELb0ELb1ELb1ELb1ELb1ELb0EEENS1_21CollectiveEpilogueFwdINS6_IJSA_SC_SB_EEES9_SE_SG_Li256ELb1ELb1ELb1ELb0EEENS1_36VarlenDynamicPersistentTileSchedulerILi128ELi112ELi256ELi128ELb1ELb1ELb1ELb0ELb1ELb1EEEEEEEEEvNT_6ParamsE,(.L_x_3017 - _ZN7cutlass13device_kernelIN5flash11enable_sm90INS1_16FlashAttnFwdSm90INS1_25CollectiveMainloopFwdSm90ILi2EN4cute5tupleIJNS5_1CILi1EEES8_S8_EEENS6_IJNS7_ILi128EEENS7_ILi112EEENS7_ILi192EEEEEELi192ENS_10bfloat16_tEfNS_4arch4Sm90ELb0ELb0ELb1ELb1ELb0ELb0ELb0ELb1ELb1ELb1ELb1ELb0EEENS1_21CollectiveEpilogueFwdINS6_IJSA_SC_SB_EEES9_SE_SG_Li256ELb1ELb1ELb1ELb0EEENS1_36VarlenDynamicPersistentTileSchedulerILi128ELi112ELi256ELi128ELb1ELb1ELb1ELb0ELb1ELb1EEEEEEEEEvNT_6ParamsE)
        .other          _ZN7cutlass13device_kernelIN5flash11enable_sm90INS1_16FlashAttnFwdSm90INS1_25CollectiveMainloopFwdSm90ILi2EN4cute5tupleIJNS5_1CILi1EEES8_S8_EEENS6_IJNS7_ILi128EEENS7_ILi112EEENS7_ILi192EEEEEELi192ENS_10bfloat16_tEfNS_4arch4Sm90ELb0ELb0ELb1ELb1ELb0ELb0ELb0ELb1ELb1ELb1ELb1ELb0EEENS1_21CollectiveEpilogueFwdINS6_IJSA_SC_SB_EEES9_SE_SG_Li256ELb1ELb1ELb1ELb0EEENS1_36VarlenDynamicPersistentTileSchedulerILi128ELi112ELi256ELi128ELb1ELb1ELb1ELb0ELb1ELb1EEEEEEEEEvNT_6ParamsE,@"STO_CUDA_ENTRY STV_DEFAULT"
_ZN7cutlass13device_kernelIN5flash11enable_sm90INS1_16FlashAttnFwdSm90INS1_25CollectiveMainloopFwdSm90ILi2EN4cute5tupleIJNS5_1CILi1EEES8_S8_EEENS6_IJNS7_ILi128EEENS7_ILi112EEENS7_ILi192EEEEEELi192ENS_10bfloat16_tEfNS_4arch4Sm90ELb0ELb0ELb1ELb1ELb0ELb0ELb0ELb1ELb1ELb1ELb1ELb0EEENS1_21CollectiveEpilogueFwdINS6_IJSA_SC_SB_EEES9_SE_SG_Li256ELb1ELb1ELb1ELb0EEENS1_36VarlenDynamicPersistentTileSchedulerILi128ELi112ELi256ELi128ELb1ELb1ELb1ELb0ELb1ELb1EEEEEEEEEvNT_6ParamsE:
        /* <DEDUP_REMOVED lines=18> */
.L_x_169:
[----:B------:R-:W-:Y:S05]  /*0120*/  BSYNC B0 ;  /* 0x0000000000007941 */ /* 0x000fea0003800000 */
.L_x_168:
        /* <DEDUP_REMOVED lines=41> */
.L_x_170:
        /* <DEDUP_REMOVED lines=22> */
.L_x_171:
        /* <DEDUP_REMOVED lines=18> */
.L_x_172:
        /* <DEDUP_REMOVED lines=22> */
.L_x_173:
        /* <DEDUP_REMOVED lines=22> */
.L_x_174:
[----:B0-----:R-:W-:Y:S01]  /*0900*/  UMOV UR4, 0x1 ;  /* 0x0000000100047882 */ /* 0x001fe20000000000 */
[----:B------:R-:W-:Y:S01]  /*0910*/  PLOP3.LUT P0, PT, PT, PT, UP0, 0x80, 0x0 ;  /* 0x000000000000781c */ /* 0x000fe20003f0f008 */
[----:B------:R-:W-:Y:S01]  /*0920*/  USEL UR4, UR4, 0x2, !UP0 ;  /* 0x0000000204047887 */ /* 0x000fe2000c000000 */
[----:B------:R-:W-:-:S05]  /*0930*/  NOP ;  /* 0x0000000000007918 */ /* 0x000fca0000000000 */
[----:B------:R-:W-:-:S05]  /*0940*/  IMAD.U32 R2, RZ, RZ, UR4 ;  /* 0x00000004ff027e24 */ /* 0x000fca000f8e00ff */
[----:B------:R0:W-:Y:S01]  /*0950*/  STL [R1+0x68], R2 ;  /* 0x0000680201007387 */ /* 0x0001e20000100800 */
[----:B-12-4-:R-:W-:Y:S06]  /*0960*/  BAR.SYNC.DEFER_BLOCKING 0x0 ;  /* 0x0000000000007b1d */ /* 0x016fec0000010000 */
[----:B------:R-:W-:Y:S05]  /*0970*/  @!P0 BRA `(.L_x_175) ;  /* 0x000000f400a08947 */ /* 0x000fea0003800000 */
.L_x_176:
[----:B------:R-:W-:-:S08]  /*0980*/  NOP ;  /* 0x0000000000007918 */ /* 0x000fd00000000000 */
[----:B------:R-:W1:Y:S02]  /*0990*/  USETMAXREG.TRY_ALLOC.CTAPOOL UP0, 0xf0 ;  /* 0x000000f0000079c8 */ /* 0x000e640008000600 */
[----:B-1----:R-:W-:-:S13]  /*09a0*/  PLOP3.LUT P0, PT, PT, PT, UP0, 0x80, 0x0 ;  /* 0x000000000000781c */ /* 0x002fda0003f0f008 */
[----:B------:R-:W-:Y:S05]  /*09b0*/  @!P0 BRA `(.L_x_176) ;  /* 0xfffffffc00f08947 */ /* 0x000fea000383ffff */
[----:B------:R-:W1:Y:S08]  /*09c0*/  S2UR UR5, SR_CgaCtaId ;  /* 0x00000000000579c3 */ /* 0x000e700000008800 */
[----:B------:R-:W-:Y:S06]  /*09d0*/  BAR.ARV 0x8, 0x180 ;  /* 0x0206000000007b1d */ /* 0x000fec0000002000 */
[----:B------:R-:W-:-:S02]  /*09e0*/  UMOV UR4, 0x400 ;  /* 0x0000040000047882 */ /* 0x000fc40000000000 */
[----:B------:R-:W-:Y:S01]  /*09f0*/  BAR.SYNC.DEFER_BLOCKING 0x5, 0x180 ;  /* 0x0146000000007b1d */ /* 0x000fe20000010000 */
[----:B-1----:R-:W-:-:S09]  /*0a00*/  ULEA UR4, UR5, UR4, 0x18 ;  /* 0x0000000405047291 */ /* 0x002fd2000f8ec03f */
[----:B------:R-:W1:Y:S01]  /*0a10*/  LDS.128 R8, [UR4+0x368d0] ;  /* 0x0368d004ff087984 */ /* 0x000e620008000c00 */
[----:B------:R-:W-:Y:S01]  /*0a20*/  ULDC UR4, c[0x0][0xc3c] ;  /* 0x00030f0000047ab9 */ /* 0x000fe20000000800 */
[----:B------:R-:W-:Y:S06]  /*0a30*/  BAR.ARV 0x4, 0x180 ;  /* 0x0106000000007b1d */ /* 0x000fec0000002000 */
[----:B-1----:R-:W-:-:S13]  /*0a40*/  ISETP.GE.AND P0, PT, R11, UR4, PT ;  /* 0x000000040b007c0c */ /* 0x002fda000bf06270 */
[----:B------:R-:W-:Y:S05]  /*0a50*/  @P0 EXIT ;  /* 0x000000000000094d */ /* 0x000fea0003800000 */
[----:B0-----:R-:W2:Y:S01]  /*0a60*/  LDL R2, [R1+0x68] ;  /* 0x0000680001027983 */ /* 0x001ea20000100800 */
[----:B------:R-:W-:Y:S01]  /*0a70*/  R2UR UR5, R9 ;  /* 0x00000000090572ca */ /* 0x000fe200000e0000 */
[----:B------:R-:W-:Y:S01]  /*0a80*/  IMAD.MOV.U32 R232, RZ, RZ, RZ ;  /* 0x000000ffffe87224 */ /* 0x000fe200078e00ff */
[----:B------:R-:W-:Y:S01]  /*0a90*/  R2UR UR6, R10 ;  /* 0x000000000a0672ca */ /* 0x000fe200000e0000 */
[----:B------:R-:W0:Y:S01]  /*0aa0*/  S2R R0, SR_TID.X ;  /* 0x0000000000007919 */ /* 0x000e220000002100 */
[----:B------:R-:W-:Y:S02]  /*0ab0*/  R2UR UR7, R11 ;  /* 0x000000000b0772ca */ /* 0x000fe400000e0000 */
[----:B------:R-:W-:Y:S01]  /*0ac0*/  CS2R R16, SRZ ;  /* 0x0000000000107805 */ /* 0x000fe2000001ff00 */
[----:B0-----:R-:W-:-:S05]  /*0ad0*/  VIADD R12, R0, 0xffffff80 ;  /* 0xffffff80000c7836 */ /* 0x001fca0000000000 */
[----:B------:R-:W-:-:S04]  /*0ae0*/  SHF.R.S32.HI R0, RZ, 0x1f, R12 ;  /* 0x0000001fff007819 */ /* 0x000fc8000001140c */
[CC--:B------:R-:W-:Y:S02]  /*0af0*/  LEA.HI R4, R0.reuse, R12.reuse, RZ, 0x5 ;  /* 0x0000000c00047211 */ /* 0x0c0fe400078f28ff */
[CC--:B------:R-:W-:Y:S02]  /*0b00*/  LEA.HI R3, R0.reuse, R12.reuse, RZ, 0x4 ;  /* 0x0000000c00037211 */ /* 0x0c0fe400078f20ff */
[----:B------:R-:W-:Y:S01]  /*0b10*/  LEA.HI R11, R0, R12, RZ, 0x2 ;  /* 0x0000000c000b7211 */ /* 0x000fe200078f10ff */
[----:B------:R-:W-:Y:S01]  /*0b20*/  IMAD.SHL.U32 R5, R4, 0x20, RZ ;  /* 0x0000002004057824 */ /* 0x000fe200078e00ff */
[----:B------:R-:W-:Y:S02]  /*0b30*/  LOP3.LUT R4, R3, 0x3fffff0, RZ, 0xc0, !PT ;  /* 0x03fffff003047812 */ /* 0x000fe400078ec0ff */
[----:B------:R-:W-:Y:S02]  /*0b40*/  LOP3.LUT R11, R11, 0xfffffffc, RZ, 0xc0, !PT ;  /* 0xfffffffc0b0b7812 */ /* 0x000fe400078ec0ff */
[----:B------:R-:W-:Y:S01]  /*0b50*/  LOP3.LUT R5, R5, 0xfffffc00, RZ, 0xc0, !PT ;  /* 0xfffffc0005057812 */ /* 0x000fe200078ec0ff */
[----:B------:R-:W-:-:S02]  /*0b60*/  IMAD.IADD R4, R12, 0x1, -R4 ;  /* 0x000000010c047824 */ /* 0x000fc400078e0a04 */
[----:B------:R-:W-:Y:S01]  /*0b70*/  IMAD.IADD R11, R12, 0x1, -R11 ;  /* 0x000000010c0b7824 */ /* 0x000fe200078e0a0b */
[----:B--2---:R-:W-:Y:S02]  /*0b80*/  R2UR UR4, R2 ;  /* 0x00000000020472ca */ /* 0x004fe400000e0000 */
[CC--:B------:R-:W-:Y:S02]  /*0b90*/  LEA.HI R2, R0.reuse, R12.reuse, RZ, 0x7 ;  /* 0x0000000c00027211 */ /* 0x0c0fe400078f38ff */
[----:B------:R-:W-:Y:S02]  /*0ba0*/  LEA.HI R0, R0, R12, RZ, 0x3 ;  /* 0x0000000c00007211 */ /* 0x000fe400078f18ff */
[----:B------:R-:W-:Y:S02]  /*0bb0*/  LOP3.LUT R234, R2, 0xffffff80, RZ, 0xc0, !PT ;  /* 0xffffff8002ea7812 */ /* 0x000fe400078ec0ff */
[----:B------:R-:W-:Y:S02]  /*0bc0*/  SHF.R.S32.HI R13, RZ, 0x7, R2 ;  /* 0x00000007ff0d7819 */ /* 0x000fe40000011402 */
[----:B------:R-:W-:Y:S01]  /*0bd0*/  LOP3.LUT R19, R0, 0xfffffff8, RZ, 0xc0, !PT ;  /* 0xfffffff800137812 */ /* 0x000fe200078ec0ff */
[----:B------:R-:W-:Y:S01]  /*0be0*/  IMAD.IADD R234, R12, 0x1, -R234 ;  /* 0x000000010cea7824 */ /* 0x000fe200078e0aea */
[----:B------:R-:W-:Y:S01]  /*0bf0*/  LEA.HI R2, R2, R13, RZ, 0x1 ;  /* 0x0000000d02027211 */ /* 0x000fe200078f08ff */
[----:B------:R-:W-:Y:S01]  /*0c00*/  ULOP3.LUT UR4, UR4, 0x1, URZ, 0xfc, !UPT ;  /* 0x0000000104047892 */ /* 0x000fe2000f8efc3f */
[----:B------:R-:W-:Y:S01]  /*0c10*/  SHF.R.S32.HI R230, RZ, 0x3, R0 ;  /* 0x00000003ffe67819 */ /* 0x000fe20000011400 */
[----:B------:R-:W-:Y:S01]  /*0c20*/  IMAD.IADD R19, R12, 0x1, -R19 ;  /* 0x000000010c137824 */ /* 0x000fe200078e0a13 */
[----:B------:R-:W-:-:S02]  /*0c30*/  SHF.R.S32.HI R7, RZ, 0x1f, R234 ;  /* 0x0000001fff077819 */ /* 0x000fc400000114ea */
[----:B------:R-:W-:Y:S02]  /*0c40*/  LOP3.LUT R2, R2, 0x3fffffe, RZ, 0xc0, !PT ;  /* 0x03fffffe02027812 */ /* 0x000fe400078ec0ff */
[CC--:B------:R-:W-:Y:S02]  /*0c50*/  LEA.HI R8, R7.reuse, R234.reuse, RZ, 0x2 ;  /* 0x000000ea07087211 */ /* 0x0c0fe400078f10ff */
[----:B------:R-:W-:Y:S01]  /*0c60*/  LEA.HI R7, R7, R234, RZ, 0x5 ;  /* 0x000000ea07077211 */ /* 0x000fe200078f28ff */
[----:B------:R-:W-:Y:S01]  /*0c70*/  IMAD.IADD R2, R13, 0x1, -R2 ;  /* 0x000000010d027824 */ /* 0x000fe200078e0a02 */
[--C-:B------:R-:W-:Y:S02]  /*0c80*/  SHF.R.S32.HI R9, RZ, 0x2, R8.reuse ;  /* 0x00000002ff097819 */ /* 0x100fe40000011408 */
[----:B------:R-:W-:Y:S02]  /*0c90*/  SHF.R.S32.HI R6, RZ, 0x1f, R8 ;  /* 0x0000001fff067819 */ /* 0x000fe40000011408 */
[----:B------:R-:W-:-:S02]  /*0ca0*/  SHF.R.S32.HI R7, RZ, 0x5, R7 ;  /* 0x00000005ff077819 */ /* 0x000fc40000011407 */
[----:B------:R-:W-:-:S04]  /*0cb0*/  LEA.HI R6, R6, R9, RZ, 0x3 ;  /* 0x0000000906067211 */ /* 0x000fc800078f18ff */
[----:B------:R-:W-:Y:S01]  /*0cc0*/  LOP3.LUT R10, R6, 0xfffffff8, RZ, 0xc0, !PT ;  /* 0xfffffff8060a7812 */ /* 0x000fe200078ec0ff */
[----:B------:R-:W-:Y:S01]  /*0cd0*/  IMAD R6, R4, 0x40, R5 ;  /* 0x0000004004067824 */ /* 0x000fe200078e0205 */
[----:B------:R-:W-:Y:S02]  /*0ce0*/  SHF.R.S32.HI R4, RZ, 0x4, R3 ;  /* 0x00000004ff047819 */ /* 0x000fe40000011403 */
[----:B------:R-:W-:Y:S01]  /*0cf0*/  LEA.HI R5, R11, R11, RZ, 0x1 ;  /* 0x0000000b0b057211 */ /* 0x000fe200078f08ff */
[----:B------:R-:W-:Y:S01]  /*0d00*/  IMAD.IADD R10, R9, 0x1, -R10 ;  /* 0x00000001090a7824 */ /* 0x000fe200078e0a0a */
[----:B------:R-:W-:-:S03]  /*0d10*/  LEA.HI R3, R3, R4, RZ, 0x1 ;  /* 0x0000000403037211 */ /* 0x000fc600078f08ff */
[----:B------:R-:W-:Y:S01]  /*0d20*/  IMAD R7, R7, 0x10, R10 ;  /* 0x0000001007077824 */ /* 0x000fe200078e020a */
[----:B------:R-:W-:-:S03]  /*0d30*/  LOP3.LUT R3, R3, 0x1ffffffe, RZ, 0xc0, !PT ;  /* 0x1ffffffe03037812 */ /* 0x000fc600078ec0ff */
[----:B------:R-:W-:Y:S02]  /*0d40*/  IMAD R2, R2, 0x40, R7 ;  /* 0x0000004002027824 */ /* 0x000fe400078e0207 */
[----:B------:R-:W-:Y:S01]  /*0d50*/  IMAD.IADD R3, R4, 0x1, -R3 ;  /* 0x0000000104037824 */ /* 0x000fe200078e0a03 */
[----:B------:R-:W-:-:S03]  /*0d60*/  LOP3.LUT R4, R5, 0x1ffffffe, RZ, 0xc0, !PT ;  /* 0x1ffffffe05047812 */ /* 0x000fc600078ec0ff */
[----:B------:R-:W-:Y:S01]  /*0d70*/  IMAD R5, R3, 0x8, R6 ;  /* 0x0000000803057824 */ /* 0x000fe200078e0206 */
[----:B------:R-:W-:Y:S01]  /*0d80*/  LOP3.LUT R3, R8, 0x7ffffffc, RZ, 0xc0, !PT ;  /* 0x7ffffffc08037812 */ /* 0x000fe200078ec0ff */
[----:B------:R-:W-:-:S03]  /*0d90*/  IMAD.IADD R4, R11, 0x1, -R4 ;  /* 0x000000010b047824 */ /* 0x000fc600078e0a04 */
[----:B------:R0:W-:Y:S01]  /*0da0*/  STL [R1+0x5c], R5 ;  /* 0x00005c0501007387 */ /* 0x0001e20000100800 */
[----:B------:R-:W-:-:S03]  /*0db0*/  IMAD.IADD R3, R234, 0x1, -R3 ;  /* 0x00000001ea037824 */ /* 0x000fc600078e0a03 */
[----:B------:R-:W-:Y:S01]  /*0dc0*/  STL [R1+0x54], R2 ;  /* 0x0000540201007387 */ /* 0x000fe20000100800 */
[----:B------:R-:W-:-:S04]  /*0dd0*/  IMAD.SHL.U32 R204, R3, 0x2, RZ ;  /* 0x0000000203cc7824 */ /* 0x000fc800078e00ff */
[C---:B------:R-:W-:Y:S02]  /*0de0*/  VIADD R226, R204.reuse, 0x10 ;  /* 0x00000010cce27836 */ /* 0x040fe40000000000 */
[C---:B------:R-:W-:Y:S02]  /*0df0*/  VIADD R223, R204.reuse, 0x28 ;  /* 0x00000028ccdf7836 */ /* 0x040fe40000000000 */
[C---:B------:R-:W-:Y:S01]  /*0e00*/  VIADD R220, R204.reuse, 0x40 ;  /* 0x00000040ccdc7836 */ /* 0x040fe20000000000 */
[----:B------:R-:W-:Y:S01]  /*0e10*/  SHF.R.S32.HI R0, RZ, 0x1f, R226 ;  /* 0x0000001fff007819 */ /* 0x000fe200000114e2 */
        /* <DEDUP_REMOVED lines=8> */
[----:B0-----:R-:W-:Y:S01]  /*0ea0*/  IMAD.U32 R5, RZ, RZ, UR4 ;  /* 0x00000004ff057e24 */ /* 0x001fe2000f8e00ff */
[----:B------:R-:W-:Y:S01]  /*0eb0*/  SHF.R.S32.HI R0, RZ, 0x1f, R211 ;  /* 0x0000001fff007819 */ /* 0x000fe200000114d3 */
[----:B------:R-:W-:Y:S01]  /*0ec0*/  VIADD R227, R204, 0x8 ;  /* 0x00000008cce37836 */ /* 0x000fe20000000000 */
[----:B------:R-:W-:Y:S01]  /*0ed0*/  SHF.R.S32.HI R0, RZ, 0x1f, R208 ;  /* 0x0000001fff007819 */ /* 0x000fe200000114d0 */
[----:B------:R-:W-:Y:S01]  /*0ee0*/  IMAD R0, R4, 0x8, R2 ;  /* 0x0000000804007824 */ /* 0x000fe200078e0202 */
[----:B------:R0:W-:Y:S01]  /*0ef0*/  STL [R1+0x60], R5 ;  /* 0x0000600501007387 */ /* 0x0001e20000100800 */
[C---:B------:R-:W-:Y:S01]  /*0f00*/  VIADD R225, R204.reuse, 0x18 ;  /* 0x00000018cce17836 */ /* 0x040fe20000000000 */
[----:B------:R-:W-:Y:S01]  /*0f10*/  SHF.R.S32.HI R3, RZ, 0x1f, R227 ;  /* 0x0000001fff037819 */ /* 0x000fe200000114e3 */
[C---:B------:R-:W-:Y:S01]  /*0f20*/  VIADD R224, R204.reuse, 0x20 ;  /* 0x00000020cce07836 */ /* 0x040fe20000000000 */
[----:B------:R1:W-:Y:S01]  /*0f30*/  STL [R1+0x58], R0 ;  /* 0x0000580001007387 */ /* 0x0003e20000100800 */
[----:B------:R-:W-:-:S02]  /*0f40*/  VIADD R222, R204, 0x30 ;  /* 0x00000030ccde7836 */ /* 0x000fc40000000000 */
[C---:B------:R-:W-:Y:S01]  /*0f50*/  VIADD R221, R204.reuse, 0x38 ;  /* 0x00000038ccdd7836 */ /* 0x040fe20000000000 */
[----:B------:R-:W-:Y:S01]  /*0f60*/  SHF.R.S32.HI R3, RZ, 0x1f, R224 ;  /* 0x0000001fff037819 */ /* 0x000fe200000114e0 */
[C---:B------:R-:W-:Y:S01]  /*0f70*/  VIADD R219, R204.reuse, 0x48 ;  /* 0x00000048ccdb7836 */ /* 0x040fe20000000000 */
[----:B0-----:R-:W-:Y:S01]  /*0f80*/  SHF.R.S32.HI R5, RZ, 0x1f, R225 ;  /* 0x0000001fff057819 */ /* 0x001fe200000114e1 */
        /* <DEDUP_REMOVED lines=18> */
[----:B------:R-:W-:Y:S01]  /*10b0*/  VIADD R205, R204, 0xb8 ;  /* 0x000000b8cccd7836 */ /* 0x000fe20000000000 */
[----:B------:R-:W-:-:S02]  /*10c0*/  SHF.R.S32.HI R3, RZ, 0x1f, R209 ;  /* 0x0000001fff037819 */ /* 0x000fc400000114d1 */
[----:B------:R-:W-:Y:S02]  /*10d0*/  SHF.R.S32.HI R237, RZ, 0x1f, R207 ;  /* 0x0000001fffed7819 */ /* 0x000fe400000114cf */
[----:B------:R-:W-:Y:S02]  /*10e0*/  SHF.R.S32.HI R236, RZ, 0x1f, R206 ;  /* 0x0000001fffec7819 */ /* 0x000fe400000114ce */
[----:B-1----:R-:W-:-:S07]  /*10f0*/  SHF.R.S32.HI R235, RZ, 0x1f, R205 ;  /* 0x0000001fffeb7819 */ /* 0x002fce00000114cd */
.L_x_223:
[----:B------:R-:W-:Y:S01]  /*1100*/  ULDC.64 UR8, c[0x0][0xc88] ;  /* 0x0003220000087ab9 */ /* 0x000fe20000000a00 */
[----:B------:R-:W-:Y:S01]  /*1110*/  ULDC.64 UR12, c[0x0][0x208] ;  /* 0x00008200000c7ab9 */ /* 0x000fe20000000a00 */
[----:B------:R-:W-:Y:S01]  /*1120*/  UIMAD.WIDE UR8, UR7, 0x4, UR8 ;  /* 0x00000004070878a5 */ /* 0x000fe2000f8e0208 */
[----:B------:R-:W-:-:S05]  /*1130*/  ULDC.64 UR10, c[0x0][0xa20] ;  /* 0x00028800000a7ab9 */ /* 0x000fca0000000a00 */
[----:B01234-:R-:W-:Y:S02]  /*1140*/  IMAD.U32 R2, RZ, RZ, UR8 ;  /* 0x00000008ff027e24 */ /* 0x01ffe4000f8e00ff */
[----:B------:R-:W-:Y:S01]  /*1150*/  IMAD.U32 R3, RZ, RZ, UR9 ;  /* 0x00000009ff037e24 */ /* 0x000fe2000f8e00ff */
[----:B------:R-:W-:-:S04]  /*1160*/  ULDC.64 UR8, c[0x0][0xa28] ;  /* 0x00028a0000087ab9 */ /* 0x000fc80000000a00 */
[----:B------:R-:W2:Y:S01]  /*1170*/  LDG.E R2, desc[UR12][R2.64] ;  /* 0x0000000c02027981 */ /* 0x000ea2000c1e1900 */
[----:B------:R-:W-:Y:S02]  /*1180*/  UISETP.NE.U32.AND UP0, UPT, UR8, URZ, UPT ;  /* 0x0000003f0800728c */ /* 0x000fe4000bf05070 */
[----:B------:R-:W-:Y:S02]  /*1190*/  UISETP.NE.U32.AND UP1, UPT, UR10, URZ, UPT ;  /* 0x0000003f0a00728c */ /* 0x000fe4000bf25070 */
[----:B------:R-:W-:Y:S02]  /*11a0*/  UISETP.NE.AND.EX UP0, UPT, UR9, URZ, UPT, UP0 ;  /* 0x0000003f0900728c */ /* 0x000fe4000bf05300 */
[----:B------:R-:W-:-:S04]  /*11b0*/  UISETP.NE.AND.EX UP1, UPT, UR11, URZ, UPT, UP1 ;  /* 0x0000003f0b00728c */ /* 0x000fc8000bf25310 */
[----:B------:R-:W-:Y:S02]  /*11c0*/  PLOP3.LUT P0, PT, PT, PT, UP0, 0x80, 0x0 ;  /* 0x000000000000781c */ /* 0x000fe40003f0f008 */
[----:B------:R-:W-:Y:S02]  /*11d0*/  PLOP3.LUT P1, PT, PT, PT, UP1, 0x80, 0x0 ;  /* 0x000000000000781c */ /* 0x000fe40003f2f018 */
[----:B--2---:R-:W-:-:S13]  /*11e0*/  R2UR UR4, R2 ;  /* 0x00000000020472ca */ /* 0x004fda00000e0000 */
[----:B------:R-:W-:Y:S01]  /*11f0*/  USHF.R.S32.HI UR14, URZ, 0x1f, UR4 ;  /* 0x0000001f3f0e7899 */ /* 0x000fe20008011404 */
[----:B------:R-:W-:Y:S01]  /*1200*/  IMAD.U32 R229, RZ, RZ, UR5 ;  /* 0x00000005ffe57e24 */ /* 0x000fe2000f8e00ff */
[----:B------:R-:W-:Y:S02]  /*1210*/  @UP0 ULEA UR8, UP2, UR4, UR8, 0x2 ;  /* 0x0000000804080291 */ /* 0x000fe4000f84103f */
[----:B------:R-:W-:Y:S02]  /*1220*/  IMAD.U32 R231, RZ, RZ, UR4 ;  /* 0x00000004ffe77e24 */ /* 0x000fe4000f8e00ff */
[----:B------:R-:W-:Y:S02]  /*1230*/  @UP0 ULEA.HI.X UR9, UR4, UR9, UR14, 0x2, UP2 ;  /* 0x0000000904090291 */ /* 0x000fe400090f140e */
[----:B------:R-:W-:Y:S01]  /*1240*/  IMAD.U32 R233, RZ, RZ, UR14 ;  /* 0x0000000effe97e24 */ /* 0x000fe2000f8e00ff */
[----:B------:R-:W-:Y:S01]  /*1250*/  @UP1 ULEA UR10, UP0, UR4, UR10, 0x2 ;  /* 0x0000000a040a1291 */ /* 0x000fe2000f80103f */
[----:B------:R-:W-:-:S03]  /*1260*/  IMAD.U32 R2, RZ, RZ, UR8 ;  /* 0x00000008ff027e24 */ /* 0x000fc6000f8e00ff */
[----:B------:R-:W-:Y:S01]  /*1270*/  @UP1 ULEA.HI.X UR11, UR4, UR11, UR14, 0x2, UP0 ;  /* 0x0000000b040b1291 */ /* 0x000fe200080f140e */
[----:B------:R-:W-:Y:S01]  /*1280*/  IMAD.U32 R3, RZ, RZ, UR9 ;  /* 0x00000009ff037e24 */ /* 0x000fe2000f8e00ff */
[----:B------:R-:W-:Y:S01]  /*1290*/  ULDC.64 UR8, c[0x0][0x418] ;  /* 0x0001060000087ab9 */ /* 0x000fe20000000a00 */
[----:B------:R-:W-:Y:S01]  /*12a0*/  IMAD.U32 R4, RZ, RZ, UR10 ;  /* 0x0000000aff047e24 */ /* 0x000fe2000f8e00ff */
[----:B------:R-:W-:Y:S02]  /*12b0*/  ULOP3.LUT UR5, UR6, 0xffff, URZ, 0xc0, !UPT ;  /* 0x0000ffff06057892 */ /* 0x000fe4000f8ec03f */
[----:B------:R-:W-:Y:S01]  /*12c0*/  IMAD.U32 R5, RZ, RZ, UR11 ;  /* 0x0000000bff057e24 */ /* 0x000fe2000f8e00ff */
[----:B------:R-:W2:Y:S01]  /*12d0*/  @P0 LDG.E R2, desc[UR12][R2.64] ;  /* 0x0000000c02020981 */ /* 0x000ea2000c1e1900 */
[----:B------:R-:W-:-:S03]  /*12e0*/  ULDC UR4, c[0x0][0x424] ;  /* 0x0001090000047ab9 */ /* 0x000fc60000000800 */
[----:B------:R-:W3:Y:S01]  /*12f0*/  @P1 LDG.E R4, desc[UR12][R4.64] ;  /* 0x0000000c04041981 */ /* 0x000ee2000c1e1900 */
[----:B------:R-:W-:Y:S01]  /*1300*/  UISETP.NE.U32.AND UP0, UPT, UR8, URZ, UPT ;  /* 0x0000003f0800728c */ /* 0x000fe2000bf05070 */
[----:B------:R-:W-:Y:S01]  /*1310*/  IMAD.U32 R228, RZ, RZ, UR5 ;  /* 0x00000005ffe47e24 */ /* 0x000fe2000f8e00ff */
[----:B------:R-:W-:Y:S01]  /*1320*/  ULDC UR5, c[0x0][0x2f0] ;  /* 0x0000bc0000057ab9 */ /* 0x000fe20000000800 */
[----:B------:R-:W-:Y:S01]  /*1330*/  UMOV UR51, URZ ;  /* 0x0000003f00337c82 */ /* 0x000fe20008000000 */
[----:B------:R-:W-:Y:S02]  /*1340*/  UISETP.NE.AND.EX UP0, UPT, UR9, URZ, UPT, UP0 ;  /* 0x0000003f0900728c */ /* 0x000fe4000bf05300 */
[----:B------:R-:W-:Y:S02]  /*1350*/  ULOP3.LUT UR7, UR6, 0xff0000, URZ, 0xc0, !UPT ;  /* 0x00ff000006077892 */ /* 0x000fe4000f8ec03f */
[----:B------:R-:W-:Y:S02]  /*1360*/  USEL UR4, UR4, 0x1, UP0 ;  /* 0x0000000104047887 */ /* 0x000fe40008000000 */
[----:B------:R-:W-:-:S02]  /*1370*/  ULOP3.LUT UR6, UR6, 0xff000000, URZ, 0xc0, !UPT ;  /* 0xff00000006067892 */ /* 0x000fc4000f8ec03f */
[----:B------:R-:W-:Y:S01]  /*1380*/  UIMAD UR4, UR4, UR5, URZ ;  /* 0x00000005040472a4 */ /* 0x000fe2000f8e023f */
[----:B--2---:R-:W-:-:S06]  /*1390*/  @P0 R2UR UR51, R2 ;  /* 0x00000000023302ca */ /* 0x004fcc00000e0000 */
[----:B---3--:R-:W-:Y:S01]  /*13a0*/  @P1 R2UR UR4, R4 ;  /* 0x00000000040412ca */ /* 0x008fe200000e0000 */
[----:B-----5:R-:W-:-:S14]  /*13b0*/  @P1 BRA `(.L_x_177) ;  /* 0x00000000003c1947 */ /* 0x020fdc0003800000 */
[----:B------:R-:W-:Y:S02]  /*13c0*/  ULDC.64 UR8, c[0x0][0xa08] ;  /* 0x0002820000087ab9 */ /* 0x000fe40000000a00 */
[----:B------:R-:W-:-:S04]  /*13d0*/  ISETP.NE.U32.AND P0, PT, RZ, UR8, PT ;  /* 0x00000008ff007c0c */ /* 0x000fc8000bf05070 */
[----:B------:R-:W-:-:S13]  /*13e0*/  ISETP.NE.AND.EX P0, PT, RZ, UR9, PT, P0 ;  /* 0x00000009ff007c0c */ /* 0x000fda000bf05300 */
[----:B------:R-:W-:Y:S05]  /*13f0*/  @!P0 BRA `(.L_x_177) ;  /* 0x00000000002c8947 */ /* 0x000fea0003800000 */
[----:B------:R-:W-:Y:S01]  /*1400*/  R2UR UR10, R231 ;  /* 0x00000000e70a72ca */ /* 0x000fe200000e0000 */
[----:B------:R-:W-:Y:S01]  /*1410*/  ULDC.64 UR4, c[0x0][0xa08] ;  /* 0x0002820000047ab9 */ /* 0x000fe20000000a00 */
[----:B------:R-:W-:-:S11]  /*1420*/  ULDC.64 UR8, c[0x0][0x208] ;  /* 0x0000820000087ab9 */ /* 0x000fd60000000a00 */
[----:B------:R-:W-:-:S06]  /*1430*/  UIMAD.WIDE UR4, UR10, 0x4, UR4 ;  /* 0x000000040a0478a5 */ /* 0x000fcc000f8e0204 */
[----:B------:R-:W-:Y:S02]  /*1440*/  IMAD.U32 R2, RZ, RZ, UR4 ;  /* 0x00000004ff027e24 */ /* 0x000fe4000f8e00ff */
[----:B------:R-:W-:-:S05]  /*1450*/  IMAD.U32 R3, RZ, RZ, UR5 ;  /* 0x00000005ff037e24 */ /* 0x000fca000f8e00ff */
[----:B------:R-:W2:Y:S04]  /*1460*/  LDG.E R4, desc[UR8][R2.64] ;  /* 0x0000000802047981 */ /* 0x000ea8000c1e1900 */
[----:B------:R-:W3:Y:S01]  /*1470*/  LDG.E R0, desc[UR8][R2.64+0x4] ;  /* 0x0000040802007981 */ /* 0x000ee2000c1e1900 */
[----:B--2---:R-:W-:Y:S02]  /*1480*/  R2UR UR4, R4 ;  /* 0x00000000040472ca */ /* 0x004fe400000e0000 */
[----:B---3--:R-:W-:-:S13]  /*1490*/  R2UR UR5, R0 ;  /* 0x00000000000572ca */ /* 0x008fda00000e0000 */
[----:B------:R-:W-:-:S12]  /*14a0*/  UIADD3 UR4, -UR4, UR5, URZ ;  /* 0x0000000504047290 */ /* 0x000fd8000fffe13f */
.L_x_177:
[----:B------:R-:W-:Y:S02]  /*14b0*/  UIADD3 UR51, -UR51, UR4, URZ ;  /* 0x0000000433337290 */ /* 0x000fe4000fffe13f */
[----:B------:R-:W-:Y:S02]  /*14c0*/  USHF.R.U32.HI UR6, URZ, 0x8, UR6 ;  /* 0x000000083f067899 */ /* 0x000fe40008011606 */
[----:B------:R-:W-:Y:S02]  /*14d0*/  UISETP.GE.AND UP0, UPT, UR51, 0x1, UPT ;  /* 0x000000013300788c */ /* 0x000fe4000bf06270 */
[----:B------:R-:W-:Y:S02]  /*14e0*/  UIADD3 UR5, UR51, 0x6f, URZ ;  /* 0x0000006f33057890 */ /* 0x000fe4000fffe03f */
[----:B------:R-:W-:Y:S02]  /*14f0*/  ULEA.HI UR7, UR7, UR6, URZ, 0x10 ;  /* 0x0000000607077291 */ /* 0x000fe4000f8f803f */
[----:B------:R-:W-:Y:S01]  /*1500*/  PLOP3.LUT P0, PT, PT, PT, UP0, 0x80, 0x0 ;  /* 0x000000000000781c */ /* 0x000fe20003f0f008 */
[----:B------:R-:W-:Y:S01]  /*1510*/  UMOV UR4, URZ ;  /* 0x0000003f00047c82 */ /* 0x000fe20008000000 */
[----:B------:R-:W-:-:S02]  /*1520*/  ULOP3.LUT UR8, UR7, 0xff, URZ, 0xc0, !UPT ;  /* 0x000000ff07087892 */ /* 0x000fc4000f8ec03f */
[----:B------:R-:W-:Y:S02]  /*1530*/  UIMAD.WIDE UR4, UR5, -0x6db6db6d, UR4 ;  /* 0x92492493050478a5 */ /* 0x000fe4000f8e0204 */
[----:B------:R-:W-:Y:S02]  /*1540*/  USHF.R.U32.HI UR7, URZ, 0x10, UR7 ;  /* 0x000000103f077899 */ /* 0x000fe40008011607 */
[----:B------:R-:W-:Y:S01]  /*1550*/  USHF.R.U32.HI UR6, URZ, 0x1f, UR5 ;  /* 0x0000001f3f067899 */ /* 0x000fe20008011605 */
[----:B------:R-:W-:Y:S02]  /*1560*/  IMAD.U32 R23, RZ, RZ, UR8 ;  /* 0x00000008ff177e24 */ /* 0x000fe4000f8e00ff */
[----:B------:R-:W-:Y:S01]  /*1570*/  UMOV UR4, URZ ;  /* 0x0000003f00047c82 */ /* 0x000fe20008000000 */
[----:B------:R-:W-:Y:S01]  /*1580*/  ULEA.HI.SX32 UR9, UR5, UR6, 0x1a ;  /* 0x0000000605097291 */ /* 0x000fe2000f8fd23f */
[----:B------:R-:W-:Y:S01]  /*1590*/  IMAD.U32 R22, RZ, RZ, UR7 ;  /* 0x00000007ff167e24 */ /* 0x000fe2000f8e00ff */
[----:B------:R-:W-:Y:S10]  /*15a0*/  @!P0 BRA `(.L_x_178) ;  /* 0x0000000000948947 */ /* 0x000ff40003800000 */
[----:B------:R-:W-:Y:S01]  /*15b0*/  R2UR UR5, R22 ;  /* 0x00000000160572ca */ /* 0x000fe200000e0000 */
[----:B------:R-:W-:-:S12]  /*15c0*/  ULDC UR4, c[0x0][0x9f0] ;  /* 0x00027c0000047ab9 */ /* 0x000fd80000000800 */
[----:B------:R-:W-:-:S04]  /*15d0*/  UISETP.NE.AND UP0, UPT, UR5, URZ, UPT ;  /* 0x0000003f0500728c */ /* 0x000fc8000bf05270 */
[----:B------:R-:W-:-:S03]  /*15e0*/  USEL UR10, UR5, UR4, UP0 ;  /* 0x00000004050a7287 */ /* 0x000fc60008000000 */
[----:B------:R-:W-:Y:S01]  /*15f0*/  UMOV UR4, URZ ;  /* 0x0000003f00047c82 */ /* 0x000fe20008000000 */
[----:B------:R-:W-:Y:S02]  /*1600*/  UIADD3 UR6, UR9, -0x1, UR10 ;  /* 0xffffffff09067890 */ /* 0x000fe4000fffe00a */
[----:B------:R-:W-:-:S04]  /*1610*/  IMAD.U32 R3, RZ, RZ, UR10 ;  /* 0x0000000aff037e24 */ /* 0x000fc8000f8e00ff */
[----:B------:R-:W-:Y:S01]  /*1620*/  IMAD.U32 R4, RZ, RZ, UR6 ;  /* 0x00000006ff047e24 */ /* 0x000fe2000f8e00ff */
[-C--:B------:R-:W-:Y:S01]  /*1630*/  IABS R0, R3.reuse ;  /* 0x0000000300007213 */ /* 0x080fe20000000000 */
[----:B------:R-:W-:Y:S01]  /*1640*/  ULOP3.LUT UR6, UR6, UR10, URZ, 0x3c, !UPT ;  /* 0x0000000a06067292 */ /* 0x000fe2000f8e3c3f */
[----:B------:R-:W-:Y:S02]  /*1650*/  IABS R5, R3 ;  /* 0x0000000300057213 */ /* 0x000fe40000000000 */
[----:B------:R-:W-:Y:S02]  /*1660*/  R2UR UR11, R0 ;  /* 0x00000000000b72ca */ /* 0x000fe400000e0000 */
[----:B------:R-:W-:-:S05]  /*1670*/  IABS R4, R4 ;  /* 0x0000000400047213 */ /* 0x000fca0000000000 */
[----:B------:R-:W-:-:S05]  /*1680*/  IMAD.MOV.U32 R3, RZ, RZ, R4 ;  /* 0x000000ffff037224 */ /* 0x000fca00078e0004 */
[----:B------:R-:W-:Y:S01]  /*1690*/  R2UR UR8, R3 ;  /* 0x00000000030872ca */ /* 0x000fe200000e0000 */
[----:B------:R-:W0:Y:S08]  /*16a0*/  I2F.RP R0, UR11 ;  /* 0x0000000b00007d06 */ /* 0x000e300008209400 */
[----:B0-----:R-:W0:Y:S02]  /*16b0*/  MUFU.RCP R0, R0 ;  /* 0x0000000000007308 */ /* 0x001e240000001000 */
[----:B0-----:R-:W-:-:S02]  /*16c0*/  VIADD R2, R0, 0xffffffe ;  /* 0x0ffffffe00027836 */ /* 0x001fc40000000000 */
[----:B------:R-:W-:-:S04]  /*16d0*/  IMAD.MOV R0, RZ, RZ, -R5 ;  /* 0x000000ffff007224 */ /* 0x000fc800078e0a05 */
        /* <DEDUP_REMOVED lines=18> */
.L_x_178:
[----:B------:R-:W-:Y:S01]  /*1800*/  R2UR UR5, R23 ;  /* 0x00000000170572ca */ /* 0x000fe200000e0000 */
[----:B------:R-:W-:Y:S01]  /*1810*/  IMAD.U32 R0, RZ, RZ, UR9 ;  /* 0x00000009ff007e24 */ /* 0x000fe2000f8e00ff */
[----:B------:R-:W-:Y:S01]  /*1820*/  PLOP3.LUT P0, PT, PT, PT, PT, 0x80, 0x0 ;  /* 0x000000000000781c */ /* 0x000fe20003f0f070 */
[----:B------:R-:W-:Y:S01]  /*1830*/  IMAD.U32 R3, RZ, RZ, UR4 ;  /* 0x00000004ff037e24 */ /* 0x000fe2000f8e00ff */
[----:B------:R-:W-:Y:S01]  /*1840*/  CS2R R118, SRZ ;  /* 0x0000000000767805 */ /* 0x000fe2000001ff00 */
[----:B------:R-:W-:Y:S01]  /*1850*/  IMAD.MOV.U32 R2, RZ, RZ, RZ ;  /* 0x000000ffff027224 */ /* 0x000fe200078e00ff */
[----:B------:R-:W-:Y:S02]  /*1860*/  CS2R R116, SRZ ;  /* 0x0000000000747805 */ /* 0x000fe4000001ff00 */
[----:B------:R-:W-:Y:S02]  /*1870*/  CS2R R114, SRZ ;  /* 0x0000000000727805 */ /* 0x000fe4000001ff00 */
[----:B------:R-:W-:-:S02]  /*1880*/  CS2R R112, SRZ ;  /* 0x0000000000707805 */ /* 0x000fc4000001ff00 */
[----:B------:R-:W-:Y:S02]  /*1890*/  CS2R R110, SRZ ;  /* 0x00000000006e7805 */ /* 0x000fe4000001ff00 */
[----:B------:R-:W-:Y:S02]  /*18a0*/  CS2R R108, SRZ ;  /* 0x00000000006c7805 */ /* 0x000fe4000001ff00 */
[----:B------:R-:W-:Y:S02]  /*18b0*/  CS2R R106, SRZ ;  /* 0x00000000006a7805 */ /* 0x000fe4000001ff00 */
[----:B------:R-:W-:Y:S01]  /*18c0*/  CS2R R104, SRZ ;  /* 0x0000000000687805 */ /* 0x000fe2000001ff00 */
[----:B------:R-:W-:Y:S01]  /*18d0*/  UIMAD UR5, UR5, UR4, URZ ;  /* 0x00000004050572a4 */ /* 0x000fe2000f8e023f */
[----:B------:R-:W-:Y:S02]  /*18e0*/  CS2R R102, SRZ ;  /* 0x0000000000667805 */ /* 0x000fe4000001ff00 */
[----:B------:R-:W-:-:S02]  /*18f0*/  CS2R R100, SRZ ;  /* 0x0000000000647805 */ /* 0x000fc4000001ff00 */
[----:B------:R-:W-:Y:S02]  /*1900*/  CS2R R98, SRZ ;  /* 0x0000000000627805 */ /* 0x000fe4000001ff00 */
[----:B------:R-:W-:Y:S02]  /*1910*/  CS2R R96, SRZ ;  /* 0x0000000000607805 */ /* 0x000fe4000001ff00 */
[----:B------:R-:W-:Y:S02]  /*1920*/  CS2R R94, SRZ ;  /* 0x00000000005e7805 */ /* 0x000fe4000001ff00 */
[----:B------:R-:W-:Y:S01]  /*1930*/  VIADDMNMX R0, R3, UR5, R0, PT ;  /* 0x0000000503007c46 */ /* 0x000fe2000b800100 */
[----:B------:R-:W-:Y:S01]  /*1940*/  IMAD.U32 R18, RZ, RZ, UR5 ;  /* 0x00000005ff127e24 */ /* 0x000fe2000f8e00ff */
[----:B------:R-:W-:Y:S02]  /*1950*/  CS2R R92, SRZ ;  /* 0x00000000005c7805 */ /* 0x000fe4000001ff00 */
[----:B------:R-:W-:-:S02]  /*1960*/  CS2R R90, SRZ ;  /* 0x00000000005a7805 */ /* 0x000fc4000001ff00 */
[----:B------:R-:W-:Y:S01]  /*1970*/  R2UR UR50, R0 ;  /* 0x00000000003272ca */ /* 0x000fe200000e0000 */
[----:B------:R-:W-:Y:S01]  /*1980*/  IMAD.MOV.U32 R0, RZ, RZ, RZ ;  /* 0x000000ffff007224 */ /* 0x000fe200078e00ff */
        /* <DEDUP_REMOVED lines=11> */
[----:B------:R-:W-:Y:S01]  /*1a40*/  UISETP.GT.AND UP0, UPT, UR50, UR5, UPT ;  /* 0x000000053200728c */ /* 0x000fe2000bf04270 */
[----:B------:R-:W-:-:S02]  /*1a50*/  CS2R R66, SRZ ;  /* 0x0000000000427805 */ /* 0x000fc4000001ff00 */
[----:B------:R-:W-:Y:S02]  /*1a60*/  CS2R R64, SRZ ;  /* 0x0000000000407805 */ /* 0x000fe4000001ff00 */
[----:B------:R-:W-:Y:S02]  /*1a70*/  CS2R R62, SRZ ;  /* 0x00000000003e7805 */ /* 0x000fe4000001ff00 */
[----:B------:R-:W-:Y:S02]  /*1a80*/  CS2R R60, SRZ ;  /* 0x00000000003c7805 */ /* 0x000fe4000001ff00 */
[----:B------:R-:W-:Y:S02]  /*1a90*/  CS2R R58, SRZ ;  /* 0x00000000003a7805 */ /* 0x000fe4000001ff00 */
[----:B------:R-:W-:Y:S02]  /*1aa0*/  PLOP3.LUT P1, PT, PT, PT, UP0, 0x80, 0x0 ;  /* 0x000000000000781c */ /* 0x000fe40003f2f008 */
        /* <DEDUP_REMOVED lines=16> */
[----:B------:R-:W-:Y:S01]  /*1bb0*/  CS2R R24, SRZ ;  /* 0x0000000000187805 */ /* 0x000fe2000001ff00 */
[----:B------:R-:W-:Y:S06]  /*1bc0*/  @!P1 BRA `(.L_x_179) ;  /* 0x000000a400689947 */ /* 0x000fec0003800000 */
[----:B------:R-:W0:Y:S01]  /*1bd0*/  S2R R4, SR_TID.X ;  /* 0x0000000000047919 */ /* 0x000e220000002100 */
[----:B------:R-:W1:Y:S01]  /*1be0*/  S2UR UR7, SR_CgaCtaId ;  /* 0x00000000000779c3 */ /* 0x000e620000008800 */
[----:B------:R-:W-:Y:S02]  /*1bf0*/  UMOV UR6, 0x400 ;  /* 0x0000040000067882 */ /* 0x000fe40000000000 */
[----:B-1----:R-:W-:-:S04]  /*1c00*/  ULEA UR6, UR7, UR6, 0x18 ;  /* 0x0000000607067291 */ /* 0x002fc8000f8ec03f */
[----:B------:R-:W-:Y:S01]  /*1c10*/  UIADD3 UR6, UR6, 0x15400, URZ ;  /* 0x0001540006067890 */ /* 0x000fe2000fffe03f */
[----:B0-----:R-:W-:-:S03]  /*1c20*/  VIADD R5, R4, 0xffffff80 ;  /* 0xffffff8004057836 */ /* 0x001fc60000000000 */
[----:B------:R-:W-:Y:S02]  /*1c30*/  ULOP3.LUT UP0, URZ, UR6, 0x9f, URZ, 0xc0, !UPT ;  /* 0x0000009f063f7892 */ /* 0x000fe4000f80c03f */
[----:B------:R-:W-:-:S04]  /*1c40*/  SHF.R.S32.HI R4, RZ, 0x1f, R5 ;  /* 0x0000001fff047819 */ /* 0x000fc80000011405 */
[----:B------:R-:W-:Y:S02]  /*1c50*/  PLOP3.LUT P0, PT, PT, PT, UP0, 0x80, 0x0 ;  /* 0x000000000000781c */ /* 0x000fe40003f0f008 */
[----:B------:R-:W-:-:S04]  /*1c60*/  LEA.HI R4, R4, R5, RZ, 0x7 ;  /* 0x0000000504047211 */ /* 0x000fc800078f38ff */
[----:B------:R-:W-:-:S05]  /*1c70*/  SHF.R.S32.HI R4, RZ, 0x7, R4 ;  /* 0x00000007ff047819 */ /* 0x000fca0000011404 */
[----:B------:R-:W0:Y:S02]  /*1c80*/  SHFL.IDX PT, R0, R4, RZ, 0x1f ;  /* 0x00001fff04007589 */ /* 0x000e2400000e0000 */
[----:B0-----:R-:W-:-:S13]  /*1c90*/  R2UR UR4, R0 ;  /* 0x00000000000472ca */ /* 0x001fda00000e0000 */
        /* <DEDUP_REMOVED lines=10> */
[----:B------:R-:W-:Y:S01]  /*1d40*/  IMAD.U32 R4, RZ, RZ, UR4 ;  /* 0x00000004ff047e24 */ /* 0x000fe2000f8e00ff */
[----:B------:R0:W1:Y:S01]  /*1d50*/  LDC.64 R2, c[0x4][R0] ;  /* 0x0100000000027b82 */ /* 0x0000620000000a00 */
[----:B------:R-:W-:Y:S01]  /*1d60*/  IMAD.U32 R5, RZ, RZ, UR5 ;  /* 0x00000005ff057e24 */ /* 0x000fe2000f8e00ff */
[----:B------:R-:W-:Y:S01]  /*1d70*/  ULDC.64 UR4, c[0x4][0xb0] ;  /* 0x01002c0000047ab9 */ /* 0x000fe20000000a00 */
[----:B------:R-:W-:Y:S02]  /*1d80*/  IMAD.U32 R10, RZ, RZ, UR6 ;  /* 0x00000006ff0a7e24 */ /* 0x000fe4000f8e00ff */
[----:B------:R-:W-:Y:S02]  /*1d90*/  IMAD.U32 R6, RZ, RZ, UR4 ;  /* 0x00000004ff067e24 */ /* 0x000fe4000f8e00ff */
[----:B------:R-:W-:-:S02]  /*1da0*/  IMAD.U32 R7, RZ, RZ, UR5 ;  /* 0x00000005ff077e24 */ /* 0x000fc4000f8e00ff */
[----:B------:R-:W-:Y:S02]  /*1db0*/  IMAD.U32 R11, RZ, RZ, UR7 ;  /* 0x00000007ff0b7e24 */ /* 0x000fe4000f8e00ff */
[----:B------:R-:W-:Y:S02]  /*1dc0*/  IMAD.MOV.U32 R8, RZ, RZ, 0x70 ;  /* 0x00000070ff087424 */ /* 0x000fe400078e00ff */
[----:B------:R-:W-:Y:S02]  /*1dd0*/  IMAD.MOV.U32 R12, RZ, RZ, 0x1 ;  /* 0x00000001ff0c7424 */ /* 0x000fe400078e00ff */
[----:B0-----:R-:W-:-:S07]  /*1de0*/  IMAD.MOV.U32 R13, RZ, RZ, RZ ;  /* 0x000000ffff0d7224 */ /* 0x001fce00078e00ff */
[----:B------:R-:W-:-:S07]  /*1df0*/  LEPC R20, `(.L_x_180) ;  /* 0x000000001014794e */ /* 0x000fce0000000000 */
[----:B-1----:R-:W-:Y:S05]  /*1e00*/  CALL.ABS.NOINC R2 ;  /* 0x0000000002007343 */ /* 0x002fea0003c00000 */
.L_x_180:
[----:B------:R-:W2:Y:S01]  /*1e10*/  LDL R2, [R1+0x60] ;  /* 0x0000600001027983 */ /* 0x000ea20000100800 */
[----:B------:R-:W0:Y:S01]  /*1e20*/  S2UR UR5, SR_CgaCtaId ;  /* 0x00000000000579c3 */ /* 0x000e220000008800 */
[----:B------:R-:W-:Y:S01]  /*1e30*/  LEA.HI R0, R232, R232, RZ, 0x1 ;  /* 0x000000e8e8007211 */ /* 0x000fe200078f08ff */
[----:B------:R-:W-:Y:S01]  /*1e40*/  UMOV UR4, 0x400 ;  /* 0x0000040000047882 */ /* 0x000fe20000000000 */
[----:B------:R-:W-:Y:S02]  /*1e50*/  BSSY B0, `(.L_x_181) ;  /* 0x000000b000007945 */ /* 0x000fe40003800000 */
[----:B------:R-:W-:-:S05]  /*1e60*/  LOP3.LUT R3, R0, 0xfffffffe, RZ, 0xc0, !PT ;  /* 0xfffffffe00037812 */ /* 0x000fca00078ec0ff */
[----:B------:R-:W-:-:S05]  /*1e70*/  IMAD.IADD R3, R232, 0x1, -R3 ;  /* 0x00000001e8037824 */ /* 0x000fca00078e0a03 */
[----:B------:R-:W-:Y:S01]  /*1e80*/  SHF.L.U32 R3, R3, 0x1f, RZ ;  /* 0x0000001f03037819 */ /* 0x000fe200000006ff */
[----:B0-----:R-:W-:Y:S01]  /*1e90*/  ULEA UR4, UR5, UR4, 0x18 ;  /* 0x0000000405047291 */ /* 0x001fe2000f8ec03f */
[----:B--2---:R-:W-:-:S05]  /*1ea0*/  R2UR UR6, R2 ;  /* 0x00000000020672ca */ /* 0x004fca00000e0000 */
[----:B------:R-:W-:-:S04]  /*1eb0*/  IMAD.U32 R2, RZ, RZ, UR4 ;  /* 0x00000004ff027e24 */ /* 0x000fc8000f8e00ff */
[----:B------:R-:W0:Y:S04]  /*1ec0*/  SYNCS.PHASECHK.TRANS64.TRYWAIT P1, [R2+URZ+0x36800], R3 ;  /* 0x03680003020075a7 */ /* 0x000e28000802017f */
[----:B------:R-:W-:-:S05]  /*1ed0*/  IMAD.U32 R0, RZ, RZ, UR6 ;  /* 0x00000006ff007e24 */ /* 0x000fca000f8e00ff */
[----:B------:R-:W-:Y:S01]  /*1ee0*/  ISETP.NE.AND P0, PT, R0, 0x3, PT ;  /* 0x000000030000780c */ /* 0x000fe20003f05270 */
[----:B0-----:R-:W-:-:S12]  /*1ef0*/  @!P1 BRA `(.L_x_182) ;  /* 0x0000014c007c9947 */ /* 0x001fd80003800000 */
.L_x_350:
[----:B------:R-:W-:Y:S05]  /*1f00*/  BSYNC B0 ;  /* 0x0000000000007941 */ /* 0x000fea0003800000 */
.L_x_181:
[----:B------:R-:W-:Y:S05]  /*1f10*/  @!P0 BRA `(.L_x_183) ;  /* 0x0000000000048947 */ /* 0x000fea0003800000 */
[----:B------:R-:W-:Y:S01]  /*1f20*/  BPT.TRAP 0x1 ;  /* 0x000000040000795c */ /* 0x000fe20000300000 */
.L_x_183:
[----:B------:R-:W-:Y:S01]  /*1f30*/  IMAD R0, R16, 0x8, R2 ;  /* 0x0000000810007824 */ /* 0x000fe200078e0202 */
[----:B0-----:R-:W-:-:S04]  /*1f40*/  SHF.L.U32 R3, R17, 0x1f, RZ ;  /* 0x0000001f11037819 */ /* 0x001fc800000006ff */
[----:B------:R0:W1:Y:S01]  /*1f50*/  SYNCS.PHASECHK.TRANS64.TRYWAIT P2, [R0+URZ+0x36830], R3 ;  /* 0x03683003000075a7 */ /* 0x000062000804017f */
[----:B------:R-:W-:Y:S05]  /*1f60*/  @!P0 BRA `(.L_x_184) ;  /* 0x0000000000048947 */ /* 0x000fea0003800000 */
[----:B------:R-:W-:Y:S01]  /*1f70*/  BPT.TRAP 0x1 ;  /* 0x000000040000795c */ /* 0x000fe20000300000 */
.L_x_184:
[----:B------:R-:W2:Y:S01]  /*1f80*/  S2R R4, SR_TID.X ;  /* 0x0000000000047919 */ /* 0x000ea20000002100 */
[----:B------:R-:W-:Y:S01]  /*1f90*/  IMAD.MOV.U32 R119, RZ, RZ, RZ ;  /* 0x000000ffff777224 */ /* 0x000fe200078e00ff */
[----:B--2---:R-:W-:Y:S01]  /*1fa0*/  LOP3.LUT P1, RZ, R4, 0x7f, RZ, 0xc0, !PT ;  /* 0x0000007f04ff7812 */ /* 0x004fe2000782c0ff */
[----:B-1----:R-:W-:-:S12]  /*1fb0*/  @P2 BRA `(.L_x_185) ;  /* 0x0000000000082947 */ /* 0x002fd80003800000 */
[----:B------:R-:W1:Y:S02]  /*1fc0*/  SYNCS.PHASECHK.TRANS64.TRYWAIT P2, [R0+URZ+0x36830], R3 ;  /* 0x03683003000075a7 */ /* 0x000e64000804017f */
[----:B-1----:R-:W-:Y:S05]  /*1fd0*/  @!P2 BRA `(.L_x_186) ;  /* 0x0000014c0058a947 */ /* 0x002fea0003800000 */
.L_x_185:
[----:B------:R-:W-:Y:S05]  /*1fe0*/  WARPSYNC.ALL ;  /* 0x0000000000007948 */ /* 0x000fea0003800000 */
[----:B------:R-:W-:Y:S01]  /*1ff0*/  R2UR UR4, R2 ;  /* 0x00000000020472ca */ /* 0x000fe200000e0000 */
[----:B------:R-:W-:Y:S01]  /*2000*/  ULOP3.LUT UR49, UR49, 0x10000, URZ, 0xfc, !UPT ;  /* 0x0001000031317892 */ /* 0x000fe2000f8efc3f */
[----:B------:R-:W-:Y:S01]  /*2010*/  R2UR UR48, R16 ;  /* 0x00000000103072ca */ /* 0x000fe200000e0000 */
[----:B------:R-:W-:Y:S01]  /*2020*/  WARPGROUP.ARRIVE ;  /* 0x00000000000079c5 */ /* 0x000fe20000000000 */
[----:B------:R-:W-:Y:S01]  /*2030*/  UMOV UR53, 0x40000040 ;  /* 0x4000004000357882 */ /* 0x000fe20000000000 */
[----:B------:R-:W-:Y:S01]  /*2040*/  UMOV UR55, 0x40000040 ;  /* 0x4000004000377882 */ /* 0x000fe20000000000 */
[----:B------:R-:W-:Y:S01]  /*2050*/  UMOV UR7, 0x40000040 ;  /* 0x4000004000077882 */ /* 0x000fe20000000000 */
[----:B------:R-:W-:Y:S01]  /*2060*/  UMOV UR9, UR53 ;  /* 0x0000003500097c82 */ /* 0x000fe20008000000 */
[----:B------:R-:W-:Y:S01]  /*2070*/  UMOV UR52, UR49 ;  /* 0x0000003100347c82 */ /* 0x000fe20008000000 */
[----:B------:R-:W-:Y:S01]  /*2080*/  UMOV UR11, 0x40000040 ;  /* 0x40000040000b7882 */ /* 0x000fe20000000000 */
[----:B------:R-:W-:Y:S01]  /*2090*/  UMOV UR8, UR52 ;  /* 0x0000003400087c82 */ /* 0x000fe20008000000 */
[----:B------:R-:W-:Y:S01]  /*20a0*/  UMOV UR12, UR52 ;  /* 0x00000034000c7c82 */ /* 0x000fe20008000000 */
[----:B------:R-:W-:Y:S01]  /*20b0*/  UMOV UR13, UR53 ;  /* 0x00000035000d7c82 */ /* 0x000fe20008000000 */
[----:B------:R-:W-:Y:S01]  /*20c0*/  UIADD3 UR4, UR4, 0x21400, URZ ;  /* 0x0002140004047890 */ /* 0x000fe2000fffe03f */
[----:B------:R-:W-:Y:S01]  /*20d0*/  MOV R6, UR53 ;  /* 0x0000003500067c02 */ /* 0x000fe20008000f00 */
[----:B------:R-:W-:Y:S01]  /*20e0*/  UMOV UR15, 0x40000040 ;  /* 0x40000040000f7882 */ /* 0x000fe20000000000 */
[----:B------:R-:W-:Y:S01]  /*20f0*/  UMOV UR16, UR52 ;  /* 0x0000003400107c82 */ /* 0x000fe20008000000 */
[----:B------:R-:W-:Y:S01]  /*2100*/  USHF.R.U32.HI UR4, URZ, 0x4, UR4 ;  /* 0x000000043f047899 */ /* 0x000fe20008011604 */
[----:B------:R-:W-:Y:S01]  /*2110*/  MOV R7, UR52 ;  /* 0x0000003400077c02 */ /* 0x000fe20008000f00 */
[----:B------:R-:W-:Y:S01]  /*2120*/  UMOV UR17, UR53 ;  /* 0x0000003500117c82 */ /* 0x000fe20008000000 */
[----:B------:R-:W-:Y:S01]  /*2130*/  UMOV UR19, 0x40000040 ;  /* 0x4000004000137882 */ /* 0x000fe20000000000 */
[----:B------:R-:W-:Y:S01]  /*2140*/  ULOP3.LUT UR4, UR4, 0x3fff, URZ, 0xc0, !UPT ;  /* 0x00003fff04047892 */ /* 0x000fe2000f8ec03f */
[----:B------:R-:W-:Y:S01]  /*2150*/  P2R R80, PR, RZ, 0x1 ;  /* 0x00000001ff507803 */ /* 0x000fe20000000000 */
[----:B------:R-:W-:Y:S01]  /*2160*/  UMOV UR20, UR52 ;  /* 0x0000003400147c82 */ /* 0x000fe20008000000 */
[----:B------:R-:W-:Y:S01]  /*2170*/  UMOV UR21, UR53 ;  /* 0x0000003500157c82 */ /* 0x000fe20008000000 */
[----:B------:R-:W-:Y:S01]  /*2180*/  ULOP3.LUT UR5, UR4, 0x10000, URZ, 0xfc, !UPT ;  /* 0x0001000004057892 */ /* 0x000fe2000f8efc3f */
[----:B01----:R-:W-:Y:S01]  /*2190*/  @!P1 VIADD R0, R0, 0x36840 ;  /* 0x0003684000009836 */ /* 0x003fe20000000000 */
[----:B------:R-:W-:Y:S01]  /*21a0*/  UMOV UR23, 0x40000040 ;  /* 0x4000004000177882 */ /* 0x000fe20000000000 */
[----:B------:R-:W-:Y:S01]  /*21b0*/  UMOV UR4, UR52 ;  /* 0x0000003400047c82 */ /* 0x000fe20008000000 */
[----:B------:R-:W-:Y:S01]  /*21c0*/  UIMAD UR48, UR48, 0xa80, UR5 ;  /* 0x00000a80303078a4 */ /* 0x000fe2000f8e0205 */
[--C-:B------:R-:W-:Y:S01]  /*21d0*/  IMAD.MOV.U32 R118, RZ, RZ, R119.reuse ;  /* 0x000000ffff767224 */ /* 0x100fe200078e0077 */
[----:B------:R-:W-:Y:S01]  /*21e0*/  UIADD3 UR24, UR49, 0x2, URZ ;  /* 0x0000000231187890 */ /* 0x000fe2000fffe03f */
[----:B------:R-:W-:Y:S01]  /*21f0*/  IMAD.U32 R5, RZ, RZ, UR5 ;  /* 0x00000005ff057e24 */ /* 0x000fe2000f8e00ff */
[----:B------:R-:W-:Y:S01]  /*2200*/  UIADD3 UR6, UR48, 0x80, URZ ;  /* 0x0000008030067890 */ /* 0x000fe2000fffe03f */
[----:B------:R-:W-:Y:S01]  /*2210*/  @!P1 PRMT R0, RZ, 0x654, R0 ;  /* 0x00000654ff009816 */ /* 0x000fe20000000000 */
[----:B------:R-:W-:Y:S01]  /*2220*/  UMOV UR5, UR53 ;  /* 0x0000003500057c82 */ /* 0x000fe20008000000 */
[----:B------:R-:W-:Y:S01]  /*2230*/  UMOV UR54, UR48 ;  /* 0x0000003000367c82 */ /* 0x000fe20008000000 */
[----:B------:R-:W-:Y:S01]  /*2240*/  UIADD3 UR10, UR48, 0x100, URZ ;  /* 0x00000100300a7890 */ /* 0x000fe2000fffe03f */
[----:B------:R-:W-:Y:S01]  /*2250*/  HGMMA.64x16x16.F32.BF16 R72, gdesc[UR52], RZ, !UPT, gsb0 ;  /* 0x00200000344879f0 */ /* 0x000fe2000c0018ff */
[----:B------:R-:W-:Y:S01]  /*2260*/  UIADD3 UR14, UR48, 0x180, URZ ;  /* 0x00000180300e7890 */ /* 0x000fe2000fffe03f */
[--C-:B------:R-:W-:Y:S01]  /*2270*/  IMAD.MOV.U32 R117, RZ, RZ, R119.reuse ;  /* 0x000000ffff757224 */ /* 0x100fe200078e0077 */
[----:B------:R-:W-:Y:S01]  /*2280*/  UIADD3 UR18, UR48, 0x200, URZ ;  /* 0x0000020030127890 */ /* 0x000fe2000fffe03f */
[--C-:B------:R-:W-:Y:S01]  /*2290*/  IMAD.MOV.U32 R116, RZ, RZ, R119.reuse ;  /* 0x000000ffff747224 */ /* 0x100fe200078e0077 */
[----:B------:R-:W-:Y:S01]  /*22a0*/  UIADD3 UR22, UR48, 0x280, URZ ;  /* 0x0000028030167890 */ /* 0x000fe2000fffe03f */
[--C-:B------:R-:W-:Y:S01]  /*22b0*/  IMAD.MOV.U32 R115, RZ, RZ, R119.reuse ;  /* 0x000000ffff737224 */ /* 0x100fe200078e0077 */
[----:B------:R-:W-:Y:S01]  /*22c0*/  UIADD3 UR26, UR48, 0x284, URZ ;  /* 0x00000284301a7890 */ /* 0x000fe2000fffe03f */
[--C-:B------:R-:W-:Y:S01]  /*22d0*/  IMAD.MOV.U32 R114, RZ, RZ, R119.reuse ;  /* 0x000000ffff727224 */ /* 0x100fe200078e0077 */
[----:B------:R-:W-:Y:S01]  /*22e0*/  UMOV UR27, 0x40000040 ;  /* 0x40000040001b7882 */ /* 0x000fe20000000000 */
        /* <DEDUP_REMOVED lines=18> */
[----:B------:R-:W-:Y:S01]  /*2410*/  UMOV UR55, 0x40000040 ;  /* 0x4000004000377882 */ /* 0x000fe20000000000 */
[----:B------:R-:W-:-:S02]  /*2420*/  IMAD.MOV.U32 R107, RZ, RZ, R119 ;  /* 0x000000ffff6b7224 */ /* 0x000fc400078e0077 */
[--C-:B------:R-:W-:Y:S02]  /*2430*/  IMAD.MOV.U32 R106, RZ, RZ, R119.reuse ;  /* 0x000000ffff6a7224 */ /* 0x100fe400078e0077 */
[--C-:B------:R-:W-:Y:S02]  /*2440*/  IMAD.MOV.U32 R105, RZ, RZ, R119.reuse ;  /* 0x000000ffff697224 */ /* 0x100fe400078e0077 */
[--C-:B------:R-:W-:Y:S02]  /*2450*/  IMAD.MOV.U32 R104, RZ, RZ, R119.reuse ;  /* 0x000000ffff687224 */ /* 0x100fe400078e0077 */
[--C-:B------:R-:W-:Y:S02]  /*2460*/  IMAD.MOV.U32 R103, RZ, RZ, R119.reuse ;  /* 0x000000ffff677224 */ /* 0x100fe400078e0077 */
[--C-:B------:R-:W-:Y:S02]  /*2470*/  IMAD.MOV.U32 R102, RZ, RZ, R119.reuse ;  /* 0x000000ffff667224 */ /* 0x100fe400078e0077 */
[----:B------:R-:W-:-:S02]  /*2480*/  IMAD.MOV.U32 R101, RZ, RZ, R119 ;  /* 0x000000ffff657224 */ /* 0x000fc400078e0077 */
[--C-:B------:R-:W-:Y:S02]  /*2490*/  IMAD.MOV.U32 R100, RZ, RZ, R119.reuse ;  /* 0x000000ffff647224 */ /* 0x100fe400078e0077 */
[--C-:B------:R-:W-:Y:S02]  /*24a0*/  IMAD.MOV.U32 R99, RZ, RZ, R119.reuse ;  /* 0x000000ffff637224 */ /* 0x100fe400078e0077 */
[--C-:B------:R-:W-:Y:S02]  /*24b0*/  IMAD.MOV.U32 R98, RZ, RZ, R119.reuse ;  /* 0x000000ffff627224 */ /* 0x100fe400078e0077 */
[--C-:B------:R-:W-:Y:S02]  /*24c0*/  IMAD.MOV.U32 R97, RZ, RZ, R119.reuse ;  /* 0x000000ffff617224 */ /* 0x100fe400078e0077 */
[--C-:B------:R-:W-:Y:S01]  /*24d0*/  IMAD.MOV.U32 R96, RZ, RZ, R119.reuse ;  /* 0x000000ffff607224 */ /* 0x100fe200078e0077 */
[----:B------:R-:W-:Y:S02]  /*24e0*/  WARPGROUP.DEPBAR.LE gsb0, 0x0 ;  /* 0x00008000000079c5 */ /* 0x000fe40000010000 */
[----:B------:R-:W-:Y:S01]  /*24f0*/  WARPGROUP.ARRIVE ;  /* 0x00000000000079c5 */ /* 0x000fe20000000000 */
[----:B------:R-:W-:-:S02]  /*2500*/  IMAD.MOV.U32 R95, RZ, RZ, R119 ;  /* 0x000000ffff5f7224 */ /* 0x000fc400078e0077 */
[--C-:B------:R-:W-:Y:S02]  /*2510*/  IMAD.MOV.U32 R94, RZ, RZ, R119.reuse ;  /* 0x000000ffff5e7224 */ /* 0x100fe400078e0077 */
[--C-:B------:R-:W-:Y:S01]  /*2520*/  IMAD.MOV.U32 R93, RZ, RZ, R119.reuse ;  /* 0x000000ffff5d7224 */ /* 0x100fe200078e0077 */
[----:B------:R-:W-:Y:S01]  /*2530*/  HGMMA.64x16x16.F32.BF16 R64, gdesc[UR4], RZ, !UPT, gsb0 ;  /* 0x00200000044079f0 */ /* 0x000fe2000c0018ff */
[----:B------:R-:W-:Y:S01]  /*2540*/  UIADD3 UR6, UR48, 0x300, URZ ;  /* 0x0000030030067890 */ /* 0x000fe2000fffe03f */
[--C-:B------:R-:W-:Y:S01]  /*2550*/  IMAD.MOV.U32 R92, RZ, RZ, R119.reuse ;  /* 0x000000ffff5c7224 */ /* 0x100fe200078e0077 */
[----:B------:R-:W-:Y:S01]  /*2560*/  UMOV UR4, UR52 ;  /* 0x0000003400047c82 */ /* 0x000fe20008000000 */
[----:B------:R-:W-:Y:S01]  /*2570*/  UMOV UR5, UR53 ;  /* 0x0000003500057c82 */ /* 0x000fe20008000000 */
[----:B------:R-:W-:Y:S01]  /*2580*/  UMOV UR7, 0x40000040 ;  /* 0x4000004000077882 */ /* 0x000fe20000000000 */
[--C-:B------:R-:W-:Y:S02]  /*2590*/  IMAD.MOV.U32 R91, RZ, RZ, R119.reuse ;  /* 0x000000ffff5b7224 */ /* 0x100fe400078e0077 */
        /* <DEDUP_REMOVED lines=9> */
[----:B------:R-:W-:Y:S01]  /*2630*/  IMAD.MOV.U32 R81, RZ, RZ, R119 ;  /* 0x000000ffff517224 */ /* 0x000fe200078e0077 */
[----:B------:R-:W-:Y:S02]  /*2640*/  WARPGROUP.DEPBAR.LE gsb0, 0x0 ;  /* 0x00008000000079c5 */ /* 0x000fe40000010000 */
[----:B------:R-:W-:-:S06]  /*2650*/  WARPGROUP.ARRIVE ;  /* 0x00000000000079c5 */ /* 0x000fcc0000000000 */
[----:B------:R-:W-:Y:S01]  /*2660*/  HGMMA.64x16x16.F32.BF16 R56, gdesc[UR8], RZ, !UPT, gsb0 ;  /* 0x00200000083879f0 */ /* 0x000fe2000c0018ff */
[----:B------:R-:W-:Y:S02]  /*2670*/  UIADD3 UR8, UR48, 0x2, URZ ;  /* 0x0000000230087890 */ /* 0x000fe4000fffe03f */
[----:B------:R-:W-:Y:S01]  /*2680*/  UIADD3 UR10, UR48, 0x102, URZ ;  /* 0x00000102300a7890 */ /* 0x000fe2000fffe03f */
[----:B------:R-:W-:Y:S01]  /*2690*/  UMOV UR11, 0x40000040 ;  /* 0x40000040000b7882 */ /* 0x000fe20000000000 */
[----:B------:R-:W-:Y:S02]  /*26a0*/  WARPGROUP.DEPBAR.LE gsb0, 0x0 ;  /* 0x00008000000079c5 */ /* 0x000fe40000010000 */
[----:B------:R-:W-:-:S06]  /*26b0*/  WARPGROUP.ARRIVE ;  /* 0x00000000000079c5 */ /* 0x000fcc0000000000 */
[----:B------:R-:W-:Y:S01]  /*26c0*/  HGMMA.64x16x16.F32.BF16 R48, gdesc[UR12], RZ, !UPT, gsb0 ;  /* 0x002000000c3079f0 */ /* 0x000fe2000c0018ff */
        /* <DEDUP_REMOVED lines=19> */
[----:B------:R-:W-:Y:S01]  /*2800*/  UMOV UR8, UR4 ;  /* 0x0000000400087c82 */ /* 0x000fe20008000000 */
[----:B------:R-:W-:Y:S01]  /*2810*/  UMOV UR9, UR5 ;  /* 0x0000000500097c82 */ /* 0x000fe20008000000 */
[----:B------:R-:W-:Y:S01]  /*2820*/  UMOV UR12, UR4 ;  /* 0x00000004000c7c82 */ /* 0x000fe20008000000 */
[----:B------:R-:W-:Y:S01]  /*2830*/  UMOV UR13, UR5 ;  /* 0x00000005000d7c82 */ /* 0x000fe20008000000 */
[----:B------:R-:W-:Y:S01]  /*2840*/  UMOV UR16, UR4 ;  /* 0x0000000400107c82 */ /* 0x000fe20008000000 */
[----:B------:R-:W-:Y:S01]  /*2850*/  UMOV UR17, UR5 ;  /* 0x0000000500117c82 */ /* 0x000fe20008000000 */
[----:B------:R-:W-:Y:S01]  /*2860*/  UMOV UR20, UR4 ;  /* 0x0000000400147c82 */ /* 0x000fe20008000000 */
[----:B------:R-:W-:Y:S01]  /*2870*/  UMOV UR21, UR5 ;  /* 0x0000000500157c82 */ /* 0x000fe20008000000 */
[----:B------:R-:W-:Y:S01]  /*2880*/  UIADD3 UR24, UR49, 0x4, URZ ;  /* 0x0000000431187890 */ /* 0x000fe2000fffe03f */
[----:B------:R-:W-:-:S02]  /*2890*/  WARPGROUP.DEPBAR.LE gsb0, 0x0 ;  /* 0x00008000000079c5 */ /* 0x000fc40000010000 */
[----:B------:R-:W-:-:S06]  /*28a0*/  WARPGROUP.ARRIVE ;  /* 0x00000000000079c5 */ /* 0x000fcc0000000000 */
[----:B------:R-:W-:Y:S01]  /*28b0*/  HGMMA.64x16x16.F32.BF16 R72, gdesc[UR4], R72, gsb0 ;  /* 0x00200000044879f0 */ /* 0x000fe20008001848 */
[----:B------:R-:W-:Y:S01]  /*28c0*/  UIADD3 UR6, UR48, 0x82, URZ ;  /* 0x0000008230067890 */ /* 0x000fe2000fffe03f */
[----:B------:R-:W-:Y:S01]  /*28d0*/  UMOV UR7, 0x40000040 ;  /* 0x4000004000077882 */ /* 0x000fe20000000000 */
        /* <DEDUP_REMOVED lines=9> */
[----:B------:R-:W-:Y:S01]  /*2970*/  UMOV UR8, UR24 ;  /* 0x0000001800087c82 */ /* 0x000fe20008000000 */
[----:B------:R-:W-:Y:S01]  /*2980*/  UMOV UR9, 0x40000040 ;  /* 0x4000004000097882 */ /* 0x000fe20000000000 */
[----:B------:R-:W-:Y:S01]  /*2990*/  UMOV UR11, 0x40000040 ;  /* 0x40000040000b7882 */ /* 0x000fe20000000000 */
[----:B------:R-:W-:Y:S01]  /*29a0*/  UMOV UR24, UR8 ;  /* 0x0000000800187c82 */ /* 0x000fe20008000000 */
[----:B------:R-:W-:Y:S01]  /*29b0*/  UMOV UR25, UR9 ;  /* 0x0000000900197c82 */ /* 0x000fe20008000000 */
        /* <DEDUP_REMOVED lines=24> */
[----:B------:R-:W-:Y:S02]  /*2b40*/  UIADD3 UR6, UR49, 0x6, URZ ;  /* 0x0000000631067890 */ /* 0x000fe4000fffe03f */
[----:B------:R-:W-:-:S07]  /*2b50*/  UIADD3 UR7, UR48, 0x782, URZ ;  /* 0x0000078230077890 */ /* 0x000fce000fffe03f */
[----:B------:R-:W-:Y:S01]  /*2b60*/  UMOV UR54, UR7 ;  /* 0x0000000700367c82 */ /* 0x000fe20008000000 */
        /* <DEDUP_REMOVED lines=20> */
[----:B------:R-:W-:Y:S01]  /*2cb0*/  UIADD3 UR6, UR49, 0x400, URZ ;  /* 0x0000040031067890 */ /* 0x000fe2000fffe03f */
[----:B------:R-:W-:Y:S02]  /*2cc0*/  MOV R3, UR13 ;  /* 0x0000000d00037c02 */ /* 0x000fe40008000f00 */
[----:B------:R-:W-:Y:S01]  /*2cd0*/  MOV R4, UR12 ;  /* 0x0000000c00047c02 */ /* 0x000fe20008000f00 */
[----:B------:R-:W-:-:S02]  /*2ce0*/  WARPGROUP.DEPBAR.LE gsb0, 0x0 ;  /* 0x00008000000079c5 */ /* 0x000fc40000010000 */
        /* <DEDUP_REMOVED lines=69> */
[----:B------:R-:W-:Y:S01]  /*3140*/  UMOV UR15, 0x40000040 ;  /* 0x40000040000f7882 */ /* 0x000fe20000000000 */
[----:B------:R-:W-:Y:S01]  /*3150*/  R2UR UR7, R18 ;  /* 0x00000000120772ca */ /* 0x000fe200000e0000 */
        /* <DEDUP_REMOVED lines=272> */
[----:B------:R-:W-:Y:S01]  /*4260*/  R2UR UR13, R3 ;  /* 0x00000000030d72ca */ /* 0x000fe200000e0000 */
[----:B------:R-:W-:Y:S01]  /*4270*/  ULDC UR14, c[0x0][0x988] ;  /* 0x00026200000e7ab9 */ /* 0x000fe20000000800 */
[----:B------:R-:W-:Y:S01]  /*4280*/  R2UR UR12, R4 ;  /* 0x00000000040c72ca */ /* 0x000fe200000e0000 */
[----:B------:R-:W-:Y:S02]  /*4290*/  WARPGROUP.DEPBAR.LE gsb0, 0x0 ;  /* 0x00008000000079c5 */ /* 0x000fe40000010000 */
[----:B------:R-:W-:-:S06]  /*42a0*/  WARPGROUP.ARRIVE ;  /* 0x00000000000079c5 */ /* 0x000fcc0000000000 */
[----:B------:R-:W-:Y:S01]  /*42b0*/  HGMMA.64x16x16.F32.BF16 R56, gdesc[UR52], R56, gsb0 ;  /* 0x00200000343879f0 */ /* 0x000fe20008001838 */
[----:B------:R-:W-:Y:S02]  /*42c0*/  R2UR UR52, R7 ;  /* 0x00000000073472ca */ /* 0x000fe400000e0000 */
        /* <DEDUP_REMOVED lines=13> */
[----:B------:R-:W-:Y:S01]  /*43a0*/  ULDC UR6, c[0x0][0x9d8] ;  /* 0x0002760000067ab9 */ /* 0x000fe20000000800 */
[----:B------:R-:W-:Y:S02]  /*43b0*/  WARPGROUP.DEPBAR.LE gsb0, 0x0 ;  /* 0x00008000000079c5 */ /* 0x000fe40000010000 */
[----:B------:R-:W-:-:S06]  /*43c0*/  WARPGROUP.ARRIVE ;  /* 0x00000000000079c5 */ /* 0x000fcc0000000000 */
[----:B------:R-:W-:Y:S03]  /*43d0*/  HGMMA.64x16x16.F32.BF16 R32, gdesc[UR56], R32, gsb0 ;  /* 0x00200000382079f0 */ /* 0x000fe60008001820 */
        /* <DEDUP_REMOVED lines=18> */
[----:B------:R-:W-:Y:S01]  /*4500*/  UMOV UR47, 0x40000040 ;  /* 0x40000040002f7882 */ /* 0x000fe20000000000 */
[----:B------:R-:W-:Y:S01]  /*4510*/  FMUL.FTZ R75, R75, UR6 ;  /* 0x000000064b4b7c20 */ /* 0x000fe20008410000 */
[----:B------:R-:W-:Y:S01]  /*4520*/  FMUL.FTZ R78, R78, UR6 ;  /* 0x000000064e4e7c20 */ /* 0x000fe20008410000 */
[----:B------:R-:W-:-:S04]  /*4530*/  FMUL.FTZ R79, R79, UR6 ;  /* 0x000000064f4f7c20 */ /* 0x000fc80008410000 */
[----:B------:R-:W-:Y:S08]  /*4540*/  MUFU.TANH R73, R73 ;  /* 0x0000004900497308 */ /* 0x000ff00000002400 */
[----:B------:R-:W-:Y:S08]  /*4550*/  MUFU.TANH R76, R76 ;  /* 0x0000004c004c7308 */ /* 0x000ff00000002400 */
[----:B------:R-:W0:Y:S08]  /*4560*/  MUFU.TANH R3, R74 ;  /* 0x0000004a00037308 */ /* 0x000e300000002400 */
[----:B------:R-:W-:Y:S08]  /*4570*/  MUFU.TANH R77, R77 ;  /* 0x0000004d004d7308 */ /* 0x000ff00000002400 */
[----:B------:R1:W2:Y:S08]  /*4580*/  MUFU.TANH R4, R75 ;  /* 0x0000004b00047308 */ /* 0x0002b00000002400 */
[----:B------:R3:W4:Y:S01]  /*4590*/  MUFU.TANH R6, R78 ;  /* 0x0000004e00067308 */ /* 0x0007220000002400 */
[----:B-1----:R-:W-:Y:S01]  /*45a0*/  IMAD.MOV.U32 R75, RZ, RZ, R119 ;  /* 0x000000ffff4b7224 */ /* 0x002fe200078e0077 */
[----:B------:R-:W-:-:S02]  /*45b0*/  WARPGROUP.DEPBAR.LE gsb0, 0x0 ;  /* 0x00008000000079c5 */ /* 0x000fc40000010000 */
        /* <DEDUP_REMOVED lines=12> */
[----:B------:R-:W-:Y:S01]  /*4680*/  FMUL.FTZ R70, R70, UR6 ;  /* 0x0000000646467c20 */ /* 0x000fe20008410000 */
[----:B---3--:R-:W-:-:S03]  /*4690*/  IMAD.MOV.U32 R78, RZ, RZ, R119 ;  /* 0x000000ffff4e7224 */ /* 0x008fc600078e0077 */
[----:B------:R-:W-:Y:S08]  /*46a0*/  MUFU.TANH R10, R66 ;  /* 0x00000042000a7308 */ /* 0x000ff00000002400 */
[----:B------:R-:W-:Y:S08]  /*46b0*/  MUFU.TANH R65, R65 ;  /* 0x0000004100417308 */ /* 0x000ff00000002400 */
[----:B------:R-:W-:Y:S08]  /*46c0*/  MUFU.TANH R11, R67 ;  /* 0x00000043000b7308 */ /* 0x000ff00000002400 */
[----:B------:R-:W-:Y:S08]  /*46d0*/  MUFU.TANH R8, R68 ;  /* 0x0000004400087308 */ /* 0x000ff00000002400 */
[----:B------:R1:W3:Y:S08]  /*46e0*/  MUFU.TANH R9, R79 ;  /* 0x0000004f00097308 */ /* 0x0002f00000002400 */
[----:B------:R-:W-:Y:S01]  /*46f0*/  MUFU.TANH R13, R71 ;  /* 0x00000047000d7308 */ /* 0x000fe20000002400 */
[----:B-1----:R-:W-:Y:S01]  /*4700*/  IMAD.MOV.U32 R79, RZ, RZ, R119 ;  /* 0x000000ffff4f7224 */ /* 0x002fe200078e0077 */
[----:B------:R-:W-:-:S02]  /*4710*/  WARPGROUP.DEPBAR.LE gsb0, 0x0 ;  /* 0x00008000000079c5 */ /* 0x000fc40000010000 */
[----:B------:R-:W-:Y:S01]  /*4720*/  WARPGROUP.ARRIVE ;  /* 0x00000000000079c5 */ /* 0x000fe20000000000 */
[----:B------:R-:W-:Y:S01]  /*4730*/  FMUL.FTZ R58, R58, UR6 ;  /* 0x000000063a3a7c20 */ /* 0x000fe20008410000 */
[----:B------:R-:W-:Y:S01]  /*4740*/  FMUL.FTZ R62, R62, UR6 ;  /* 0x000000063e3e7c20 */ /* 0x000fe20008410000 */
[----:B------:R-:W-:Y:S01]  /*4750*/  FMUL.FTZ R63, R63, UR6 ;  /* 0x000000063f3f7c20 */ /* 0x000fe20008410000 */
[----:B------:R-:W-:Y:S01]  /*4760*/  FMUL.FTZ R56, R56, UR6 ;  /* 0x0000000638387c20 */ /* 0x000fe20008410000 */
[----:B------:R-:W-:Y:S01]  /*4770*/  MUFU.TANH R14, R58 ;  /* 0x0000003a000e7308 */ /* 0x000fe20000002400 */
[----:B------:R-:W-:Y:S01]  /*4780*/  HGMMA.64x16x16.F32.BF16 R48, gdesc[UR44], R48, gsb0 ;  /* 0x002000002c3079f0 */ /* 0x000fe20008001830 */
[----:B------:R-:W-:Y:S01]  /*4790*/  UIADD3 UR46, UR48, 0x906, URZ ;  /* 0x00000906302e7890 */ /* 0x000fe2000fffe03f */
[----:B------:R-:W-:Y:S01]  /*47a0*/  FMUL.FTZ R57, R57, UR6 ;  /* 0x0000000639397c20 */ /* 0x000fe20008410000 */
[----:B------:R-:W-:Y:S01]  /*47b0*/  UMOV UR47, 0x40000040 ;  /* 0x40000040002f7882 */ /* 0x000fe20000000000 */
[----:B------:R-:W-:Y:S01]  /*47c0*/  FMUL.FTZ R59, R59, UR6 ;  /* 0x000000063b3b7c20 */ /* 0x000fe20008410000 */
[----:B------:R-:W-:Y:S01]  /*47d0*/  FMUL.FTZ R60, R60, UR6 ;  /* 0x000000063c3c7c20 */ /* 0x000fe20008410000 */
[----:B------:R-:W-:Y:S01]  /*47e0*/  FMUL.FTZ R61, R61, UR6 ;  /* 0x000000063d3d7c20 */ /* 0x000fe20008410000 */
        /* <DEDUP_REMOVED lines=10> */
[----:B------:R-:W-:Y:S01]  /*4890*/  FMUL.FTZ R51, R51, UR6 ;  /* 0x0000000633337c20 */ /* 0x000fe20008410000 */
[----:B------:R-:W-:Y:S01]  /*48a0*/  FMUL.FTZ R50, R50, UR6 ;  /* 0x0000000632327c20 */ /* 0x000fe20008410000 */
[----:B------:R1:W-:Y:S01]  /*48b0*/  MUFU.TANH R58, R49 ;  /* 0x00000031003a7308 */ /* 0x0003e20000002400 */
[----:B------:R-:W-:Y:S01]  /*48c0*/  HGMMA.64x16x16.F32.BF16 R40, gdesc[UR44], R40, gsb0 ;  /* 0x002000002c2879f0 */ /* 0x000fe20008001828 */
[----:B------:R-:W-:Y:S01]  /*48d0*/  UIADD3 UR46, UR48, 0x986, URZ ;  /* 0x00000986302e7890 */ /* 0x000fe2000fffe03f */
[----:B------:R-:W-:Y:S01]  /*48e0*/  FMUL.FTZ R55, R55, UR6 ;  /* 0x0000000637377c20 */ /* 0x000fe20008410000 */
[----:B------:R-:W-:Y:S01]  /*48f0*/  UMOV UR47, 0x40000040 ;  /* 0x40000040002f7882 */ /* 0x000fe20000000000 */
[----:B------:R-:W-:Y:S01]  /*4900*/  FMUL.FTZ R52, R52, UR6 ;  /* 0x0000000634347c20 */ /* 0x000fe20008410000 */
[----:B------:R-:W-:Y:S01]  /*4910*/  FMUL.FTZ R54, R54, UR6 ;  /* 0x0000000636367c20 */ /* 0x000fe20008410000 */
[----:B------:R-:W-:Y:S01]  /*4920*/  FMUL.FTZ R53, R53, UR6 ;  /* 0x0000000635357c20 */ /* 0x000fe20008410000 */
[----:B------:R5:W-:Y:S01]  /*4930*/  MUFU.TANH R7, R48 ;  /* 0x0000003000077308 */ /* 0x000be20000002400 */
[----:B-1----:R-:W-:-:S07]  /*4940*/  IMAD.U32 R49, RZ, RZ, UR51 ;  /* 0x00000033ff317e24 */ /* 0x002fce000f8e00ff */
[----:B------:R1:W-:Y:S01]  /*4950*/  MUFU.TANH R66, R51 ;  /* 0x0000003300427308 */ /* 0x0003e20000002400 */
[----:B-----5:R-:W-:-:S07]  /*4960*/  IADD3 R48, R49, 0x70, -R204 ;  /* 0x0000007031307810 */ /* 0x020fce0007ffe8cc */
[----:B------:R-:W-:Y:S01]  /*4970*/  MUFU.TANH R59, R50 ;  /* 0x00000032003b7308 */ /* 0x000fe20000002400 */
[----:B-1----:R-:W-:Y:S01]  /*4980*/  IMAD.U32 R51, RZ, RZ, UR50 ;  /* 0x00000032ff337e24 */ /* 0x002fe2000f8e00ff */
[----:B------:R-:W-:-:S03]  /*4990*/  UIADD3 UR50, UR50, -0x2, URZ ;  /* 0xfffffffe32327890 */ /* 0x000fc6000fffe03f */
[----:B------:R-:W-:Y:S01]  /*49a0*/  IMAD R74, R51, -0x70, R48 ;  /* 0xffffff90334a7824 */ /* 0x000fe200078e0230 */
[----:B------:R-:W-:Y:S02]  /*49b0*/  UISETP.GE.AND UP0, UPT, UR50, UR7, UPT ;  /* 0x000000073200728c */ /* 0x000fe4000bf06270 */
[----:B------:R-:W1:Y:S02]  /*49c0*/  MUFU.TANH R12, R70 ;  /* 0x00000046000c7308 */ /* 0x000e640000002400 */
[C---:B------:R-:W-:Y:S02]  /*49d0*/  ISETP.GT.AND P4, PT, R74.reuse, RZ, PT ;  /* 0x000000ff4a00720c */ /* 0x040fe40003f84270 */
[C---:B------:R-:W-:Y:S02]  /*49e0*/  ISETP.GT.AND P2, PT, R74.reuse, 0x1, PT ;  /* 0x000000014a00780c */ /* 0x040fe40003f44270 */
[C---:B------:R-:W-:Y:S02]  /*49f0*/  ISETP.GT.AND P5, PT, R74.reuse, 0x10, PT ;  /* 0x000000104a00780c */ /* 0x040fe40003fa4270 */
[C---:B------:R-:W-:Y:S01]  /*4a00*/  ISETP.GT.AND P3, PT, R74.reuse, 0x8, PT ;  /* 0x000000084a00780c */ /* 0x040fe20003f64270 */
[----:B------:R-:W5:Y:S01]  /*4a10*/  MUFU.TANH R60, R60 ;  /* 0x0000003c003c7308 */ /* 0x000f620000002400 */
[----:B------:R-:W-:-:S02]  /*4a20*/  ISETP.GT.AND P6, PT, R74, 0x9, PT ;  /* 0x000000094a00780c */ /* 0x000fc40003fc4270 */
[----:B0-----:R-:W-:Y:S02]  /*4a30*/  FSEL R3, R3, -INF , P4 ;  /* 0xff80000003037808 */ /* 0x001fe40002000000 */
[----:B--2---:R-:W-:Y:S02]  /*4a40*/  FSEL R4, R4, -INF , P2 ;  /* 0xff80000004047808 */ /* 0x004fe40001000000 */
[----:B----4-:R-:W-:Y:S01]  /*4a50*/  FSEL R6, R6, -INF , P3 ;  /* 0xff80000006067808 */ /* 0x010fe20001800000 */
[----:B------:R-:W0:Y:S01]  /*4a60*/  MUFU.TANH R61, R61 ;  /* 0x0000003d003d7308 */ /* 0x000e220000002400 */
[----:B---3--:R-:W-:Y:S02]  /*4a70*/  FSEL R9, R9, -INF , P6 ;  /* 0xff80000009097808 */ /* 0x008fe40003000000 */
[----:B------:R-:W-:Y:S01]  /*4a80*/  FSEL R10, R10, -INF , P5 ;  /* 0xff8000000a0a7808 */ /* 0x000fe20002800000 */
[----:B------:R-:W-:Y:S02]  /*4a90*/  WARPGROUP.DEPBAR.LE gsb0, 0x0 ;  /* 0x00008000000079c5 */ /* 0x000fe40000010000 */
[----:B------:R-:W-:Y:S01]  /*4aa0*/  WARPGROUP.ARRIVE ;  /* 0x00000000000079c5 */ /* 0x000fe20000000000 */
[----:B------:R-:W-:Y:S01]  /*4ab0*/  FMUL.FTZ R40, R40, UR6 ;  /* 0x0000000628287c20 */ /* 0x000fe20008410000 */
[----:B------:R-:W-:Y:S01]  /*4ac0*/  FMUL.FTZ R42, R42, UR6 ;  /* 0x000000062a2a7c20 */ /* 0x000fe20008410000 */
[----:B------:R-:W-:Y:S01]  /*4ad0*/  FMUL.FTZ R46, R46, UR6 ;  /* 0x000000062e2e7c20 */ /* 0x000fe20008410000 */
[----:B------:R-:W-:Y:S01]  /*4ae0*/  FMUL.FTZ R49, R47, UR6 ;  /* 0x000000062f317c20 */ /* 0x000fe20008410000 */
[----:B------:R2:W-:Y:S01]  /*4af0*/  MUFU.TANH R62, R40 ;  /* 0x00000028003e7308 */ /* 0x0005e20000002400 */
[----:B------:R-:W-:Y:S01]  /*4b00*/  HGMMA.64x16x16.F32.BF16 R32, gdesc[UR44], R32, gsb0 ;  /* 0x002000002c2079f0 */ /* 0x000fe20008001820 */
[----:B------:R-:W-:Y:S01]  /*4b10*/  FSEL R47, R73, -INF , P2 ;  /* 0xff800000492f7808 */ /* 0x000fe20001000000 */
[----:B------:R-:W-:Y:S01]  /*4b20*/  FMUL.FTZ R43, R43, UR6 ;  /* 0x000000062b2b7c20 */ /* 0x000fe20008410000 */
[----:B------:R-:W-:Y:S01]  /*4b30*/  FMUL.FTZ R48, R45, UR6 ;  /* 0x000000062d307c20 */ /* 0x000fe20008410000 */
[----:B------:R-:W-:Y:S01]  /*4b40*/  FSEL R45, R76, -INF , P3 ;  /* 0xff8000004c2d7808 */ /* 0x000fe20001800000 */
[----:B------:R-:W-:Y:S01]  /*4b50*/  FMUL.FTZ R41, R41, UR6 ;  /* 0x0000000629297c20 */ /* 0x000fe20008410000 */
[----:B------:R-:W-:Y:S01]  /*4b60*/  UIADD3 UR46, UR48, 0xa06, URZ ;  /* 0x00000a06302e7890 */ /* 0x000fe2000fffe03f */
[----:B------:R3:W-:Y:S01]  /*4b70*/  MUFU.TANH R67, R42 ;  /* 0x0000002a00437308 */ /* 0x0007e20000002400 */
[----:B--2---:R-:W-:Y:S01]  /*4b80*/  FMUL.FTZ R40, R44, UR6 ;  /* 0x000000062c287c20 */ /* 0x004fe20008410000 */
[----:B------:R-:W-:Y:S01]  /*4b90*/  FSEL R44, R72, -INF , P4 ;  /* 0xff800000482c7808 */ /* 0x000fe20002000000 */
[----:B------:R-:W-:Y:S01]  /*4ba0*/  UMOV UR47, 0x40000040 ;  /* 0x40000040002f7882 */ /* 0x000fe20000000000 */
[C---:B------:R-:W-:Y:S01]  /*4bb0*/  ISETP.GT.AND P4, PT, R74.reuse, 0x11, PT ;  /* 0x000000114a00780c */ /* 0x040fe20003f84270 */
[----:B------:R-:W-:Y:S01]  /*4bc0*/  IMAD.MOV.U32 R76, RZ, RZ, R119 ;  /* 0x000000ffff4c7224 */ /* 0x000fe200078e0077 */
[----:B------:R-:W-:-:S02]  /*4bd0*/  ISETP.GT.AND P2, PT, R74, 0x18, PT ;  /* 0x000000184a00780c */ /* 0x000fc40003f44270 */
[----:B------:R2:W-:Y:S01]  /*4be0*/  MUFU.TANH R68, R43 ;  /* 0x0000002b00447308 */ /* 0x0005e20000002400 */
[----:B---3--:R-:W-:Y:S02]  /*4bf0*/  FSEL R42, R64, -INF , P5 ;  /* 0xff800000402a7808 */ /* 0x008fe40002800000 */
[----:B------:R-:W-:Y:S02]  /*4c00*/  ISETP.GT.AND P3, PT, R74, 0x19, PT ;  /* 0x000000194a00780c */ /* 0x000fe40003f64270 */
[----:B------:R-:W-:Y:S02]  /*4c10*/  FSEL R8, R8, -INF , P2 ;  /* 0xff80000008087808 */ /* 0x000fe40001000000 */
[C---:B------:R-:W-:Y:S01]  /*4c20*/  ISETP.GT.AND P5, PT, R74.reuse, 0x21, PT ;  /* 0x000000214a00780c */ /* 0x040fe20003fa4270 */
[----:B------:R3:W-:Y:S01]  /*4c30*/  MUFU.TANH R64, R46 ;  /* 0x0000002e00407308 */ /* 0x0007e20000002400 */
[----:B--2---:R-:W-:Y:S01]  /*4c40*/  FSEL R43, R77, -INF , P6 ;  /* 0xff8000004d2b7808 */ /* 0x004fe20003000000 */
[----:B------:R-:W-:Y:S01]  /*4c50*/  IMAD.MOV.U32 R77, RZ, RZ, R119 ;  /* 0x000000ffff4d7224 */ /* 0x000fe200078e0077 */
[----:B------:R-:W-:-:S02]  /*4c60*/  ISETP.GT.AND P6, PT, R74, 0x20, PT ;  /* 0x000000204a00780c */ /* 0x000fc40003fc4270 */
[----:B------:R-:W-:Y:S02]  /*4c70*/  FSEL R11, R11, -INF , P4 ;  /* 0xff8000000b0b7808 */ /* 0x000fe40002000000 */
[----:B-1----:R-:W-:Y:S01]  /*4c80*/  FSEL R12, R12, -INF , P2 ;  /* 0xff8000000c0c7808 */ /* 0x002fe20001000000 */
[----:B------:R1:W-:Y:S01]  /*4c90*/  MUFU.TANH R71, R48 ;  /* 0x0000003000477308 */ /* 0x0003e20000002400 */
[----:B---3--:R-:W-:Y:S02]  /*4ca0*/  FMNMX.FTZ R46, R44, R47, !PT ;  /* 0x0000002f2c2e7209 */ /* 0x008fe40007810000 */
[----:B------:R-:W-:Y:S02]  /*4cb0*/  ISETP.GT.AND P2, PT, R74, 0x29, PT ;  /* 0x000000294a00780c */ /* 0x000fe40003f44270 */
[----:B------:R-:W-:Y:S02]  /*4cc0*/  FSEL R13, R13, -INF , P3 ;  /* 0xff8000000d0d7808 */ /* 0x000fe40001800000 */
[----:B------:R-:W-:Y:S01]  /*4cd0*/  FSEL R14, R14, -INF , P6 ;  /* 0xff8000000e0e7808 */ /* 0x000fe20003000000 */
[----:B------:R2:W-:Y:S01]  /*4ce0*/  MUFU.TANH R63, R41 ;  /* 0x00000029003f7308 */ /* 0x0005e20000002400 */
[----:B-1----:R-:W-:-:S02]  /*4cf0*/  FMNMX.FTZ R48, R45, R46, !PT ;  /* 0x0000002e2d307209 */ /* 0x002fc40007810000 */
[----:B------:R-:W-:Y:S02]  /*4d00*/  FSEL R46, R56, -INF , P6 ;  /* 0xff800000382e7808 */ /* 0x000fe40003000000 */
[C---:B------:R-:W-:Y:S02]  /*4d10*/  ISETP.GT.AND P6, PT, R74.reuse, 0x31, PT ;  /* 0x000000314a00780c */ /* 0x040fe40003fc4270 */
[----:B------:R-:W-:Y:S01]  /*4d20*/  FSEL R15, R15, -INF , P5 ;  /* 0xff8000000f0f7808 */ /* 0x000fe20002800000 */
[----:B------:R1:W-:Y:S01]  /*4d30*/  MUFU.TANH R70, R40 ;  /* 0x0000002800467308 */ /* 0x0003e20000002400 */
[----:B--2---:R-:W-:Y:S02]  /*4d40*/  FSEL R41, R65, -INF , P4 ;  /* 0xff80000041297808 */ /* 0x004fe40002000000 */
[----:B------:R-:W-:Y:S01]  /*4d50*/  ISETP.GT.AND P4, PT, R74, 0x28, PT ;  /* 0x000000284a00780c */ /* 0x000fe20003f84270 */
[----:B------:R-:W-:Y:S02]  /*4d60*/  WARPGROUP.DEPBAR.LE gsb0, 0x0 ;  /* 0x00008000000079c5 */ /* 0x000fe40000010000 */
[----:B------:R-:W-:-:S02]  /*4d70*/  WARPGROUP.ARRIVE ;  /* 0x00000000000079c5 */ /* 0x000fc40000000000 */
[----:B------:R2:W-:Y:S01]  /*4d80*/  MUFU.TANH R65, R49 ;  /* 0x0000003100417308 */ /* 0x0005e20000002400 */
[----:B-1----:R-:W-:Y:S01]  /*4d90*/  FSEL R40, R69, -INF , P3 ;  /* 0xff80000045287808 */ /* 0x002fe20001800000 */
[----:B------:R-:W-:Y:S01]  /*4da0*/  FMUL.FTZ R33, R33, UR6 ;  /* 0x0000000621217c20 */ /* 0x000fe20008410000 */
[----:B------:R-:W-:Y:S01]  /*4db0*/  FMUL.FTZ R34, R34, UR6 ;  /* 0x0000000622227c20 */ /* 0x000fe20008410000 */
[----:B------:R-:W-:Y:S01]  /*4dc0*/  ISETP.GT.AND P3, PT, R74, 0x30, PT ;  /* 0x000000304a00780c */ /* 0x000fe20003f64270 */
[----:B------:R-:W-:Y:S01]  /*4dd0*/  HGMMA.64x16x16.F32.BF16 R24, gdesc[UR44], R24, gsb0 ;  /* 0x002000002c1879f0 */ /* 0x000fe20008001818 */
[----:B------:R-:W-:Y:S01]  /*4de0*/  FSEL R20, R20, -INF , P4 ;  /* 0xff80000014147808 */ /* 0x000fe20002000000 */
[----:B------:R-:W-:Y:S01]  /*4df0*/  FMUL.FTZ R35, R35, UR6 ;  /* 0x0000000623237c20 */ /* 0x000fe20008410000 */
[----:B------:R1:W-:Y:S01]  /*4e00*/  MUFU.TANH R56, R33 ;  /* 0x0000002100387308 */ /* 0x0003e20000002400 */
[----:B--2---:R-:W-:Y:S01]  /*4e10*/  FMNMX.FTZ R49, R43, R48, !PT ;  /* 0x000000302b317209 */ /* 0x004fe20007810000 */
[----:B------:R-:W-:Y:S01]  /*4e20*/  FMUL.FTZ R32, R32, UR6 ;  /* 0x0000000620207c20 */ /* 0x000fe20008410000 */
[----:B------:R-:W-:Y:S01]  /*4e30*/  FSEL R48, R57, -INF , P5 ;  /* 0xff80000039307808 */ /* 0x000fe20002800000 */
[----:B------:R-:W-:Y:S01]  /*4e40*/  FMUL.FTZ R36, R36, UR6 ;  /* 0x0000000624247c20 */ /* 0x000fe20008410000 */
[----:B------:R-:W-:Y:S01]  /*4e50*/  FMNMX.FTZ R50, R42, R49, !PT ;  /* 0x000000312a327209 */ /* 0x000fe20007810000 */
[----:B------:R-:W-:Y:S01]  /*4e60*/  FMUL.FTZ R39, R39, UR6 ;  /* 0x0000000627277c20 */ /* 0x000fe20008410000 */
[----:B-----5:R-:W-:Y:S01]  /*4e70*/  FSEL R49, R60, -INF , P4 ;  /* 0xff8000003c317808 */ /* 0x020fe20002000000 */
[----:B------:R-:W-:Y:S01]  /*4e80*/  MUFU.TANH R55, R55 ;  /* 0x0000003700377308 */ /* 0x000fe20000002400 */
[----:B------:R-:W-:-:S02]  /*4e90*/  FMNMX.FTZ R51, R41, R50, !PT ;  /* 0x0000003229337209 */ /* 0x000fc40007810000 */
[----:B0-----:R-:W-:Y:S02]  /*4ea0*/  FSEL R50, R61, -INF , P2 ;  /* 0xff8000003d327808 */ /* 0x001fe40001000000 */
[----:B------:R-:W-:Y:S02]  /*4eb0*/  FMNMX.FTZ R51, R8, R51, !PT ;  /* 0x0000003308337209 */ /* 0x000fe40007810000 */
[----:B------:R-:W-:Y:S01]  /*4ec0*/  ISETP.GT.AND P4, PT, R74, 0x39, PT ;  /* 0x000000394a00780c */ /* 0x000fe20003f84270 */
[----:B------:R-:W0:Y:S01]  /*4ed0*/  MUFU.TANH R52, R52 ;  /* 0x0000003400347308 */ /* 0x000e220000002400 */
[----:B------:R-:W-:Y:S02]  /*4ee0*/  FMNMX.FTZ R51, R40, R51, !PT ;  /* 0x0000003328337209 */ /* 0x000fe40007810000 */
[----:B------:R-:W-:Y:S02]  /*4ef0*/  ISETP.GT.AND P5, PT, R74, 0x38, PT ;  /* 0x000000384a00780c */ /* 0x000fe40003fa4270 */
[----:B-1----:R-:W-:-:S02]  /*4f00*/  FMNMX.FTZ R33, R46, R51, !PT ;  /* 0x000000332e217209 */ /* 0x002fc40007810000 */
[----:B------:R-:W-:Y:S01]  /*4f10*/  FSEL R51, R7, -INF , P3 ;  /* 0xff80000007337808 */ /* 0x000fe20001800000 */
[----:B------:R1:W-:Y:S01]  /*4f20*/  MUFU.TANH R72, R34 ;  /* 0x0000002200487308 */ /* 0x0003e20000002400 */
[----:B------:R-:W-:Y:S01]  /*4f30*/  FMUL.FTZ R7, R37, UR6 ;  /* 0x0000000625077c20 */ /* 0x000fe20008410000 */
[----:B------:R-:W-:Y:S02]  /*4f40*/  FSEL R37, R58, -INF , P6 ;  /* 0xff8000003a257808 */ /* 0x000fe40003000000 */
[----:B------:R-:W-:Y:S02]  /*4f50*/  FSEL R21, R21, -INF , P2 ;  /* 0xff80000015157808 */ /* 0x000fe40001000000 */
[----:B------:R-:W-:Y:S02]  /*4f60*/  ISETP.GT.AND P2, PT, R74, 0x40, PT ;  /* 0x000000404a00780c */ /* 0x000fe40003f44270 */
[----:B------:R-:W2:Y:S01]  /*4f70*/  MUFU.TANH R54, R54 ;  /* 0x0000003600367308 */ /* 0x000ea20000002400 */
[----:B-1----:R-:W-:-:S02]  /*4f80*/  FMNMX.FTZ R34, R48, R33, !PT ;  /* 0x0000002130227209 */ /* 0x002fc40007810000 */
[----:B0-----:R-:W-:Y:S02]  /*4f90*/  FSEL R52, R52, -INF , P5 ;  /* 0xff80000034347808 */ /* 0x001fe40002800000 */
[----:B------:R-:W-:Y:S02]  /*4fa0*/  FMNMX.FTZ R57, R49, R34, !PT ;  /* 0x0000002231397209 */ /* 0x000fe40007810000 */
[----:B------:R-:W-:Y:S01]  /*4fb0*/  FSEL R33, R66, -INF , P6 ;  /* 0xff80000042217808 */ /* 0x000fe20003000000 */
[----:B------:R-:W0:Y:S01]  /*4fc0*/  MUFU.TANH R53, R53 ;  /* 0x0000003500357308 */ /* 0x000e220000002400 */
[----:B------:R-:W-:Y:S02]  /*4fd0*/  FMNMX.FTZ R58, R50, R57, !PT ;  /* 0x00000039323a7209 */ /* 0x000fe40007810000 */
[----:B------:R-:W-:Y:S02]  /*4fe0*/  ISETP.GT.AND P6, PT, R74, 0x48, PT ;  /* 0x000000484a00780c */ /* 0x000fe40003fc4270 */
[----:B------:R-:W-:-:S02]  /*4ff0*/  FMNMX.FTZ R58, R51, R58, !PT ;  /* 0x0000003a333a7209 */ /* 0x000fc40007810000 */
[----:B------:R-:W-:Y:S01]  /*5000*/  FSEL R57, R70, -INF , P6 ;  /* 0xff80000046397808 */ /* 0x000fe20003000000 */
[----:B------:R1:W-:Y:S01]  /*5010*/  MUFU.TANH R73, R35 ;  /* 0x0000002300497308 */ /* 0x0003e20000002400 */
[----:B--2---:R-:W-:Y:S01]  /*5020*/  FSEL R34, R54, -INF , P5 ;  /* 0xff80000036227808 */ /* 0x004fe20002800000 */
[----:B------:R-:W-:Y:S01]  /*5030*/  FMUL.FTZ R54, R38, UR6 ;  /* 0x0000000626367c20 */ /* 0x000fe20008410000 */
[----:B------:R-:W-:Y:S01]  /*5040*/  ISETP.GT.AND P5, PT, R74, 0x49, PT ;  /* 0x000000494a00780c */ /* 0x000fe20003fa4270 */
[----:B------:R-:W-:Y:S02]  /*5050*/  WARPGROUP.DEPBAR.LE gsb0, 0x0 ;  /* 0x00008000000079c5 */ /* 0x000fe40000010000 */
[----:B------:R-:W-:Y:S01]  /*5060*/  FMUL.FTZ R26, R26, UR6 ;  /* 0x000000061a1a7c20 */ /* 0x000fe20008410000 */
[----:B------:R-:W-:Y:S01]  /*5070*/  FMUL.FTZ R31, R31, UR6 ;  /* 0x000000061f1f7c20 */ /* 0x000fe20008410000 */
[----:B------:R2:W3:Y:S01]  /*5080*/  MUFU.TANH R69, R32 ;  /* 0x0000002000457308 */ /* 0x0004e20000002400 */
[----:B-1----:R-:W-:Y:S01]  /*5090*/  FSEL R35, R55, -INF , P4 ;  /* 0xff80000037237808 */ /* 0x002fe20002000000 */
[----:B------:R-:W-:Y:S01]  /*50a0*/  FMUL.FTZ R30, R30, UR6 ;  /* 0x000000061e1e7c20 */ /* 0x000fe20008410000 */
[----:B------:R-:W-:Y:S01]  /*50b0*/  FMNMX.FTZ R55, R37, R58, !PT ;  /* 0x0000003a25377209 */ /* 0x000fe20007810000 */
[----:B------:R1:W-:Y:S01]  /*50c0*/  @!P1 SYNCS.ARRIVE.TRANS64.RED.A1T0 RZ, [R0+URZ], RZ ;  /* 0x000000ff00ff99a7 */ /* 0x0003e2000810043f */
[----:B0-----:R-:W-:-:S02]  /*50d0*/  FSEL R38, R53, -INF , P4 ;  /* 0xff80000035267808 */ /* 0x001fc40002000000 */
[----:B------:R-:W-:Y:S01]  /*50e0*/  FMNMX.FTZ R55, R52, R55, !PT ;  /* 0x0000003734377209 */ /* 0x000fe20007810000 */
[----:B------:R0:W4:Y:S01]  /*50f0*/  MUFU.TANH R61, R36 ;  /* 0x00000024003d7308 */ /* 0x0001220000002400 */
[----:B--2---:R-:W-:Y:S01]  /*5100*/  FSEL R32, R59, -INF , P3 ;  /* 0xff8000003b207808 */ /* 0x004fe20001800000 */
[----:B------:R-:W-:Y:S01]  /*5110*/  FMUL.FTZ R59, R24, UR6 ;  /* 0x00000006183b7c20 */ /* 0x000fe20008410000 */
[----:B------:R-:W-:Y:S02]  /*5120*/  ISETP.GT.AND P3, PT, R74, 0x41, PT ;  /* 0x000000414a00780c */ /* 0x000fe40003f64270 */
[----:B------:R-:W-:Y:S02]  /*5130*/  FSEL R53, R62, -INF , P2 ;  /* 0xff8000003e357808 */ /* 0x000fe40001000000 */
[----:B------:R-:W-:Y:S01]  /*5140*/  FMNMX.FTZ R58, R38, R55, !PT ;  /* 0x00000037263a7209 */ /* 0x000fe20007810000 */
[----:B------:R-:W2:Y:S01]  /*5150*/  MUFU.TANH R7, R7 ;  /* 0x0000000700077308 */ /* 0x000ea20000002400 */
[----:B------:R-:W-:Y:S01]  /*5160*/  FSEL R55, R63, -INF , P3 ;  /* 0xff8000003f377808 */ /* 0x000fe20001800000 */
[----:B------:R-:W-:Y:S01]  /*5170*/  FMUL.FTZ R63, R28, UR6 ;  /* 0x000000061c3f7c20 */ /* 0x000fe20008410000 */
[----:B------:R-:W-:-:S02]  /*5180*/  FMNMX.FTZ R58, R53, R58, !PT ;  /* 0x0000003a353a7209 */ /* 0x000fc40007810000 */
[----:B------:R-:W-:Y:S02]  /*5190*/  ISETP.GT.AND P4, PT, R74, 0x50, PT ;  /* 0x000000504a00780c */ /* 0x000fe40003f84270 */
[----:B------:R-:W-:Y:S01]  /*51a0*/  FMNMX.FTZ R60, R55, R58, !PT ;  /* 0x0000003a373c7209 */ /* 0x000fe20007810000 */
[----:B------:R5:W-:Y:S01]  /*51b0*/  MUFU.TANH R66, R54 ;  /* 0x0000003600427308 */ /* 0x000be20000002400 */
[----:B------:R-:W-:Y:S02]  /*51c0*/  FSEL R58, R71, -INF , P5 ;  /* 0xff800000473a7808 */ /* 0x000fe40002800000 */
[----:B------:R-:W-:Y:S02]  /*51d0*/  FMNMX.FTZ R71, R57, R60, !PT ;  /* 0x0000003c39477209 */ /* 0x000fe40007810000 */
[----:B------:R-:W-:Y:S02]  /*51e0*/  FSEL R24, R67, -INF , P2 ;  /* 0xff80000043187808 */ /* 0x000fe40001000000 */
[----:B0-----:R-:W-:Y:S01]  /*51f0*/  FSEL R36, R68, -INF , P3 ;  /* 0xff80000044247808 */ /* 0x001fe20001800000 */
[----:B------:R3:W0:Y:S01]  /*5200*/  MUFU.TANH R67, R59 ;  /* 0x0000003b00437308 */ /* 0x0006220000002400 */
[----:B-----5:R-:W-:Y:S01]  /*5210*/  FMUL.FTZ R54, R25, UR6 ;  /* 0x0000000619367c20 */ /* 0x020fe20008410000 */
[----:B------:R-:W-:-:S02]  /*5220*/  ISETP.GT.AND P3, PT, R74, 0x51, PT ;  /* 0x000000514a00780c */ /* 0x000fc40003f64270 */
[----:B------:R-:W-:Y:S02]  /*5230*/  FMNMX.FTZ R28, R58, R71, !PT ;  /* 0x000000473a1c7209 */ /* 0x000fe40007810000 */
[----:B------:R-:W-:Y:S02]  /*5240*/  ISETP.GT.AND P2, PT, R74, 0x58, PT ;  /* 0x000000584a00780c */ /* 0x000fe40003f44270 */
[----:B------:R5:W1:Y:S01]  /*5250*/  MUFU.TANH R68, R54 ;  /* 0x0000003600447308 */ /* 0x000a620000002400 */
[----:B---3--:R-:W-:Y:S02]  /*5260*/  FSEL R59, R69, -INF , P4 ;  /* 0xff800000453b7808 */ /* 0x008fe40002000000 */
[----:B------:R-:W-:Y:S01]  /*5270*/  FSEL R60, R56, -INF , P3 ;  /* 0xff800000383c7808 */ /* 0x000fe20001800000 */
[----:B------:R-:W-:Y:S01]  /*5280*/  FMUL.FTZ R56, R29, UR6 ;  /* 0x000000061d387c20 */ /* 0x000fe20008410000 */
[----:B------:R-:W-:Y:S02]  /*5290*/  FMNMX.FTZ R71, R59, R28, !PT ;  /* 0x0000001c3b477209 */ /* 0x000fe40007810000 */
[----:B------:R-:W-:Y:S01]  /*52a0*/  FSEL R25, R64, -INF , P6 ;  /* 0xff80000040197808 */ /* 0x000fe20003000000 */
[----:B------:R0:W3:Y:S01]  /*52b0*/  MUFU.TANH R69, R63 ;  /* 0x0000003f00457308 */ /* 0x0000e20000002400 */
[----:B------:R-:W-:-:S02]  /*52c0*/  ISETP.GT.AND P6, PT, R74, 0x59, PT ;  /* 0x000000594a00780c */ /* 0x000fc40003fc4270 */
[----:B----4-:R-:W-:Y:S02]  /*52d0*/  FSEL R61, R61, -INF , P2 ;  /* 0xff8000003d3d7808 */ /* 0x010fe40001000000 */
[----:B-----5:R-:W-:Y:S02]  /*52e0*/  FMNMX.FTZ R54, R60, R71, !PT ;  /* 0x000000473c367209 */ /* 0x020fe40007810000 */
[----:B------:R-:W-:Y:S01]  /*52f0*/  FSEL R28, R65, -INF , P5 ;  /* 0xff800000411c7808 */ /* 0x000fe20002800000 */
[----:B------:R4:W5:Y:S01]  /*5300*/  MUFU.TANH R70, R56 ;  /* 0x0000003800467308 */ /* 0x0009620000002400 */
[----:B--2---:R-:W-:Y:S02]  /*5310*/  FSEL R62, R7, -INF , P6 ;  /* 0xff800000073e7808 */ /* 0x004fe40003000000 */
[----:B------:R-:W-:Y:S02]  /*5320*/  ISETP.GT.AND P5, PT, R74, 0x60, PT ;  /* 0x000000604a00780c */ /* 0x000fe40003fa4270 */
[----:B------:R-:W-:-:S02]  /*5330*/  FMNMX.FTZ R7, R61, R54, !PT ;  /* 0x000000363d077209 */ /* 0x000fc40007810000 */
[----:B------:R-:W-:Y:S01]  /*5340*/  FSEL R29, R72, -INF , P4 ;  /* 0xff800000481d7808 */ /* 0x000fe20002000000 */
[----:B------:R-:W-:Y:S01]  /*5350*/  MUFU.TANH R71, R31 ;  /* 0x0000001f00477308 */ /* 0x000fe20000002400 */
[----:B------:R-:W-:Y:S02]  /*5360*/  ISETP.GT.AND P4, PT, R74, 0x61, PT ;  /* 0x000000614a00780c */ /* 0x000fe40003f84270 */
[----:B0-----:R-:W-:Y:S02]  /*5370*/  FSEL R63, R67, -INF , P5 ;  /* 0xff800000433f7808 */ /* 0x001fe40002800000 */
[----:B------:R-:W-:Y:S02]  /*5380*/  FMNMX.FTZ R72, R62, R7, !PT ;  /* 0x000000073e487209 */ /* 0x000fe40007810000 */
[----:B------:R-:W-:Y:S01]  /*5390*/  FSEL R54, R73, -INF , P3 ;  /* 0xff80000049367808 */ /* 0x000fe20001800000 */
[----:B------:R-:W-:Y:S01]  /*53a0*/  IMAD.MOV.U32 R73, RZ, RZ, R119 ;  /* 0x000000ffff497224 */ /* 0x000fe200078e0077 */
[----:B------:R-:W-:-:S02]  /*53b0*/  ISETP.GT.AND P3, PT, R74, 0x68, PT ;  /* 0x000000684a00780c */ /* 0x000fc40003f64270 */
[----:B-1----:R-:W-:Y:S02]  /*53c0*/  FSEL R64, R68, -INF , P4 ;  /* 0xff80000044407808 */ /* 0x002fe40002000000 */
[----:B------:R-:W-:Y:S02]  /*53d0*/  FMNMX.FTZ R7, R63, R72, !PT ;  /* 0x000000483f077209 */ /* 0x000fe40007810000 */
[----:B----4-:R-:W-:Y:S02]  /*53e0*/  FSEL R56, R66, -INF , P2 ;  /* 0xff80000042387808 */ /* 0x010fe40001000000 */
[----:B------:R-:W-:Y:S01]  /*53f0*/  ISETP.GT.AND P2, PT, R74, 0x69, PT ;  /* 0x000000694a00780c */ /* 0x000fe20003f44270 */
[----:B------:R-:W-:Y:S01]  /*5400*/  IMAD.MOV.U32 R74, RZ, RZ, R119 ;  /* 0x000000ffff4a7224 */ /* 0x000fe200078e0077 */
[----:B---3--:R-:W-:Y:S01]  /*5410*/  FSEL R65, R69, -INF , P3 ;  /* 0xff80000045417808 */ /* 0x008fe20001800000 */
[----:B------:R-:W-:Y:S01]  /*5420*/  FMUL.FTZ R69, R27, UR6 ;  /* 0x000000061b457c20 */ /* 0x000fe20008410000 */
[----:B------:R-:W-:-:S02]  /*5430*/  FMNMX.FTZ R68, R64, R7, !PT ;  /* 0x0000000740447209 */ /* 0x000fc40007810000 */
[----:B-----5:R-:W-:Y:S02]  /*5440*/  FSEL R66, R70, -INF , P2 ;  /* 0xff80000046427808 */ /* 0x020fe40001000000 */
[----:B------:R-:W-:Y:S01]  /*5450*/  FMNMX.FTZ R7, R65, R68, !PT ;  /* 0x0000004441077209 */ /* 0x000fe20007810000 */
[----:B------:R-:W-:Y:S03]  /*5460*/  MUFU.TANH R69, R69 ;  /* 0x0000004500457308 */ /* 0x000fe60000002400 */
[----:B------:R-:W-:-:S05]  /*5470*/  FMNMX.FTZ R68, R66, R7, !PT ;  /* 0x0000000742447209 */ /* 0x000fca0007810000 */
[----:B------:R-:W0:Y:S02]  /*5480*/  SHFL.BFLY PT, R7, R68, 0x2, 0x1f ;  /* 0x0c401f0044077f89 */ /* 0x000e2400000e0000 */
[----:B0-----:R-:W-:Y:S02]  /*5490*/  FMNMX.FTZ R70, R68, R7, !PT ;  /* 0x0000000744467209 */ /* 0x001fe40007810000 */
[----:B------:R-:W0:Y:S03]  /*54a0*/  MUFU.TANH R68, R26 ;  /* 0x0000001a00447308 */ /* 0x000e260000002400 */
[----:B------:R-:W1:Y:S02]  /*54b0*/  SHFL.BFLY PT, R7, R70, 0x1, 0x1f ;  /* 0x0c201f0046077f89 */ /* 0x000e6400000e0000 */
[----:B-1----:R-:W-:-:S03]  /*54c0*/  FMNMX.FTZ R7, R70, R7, !PT ;  /* 0x0000000746077209 */ /* 0x002fc60007810000 */
[----:B------:R0:W1:Y:S01]  /*54d0*/  MUFU.TANH R70, R30 ;  /* 0x0000001e00467308 */ /* 0x0000620000002400 */
[C---:B------:R-:W-:Y:S01]  /*54e0*/  FSETP.NEU.FTZ.AND P0, PT, R7.reuse, -INF , PT ;  /* 0xff8000000700780b */ /* 0x040fe20003f1d000 */
[----:B------:R-:W-:-:S05]  /*54f0*/  FMUL.FTZ R67, R7, UR14 ;  /* 0x0000000e07437c20 */ /* 0x000fca0008410000 */
[----:B------:R-:W-:Y:S02]  /*5500*/  FSEL R72, R67, RZ, P0 ;  /* 0x000000ff43487208 */ /* 0x000fe40000000000 */
[----:B------:R2:W3:Y:S01]  /*5510*/  MUFU.TANH R67, R39 ;  /* 0x0000002700437308 */ /* 0x0004e20000002400 */
[----:B0-----:R-:W-:Y:S01]  /*5520*/  FSEL R30, R68, -INF , P5 ;  /* 0xff800000441e7808 */ /* 0x001fe20002800000 */
[--C-:B------:R-:W-:Y:S02]  /*5530*/  IMAD.MOV.U32 R68, RZ, RZ, R119.reuse ;  /* 0x000000ffff447224 */ /* 0x100fe400078e0077 */
[--C-:B------:R-:W-:Y:S01]  /*5540*/  FFMA.FTZ R198, R8, UR14, -R72.reuse ;  /* 0x0000000e08c67c23 */ /* 0x100fe20008010848 */
[--C-:B------:R-:W-:Y:S01]  /*5550*/  FFMA.FTZ R31, R43, UR14, -R72.reuse ;  /* 0x0000000e2b1f7c23 */ /* 0x100fe20008010848 */
[--C-:B------:R-:W-:Y:S01]  /*5560*/  FFMA.FTZ R202, R45, UR14, -R72.reuse ;  /* 0x0000000e2dca7c23 */ /* 0x100fe20008010848 */
[--C-:B------:R-:W-:Y:S01]  /*5570*/  FFMA.FTZ R27, R47, UR14, -R72.reuse ;  /* 0x0000000e2f1b7c23 */ /* 0x100fe20008010848 */
[--C-:B------:R-:W-:Y:S01]  /*5580*/  FFMA.FTZ R196, R42, UR14, -R72.reuse ;  /* 0x0000000e2ac47c23 */ /* 0x100fe20008010848 */
[----:B-1----:R-:W-:Y:S01]  /*5590*/  FSEL R42, R70, -INF , P3 ;  /* 0xff800000462a7808 */ /* 0x002fe20001800000 */
[--C-:B------:R-:W-:Y:S01]  /*55a0*/  FFMA.FTZ R200, R44, UR14, -R72.reuse ;  /* 0x0000000e2cc87c23 */ /* 0x100fe20008010848 */
[----:B--2---:R-:W-:Y:S01]  /*55b0*/  FMNMX.FTZ R39, R3, R4, !PT ;  /* 0x0000000403277209 */ /* 0x004fe20007810000 */
[----:B------:R-:W-:Y:S01]  /*55c0*/  MUFU.EX2 R202, R202 ;  /* 0x000000ca00ca7308 */ /* 0x000fe20000000800 */
[----:B------:R-:W-:Y:S01]  /*55d0*/  FSEL R44, R71, -INF , P2 ;  /* 0xff800000472c7808 */ /* 0x000fe20001000000 */
[--C-:B------:R-:W-:Y:S01]  /*55e0*/  FFMA.FTZ R182, R61, UR14, -R72.reuse ;  /* 0x0000000e3db67c23 */ /* 0x100fe20008010848 */
[----:B------:R-:W-:Y:S01]  /*55f0*/  FMNMX.FTZ R26, R6, R39, !PT ;  /* 0x00000027061a7209 */ /* 0x000fe20007810000 */
[--C-:B------:R-:W-:Y:S01]  /*5600*/  FFMA.FTZ R192, R46, UR14, -R72.reuse ;  /* 0x0000000e2ec07c23 */ /* 0x100fe20008010848 */
[--C-:B------:R-:W-:Y:S01]  /*5610*/  FFMA.FTZ R48, R48, UR14, -R72.reuse ;  /* 0x0000000e30307c23 */ /* 0x100fe20008010848 */
[--C-:B------:R-:W-:Y:S01]  /*5620*/  FFMA.FTZ R194, R49, UR14, -R72.reuse ;  /* 0x0000000e31c27c23 */ /* 0x100fe20008010848 */
[----:B------:R-:W-:Y:S01]  /*5630*/  FMNMX.FTZ R39, R9, R26, !PT ;  /* 0x0000001a09277209 */ /* 0x000fe20007810000 */
[----:B------:R-:W-:Y:S01]  /*5640*/  MUFU.EX2 R200, R200 ;  /* 0x000000c800c87308 */ /* 0x000fe20000000800 */
[--C-:B------:R-:W-:Y:S01]  /*5650*/  FFMA.FTZ R50, R50, UR14, -R72.reuse ;  /* 0x0000000e32327c23 */ /* 0x100fe20008010848 */
[--C-:B------:R-:W-:Y:S01]  /*5660*/  FFMA.FTZ R188, R51, UR14, -R72.reuse ;  /* 0x0000000e33bc7c23 */ /* 0x100fe20008010848 */
[----:B------:R-:W-:Y:S01]  /*5670*/  FMNMX.FTZ R26, R10, R39, !PT ;  /* 0x000000270a1a7209 */ /* 0x000fe20007810000 */
[--C-:B------:R-:W-:Y:S01]  /*5680*/  FFMA.FTZ R37, R37, UR14, -R72.reuse ;  /* 0x0000000e25257c23 */ /* 0x100fe20008010848 */
[--C-:B------:R-:W-:Y:S01]  /*5690*/  FFMA.FTZ R190, R52, UR14, -R72.reuse ;  /* 0x0000000e34be7c23 */ /* 0x100fe20008010848 */
[--C-:B------:R-:W-:Y:S01]  /*56a0*/  FFMA.FTZ R184, R53, UR14, -R72.reuse ;  /* 0x0000000e35b87c23 */ /* 0x100fe20008010848 */
[----:B------:R-:W-:Y:S01]  /*56b0*/  FMNMX.FTZ R39, R11, R26, !PT ;  /* 0x0000001a0b277209 */ /* 0x000fe20007810000 */
[----:B------:R-:W0:Y:S01]  /*56c0*/  MUFU.EX2 R27, R27 ;  /* 0x0000001b001b7308 */ /* 0x000e220000000800 */
[--C-:B------:R-:W-:Y:S01]  /*56d0*/  FFMA.FTZ R49, R55, UR14, -R72.reuse ;  /* 0x0000000e37317c23 */ /* 0x100fe20008010848 */
[--C-:B------:R-:W-:Y:S01]  /*56e0*/  FFMA.FTZ R186, R57, UR14, -R72.reuse ;  /* 0x0000000e39ba7c23 */ /* 0x100fe20008010848 */
[----:B------:R-:W-:Y:S01]  /*56f0*/  FMNMX.FTZ R26, R12, R39, !PT ;  /* 0x000000270c1a7209 */ /* 0x000fe20007810000 */
[--C-:B------:R-:W-:Y:S01]  /*5700*/  FFMA.FTZ R51, R58, UR14, -R72.reuse ;  /* 0x0000000e3a337c23 */ /* 0x100fe20008010848 */
[--C-:B------:R-:W-:Y:S01]  /*5710*/  FFMA.FTZ R180, R59, UR14, -R72.reuse ;  /* 0x0000000e3bb47c23 */ /* 0x100fe20008010848 */
[--C-:B------:R-:W-:Y:S01]  /*5720*/  FFMA.FTZ R53, R60, UR14, -R72.reuse ;  /* 0x0000000e3c357c23 */ /* 0x100fe20008010848 */
[----:B------:R-:W-:Y:S01]  /*5730*/  FMNMX.FTZ R39, R13, R26, !PT ;  /* 0x0000001a0d277209 */ /* 0x000fe20007810000 */
[----:B------:R-:W1:Y:S01]  /*5740*/  MUFU.EX2 R31, R31 ;  /* 0x0000001f001f7308 */ /* 0x000e620000000800 */
[--C-:B------:R-:W-:Y:S01]  /*5750*/  FFMA.FTZ R55, R62, UR14, -R72.reuse ;  /* 0x0000000e3e377c23 */ /* 0x100fe20008010848 */
[--C-:B------:R-:W-:Y:S01]  /*5760*/  FFMA.FTZ R176, R63, UR14, -R72.reuse ;  /* 0x0000000e3fb07c23 */ /* 0x100fe20008010848 */
[----:B------:R-:W-:Y:S01]  /*5770*/  FMNMX.FTZ R26, R14, R39, !PT ;  /* 0x000000270e1a7209 */ /* 0x000fe20007810000 */
[--C-:B------:R-:W-:Y:S01]  /*5780*/  FFMA.FTZ R39, R41, UR14, -R72.reuse ;  /* 0x0000000e29277c23 */ /* 0x100fe20008010848 */
[--C-:B------:R-:W-:Y:S01]  /*5790*/  FFMA.FTZ R57, R64, UR14, -R72.reuse ;  /* 0x0000000e40397c23 */ /* 0x100fe20008010848 */
[--C-:B------:R-:W-:Y:S01]  /*57a0*/  FFMA.FTZ R178, R65, UR14, -R72.reuse ;  /* 0x0000000e41b27c23 */ /* 0x100fe20008010848 */
[----:B------:R-:W-:Y:S01]  /*57b0*/  FMNMX.FTZ R41, R15, R26, !PT ;  /* 0x0000001a0f297209 */ /* 0x000fe20007810000 */
[----:B------:R-:W2:Y:S01]  /*57c0*/  MUFU.EX2 R196, R196 ;  /* 0x000000c400c47308 */ /* 0x000ea20000000800 */
[----:B------:R-:W-:Y:S01]  /*57d0*/  FFMA.FTZ R59, R66, UR14, -R72 ;  /* 0x0000000e423b7c23 */ /* 0x000fe20008010848 */
[----:B------:R-:W-:Y:S01]  /*57e0*/  ISETP.NE.AND P0, PT, R80, RZ, PT ;  /* 0x000000ff5000720c */ /* 0x000fe20003f05270 */
[--C-:B------:R-:W-:Y:S01]  /*57f0*/  IMAD.MOV.U32 R80, RZ, RZ, R119.reuse ;  /* 0x000000ffff507224 */ /* 0x100fe200078e0077 */
[----:B------:R-:W-:Y:S01]  /*5800*/  FMNMX.FTZ R26, R20, R41, !PT ;  /* 0x00000029141a7209 */ /* 0x000fe20007810000 */
[----:B------:R-:W-:-:S02]  /*5810*/  IMAD.MOV.U32 R71, RZ, RZ, R119 ;  /* 0x000000ffff477224 */ /* 0x000fc400078e0077 */
[--C-:B------:R-:W-:Y:S01]  /*5820*/  IMAD.MOV.U32 R70, RZ, RZ, R119.reuse ;  /* 0x000000ffff467224 */ /* 0x100fe200078e0077 */
[----:B------:R-:W-:Y:S01]  /*5830*/  FMNMX.FTZ R41, R21, R26, !PT ;  /* 0x0000001a15297209 */ /* 0x000fe20007810000 */
[----:B------:R-:W4:Y:S01]  /*5840*/  MUFU.EX2 R39, R39 ;  /* 0x0000002700277308 */ /* 0x000f220000000800 */
[----:B---3--:R-:W-:Y:S01]  /*5850*/  FSEL R26, R67, -INF , P6 ;  /* 0xff800000431a7808 */ /* 0x008fe20003000000 */
[--C-:B------:R-:W-:Y:S01]  /*5860*/  IMAD.MOV.U32 R66, RZ, RZ, R119.reuse ;  /* 0x000000ffff427224 */ /* 0x100fe200078e0077 */
[----:B------:R-:W-:Y:S01]  /*5870*/  FMNMX.FTZ R8, R32, R41, !PT ;  /* 0x0000002920087209 */ /* 0x000fe20007810000 */
[----:B------:R-:W-:Y:S01]  /*5880*/  FFMA.FTZ R41, R40, UR14, -R72 ;  /* 0x0000000e28297c23 */ /* 0x000fe20008010848 */
[----:B------:R-:W-:Y:S01]  /*5890*/  FSEL R40, R69, -INF , P4 ;  /* 0xff80000045287808 */ /* 0x000fe20002000000 */
[--C-:B------:R-:W-:Y:S01]  /*58a0*/  IMAD.MOV.U32 R69, RZ, RZ, R119.reuse ;  /* 0x000000ffff457224 */ /* 0x100fe200078e0077 */
[----:B------:R-:W-:Y:S01]  /*58b0*/  FMNMX.FTZ R43, R33, R8, !PT ;  /* 0x00000008212b7209 */ /* 0x000fe20007810000 */
[----:B------:R-:W3:Y:S01]  /*58c0*/  MUFU.EX2 R198, R198 ;  /* 0x000000c600c67308 */ /* 0x000ee20000000800 */
[----:B------:R-:W-:-:S02]  /*58d0*/  IMAD.MOV.U32 R65, RZ, RZ, R119 ;  /* 0x000000ffff417224 */ /* 0x000fc400078e0077 */
[----:B------:R-:W-:Y:S01]  /*58e0*/  FMNMX.FTZ R8, R34, R43, !PT ;  /* 0x0000002b22087209 */ /* 0x000fe20007810000 */
[--C-:B------:R-:W-:Y:S02]  /*58f0*/  IMAD.MOV.U32 R64, RZ, RZ, R119.reuse ;  /* 0x000000ffff407224 */ /* 0x100fe400078e0077 */
[--C-:B------:R-:W-:Y:S01]  /*5900*/  IMAD.MOV.U32 R63, RZ, RZ, R119.reuse ;  /* 0x000000ffff3f7224 */ /* 0x100fe200078e0077 */
[----:B------:R-:W-:Y:S01]  /*5910*/  FMNMX.FTZ R43, R35, R8, !PT ;  /* 0x00000008232b7209 */ /* 0x000fe20007810000 */
[----:B------:R-:W5:Y:S01]  /*5920*/  MUFU.EX2 R41, R41 ;  /* 0x0000002900297308 */ /* 0x000f620000000800 */
[--C-:B------:R-:W-:Y:S02]  /*5930*/  IMAD.MOV.U32 R62, RZ, RZ, R119.reuse ;  /* 0x000000ffff3e7224 */ /* 0x100fe400078e0077 */
[----:B------:R-:W-:Y:S01]  /*5940*/  FMNMX.FTZ R43, R24, R43, !PT ;  /* 0x0000002b182b7209 */ /* 0x000fe20007810000 */
[--C-:B------:R-:W-:Y:S02]  /*5950*/  IMAD.MOV.U32 R60, RZ, RZ, R119.reuse ;  /* 0x000000ffff3c7224 */ /* 0x100fe400078e0077 */
[--C-:B------:R-:W-:Y:S01]  /*5960*/  IMAD.MOV.U32 R58, RZ, RZ, R119.reuse ;  /* 0x000000ffff3a7224 */ /* 0x100fe200078e0077 */
[----:B------:R-:W-:Y:S01]  /*5970*/  FMNMX.FTZ R8, R36, R43, !PT ;  /* 0x0000002b24087209 */ /* 0x000fe20007810000 */
[----:B------:R-:W-:Y:S01]  /*5980*/  MUFU.EX2 R192, R192 ;  /* 0x000000c000c07308 */ /* 0x000fe20000000800 */
[----:B------:R-:W-:-:S02]  /*5990*/  IMAD.MOV.U32 R52, RZ, RZ, R119 ;  /* 0x000000ffff347224 */ /* 0x000fc400078e0077 */
[----:B------:R-:W-:-:S04]  /*59a0*/  FMNMX.FTZ R45, R25, R8, !PT ;  /* 0x00000008192d7209 */ /* 0x000fc80007810000 */
[----:B------:R-:W-:Y:S01]  /*59b0*/  FMNMX.FTZ R8, R28, R45, !PT ;  /* 0x0000002d1c087209 */ /* 0x000fe20007810000 */
[----:B------:R0:W-:Y:S03]  /*59c0*/  MUFU.EX2 R43, R48 ;  /* 0x00000030002b7308 */ /* 0x0001e60000000800 */
[----:B------:R-:W-:-:S04]  /*59d0*/  FMNMX.FTZ R45, R29, R8, !PT ;  /* 0x000000081d2d7209 */ /* 0x000fc80007810000 */
[----:B------:R-:W-:Y:S01]  /*59e0*/  FMNMX.FTZ R47, R54, R45, !PT ;  /* 0x0000002d362f7209 */ /* 0x000fe20007810000 */
[----:B------:R-:W-:Y:S01]  /*59f0*/  MUFU.EX2 R194, R194 ;  /* 0x000000c200c27308 */ /* 0x000fe20000000800 */
[----:B0-----:R-:W-:Y:S02]  /*5a00*/  IMAD.MOV.U32 R48, RZ, RZ, R119 ;  /* 0x000000ffff307224 */ /* 0x001fe400078e0077 */
        /* <DEDUP_REMOVED lines=9> */
[----:B------:R-:W-:Y:S01]  /*5aa0*/  FFMA.FTZ R47, R38, UR14, -R72 ;  /* 0x0000000e262f7c23 */ /* 0x000fe20008010848 */
[----:B------:R-:W-:Y:S01]  /*5ab0*/  MUFU.EX2 R37, R37 ;  /* 0x0000002500257308 */ /* 0x000fe20000000800 */
[----:B------:R-:W-:Y:S02]  /*5ac0*/  IMAD.MOV.U32 R72, RZ, RZ, R119 ;  /* 0x000000ffff487224 */ /* 0x000fe400078e0077 */
[----:B------:R-:W0:Y:S05]  /*5ad0*/  SHFL.BFLY PT, R67, R8, 0x2, 0x1f ;  /* 0x0c401f0008437f89 */ /* 0x000e2a00000e0000 */
[----:B------:R-:W-:Y:S08]  /*5ae0*/  MUFU.EX2 R190, R190 ;  /* 0x000000be00be7308 */ /* 0x000ff00000000800 */
[----:B------:R-:W-:Y:S08]  /*5af0*/  MUFU.EX2 R47, R47 ;  /* 0x0000002f002f7308 */ /* 0x000ff00000000800 */
[----:B------:R-:W-:Y:S01]  /*5b00*/  MUFU.EX2 R184, R184 ;  /* 0x000000b800b87308 */ /* 0x000fe20000000800 */
[----:B0-----:R-:W-:-:S05]  /*5b10*/  FMNMX.FTZ R67, R8, R67, !PT ;  /* 0x0000004308437209 */ /* 0x001fca0007810000 */
[----:B------:R-:W0:Y:S02]  /*5b20*/  SHFL.BFLY PT, R8, R67, 0x1, 0x1f ;  /* 0x0c201f0043087f89 */ /* 0x000e2400000e0000 */
[----:B------:R-:W-:Y:S08]  /*5b30*/  MUFU.EX2 R49, R49 ;  /* 0x0000003100317308 */ /* 0x000ff00000000800 */
[----:B------:R-:W-:Y:S08]  /*5b40*/  MUFU.EX2 R186, R186 ;  /* 0x000000ba00ba7308 */ /* 0x000ff00000000800 */
[----:B------:R-:W-:Y:S01]  /*5b50*/  MUFU.EX2 R51, R51 ;  /* 0x0000003300337308 */ /* 0x000fe20000000800 */
[----:B0-----:R-:W-:-:S07]  /*5b60*/  FMNMX.FTZ R8, R67, R8, !PT ;  /* 0x0000000843087209 */ /* 0x001fce0007810000 */
[----:B------:R-:W-:Y:S01]  /*5b70*/  MUFU.EX2 R180, R180 ;  /* 0x000000b400b47308 */ /* 0x000fe20000000800 */
[----:B------:R-:W-:Y:S01]  /*5b80*/  IMAD.MOV.U32 R67, RZ, RZ, R119 ;  /* 0x000000ffff437224 */ /* 0x000fe200078e0077 */
[C---:B------:R-:W-:Y:S01]  /*5b90*/  FSETP.NEU.FTZ.AND P2, PT, R8.reuse, -INF , PT ;  /* 0xff8000000800780b */ /* 0x040fe20003f5d000 */
[----:B------:R-:W-:-:S05]  /*5ba0*/  FMUL.FTZ R38, R8, UR14 ;  /* 0x0000000e08267c20 */ /* 0x000fca0008410000 */
[----:B------:R-:W-:Y:S01]  /*5bb0*/  MUFU.EX2 R53, R53 ;  /* 0x0000003500357308 */ /* 0x000fe20000000800 */
[----:B------:R-:W-:Y:S02]  /*5bc0*/  FSEL R61, R38, RZ, P2 ;  /* 0x000000ff263d7208 */ /* 0x000fe40001000000 */
[----:B------:R-:W-:-:S03]  /*5bd0*/  PLOP3.LUT P2, PT, PT, PT, UP0, 0x80, 0x0 ;  /* 0x000000000000781c */ /* 0x000fc60003f4f008 */
[--C-:B------:R-:W-:Y:S01]  /*5be0*/  FFMA.FTZ R201, R3, UR14, -R61.reuse ;  /* 0x0000000e03c97c23 */ /* 0x100fe2000801083d */
[--C-:B------:R-:W-:Y:S01]  /*5bf0*/  FFMA.FTZ R38, R4, UR14, -R61.reuse ;  /* 0x0000000e04267c23 */ /* 0x100fe2000801083d */
[----:B------:R-:W-:Y:S01]  /*5c00*/  FFMA.FTZ R203, R6, UR14, -R61 ;  /* 0x0000000e06cb7c23 */ /* 0x000fe2000801083d */
[----:B------:R-:W-:Y:S01]  /*5c10*/  FADD.FTZ R3, R200, R27 ;  /* 0x0000001bc8037221 */ /* 0x000fe20000010000 */
[--C-:B------:R-:W-:Y:S01]  /*5c20*/  FFMA.FTZ R6, R9, UR14, -R61.reuse ;  /* 0x0000000e09067c23 */ /* 0x100fe2000801083d */
[----:B------:R-:W-:Y:S01]  /*5c30*/  FFMA.FTZ R197, R10, UR14, -R61 ;  /* 0x0000000e0ac57c23 */ /* 0x000fe2000801083d */
[----:B------:R-:W-:Y:S01]  /*5c40*/  MUFU.EX2 R201, R201 ;  /* 0x000000c900c97308 */ /* 0x000fe20000000800 */
[----:B------:R-:W-:Y:S01]  /*5c50*/  FADD.FTZ R4, R202, R3 ;  /* 0x00000003ca047221 */ /* 0x000fe20000010000 */
[--C-:B------:R-:W-:Y:S01]  /*5c60*/  FFMA.FTZ R10, R11, UR14, -R61.reuse ;  /* 0x0000000e0b0a7c23 */ /* 0x100fe2000801083d */
[--C-:B------:R-:W-:Y:S01]  /*5c70*/  FFMA.FTZ R199, R12, UR14, -R61.reuse ;  /* 0x0000000e0cc77c23 */ /* 0x100fe2000801083d */
[--C-:B------:R-:W-:Y:S01]  /*5c80*/  FFMA.FTZ R12, R13, UR14, -R61.reuse ;  /* 0x0000000e0d0c7c23 */ /* 0x100fe2000801083d */
[----:B-1----:R-:W-:Y:S01]  /*5c90*/  FADD.FTZ R3, R31, R4 ;  /* 0x000000041f037221 */ /* 0x002fe20000010000 */
[--C-:B------:R-:W-:Y:S01]  /*5ca0*/  FFMA.FTZ R193, R14, UR14, -R61.reuse ;  /* 0x0000000e0ec17c23 */ /* 0x100fe2000801083d */
[----:B------:R-:W-:Y:S01]  /*5cb0*/  FFMA.FTZ R14, R15, UR14, -R61 ;  /* 0x0000000e0f0e7c23 */ /* 0x000fe2000801083d */
[----:B------:R-:W0:Y:S01]  /*5cc0*/  MUFU.EX2 R38, R38 ;  /* 0x0000002600267308 */ /* 0x000e220000000800 */
[----:B--2---:R-:W-:Y:S01]  /*5cd0*/  FADD.FTZ R4, R196, R3 ;  /* 0x00000003c4047221 */ /* 0x004fe20000010000 */
[--C-:B------:R-:W-:Y:S01]  /*5ce0*/  FFMA.FTZ R20, R20, UR14, -R61.reuse ;  /* 0x0000000e14147c23 */ /* 0x100fe2000801083d */
[--C-:B------:R-:W-:Y:S01]  /*5cf0*/  FFMA.FTZ R21, R21, UR14, -R61.reuse ;  /* 0x0000000e15157c23 */ /* 0x100fe2000801083d */
[--C-:B------:R-:W-:Y:S01]  /*5d00*/  FFMA.FTZ R32, R32, UR14, -R61.reuse ;  /* 0x0000000e20207c23 */ /* 0x100fe2000801083d */
[----:B----4-:R-:W-:Y:S01]  /*5d10*/  FADD.FTZ R3, R39, R4 ;  /* 0x0000000427037221 */ /* 0x010fe20000010000 */
[--C-:B------:R-:W-:Y:S01]  /*5d20*/  FFMA.FTZ R36, R36, UR14, -R61.reuse ;  /* 0x0000000e24247c23 */ /* 0x100fe2000801083d */
[----:B------:R-:W-:Y:S01]  /*5d30*/  FFMA.FTZ R33, R33, UR14, -R61 ;  /* 0x0000000e21217c23 */ /* 0x000fe2000801083d */
[----:B------:R-:W1:Y:S01]  /*5d40*/  MUFU.EX2 R203, R203 ;  /* 0x000000cb00cb7308 */ /* 0x000e620000000800 */
[----:B---3--:R-:W-:Y:S01]  /*5d50*/  FADD.FTZ R46, R198, R3 ;  /* 0x00000003c62e7221 */ /* 0x008fe20000010000 */
[--C-:B------:R-:W-:Y:S01]  /*5d60*/  FFMA.FTZ R34, R34, UR14, -R61.reuse ;  /* 0x0000000e22227c23 */ /* 0x100fe2000801083d */
[--C-:B------:R-:W-:Y:S01]  /*5d70*/  FFMA.FTZ R35, R35, UR14, -R61.reuse ;  /* 0x0000000e23237c23 */ /* 0x100fe2000801083d */
[--C-:B------:R-:W-:Y:S01]  /*5d80*/  FFMA.FTZ R24, R24, UR14, -R61.reuse ;  /* 0x0000000e18187c23 */ /* 0x100fe2000801083d */
[----:B-----5:R-:W-:Y:S01]  /*5d90*/  FADD.FTZ R9, R41, R46 ;  /* 0x0000002e29097221 */ /* 0x020fe20000010000 */
[--C-:B------:R-:W-:Y:S01]  /*5da0*/  FFMA.FTZ R25, R25, UR14, -R61.reuse ;  /* 0x0000000e19197c23 */ /* 0x100fe2000801083d */
[----:B------:R-:W-:Y:S01]  /*5db0*/  FFMA.FTZ R28, R28, UR14, -R61 ;  /* 0x0000000e1c1c7c23 */ /* 0x000fe2000801083d */
[----:B------:R-:W2:Y:S01]  /*5dc0*/  MUFU.EX2 R6, R6 ;  /* 0x0000000600067308 */ /* 0x000ea20000000800 */
[----:B0-----:R-:W-:Y:S01]  /*5dd0*/  FADD.FTZ R4, R201, R38 ;  /* 0x00000026c9047221 */ /* 0x001fe20000010000 */
[----:B------:R-:W-:Y:S01]  /*5de0*/  FADD.FTZ R46, R192, R9 ;  /* 0x00000009c02e7221 */ /* 0x000fe20000010000 */
[--C-:B------:R-:W-:Y:S01]  /*5df0*/  FFMA.FTZ R29, R29, UR14, -R61.reuse ;  /* 0x0000000e1d1d7c23 */ /* 0x100fe2000801083d */
[--C-:B------:R-:W-:Y:S01]  /*5e00*/  FFMA.FTZ R54, R54, UR14, -R61.reuse ;  /* 0x0000000e36367c23 */ /* 0x100fe2000801083d */
[--C-:B------:R-:W-:Y:S01]  /*5e10*/  FFMA.FTZ R56, R56, UR14, -R61.reuse ;  /* 0x0000000e38387c23 */ /* 0x100fe2000801083d */
[----:B------:R-:W-:Y:S01]  /*5e20*/  FADD.FTZ R9, R43, R46 ;  /* 0x0000002e2b097221 */ /* 0x000fe20000010000 */
[----:B------:R-:W-:Y:S01]  /*5e30*/  FFMA.FTZ R26, R26, UR14, -R61 ;  /* 0x0000000e1a1a7c23 */ /* 0x000fe2000801083d */
[----:B------:R-:W0:Y:S01]  /*5e40*/  MUFU.EX2 R197, R197 ;  /* 0x000000c500c57308 */ /* 0x000e220000000800 */
[----:B-1----:R-:W-:Y:S01]  /*5e50*/  FADD.FTZ R3, R203, R4 ;  /* 0x00000004cb037221 */ /* 0x002fe20000010000 */
[----:B------:R-:W-:Y:S01]  /*5e60*/  FADD.FTZ R46, R194, R9 ;  /* 0x00000009c22e7221 */ /* 0x000fe20000010000 */
[--C-:B------:R-:W-:Y:S01]  /*5e70*/  FFMA.FTZ R30, R30, UR14, -R61.reuse ;  /* 0x0000000e1e1e7c23 */ /* 0x100fe2000801083d */
[--C-:B------:R-:W-:Y:S01]  /*5e80*/  FFMA.FTZ R40, R40, UR14, -R61.reuse ;  /* 0x0000000e28287c23 */ /* 0x100fe2000801083d */
[--C-:B------:R-:W-:Y:S01]  /*5e90*/  FFMA.FTZ R42, R42, UR14, -R61.reuse ;  /* 0x0000000e2a2a7c23 */ /* 0x100fe2000801083d */
[----:B------:R-:W-:Y:S01]  /*5ea0*/  FADD.FTZ R9, R45, R46 ;  /* 0x0000002e2d097221 */ /* 0x000fe20000010000 */
[----:B------:R-:W-:Y:S01]  /*5eb0*/  FFMA.FTZ R44, R44, UR14, -R61 ;  /* 0x0000000e2c2c7c23 */ /* 0x000fe2000801083d */
[----:B------:R-:W1:Y:S01]  /*5ec0*/  MUFU.EX2 R10, R10 ;  /* 0x0000000a000a7308 */ /* 0x000e620000000800 */
[----:B--2---:R-:W-:Y:S01]  /*5ed0*/  FADD.FTZ R4, R6, R3 ;  /* 0x0000000306047221 */ /* 0x004fe20000010000 */
[----:B------:R-:W-:Y:S01]  /*5ee0*/  F2FP.BF16.F32.PACK_AB R200, R27, R200 ;  /* 0x000000c81bc8723e */ /* 0x000fe200000010ff */
[--C-:B------:R-:W-:Y:S01]  /*5ef0*/  IMAD.MOV.U32 R61, RZ, RZ, R119.reuse ;  /* 0x000000ffff3d7224 */ /* 0x100fe200078e0077 */
[----:B------:R-:W-:Y:S01]  /*5f00*/  F2FP.BF16.F32.PACK_AB R202, R31, R202 ;  /* 0x000000ca1fca723e */ /* 0x000fe200000010ff */
[--C-:B------:R-:W-:Y:S01]  /*5f10*/  IMAD.MOV.U32 R46, RZ, RZ, R119.reuse ;  /* 0x000000ffff2e7224 */ /* 0x100fe200078e0077 */
[----:B------:R-:W-:Y:S01]  /*5f20*/  F2FP.BF16.F32.PACK_AB R196, R39, R196 ;  /* 0x000000c427c4723e */ /* 0x000fe200000010ff */
[--C-:B------:R-:W-:Y:S01]  /*5f30*/  IMAD.MOV.U32 R39, RZ, RZ, R119.reuse ;  /* 0x000000ffff277224 */ /* 0x100fe200078e0077 */
[----:B------:R-:W2:Y:S01]  /*5f40*/  MUFU.EX2 R199, R199 ;  /* 0x000000c700c77308 */ /* 0x000ea20000000800 */
[----:B0-----:R-:W-:Y:S01]  /*5f50*/  FADD.FTZ R3, R197, R4 ;  /* 0x00000004c5037221 */ /* 0x001fe20000010000 */
[----:B------:R-:W-:Y:S01]  /*5f60*/  F2FP.BF16.F32.PACK_AB R198, R41, R198 ;  /* 0x000000c629c6723e */ /* 0x000fe200000010ff */
[--C-:B------:R-:W-:Y:S01]  /*5f70*/  IMAD.MOV.U32 R41, RZ, RZ, R119.reuse ;  /* 0x000000ffff297224 */ /* 0x100fe200078e0077 */
[----:B------:R-:W-:Y:S01]  /*5f80*/  F2FP.BF16.F32.PACK_AB R192, R43, R192 ;  /* 0x000000c02bc0723e */ /* 0x000fe200000010ff */
[--C-:B------:R-:W-:Y:S01]  /*5f90*/  IMAD.MOV.U32 R43, RZ, RZ, R119.reuse ;  /* 0x000000ffff2b7224 */ /* 0x100fe200078e0077 */
[----:B------:R-:W-:Y:S01]  /*5fa0*/  F2FP.BF16.F32.PACK_AB R194, R45, R194 ;  /* 0x000000c22dc2723e */ /* 0x000fe200000010ff */
[----:B------:R-:W-:Y:S01]  /*5fb0*/  IMAD.MOV.U32 R45, RZ, RZ, R119 ;  /* 0x000000ffff2d7224 */ /* 0x000fe200078e0077 */
[----:B------:R-:W0:Y:S01]  /*5fc0*/  MUFU.EX2 R12, R12 ;  /* 0x0000000c000c7308 */ /* 0x000e220000000800 */
[----:B-1----:R-:W-:Y:S01]  /*5fd0*/  FADD.FTZ R4, R10, R3 ;  /* 0x000000030a047221 */ /* 0x002fe20000010000 */
[----:B------:R-:W-:Y:S01]  /*5fe0*/  F2FP.BF16.F32.PACK_AB R201, R38, R201 ;  /* 0x000000c926c9723e */ /* 0x000fe200000010ff */
[--C-:B------:R-:W-:Y:S01]  /*5ff0*/  IMAD.MOV.U32 R38, RZ, RZ, R119.reuse ;  /* 0x000000ffff267224 */ /* 0x100fe200078e0077 */
[----:B------:R-:W-:Y:S01]  /*6000*/  F2FP.BF16.F32.PACK_AB R203, R6, R203 ;  /* 0x000000cb06cb723e */ /* 0x000fe200000010ff */
[----:B------:R-:W-:Y:S01]  /*6010*/  IMAD.MOV.U32 R6, RZ, RZ, 0x3f800000 ;  /* 0x3f800000ff067424 */ /* 0x000fe200078e00ff */
[----:B------:R-:W-:Y:S01]  /*6020*/  F2FP.BF16.F32.PACK_AB R197, R10, R197 ;  /* 0x000000c50ac5723e */ /* 0x000fe200000010ff */
[--C-:B------:R-:W-:Y:S01]  /*6030*/  IMAD.MOV.U32 R31, RZ, RZ, R119.reuse ;  /* 0x000000ffff1f7224 */ /* 0x100fe200078e0077 */
[----:B------:R-:W1:Y:S01]  /*6040*/  MUFU.EX2 R193, R193 ;  /* 0x000000c100c17308 */ /* 0x000e620000000800 */
[----:B--2---:R-:W-:Y:S01]  /*6050*/  FADD.FTZ R3, R199, R4 ;  /* 0x00000004c7037221 */ /* 0x004fe20000010000 */
[----:B------:R-:W-:-:S06]  /*6060*/  IMAD.MOV.U32 R27, RZ, RZ, R119 ;  /* 0x000000ffff1b7224 */ /* 0x000fcc00078e0077 */
[----:B------:R-:W2:Y:S01]  /*6070*/  MUFU.EX2 R14, R14 ;  /* 0x0000000e000e7308 */ /* 0x000ea20000000800 */
[C---:B0-----:R-:W-:Y:S01]  /*6080*/  FADD.FTZ R4, R12.reuse, R3 ;  /* 0x000000030c047221 */ /* 0x041fe20000010000 */
[----:B------:R-:W-:-:S06]  /*6090*/  F2FP.BF16.F32.PACK_AB R199, R12, R199 ;  /* 0x000000c70cc7723e */ /* 0x000fcc00000010ff */
[----:B------:R-:W0:Y:S01]  /*60a0*/  MUFU.EX2 R20, R20 ;  /* 0x0000001400147308 */ /* 0x000e220000000800 */
[----:B-1----:R-:W-:-:S07]  /*60b0*/  FADD.FTZ R3, R193, R4 ;  /* 0x00000004c1037221 */ /* 0x002fce0000010000 */
[----:B------:R-:W1:Y:S01]  /*60c0*/  MUFU.EX2 R21, R21 ;  /* 0x0000001500157308 */ /* 0x000e620000000800 */
[C---:B--2---:R-:W-:Y:S01]  /*60d0*/  FADD.FTZ R3, R14.reuse, R3 ;  /* 0x000000030e037221 */ /* 0x044fe20000010000 */
[----:B------:R-:W-:-:S06]  /*60e0*/  F2FP.BF16.F32.PACK_AB R193, R14, R193 ;  /* 0x000000c10ec1723e */ /* 0x000fcc00000010ff */
[----:B------:R2:W-:Y:S01]  /*60f0*/  MUFU.EX2 R185, R36 ;  /* 0x0000002400b97308 */ /* 0x0005e20000000800 */
[----:B0-----:R-:W-:-:S07]  /*6100*/  FADD.FTZ R0, R20, R3 ;  /* 0x0000000314007221 */ /* 0x001fce0000010000 */
[----:B------:R-:W0:Y:S01]  /*6110*/  MUFU.EX2 R32, R32 ;  /* 0x0000002000207308 */ /* 0x000e220000000800 */
[----:B--2---:R-:W-:Y:S01]  /*6120*/  FADD.FTZ R36, R188, R9 ;  /* 0x00000009bc247221 */ /* 0x004fe20000010000 */
[----:B-1----:R-:W-:Y:S01]  /*6130*/  FADD.FTZ R3, R21, R0 ;  /* 0x0000000015037221 */ /* 0x002fe20000010000 */
[C---:B------:R-:W-:Y:S02]  /*6140*/  F2FP.BF16.F32.PACK_AB R188, R37.reuse, R188 ;  /* 0x000000bc25bc723e */ /* 0x040fe400000010ff */
[----:B------:R-:W-:Y:S01]  /*6150*/  FADD.FTZ R9, R37, R36 ;  /* 0x0000002425097221 */ /* 0x000fe20000010000 */
[----:B------:R-:W-:Y:S01]  /*6160*/  F2FP.BF16.F32.PACK_AB R195, R21, R20 ;  /* 0x0000001415c3723e */ /* 0x000fe200000010ff */
[----:B------:R-:W-:Y:S01]  /*6170*/  IMAD.MOV.U32 R37, RZ, RZ, R119 ;  /* 0x000000ffff257224 */ /* 0x000fe200078e0077 */
[----:B------:R-:W1:Y:S01]  /*6180*/  MUFU.EX2 R33, R33 ;  /* 0x0000002100217308 */ /* 0x000e620000000800 */
[----:B------:R-:W-:Y:S01]  /*6190*/  FADD.FTZ R4, R190, R9 ;  /* 0x00000009be047221 */ /* 0x000fe20000010000 */
[----:B------:R-:W-:Y:S01]  /*61a0*/  F2FP.BF16.F32.PACK_AB R190, R47, R190 ;  /* 0x000000be2fbe723e */ /* 0x000fe200000010ff */
[----:B------:R-:W-:-:S02]  /*61b0*/  IMAD.MOV.U32 R36, RZ, RZ, R119 ;  /* 0x000000ffff247224 */ /* 0x000fc400078e0077 */
[----:B------:R-:W-:Y:S01]  /*61c0*/  FADD.FTZ R9, R47, R4 ;  /* 0x000000042f097221 */ /* 0x000fe20000010000 */
[----:B------:R-:W-:Y:S02]  /*61d0*/  IMAD.MOV.U32 R47, RZ, RZ, R119 ;  /* 0x000000ffff2f7224 */ /* 0x000fe400078e0077 */
[----:B------:R-:W2:Y:S01]  /*61e0*/  MUFU.EX2 R34, R34 ;  /* 0x0000002200227308 */ /* 0x000ea20000000800 */
[----:B------:R-:W-:Y:S01]  /*61f0*/  FADD.FTZ R4, R184, R9 ;  /* 0x00000009b8047221 */ /* 0x000fe20000010000 */
[----:B0-----:R-:W-:Y:S01]  /*6200*/  FADD.FTZ R0, R32, R3 ;  /* 0x0000000320007221 */ /* 0x001fe20000010000 */
[C---:B------:R-:W-:Y:S02]  /*6210*/  F2FP.BF16.F32.PACK_AB R184, R49.reuse, R184 ;  /* 0x000000b831b8723e */ /* 0x040fe400000010ff */
[----:B------:R-:W-:Y:S01]  /*6220*/  FADD.FTZ R9, R49, R4 ;  /* 0x0000000431097221 */ /* 0x000fe20000010000 */
[----:B------:R-:W-:Y:S02]  /*6230*/  IMAD.MOV.U32 R49, RZ, RZ, R119 ;  /* 0x000000ffff317224 */ /* 0x000fe400078e0077 */
[----:B------:R-:W0:Y:S01]  /*6240*/  MUFU.EX2 R35, R35 ;  /* 0x0000002300237308 */ /* 0x000e220000000800 */
[----:B-1----:R-:W-:Y:S01]  /*6250*/  FADD.FTZ R3, R33, R0 ;  /* 0x0000000021037221 */ /* 0x002fe20000010000 */
[----:B------:R-:W-:Y:S01]  /*6260*/  FADD.FTZ R4, R186, R9 ;  /* 0x00000009ba047221 */ /* 0x000fe20000010000 */
[----:B------:R-:W-:-:S02]  /*6270*/  F2FP.BF16.F32.PACK_AB R186, R51, R186 ;  /* 0x000000ba33ba723e */ /* 0x000fc400000010ff */
[----:B------:R-:W-:Y:S01]  /*6280*/  F2FP.BF16.F32.PACK_AB R189, R33, R32 ;  /* 0x0000002021bd723e */ /* 0x000fe200000010ff */
[----:B------:R-:W-:Y:S01]  /*6290*/  FADD.FTZ R9, R51, R4 ;  /* 0x0000000433097221 */ /* 0x000fe20000010000 */
[----:B------:R-:W-:Y:S01]  /*62a0*/  IMAD.MOV.U32 R51, RZ, RZ, R119 ;  /* 0x000000ffff337224 */ /* 0x000fe200078e0077 */
[----:B------:R-:W1:Y:S01]  /*62b0*/  MUFU.EX2 R24, R24 ;  /* 0x0000001800187308 */ /* 0x000e620000000800 */
[----:B--2---:R-:W-:Y:S01]  /*62c0*/  FADD.FTZ R0, R34, R3 ;  /* 0x0000000322007221 */ /* 0x004fe20000010000 */
[----:B------:R-:W-:Y:S01]  /*62d0*/  FADD.FTZ R4, R180, R9 ;  /* 0x00000009b4047221 */ /* 0x000fe20000010000 */
[----:B------:R-:W-:Y:S01]  /*62e0*/  F2FP.BF16.F32.PACK_AB R180, R53, R180 ;  /* 0x000000b435b4723e */ /* 0x000fe200000010ff */
[--C-:B------:R-:W-:Y:S02]  /*62f0*/  IMAD.MOV.U32 R33, RZ, RZ, R119.reuse ;  /* 0x000000ffff217224 */ /* 0x100fe400078e0077 */
[--C-:B------:R-:W-:Y:S02]  /*6300*/  IMAD.MOV.U32 R32, RZ, RZ, R119.reuse ;  /* 0x000000ffff207224 */ /* 0x100fe400078e0077 */
[----:B------:R-:W2:Y:S01]  /*6310*/  MUFU.EX2 R182, R182 ;  /* 0x000000b600b67308 */ /* 0x000ea20000000800 */
[C---:B0-----:R-:W-:Y:S01]  /*6320*/  FADD.FTZ R3, R35.reuse, R0 ;  /* 0x0000000023037221 */ /* 0x041fe20000010000 */
[----:B------:R-:W-:Y:S01]  /*6330*/  F2FP.BF16.F32.PACK_AB R191, R35, R34 ;  /* 0x0000002223bf723e */ /* 0x000fe200000010ff */
[----:B------:R-:W-:-:S02]  /*6340*/  IMAD.MOV.U32 R35, RZ, RZ, R119 ;  /* 0x000000ffff237224 */ /* 0x000fc400078e0077 */
[----:B------:R-:W-:-:S03]  /*6350*/  IMAD.MOV.U32 R34, RZ, RZ, R119 ;  /* 0x000000ffff227224 */ /* 0x000fc600078e0077 */
[----:B------:R-:W0:Y:S01]  /*6360*/  MUFU.EX2 R25, R25 ;  /* 0x0000001900197308 */ /* 0x000e220000000800 */
[----:B-1----:R-:W-:Y:S01]  /*6370*/  FADD.FTZ R0, R24, R3 ;  /* 0x0000000318007221 */ /* 0x002fe20000010000 */
[----:B------:R-:W-:Y:S01]  /*6380*/  FADD.FTZ R3, R53, R4 ;  /* 0x0000000435037221 */ /* 0x000fe20000010000 */
[--C-:B------:R-:W-:Y:S02]  /*6390*/  IMAD.MOV.U32 R53, RZ, RZ, R119.reuse ;  /* 0x000000ffff357224 */ /* 0x100fe400078e0077 */
[C---:B------:R-:W-:Y:S01]  /*63a0*/  FADD.FTZ R0, R185.reuse, R0 ;  /* 0x00000000b9007221 */ /* 0x040fe20000010000 */
[----:B------:R-:W-:Y:S01]  /*63b0*/  F2FP.BF16.F32.PACK_AB R185, R185, R24 ;  /* 0x00000018b9b9723e */ /* 0x000fe200000010ff */
[----:B------:R-:W-:Y:S01]  /*63c0*/  IMAD.MOV.U32 R24, RZ, RZ, R119 ;  /* 0x000000ffff187224 */ /* 0x000fe200078e0077 */
[----:B------:R-:W1:Y:S01]  /*63d0*/  MUFU.EX2 R28, R28 ;  /* 0x0000001c001c7308 */ /* 0x000e620000000800 */
[----:B--2---:R-:W-:-:S07]  /*63e0*/  FADD.FTZ R4, R182, R3 ;  /* 0x00000003b6047221 */ /* 0x004fce0000010000 */
[----:B------:R-:W2:Y:S01]  /*63f0*/  MUFU.EX2 R29, R29 ;  /* 0x0000001d001d7308 */ /* 0x000ea20000000800 */
[----:B0-----:R-:W-:-:S07]  /*6400*/  FADD.FTZ R3, R25, R0 ;  /* 0x0000000019037221 */ /* 0x001fce0000010000 */
[----:B------:R-:W0:Y:S01]  /*6410*/  MUFU.EX2 R54, R54 ;  /* 0x0000003600367308 */ /* 0x000e220000000800 */
[C---:B-1----:R-:W-:Y:S01]  /*6420*/  FADD.FTZ R0, R28.reuse, R3 ;  /* 0x000000031c007221 */ /* 0x042fe20000010000 */
[----:B------:R-:W-:Y:S01]  /*6430*/  F2FP.BF16.F32.PACK_AB R187, R28, R25 ;  /* 0x000000191cbb723e */ /* 0x000fe200000010ff */
[--C-:B------:R-:W-:Y:S02]  /*6440*/  IMAD.MOV.U32 R28, RZ, RZ, R119.reuse ;  /* 0x000000ffff1c7224 */ /* 0x100fe400078e0077 */
[----:B------:R-:W-:-:S03]  /*6450*/  IMAD.MOV.U32 R25, RZ, RZ, R119 ;  /* 0x000000ffff197224 */ /* 0x000fc600078e0077 */
[----:B------:R-:W1:Y:S01]  /*6460*/  MUFU.EX2 R56, R56 ;  /* 0x0000003800387308 */ /* 0x000e620000000800 */
[----:B--2---:R-:W-:-:S07]  /*6470*/  FADD.FTZ R3, R29, R0 ;  /* 0x000000001d037221 */ /* 0x004fce0000010000 */
[----:B------:R2:W3:Y:S01]  /*6480*/  MUFU.EX2 R183, R26 ;  /* 0x0000001a00b77308 */ /* 0x0004e20000000800 */
[C---:B0-----:R-:W-:Y:S01]  /*6490*/  FADD.FTZ R3, R54.reuse, R3 ;  /* 0x0000000336037221 */ /* 0x041fe20000010000 */
[----:B------:R-:W-:Y:S01]  /*64a0*/  F2FP.BF16.F32.PACK_AB R181, R54, R29 ;  /* 0x0000001d36b5723e */ /* 0x000fe200000010ff */
[--C-:B------:R-:W-:Y:S02]  /*64b0*/  IMAD.MOV.U32 R54, RZ, RZ, R119.reuse ;  /* 0x000000ffff367224 */ /* 0x100fe400078e0077 */
[----:B------:R-:W-:-:S03]  /*64c0*/  IMAD.MOV.U32 R29, RZ, RZ, R119 ;  /* 0x000000ffff1d7224 */ /* 0x000fc600078e0077 */
[----:B------:R-:W0:Y:S01]  /*64d0*/  MUFU.EX2 R55, R55 ;  /* 0x0000003700377308 */ /* 0x000e220000000800 */
[----:B-1----:R-:W-:Y:S01]  /*64e0*/  FADD.FTZ R0, R56, R3 ;  /* 0x0000000338007221 */ /* 0x002fe20000010000 */
[----:B--2---:R-:W-:-:S06]  /*64f0*/  IMAD.MOV.U32 R26, RZ, RZ, R119 ;  /* 0x000000ffff1a7224 */ /* 0x004fcc00078e0077 */
[----:B------:R-:W1:Y:S01]  /*6500*/  MUFU.EX2 R30, R30 ;  /* 0x0000001e001e7308 */ /* 0x000e620000000800 */
[C---:B---3--:R-:W-:Y:S01]  /*6510*/  FADD.FTZ R3, R183.reuse, R0 ;  /* 0x00000000b7037221 */ /* 0x048fe20000010000 */
[----:B------:R-:W-:Y:S01]  /*6520*/  F2FP.BF16.F32.PACK_AB R183, R183, R56 ;  /* 0x00000038b7b7723e */ /* 0x000fe200000010ff */
[----:B------:R-:W-:-:S05]  /*6530*/  IMAD.MOV.U32 R56, RZ, RZ, R119 ;  /* 0x000000ffff387224 */ /* 0x000fca00078e0077 */
[----:B------:R-:W2:Y:S01]  /*6540*/  MUFU.EX2 R176, R176 ;  /* 0x000000b000b07308 */ /* 0x000ea20000000800 */
[C---:B0-----:R-:W-:Y:S01]  /*6550*/  FADD.FTZ R9, R55.reuse, R4 ;  /* 0x0000000437097221 */ /* 0x041fe20000010000 */
[----:B------:R-:W-:Y:S01]  /*6560*/  F2FP.BF16.F32.PACK_AB R182, R55, R182 ;  /* 0x000000b637b6723e */ /* 0x000fe200000010ff */
[----:B------:R-:W-:-:S05]  /*6570*/  IMAD.MOV.U32 R55, RZ, RZ, R119 ;  /* 0x000000ffff377224 */ /* 0x000fca00078e0077 */
[----:B------:R0:W3:Y:S01]  /*6580*/  MUFU.EX2 R177, R40 ;  /* 0x0000002800b17308 */ /* 0x0000e20000000800 */
[----:B-1----:R-:W-:-:S07]  /*6590*/  FADD.FTZ R0, R30, R3 ;  /* 0x000000031e007221 */ /* 0x002fce0000010000 */
[----:B------:R-:W1:Y:S01]  /*65a0*/  MUFU.EX2 R57, R57 ;  /* 0x0000003900397308 */ /* 0x000e620000000800 */
[----:B--2---:R-:W-:Y:S01]  /*65b0*/  FADD.FTZ R4, R176, R9 ;  /* 0x00000009b0047221 */ /* 0x004fe20000010000 */
[----:B0-----:R-:W-:-:S06]  /*65c0*/  IMAD.MOV.U32 R40, RZ, RZ, R119 ;  /* 0x000000ffff287224 */ /* 0x001fcc00078e0077 */
[----:B------:R-:W0:Y:S01]  /*65d0*/  MUFU.EX2 R42, R42 ;  /* 0x0000002a002a7308 */ /* 0x000e220000000800 */
[C---:B---3--:R-:W-:Y:S01]  /*65e0*/  FADD.FTZ R3, R177.reuse, R0 ;  /* 0x00000000b1037221 */ /* 0x048fe20000010000 */
[----:B------:R-:W-:Y:S01]  /*65f0*/  F2FP.BF16.F32.PACK_AB R177, R177, R30 ;  /* 0x0000001eb1b1723e */ /* 0x000fe200000010ff */
[----:B------:R-:W-:-:S05]  /*6600*/  IMAD.MOV.U32 R30, RZ, RZ, R119 ;  /* 0x000000ffff1e7224 */ /* 0x000fca00078e0077 */
[----:B------:R-:W2:Y:S01]  /*6610*/  MUFU.EX2 R178, R178 ;  /* 0x000000b200b27308 */ /* 0x000ea20000000800 */
[C---:B-1----:R-:W-:Y:S01]  /*6620*/  FADD.FTZ R9, R57.reuse, R4 ;  /* 0x0000000439097221 */ /* 0x042fe20000010000 */
[----:B------:R-:W-:Y:S01]  /*6630*/  F2FP.BF16.F32.PACK_AB R176, R57, R176 ;  /* 0x000000b039b0723e */ /* 0x000fe200000010ff */
[----:B------:R-:W-:-:S05]  /*6640*/  IMAD.MOV.U32 R57, RZ, RZ, R119 ;  /* 0x000000ffff397224 */ /* 0x000fca00078e0077 */
[----:B------:R1:W3:Y:S01]  /*6650*/  MUFU.EX2 R179, R44 ;  /* 0x0000002c00b37308 */ /* 0x0002e20000000800 */
[----:B0-----:R-:W-:-:S07]  /*6660*/  FADD.FTZ R0, R42, R3 ;  /* 0x000000032a007221 */ /* 0x001fce0000010000 */
[----:B------:R-:W0:Y:S01]  /*6670*/  MUFU.EX2 R59, R59 ;  /* 0x0000003b003b7308 */ /* 0x000e220000000800 */
[----:B--2---:R-:W-:Y:S01]  /*6680*/  FADD.FTZ R4, R178, R9 ;  /* 0x00000009b2047221 */ /* 0x004fe20000010000 */
[--C-:B-1----:R-:W-:Y:S02]  /*6690*/  IMAD.MOV.U32 R44, RZ, RZ, R119.reuse ;  /* 0x000000ffff2c7224 */ /* 0x102fe400078e0077 */
[C---:B---3--:R-:W-:Y:S01]  /*66a0*/  FADD.FTZ R3, R179.reuse, R0 ;  /* 0x00000000b3037221 */ /* 0x048fe20000010000 */
[----:B------:R-:W-:Y:S01]  /*66b0*/  F2FP.BF16.F32.PACK_AB R179, R179, R42 ;  /* 0x0000002ab3b3723e */ /* 0x000fe200000010ff */
[----:B------:R-:W-:Y:S02]  /*66c0*/  IMAD.MOV.U32 R0, RZ, RZ, 0x3f800000 ;  /* 0x3f800000ff007424 */ /* 0x000fe400078e00ff */
[--C-:B------:R-:W-:Y:S02]  /*66d0*/  IMAD.MOV.U32 R42, RZ, RZ, R119.reuse ;  /* 0x000000ffff2a7224 */ /* 0x100fe400078e0077 */
[C---:B0-----:R-:W-:Y:S01]  /*66e0*/  FADD.FTZ R4, R59.reuse, R4 ;  /* 0x000000043b047221 */ /* 0x041fe20000010000 */
[----:B------:R-:W-:Y:S01]  /*66f0*/  F2FP.BF16.F32.PACK_AB R178, R59, R178 ;  /* 0x000000b23bb2723e */ /* 0x000fe200000010ff */
[----:B------:R-:W-:Y:S01]  /*6700*/  IMAD.MOV.U32 R59, RZ, RZ, R119 ;  /* 0x000000ffff3b7224 */ /* 0x000fe200078e0077 */
[----:B------:R-:W-:Y:S06]  /*6710*/  @!P2 BRA `(.L_x_187) ;  /* 0x000000480000a947 */ /* 0x000fec0003800000 */
[----:B------:R-:W-:Y:S01]  /*6720*/  R2UR UR60, R16 ;  /* 0x00000000103c72ca */ /* 0x000fe200000e0000 */
[----:B------:R-:W-:Y:S01]  /*6730*/  IMAD.U32 R9, RZ, RZ, UR50 ;  /* 0x00000032ff097e24 */ /* 0x000fe2000f8e00ff */
[----:B------:R-:W-:Y:S01]  /*6740*/  CS2R R118, SRZ ;  /* 0x0000000000767805 */ /* 0x000fe2000001ff00 */
[----:B------:R-:W-:Y:S01]  /*6750*/  IMAD.MOV.U32 R10, RZ, RZ, R8 ;  /* 0x000000ffff0a7224 */ /* 0x000fe200078e0008 */
[----:B------:R-:W-:Y:S01]  /*6760*/  CS2R R114, SRZ ;  /* 0x0000000000727805 */ /* 0x000fe2000001ff00 */
[----:B------:R-:W-:Y:S01]  /*6770*/  IMAD.MOV.U32 R11, RZ, RZ, R7 ;  /* 0x000000ffff0b7224 */ /* 0x000fe200078e0007 */
[----:B------:R-:W-:Y:S01]  /*6780*/  CS2R R110, SRZ ;  /* 0x00000000006e7805 */ /* 0x000fe2000001ff00 */
[----:B------:R-:W-:Y:S01]  /*6790*/  IMAD.MOV.U32 R12, RZ, RZ, R17 ;  /* 0x000000ffff0c7224 */ /* 0x000fe200078e0011 */
[----:B------:R-:W-:Y:S01]  /*67a0*/  CS2R R106, SRZ ;  /* 0x00000000006a7805 */ /* 0x000fe2000001ff00 */
[----:B------:R-:W-:Y:S01]  /*67b0*/  IMAD.MOV.U32 R0, RZ, RZ, 0x3f800000 ;  /* 0x3f800000ff007424 */ /* 0x000fe200078e00ff */
        /* <DEDUP_REMOVED lines=43> */
[----:B------:R-:W-:Y:S01]  /*6a70*/  CS2R R24, SRZ ;  /* 0x0000000000187805 */ /* 0x000fe2000001ff00 */
[----:B------:R-:W-:-:S06]  /*6a80*/  ULDC UR6, c[0x0][0x9d8] ;  /* 0x0002760000067ab9 */ /* 0x000fcc0000000800 */
.L_x_196:
[----:B------:R-:W-:-:S04]  /*6a90*/  UIADD3 UR7, UR60, 0x1, URZ ;  /* 0x000000013c077890 */ /* 0x000fc8000fffe03f */
[----:B------:R-:W-:-:S04]  /*6aa0*/  UISETP.NE.AND UP0, UPT, UR7, 0x2, UPT ;  /* 0x000000020700788c */ /* 0x000fc8000bf05270 */
[----:B------:R-:W-:Y:S02]  /*6ab0*/  USEL UR10, URZ, 0x1, UP0 ;  /* 0x000000013f0a7887 */ /* 0x000fe40008000000 */
[----:B------:R-:W-:-:S04]  /*6ac0*/  USEL UR7, UR7, URZ, UP0 ;  /* 0x0000003f07077287 */ /* 0x000fc80008000000 */
[----:B------:R-:W-:Y:S02]  /*6ad0*/  LOP3.LUT R17, R12, UR10, RZ, 0x3c, !PT ;  /* 0x0000000a0c117c12 */ /* 0x000fe4000f8e3cff */
[----:B------:R-:W-:Y:S01]  /*6ae0*/  IMAD.U32 R16, RZ, RZ, UR7 ;  /* 0x00000007ff107e24 */ /* 0x000fe2000f8e00ff */
[----:B------:R-:W-:Y:S06]  /*6af0*/  @!P0 BRA `(.L_x_188) ;  /* 0x0000000000048947 */ /* 0x000fec0003800000 */
[----:B------:R-:W-:Y:S01]  /*6b00*/  BPT.TRAP 0x1 ;  /* 0x000000040000795c */ /* 0x000fe20000300000 */
.L_x_188:
[----:B------:R-:W0:Y:S01]  /*6b10*/  S2UR UR11, SR_CgaCtaId ;  /* 0x00000000000b79c3 */ /* 0x000e220000008800 */
[----:B------:R-:W-:Y:S01]  /*6b20*/  UMOV UR10, 0x400 ;  /* 0x00000400000a7882 */ /* 0x000fe20000000000 */
[----:B------:R-:W-:Y:S01]  /*6b30*/  SHF.L.U32 R7, R17, 0x1f, RZ ;  /* 0x0000001f11077819 */ /* 0x000fe200000006ff */
[----:B0-----:R-:W-:-:S06]  /*6b40*/  ULEA UR10, UR11, UR10, 0x18 ;  /* 0x0000000a0b0a7291 */ /* 0x001fcc000f8ec03f */
[----:B------:R-:W-:-:S05]  /*6b50*/  IMAD.U32 R2, RZ, RZ, UR10 ;  /* 0x0000000aff027e24 */ /* 0x000fca000f8e00ff */
[----:B------:R-:W-:-:S13]  /*6b60*/  R2UR UR61, R2 ;  /* 0x00000000023d72ca */ /* 0x000fda00000e0000 */
[----:B------:R-:W-:-:S09]  /*6b70*/  ULEA UR61, UR7, UR61, 0x3 ;  /* 0x0000003d073d7291 */ /* 0x000fd2000f8e183f */
[----:B------:R0:W1:Y:S01]  /*6b80*/  SYNCS.PHASECHK.TRANS64.TRYWAIT P2, [UR61+0x36830], R7 ;  /* 0x03683007ff0075a7 */ /* 0x000062000804017d */
[----:B------:R-:W-:Y:S05]  /*6b90*/  @!P0 BRA `(.L_x_189) ;  /* 0x0000000000048947 */ /* 0x000fea0003800000 */
[----:B------:R-:W-:Y:S01]  /*6ba0*/  BPT.TRAP 0x1 ;  /* 0x000000040000795c */ /* 0x000fe20000300000 */
.L_x_189:
[----:B-1----:R-:W-:Y:S05]  /*6bb0*/  @P2 BRA `(.L_x_190) ;  /* 0x0000000000082947 */ /* 0x002fea0003800000 */
[----:B------:R-:W1:Y:S02]  /*6bc0*/  SYNCS.PHASECHK.TRANS64.TRYWAIT P2, [UR61+0x36830], R7 ;  /* 0x03683007ff0075a7 */ /* 0x000e64000804017d */
[----:B-1----:R-:W-:Y:S05]  /*6bd0*/  @!P2 BRA `(.L_x_191) ;  /* 0x00000100006ca947 */ /* 0x002fea0003800000 */
.L_x_190:
[----:B------:R-:W-:Y:S01]  /*6be0*/  R2UR UR10, R5 ;  /* 0x00000000050a72ca */ /* 0x000fe200000e0000 */
[----:B------:R-:W-:Y:S01]  /*6bf0*/  WARPGROUP.ARRIVE ;  /* 0x00000000000079c5 */ /* 0x000fe20000000000 */
[----:B------:R-:W-:Y:S01]  /*6c00*/  R2UR UR7, R16 ;  /* 0x00000000100772ca */ /* 0x000fe200000e0000 */
[----:B------:R-:W-:Y:S01]  /*6c10*/  UMOV UR39, 0x40000040 ;  /* 0x4000004000277882 */ /* 0x000fe20000000000 */
[----:B------:R-:W-:Y:S01]  /*6c20*/  MOV R13, UR37 ;  /* 0x00000025000d7c02 */ /* 0x000fe20008000f00 */
[----:B------:R-:W-:Y:S01]  /*6c30*/  UMOV UR37, UR53 ;  /* 0x0000003500257c82 */ /* 0x000fe20008000000 */
[----:B------:R-:W-:Y:S01]  /*6c40*/  MOV R14, UR36 ;  /* 0x00000024000e7c02 */ /* 0x000fe20008000f00 */
[----:B------:R-:W-:Y:S01]  /*6c50*/  UMOV UR36, UR52 ;  /* 0x0000003400247c82 */ /* 0x000fe20008000000 */
[----:B------:R-:W-:Y:S01]  /*6c60*/  MOV R15, UR41 ;  /* 0x00000029000f7c02 */ /* 0x000fe20008000f00 */
[----:B------:R-:W-:Y:S01]  /*6c70*/  UMOV UR41, UR53 ;  /* 0x0000003500297c82 */ /* 0x000fe20008000000 */
[----:B------:R-:W-:Y:S01]  /*6c80*/  MOV R20, UR40 ;  /* 0x0000002800147c02 */ /* 0x000fe20008000f00 */
[----:B------:R-:W-:Y:S01]  /*6c90*/  UMOV UR40, UR52 ;  /* 0x0000003400287c82 */ /* 0x000fe20008000000 */
[----:B------:R-:W-:Y:S01]  /*6ca0*/  UMOV UR43, 0x40000040 ;  /* 0x40000040002b7882 */ /* 0x000fe20000000000 */
[----:B------:R-:W-:Y:S01]  /*6cb0*/  UMOV UR48, UR52 ;  /* 0x0000003400307c82 */ /* 0x000fe20008000000 */
[----:B------:R-:W-:Y:S01]  /*6cc0*/  UMOV UR49, UR53 ;  /* 0x0000003500317c82 */ /* 0x000fe20008000000 */
[----:B------:R-:W-:Y:S01]  /*6cd0*/  UIMAD UR7, UR7, 0xa80, UR10 ;  /* 0x00000a80070778a4 */ /* 0x000fe2000f8e020a */
[----:B01----:R-:W-:Y:S01]  /*6ce0*/  MOV R7, UR45 ;  /* 0x0000002d00077c02 */ /* 0x003fe20008000f00 */
[----:B------:R-:W-:Y:S01]  /*6cf0*/  UMOV UR51, 0x40000040 ;  /* 0x4000004000337882 */ /* 0x000fe20000000000 */
[----:B------:R-:W-:Y:S01]  /*6d00*/  MOV R8, UR44 ;  /* 0x0000002c00087c02 */ /* 0x000fe20008000f00 */
[----:B------:R-:W-:Y:S01]  /*6d10*/  UIADD3 UR11, UR7, 0x80, URZ ;  /* 0x00000080070b7890 */ /* 0x000fe2000fffe03f */
[-C--:B------:R-:W-:Y:S01]  /*6d20*/  FMUL.FTZ R24, R24, R6.reuse ;  /* 0x0000000618187220 */ /* 0x080fe20000410000 */
[----:B------:R-:W-:Y:S01]  /*6d30*/  UIADD3 UR50, UR7, 0x100, URZ ;  /* 0x0000010007327890 */ /* 0x000fe2000fffe03f */
[-C--:B------:R-:W-:Y:S01]  /*6d40*/  FMUL.FTZ R25, R25, R6.reuse ;  /* 0x0000000619197220 */ /* 0x080fe20000410000 */
[----:B------:R-:W-:Y:S01]  /*6d50*/  UMOV UR38, UR7 ;  /* 0x0000000700267c82 */ /* 0x000fe20008000000 */
[----:B------:R-:W-:Y:S01]  /*6d60*/  UIADD3 UR10, UR7, 0x180, URZ ;  /* 0x00000180070a7890 */ /* 0x000fe2000fffe03f */
[----:B------:R-:W-:Y:S01]  /*6d70*/  HGMMA.64x16x16.F32.BF16 R168, gdesc[UR36], RZ, !UPT, gsb0 ;  /* 0x0020000024a879f0 */ /* 0x000fe2000c0018ff */
[----:B------:R-:W-:Y:S01]  /*6d80*/  UMOV UR42, UR11 ;  /* 0x0000000b002a7c82 */ /* 0x000fe20008000000 */
[----:B------:R-:W-:Y:S01]  /*6d90*/  UMOV UR44, UR52 ;  /* 0x00000034002c7c82 */ /* 0x000fe20008000000 */
[----:B------:R-:W-:Y:S01]  /*6da0*/  UMOV UR45, UR53 ;  /* 0x00000035002d7c82 */ /* 0x000fe20008000000 */
[----:B------:R-:W-:Y:S01]  /*6db0*/  UMOV UR47, 0x40000040 ;  /* 0x40000040002f7882 */ /* 0x000fe20000000000 */
[----:B------:R-:W-:Y:S01]  /*6dc0*/  UIADD3 UR54, UR7, 0x200, URZ ;  /* 0x0000020007367890 */ /* 0x000fe2000fffe03f */
[----:B------:R-:W-:Y:S01]  /*6dd0*/  R2UR UR37, R13 ;  /* 0x000000000d2572ca */ /* 0x000fe200000e0000 */
[----:B------:R-:W-:Y:S01]  /*6de0*/  UMOV UR46, UR10 ;  /* 0x0000000a002e7c82 */ /* 0x000fe20008000000 */
[----:B------:R-:W-:Y:S01]  /*6df0*/  UMOV UR55, 0x40000040 ;  /* 0x4000004000377882 */ /* 0x000fe20000000000 */
[----:B------:R-:W-:Y:S01]  /*6e00*/  UIADD3 UR58, UR7, 0x280, URZ ;  /* 0x00000280073a7890 */ /* 0x000fe2000fffe03f */
[----:B------:R-:W-:Y:S01]  /*6e10*/  R2UR UR36, R14 ;  /* 0x000000000e2472ca */ /* 0x000fe200000e0000 */
[----:B------:R-:W-:Y:S01]  /*6e20*/  UMOV UR56, UR52 ;  /* 0x0000003400387c82 */ /* 0x000fe20008000000 */
[----:B------:R-:W-:Y:S01]  /*6e30*/  UMOV UR57, UR53 ;  /* 0x0000003500397c82 */ /* 0x000fe20008000000 */
[----:B------:R-:W-:Y:S01]  /*6e40*/  UMOV UR59, 0x40000040 ;  /* 0x40000040003b7882 */ /* 0x000fe20000000000 */
[----:B------:R-:W-:Y:S01]  /*6e50*/  UIADD3 UR10, UR7, 0x82, URZ ;  /* 0x00000082070a7890 */ /* 0x000fe2000fffe03f */
[-C--:B------:R-:W-:Y:S01]  /*6e60*/  FMUL.FTZ R28, R28, R6.reuse ;  /* 0x000000061c1c7220 */ /* 0x080fe20000410000 */
        /* <DEDUP_REMOVED lines=44> */
[----:B------:R-:W-:Y:S01]  /*7130*/  R2UR UR41, R15 ;  /* 0x000000000f2972ca */ /* 0x000fe200000e0000 */
[----:B------:R-:W-:Y:S01]  /*7140*/  UIADD3 UR42, UR7, 0x704, URZ ;  /* 0x00000704072a7890 */ /* 0x000fe2000fffe03f */
[----:B------:R-:W-:Y:S01]  /*7150*/  R2UR UR40, R20 ;  /* 0x00000000142872ca */ /* 0x000fe200000e0000 */
        /* <DEDUP_REMOVED lines=57> */
[-C--:B------:R-:W-:Y:S01]  /*74f0*/  FMUL.FTZ R91, R91, R0.reuse ;  /* 0x000000005b5b7220 */ /* 0x080fe20000410000 */
[----:B------:R-:W-:Y:S01]  /*7500*/  UMOV UR48, UR52 ;  /* 0x0000003400307c82 */ /* 0x000fe20008000000 */
[----:B------:R-:W-:Y:S01]  /*7510*/  UMOV UR49, UR53 ;  /* 0x0000003500317c82 */ /* 0x000fe20008000000 */
        /* <DEDUP_REMOVED lines=27> */
[----:B------:R-:W-:Y:S03]  /*76d0*/  HGMMA.64x16x16.F32.BF16 R128, gdesc[UR56], RZ, !UPT, gsb0 ;  /* 0x00200000388079f0 */ /* 0x000fe6000c0018ff */
[----:B------:R-:W-:Y:S02]  /*76e0*/  WARPGROUP.DEPBAR.LE gsb0, 0x0 ;  /* 0x00008000000079c5 */ /* 0x000fe40000010000 */
[----:B------:R-:W-:-:S06]  /*76f0*/  WARPGROUP.ARRIVE ;  /* 0x00000000000079c5 */ /* 0x000fcc0000000000 */
[----:B------:R-:W-:Y:S01]  /*7700*/  HGMMA.64x16x16.F32.BF16 R120, gdesc[UR48], RZ, !UPT, gsb0 ;  /* 0x00200000307879f0 */ /* 0x000fe2000c0018ff */
        /* <DEDUP_REMOVED lines=90> */
[----:B------:R-:W-:Y:S01]  /*7cb0*/  UMOV UR15, 0x40000040 ;  /* 0x40000040000f7882 */ /* 0x000fe20000000000 */
[----:B------:R-:W-:Y:S02]  /*7cc0*/  WARPGROUP.DEPBAR.LE gsb0, 0x0 ;  /* 0x00008000000079c5 */ /* 0x000fe40000010000 */
[----:B------:R-:W-:-:S06]  /*7cd0*/  WARPGROUP.ARRIVE ;  /* 0x00000000000079c5 */ /* 0x000fcc0000000000 */
[----:B------:R-:W-:Y:S01]  /*7ce0*/  HGMMA.64x16x16.F32.BF16 R120, gdesc[UR8], R120, gsb0 ;  /* 0x00200000087879f0 */ /* 0x000fe20008001878 */
[----:B------:R-:W-:Y:S02]  /*7cf0*/  UIADD3 UR10, UR7, 0x86, URZ ;  /* 0x00000086070a7890 */ /* 0x000fe4000fffe03f */
        /* <DEDUP_REMOVED lines=353> */
.L_x_192:
[----:B------:R-:W-:Y:S02]  /*9310*/  R2UR UR7, R2 ;  /* 0x00000000020772ca */ /* 0x000fe400000e0000 */
[----:B------:R-:W-:-:S11]  /*9320*/  SHF.L.U32 R0, R12, 0x1f, RZ ;  /* 0x0000001f0c007819 */ /* 0x000fd600000006ff */
[----:B------:R-:W-:-:S09]  /*9330*/  ULEA UR7, UR60, UR7, 0x3 ;  /* 0x000000073c077291 */ /* 0x000fd2000f8e183f */
[----:B------:R0:W1:Y:S01]  /*9340*/  SYNCS.PHASECHK.TRANS64.TRYWAIT P2, [UR7+0x36850], R0 ;  /* 0x03685000ff0075a7 */ /* 0x0000620008040147 */
[----:B------:R-:W-:Y:S05]  /*9350*/  @!P0 BRA `(.L_x_193) ;  /* 0x0000000000048947 */ /* 0x000fea0003800000 */
[----:B------:R-:W-:Y:S01]  /*9360*/  BPT.TRAP 0x1 ;  /* 0x000000040000795c */ /* 0x000fe20000300000 */
.L_x_193:
[----:B-1----:R-:W-:Y:S05]  /*9370*/  @P2 BRA `(.L_x_194) ;  /* 0x0000000000082947 */ /* 0x002fea0003800000 */
[----:B------:R-:W1:Y:S02]  /*9380*/  SYNCS.PHASECHK.TRANS64.TRYWAIT P2, [UR7+0x36850], R0 ;  /* 0x03685000ff0075a7 */ /* 0x000e640008040147 */
[----:B-1----:R-:W-:Y:S05]  /*9390*/  @!P2 BRA `(.L_x_195) ;  /* 0x000000d80094a947 */ /* 0x002fea0003800000 */
.L_x_194:
[----:B------:R-:W-:Y:S01]  /*93a0*/  R2UR UR10, R2 ;  /* 0x00000000020a72ca */ /* 0x000fe200000e0000 */
[----:B------:R-:W-:Y:S01]  /*93b0*/  WARPGROUP.ARRIVE ;  /* 0x00000000000079c5 */ /* 0x000fe20000000000 */
[----:B------:R-:W-:Y:S01]  /*93c0*/  UMOV UR11, 0x40000040 ;  /* 0x40000040000b7882 */ /* 0x000fe20000000000 */
[----:B01----:R-:W-:Y:S01]  /*93d0*/  FMUL.FTZ R0, R168, UR6 ;  /* 0x00000006a8007c20 */ /* 0x003fe20008410000 */
[----:B------:R-:W-:Y:S01]  /*93e0*/  FMUL.FTZ R8, R169, UR6 ;  /* 0x00000006a9087c20 */ /* 0x000fe20008410000 */
[----:B------:R-:W-:Y:S01]  /*93f0*/  FMUL.FTZ R14, R172, UR6 ;  /* 0x00000006ac0e7c20 */ /* 0x000fe20008410000 */
[----:B------:R-:W-:Y:S01]  /*9400*/  FMUL.FTZ R20, R173, UR6 ;  /* 0x00000006ad147c20 */ /* 0x000fe20008410000 */
[----:B------:R-:W-:Y:S01]  /*9410*/  FMUL.FTZ R168, R160, UR6 ;  /* 0x00000006a0a87c20 */ /* 0x000fe20008410000 */
[----:B------:R-:W-:Y:S01]  /*9420*/  FMUL.FTZ R161, R161, UR6 ;  /* 0x00000006a1a17c20 */ /* 0x000fe20008410000 */
[----:B------:R-:W0:Y:S01]  /*9430*/  MUFU.TANH R0, R0 ;  /* 0x0000000000007308 */ /* 0x000e220000002400 */
[----:B------:R-:W-:Y:S01]  /*9440*/  FMUL.FTZ R160, R162, UR6 ;  /* 0x00000006a2a07c20 */ /* 0x000fe20008410000 */
[----:B------:R-:W-:Y:S01]  /*9450*/  FMUL.FTZ R162, R163, UR6 ;  /* 0x00000006a3a27c20 */ /* 0x000fe20008410000 */
[----:B------:R-:W-:Y:S01]  /*9460*/  FMUL.FTZ R163, R164, UR6 ;  /* 0x00000006a4a37c20 */ /* 0x000fe20008410000 */
[----:B------:R-:W-:Y:S01]  /*9470*/  UIADD3 UR10, UR10, 0x400, URZ ;  /* 0x000004000a0a7890 */ /* 0x000fe2000fffe03f */
[----:B------:R-:W-:Y:S01]  /*9480*/  FMUL.FTZ R165, R165, UR6 ;  /* 0x00000006a5a57c20 */ /* 0x000fe20008410000 */
[----:B------:R-:W-:Y:S01]  /*9490*/  FMUL.FTZ R164, R166, UR6 ;  /* 0x00000006a6a47c20 */ /* 0x000fe20008410000 */
[----:B------:R-:W-:Y:S01]  /*94a0*/  FMUL.FTZ R166, R167, UR6 ;  /* 0x00000006a7a67c20 */ /* 0x000fe20008410000 */
[----:B------:R-:W-:Y:S01]  /*94b0*/  USHF.R.U32.HI UR10, URZ, 0x4, UR10 ;  /* 0x000000043f0a7899 */ /* 0x000fe2000801160a */
[----:B------:R-:W1:Y:S01]  /*94c0*/  MUFU.TANH R8, R8 ;  /* 0x0000000800087308 */ /* 0x000e620000002400 */
[----:B------:R-:W-:Y:S01]  /*94d0*/  FMUL.FTZ R167, R152, UR6 ;  /* 0x0000000698a77c20 */ /* 0x000fe20008410000 */
[----:B------:R-:W-:Y:S01]  /*94e0*/  FMUL.FTZ R153, R153, UR6 ;  /* 0x0000000699997c20 */ /* 0x000fe20008410000 */
[----:B------:R-:W-:Y:S01]  /*94f0*/  ULOP3.LUT UR10, UR10, 0x3fff, URZ, 0xc0, !UPT ;  /* 0x00003fff0a0a7892 */ /* 0x000fe2000f8ec03f */
[----:B------:R-:W-:Y:S01]  /*9500*/  FMUL.FTZ R156, R156, UR6 ;  /* 0x000000069c9c7c20 */ /* 0x000fe20008410000 */
[----:B------:R-:W-:Y:S01]  /*9510*/  FMUL.FTZ R152, R154, UR6 ;  /* 0x000000069a987c20 */ /* 0x000fe20008410000 */
[----:B------:R-:W-:Y:S01]  /*9520*/  FMUL.FTZ R157, R157, UR6 ;  /* 0x000000069d9d7c20 */ /* 0x000fe20008410000 */
[----:B------:R-:W-:Y:S01]  /*9530*/  ULOP3.LUT UR10, UR10, 0x3800000, URZ, 0xfc, !UPT ;  /* 0x038000000a0a7892 */ /* 0x000fe2000f8efc3f */
[----:B------:R-:W2:Y:S01]  /*9540*/  MUFU.TANH R14, R14 ;  /* 0x0000000e000e7308 */ /* 0x000ea20000002400 */
[----:B0-----:R-:W-:Y:S01]  /*9550*/  FMNMX.FTZ R7, R0, R11, !PT ;  /* 0x0000000b00077209 */ /* 0x001fe20007810000 */
[----:B------:R-:W-:Y:S01]  /*9560*/  FMUL.FTZ R154, R155, UR6 ;  /* 0x000000069b9a7c20 */ /* 0x000fe20008410000 */
[----:B------:R-:W-:Y:S01]  /*9570*/  UIMAD UR60, UR60, 0xa80, UR10 ;  /* 0x00000a803c3c78a4 */ /* 0x000fe2000f8e020a */
[----:B------:R-:W-:Y:S01]  /*9580*/  FMUL.FTZ R155, R158, UR6 ;  /* 0x000000069e9b7c20 */ /* 0x000fe20008410000 */
[----:B------:R-:W-:Y:S01]  /*9590*/  FMUL.FTZ R158, R159, UR6 ;  /* 0x000000069f9e7c20 */ /* 0x000fe20008410000 */
[----:B------:R-:W-:Y:S01]  /*95a0*/  FMUL.FTZ R159, R144, UR6 ;  /* 0x00000006909f7c20 */ /* 0x000fe20008410000 */
[----:B------:R-:W-:Y:S01]  /*95b0*/  FMUL.FTZ R145, R145, UR6 ;  /* 0x0000000691917c20 */ /* 0x000fe20008410000 */
[----:B------:R-:W0:Y:S01]  /*95c0*/  MUFU.TANH R20, R20 ;  /* 0x0000001400147308 */ /* 0x000e220000002400 */
[----:B-1----:R-:W-:Y:S01]  /*95d0*/  FMNMX.FTZ R7, R8, R7, !PT ;  /* 0x0000000708077209 */ /* 0x002fe20007810000 */
[----:B------:R-:W-:Y:S01]  /*95e0*/  UMOV UR10, UR60 ;  /* 0x0000003c000a7c82 */ /* 0x000fe20008000000 */
[----:B------:R-:W-:Y:S01]  /*95f0*/  FMUL.FTZ R148, R148, UR6 ;  /* 0x0000000694947c20 */ /* 0x000fe20008410000 */
[----:B------:R-:W-:Y:S01]  /*9600*/  HGMMA.64x192x16.F32.BF16 R24, R200, gdesc[UR8].tnspB, R24, gsb0 ;  /* 0x42e00008c8187df0 */ /* 0x000fe20008001818 */
[----:B------:R-:W-:Y:S01]  /*9610*/  UIADD3 UR10, UR60, 0x80, URZ ;  /* 0x000000803c0a7890 */ /* 0x000fe2000fffe03f */
[----:B------:R-:W-:Y:S01]  /*9620*/  FMUL.FTZ R149, R149, UR6 ;  /* 0x0000000695957c20 */ /* 0x000fe20008410000 */
[----:B------:R-:W-:Y:S01]  /*9630*/  UMOV UR11, 0x40000040 ;  /* 0x40000040000b7882 */ /* 0x000fe20000000000 */
[----:B------:R-:W1:Y:S01]  /*9640*/  MUFU.TANH R168, R168 ;  /* 0x000000a800a87308 */ /* 0x000e620000002400 */
[----:B--2---:R-:W-:Y:S01]  /*9650*/  FMNMX.FTZ R7, R14, R7, !PT ;  /* 0x000000070e077209 */ /* 0x004fe20007810000 */
[----:B------:R-:W-:Y:S01]  /*9660*/  FMUL.FTZ R136, R136, UR6 ;  /* 0x0000000688887c20 */ /* 0x000fe20008410000 */
[----:B------:R-:W-:Y:S01]  /*9670*/  FMUL.FTZ R137, R137, UR6 ;  /* 0x0000000689897c20 */ /* 0x000fe20008410000 */
[----:B------:R-:W-:Y:S01]  /*9680*/  FMUL.FTZ R140, R140, UR6 ;  /* 0x000000068c8c7c20 */ /* 0x000fe20008410000 */
[----:B------:R-:W-:Y:S01]  /*9690*/  FMUL.FTZ R141, R141, UR6 ;  /* 0x000000068d8d7c20 */ /* 0x000fe20008410000 */
[----:B------:R-:W-:Y:S01]  /*96a0*/  FMUL.FTZ R128, R128, UR6 ;  /* 0x0000000680807c20 */ /* 0x000fe20008410000 */
[----:B------:R-:W-:Y:S01]  /*96b0*/  FMUL.FTZ R129, R129, UR6 ;  /* 0x0000000681817c20 */ /* 0x000fe20008410000 */
[----:B------:R-:W2:Y:S01]  /*96c0*/  MUFU.TANH R161, R161 ;  /* 0x000000a100a17308 */ /* 0x000ea20000002400 */
[----:B0-----:R-:W-:Y:S01]  /*96d0*/  FMNMX.FTZ R7, R20, R7, !PT ;  /* 0x0000000714077209 */ /* 0x001fe20007810000 */
[----:B------:R-:W-:Y:S01]  /*96e0*/  FMUL.FTZ R132, R132, UR6 ;  /* 0x0000000684847c20 */ /* 0x000fe20008410000 */
[----:B------:R-:W-:Y:S01]  /*96f0*/  FMUL.FTZ R133, R133, UR6 ;  /* 0x0000000685857c20 */ /* 0x000fe20008410000 */
[----:B------:R-:W-:Y:S01]  /*9700*/  FMUL.FTZ R120, R120, UR6 ;  /* 0x0000000678787c20 */ /* 0x000fe20008410000 */
[----:B------:R-:W-:Y:S01]  /*9710*/  FMUL.FTZ R121, R121, UR6 ;  /* 0x0000000679797c20 */ /* 0x000fe20008410000 */
[----:B------:R-:W-:Y:S01]  /*9720*/  FMUL.FTZ R124, R124, UR6 ;  /* 0x000000067c7c7c20 */ /* 0x000fe20008410000 */
[----:B------:R-:W-:Y:S01]  /*9730*/  FMUL.FTZ R144, R146, UR6 ;  /* 0x0000000692907c20 */ /* 0x000fe20008410000 */
[----:B------:R-:W0:Y:S01]  /*9740*/  MUFU.TANH R163, R163 ;  /* 0x000000a300a37308 */ /* 0x000e220000002400 */
[----:B-1----:R-:W-:Y:S01]  /*9750*/  FMNMX.FTZ R6, R168, R7, !PT ;  /* 0x00000007a8067209 */ /* 0x002fe20007810000 */
[----:B------:R-:W-:Y:S01]  /*9760*/  FMUL.FTZ R146, R147, UR6 ;  /* 0x0000000693927c20 */ /* 0x000fe20008410000 */
[----:B------:R-:W-:Y:S01]  /*9770*/  FMUL.FTZ R147, R150, UR6 ;  /* 0x0000000696937c20 */ /* 0x000fe20008410000 */
[----:B------:R-:W-:Y:S01]  /*9780*/  FMUL.FTZ R150, R125, UR6 ;  /* 0x000000067d967c20 */ /* 0x000fe20008410000 */
[----:B------:R-:W-:Y:S01]  /*9790*/  FMUL.FTZ R12, R170, UR6 ;  /* 0x00000006aa0c7c20 */ /* 0x000fe20008410000 */
[----:B------:R-:W-:Y:S01]  /*97a0*/  FMUL.FTZ R13, R171, UR6 ;  /* 0x00000006ab0d7c20 */ /* 0x000fe20008410000 */
[----:B------:R-:W-:Y:S01]  /*97b0*/  FMUL.FTZ R15, R174, UR6 ;  /* 0x00000006ae0f7c20 */ /* 0x000fe20008410000 */
[----:B------:R-:W1:Y:S01]  /*97c0*/  MUFU.TANH R165, R165 ;  /* 0x000000a500a57308 */ /* 0x000e620000002400 */
[----:B--2---:R-:W-:Y:S01]  /*97d0*/  FMNMX.FTZ R6, R161, R6, !PT ;  /* 0x00000006a1067209 */ /* 0x004fe20007810000 */
[----:B------:R-:W-:Y:S01]  /*97e0*/  FMUL.FTZ R21, R175, UR6 ;  /* 0x00000006af157c20 */ /* 0x000fe20008410000 */
[----:B------:R-:W-:Y:S01]  /*97f0*/  ULDC UR14, c[0x0][0x988] ;  /* 0x00026200000e7ab9 */ /* 0x000fe20000000800 */
[----:B------:R-:W-:Y:S01]  /*9800*/  R2UR UR15, R9 ;  /* 0x00000000090f72ca */ /* 0x000fe200000e0000 */
        /* <DEDUP_REMOVED lines=17> */
[----:B------:R-:W-:Y:S01]  /*9920*/  R2UR UR18, R18 ;  /* 0x00000000121272ca */ /* 0x000fe200000e0000 */
[----:B------:R-:W-:Y:S01]  /*9930*/  VOTEU.ALL UP0, P1 ;  /* 0x00000000003f7886 */ /* 0x000fe20000800000 */
[----:B------:R-:W1:Y:S01]  /*9940*/  MUFU.TANH R156, R156 ;  /* 0x0000009c009c7308 */ /* 0x000e620000002400 */
[----:B--2---:R-:W-:-:S03]  /*9950*/  FMNMX.FTZ R6, R167, R6, !PT ;  /* 0x00000006a7067209 */ /* 0x004fc60007810000 */
[----:B------:R-:W-:Y:S02]  /*9960*/  @!UP0 UIADD3 UR61, UR61, 0x36840, URZ ;  /* 0x000368403d3d8890 */ /* 0x000fe4000fffe03f */
[----:B------:R-:W-:Y:S02]  /*9970*/  @!UP0 UIADD3 UR7, UR7, 0x36860, URZ ;  /* 0x0003686007078890 */ /* 0x000fe4000fffe03f */
[----:B------:R-:W2:Y:S01]  /*9980*/  MUFU.TANH R157, R157 ;  /* 0x0000009d009d7308 */ /* 0x000ea20000002400 */
[----:B0-----:R-:W-:Y:S01]  /*9990*/  FMNMX.FTZ R7, R153, R6, !PT ;  /* 0x0000000699077209 */ /* 0x001fe20007810000 */
[----:B------:R-:W-:Y:S02]  /*99a0*/  @!UP0 UPRMT UR61, URZ, 0x654, UR61 ;  /* 0x000006543f3d8896 */ /* 0x000fe4000800003d */
[----:B------:R-:W-:Y:S02]  /*99b0*/  @!UP0 UPRMT UR7, URZ, 0x654, UR7 ;  /* 0x000006543f078896 */ /* 0x000fe40008000007 */
[----:B------:R-:W-:-:S02]  /*99c0*/  UISETP.GT.AND UP0, UPT, UR15, UR18, UPT ;  /* 0x000000120f00728c */ /* 0x000fc4000bf04270 */
[----:B------:R-:W0:Y:S01]  /*99d0*/  MUFU.TANH R159, R159 ;  /* 0x0000009f009f7308 */ /* 0x000e220000002400 */
[----:B-1----:R-:W-:-:S03]  /*99e0*/  FMNMX.FTZ R6, R156, R7, !PT ;  /* 0x000000079c067209 */ /* 0x002fc60007810000 */
[----:B------:R-:W-:-:S04]  /*99f0*/  PLOP3.LUT P2, PT, PT, PT, UP0, 0x80, 0x0 ;  /* 0x000000000000781c */ /* 0x000fc80003f4f008 */
[----:B------:R-:W1:Y:S01]  /*9a00*/  MUFU.TANH R145, R145 ;  /* 0x0000009100917308 */ /* 0x000e620000002400 */
[----:B--2---:R-:W-:-:S07]  /*9a10*/  FMNMX.FTZ R6, R157, R6, !PT ;  /* 0x000000069d067209 */ /* 0x004fce0007810000 */
[----:B------:R-:W2:Y:S01]  /*9a20*/  MUFU.TANH R148, R148 ;  /* 0x0000009400947308 */ /* 0x000ea20000002400 */
[----:B0-----:R-:W-:-:S07]  /*9a30*/  FMNMX.FTZ R6, R159, R6, !PT ;  /* 0x000000069f067209 */ /* 0x001fce0007810000 */
[----:B------:R-:W0:Y:S01]  /*9a40*/  MUFU.TANH R149, R149 ;  /* 0x0000009500957308 */ /* 0x000e220000002400 */
[----:B-1----:R-:W-:-:S07]  /*9a50*/  FMNMX.FTZ R7, R145, R6, !PT ;  /* 0x0000000691077209 */ /* 0x002fce0007810000 */
        /* <DEDUP_REMOVED lines=27> */
[----:B0-----:R-:W-:Y:S01]  /*9c10*/  FMNMX.FTZ R7, R150, R7, !PT ;  /* 0x0000000796077209 */ /* 0x001fe20007810000 */
[----:B------:R-:W-:Y:S02]  /*9c20*/  WARPGROUP.DEPBAR.LE gsb0, 0x0 ;  /* 0x00008000000079c5 */ /* 0x000fe40000010000 */
[----:B------:R-:W-:Y:S02]  /*9c30*/  WARPGROUP.ARRIVE ;  /* 0x00000000000079c5 */ /* 0x000fe40000000000 */
[----:B------:R-:W0:Y:S02]  /*9c40*/  SHFL.BFLY PT, R6, R7, 0x2, 0x1f ;  /* 0x0c401f0007067f89 */ /* 0x000e2400000e0000 */
[----:B------:R-:W3:Y:S02]  /*9c50*/  MUFU.TANH R15, R15 ;  /* 0x0000000f000f7308 */ /* 0x000ee40000002400 */
[----:B------:R-:W-:Y:S01]  /*9c60*/  HGMMA.64x192x16.F32.BF16 R24, R196, gdesc[UR8].tnspB, R24, gsb0 ;  /* 0x42e00008c4187df0 */ /* 0x000fe20008001818 */
[----:B------:R-:W-:Y:S01]  /*9c70*/  UIADD3 UR10, UR60, 0x100, URZ ;  /* 0x000001003c0a7890 */ /* 0x000fe2000fffe03f */
[----:B------:R-:W-:-:S04]  /*9c80*/  UMOV UR11, 0x40000040 ;  /* 0x40000040000b7882 */ /* 0x000fc80000000000 */
[----:B------:R-:W4:Y:S08]  /*9c90*/  MUFU.TANH R21, R21 ;  /* 0x0000001500157308 */ /* 0x000f300000002400 */
[----:B------:R-:W5:Y:S01]  /*9ca0*/  MUFU.TANH R160, R160 ;  /* 0x000000a000a07308 */ /* 0x000f620000002400 */
[----:B0-----:R-:W-:-:S07]  /*9cb0*/  FMNMX.FTZ R7, R7, R6, !PT ;  /* 0x0000000607077209 */ /* 0x001fce0007810000 */
[----:B------:R-:W0:Y:S01]  /*9cc0*/  MUFU.TANH R162, R162 ;  /* 0x000000a200a27308 */ /* 0x000e220000002400 */
[----:B------:R-:W1:Y:S07]  /*9cd0*/  SHFL.BFLY PT, R6, R7, 0x1, 0x1f ;  /* 0x0c201f0007067f89 */ /* 0x000e6e00000e0000 */
[----:B------:R-:W0:Y:S08]  /*9ce0*/  MUFU.TANH R164, R164 ;  /* 0x000000a400a47308 */ /* 0x000e300000002400 */
[----:B------:R-:W0:Y:S08]  /*9cf0*/  MUFU.TANH R166, R166 ;  /* 0x000000a600a67308 */ /* 0x000e300000002400 */
[----:B------:R-:W0:Y:S01]  /*9d00*/  MUFU.TANH R152, R152 ;  /* 0x0000009800987308 */ /* 0x000e220000002400 */
[----:B-1----:R-:W-:-:S05]  /*9d10*/  FMNMX.FTZ R7, R7, R6, !PT ;  /* 0x0000000607077209 */ /* 0x002fca0007810000 */
[C---:B------:R-:W-:Y:S01]  /*9d20*/  FMUL.FTZ R9, R7.reuse, UR14 ;  /* 0x0000000e07097c20 */ /* 0x040fe20008410000 */
[----:B------:R-:W-:Y:S01]  /*9d30*/  FADD.FTZ R6, -R7, R11 ;  /* 0x0000000b07067221 */ /* 0x000fe20000010100 */
[----:B------:R-:W1:Y:S02]  /*9d40*/  MUFU.TANH R154, R154 ;  /* 0x0000009a009a7308 */ /* 0x000e640000002400 */
[--C-:B------:R-:W-:Y:S01]  /*9d50*/  FFMA.FTZ R200, R0, UR14, -R9.reuse ;  /* 0x0000000e00c87c23 */ /* 0x100fe20008010809 */
[----:B------:R-:W-:Y:S01]  /*9d60*/  FMNMX.FTZ R0, R12, R10, !PT ;  /* 0x0000000a0c007209 */ /* 0x000fe20007810000 */
[--C-:B------:R-:W-:Y:S01]  /*9d70*/  FFMA.FTZ R169, R8, UR14, -R9.reuse ;  /* 0x0000000e08a97c23 */ /* 0x100fe20008010809 */
[----:B------:R-:W-:Y:S01]  /*9d80*/  FMUL.FTZ R6, R6, UR14 ;  /* 0x0000000e06067c20 */ /* 0x000fe20008410000 */
[--C-:B------:R-:W-:Y:S01]  /*9d90*/  FFMA.FTZ R202, R14, UR14, -R9.reuse ;  /* 0x0000000e0eca7c23 */ /* 0x100fe20008010809 */
[----:B--2---:R-:W-:Y:S01]  /*9da0*/  FMNMX.FTZ R0, R13, R0, !PT ;  /* 0x000000000d007209 */ /* 0x004fe20007810000 */
[----:B------:R-:W2:Y:S01]  /*9db0*/  MUFU.TANH R155, R155 ;  /* 0x0000009b009b7308 */ /* 0x000ea20000002400 */
[--C-:B------:R-:W-:Y:S01]  /*9dc0*/  FFMA.FTZ R170, R20, UR14, -R9.reuse ;  /* 0x0000000e14aa7c23 */ /* 0x100fe20008010809 */
[--C-:B------:R-:W-:Y:S01]  /*9dd0*/  FFMA.FTZ R14, R161, UR14, -R9.reuse ;  /* 0x0000000ea10e7c23 */ /* 0x100fe20008010809 */
[----:B---3--:R-:W-:Y:S01]  /*9de0*/  FMNMX.FTZ R0, R15, R0, !PT ;  /* 0x000000000f007209 */ /* 0x008fe20007810000 */
[--C-:B------:R-:W-:Y:S01]  /*9df0*/  FFMA.FTZ R151, R165, UR14, -R9.reuse ;  /* 0x0000000ea5977c23 */ /* 0x100fe20008010809 */
[--C-:B------:R-:W-:Y:S01]  /*9e00*/  FFMA.FTZ R153, R153, UR14, -R9.reuse ;  /* 0x0000000e99997c23 */ /* 0x100fe20008010809 */
[--C-:B------:R-:W-:Y:S01]  /*9e10*/  FFMA.FTZ R20, R157, UR14, -R9.reuse ;  /* 0x0000000e9d147c23 */ /* 0x100fe20008010809 */
[----:B----4-:R-:W-:Y:S01]  /*9e20*/  FMNMX.FTZ R11, R21, R0, !PT ;  /* 0x00000000150b7209 */ /* 0x010fe20007810000 */
[----:B------:R-:W3:Y:S01]  /*9e30*/  MUFU.TANH R158, R158 ;  /* 0x0000009e009e7308 */ /* 0x000ee20000002400 */
[--C-:B------:R-:W-:Y:S01]  /*9e40*/  FFMA.FTZ R145, R145, UR14, -R9.reuse ;  /* 0x0000000e91917c23 */ /* 0x100fe20008010809 */
[----:B------:R-:W-:Y:S01]  /*9e50*/  FFMA.FTZ R129, R129, UR14, -R9 ;  /* 0x0000000e81817c23 */ /* 0x000fe20008010809 */
[----:B-----5:R-:W-:-:S04]  /*9e60*/  FMNMX.FTZ R11, R160, R11, !PT ;  /* 0x0000000ba00b7209 */ /* 0x020fc80007810000 */
[----:B0-----:R-:W-:Y:S01]  /*9e70*/  FMNMX.FTZ R11, R162, R11, !PT ;  /* 0x0000000ba20b7209 */ /* 0x001fe20007810000 */
[----:B------:R-:W0:Y:S03]  /*9e80*/  MUFU.TANH R144, R144 ;  /* 0x0000009000907308 */ /* 0x000e260000002400 */
[----:B------:R-:W-:-:S04]  /*9e90*/  FMNMX.FTZ R11, R164, R11, !PT ;  /* 0x0000000ba40b7209 */ /* 0x000fc80007810000 */
[----:B------:R-:W-:Y:S01]  /*9ea0*/  FMNMX.FTZ R11, R166, R11, !PT ;  /* 0x0000000ba60b7209 */ /* 0x000fe20007810000 */
[----:B------:R-:W4:Y:S03]  /*9eb0*/  MUFU.TANH R146, R146 ;  /* 0x0000009200927308 */ /* 0x000f260000002400 */
[----:B------:R-:W-:-:S04]  /*9ec0*/  FMNMX.FTZ R11, R152, R11, !PT ;  /* 0x0000000b980b7209 */ /* 0x000fc80007810000 */
[----:B-1----:R-:W-:Y:S01]  /*9ed0*/  FMNMX.FTZ R0, R154, R11, !PT ;  /* 0x0000000b9a007209 */ /* 0x002fe20007810000 */
[----:B------:R-:W1:Y:S03]  /*9ee0*/  MUFU.TANH R147, R147 ;  /* 0x0000009300937308 */ /* 0x000e660000002400 */
[----:B--2---:R-:W-:-:S04]  /*9ef0*/  FMNMX.FTZ R11, R155, R0, !PT ;  /* 0x000000009b0b7209 */ /* 0x004fc80007810000 */
[----:B---3--:R-:W-:Y:S01]  /*9f00*/  FMNMX.FTZ R11, R158, R11, !PT ;  /* 0x0000000b9e0b7209 */ /* 0x008fe20007810000 */
[----:B------:R-:W2:Y:S03]  /*9f10*/  MUFU.TANH R125, R125 ;  /* 0x0000007d007d7308 */ /* 0x000ea60000002400 */
[----:B0-----:R-:W-:-:S04]  /*9f20*/  FMNMX.FTZ R11, R144, R11, !PT ;  /* 0x0000000b900b7209 */ /* 0x001fc80007810000 */
[----:B----4-:R-:W-:Y:S01]  /*9f30*/  FMNMX.FTZ R0, R146, R11, !PT ;  /* 0x0000000b92007209 */ /* 0x010fe20007810000 */
[----:B------:R-:W0:Y:S03]  /*9f40*/  MUFU.TANH R138, R138 ;  /* 0x0000008a008a7308 */ /* 0x000e260000002400 */
[----:B-1----:R-:W-:-:S05]  /*9f50*/  FMNMX.FTZ R0, R147, R0, !PT ;  /* 0x0000000093007209 */ /* 0x002fca0007810000 */
        /* <DEDUP_REMOVED lines=23> */
[----:B------:R-:W-:Y:S01]  /*a0d0*/  WARPGROUP.ARRIVE ;  /* 0x00000000000079c5 */ /* 0x000fe20000000000 */
[----:B-1----:R-:W-:-:S03]  /*a0e0*/  FMNMX.FTZ R0, R126, R11, !PT ;  /* 0x0000000b7e007209 */ /* 0x002fc60007810000 */
[----:B------:R-:W-:Y:S01]  /*a0f0*/  MUFU.EX2 R6, R6 ;  /* 0x0000000600067308 */ /* 0x000fe20000000800 */
[--C-:B------:R-:W-:Y:S01]  /*a100*/  FFMA.FTZ R196, R168, UR14, -R9.reuse ;  /* 0x0000000ea8c47c23 */ /* 0x100fe20008010809 */
[--C-:B------:R-:W-:Y:S01]  /*a110*/  FFMA.FTZ R198, R163, UR14, -R9.reuse ;  /* 0x0000000ea3c67c23 */ /* 0x100fe20008010809 */
[--C-:B------:R-:W-:Y:S01]  /*a120*/  FFMA.FTZ R11, R120, UR14, -R9.reuse ;  /* 0x0000000e780b7c23 */ /* 0x100fe20008010809 */
[----:B------:R-:W-:Y:S01]  /*a130*/  HGMMA.64x192x16.F32.BF16 R24, R192, gdesc[UR8].tnspB, R24, gsb0 ;  /* 0x42e00008c0187df0 */ /* 0x000fe20008001818 */
[----:B------:R-:W-:Y:S01]  /*a140*/  UIADD3 UR10, UR60, 0x180, URZ ;  /* 0x000001803c0a7890 */ /* 0x000fe2000fffe03f */
[--C-:B------:R-:W-:Y:S01]  /*a150*/  FFMA.FTZ R120, R121, UR14, -R9.reuse ;  /* 0x0000000e79787c23 */ /* 0x100fe20008010809 */
[----:B------:R-:W-:Y:S01]  /*a160*/  UMOV UR11, 0x40000040 ;  /* 0x40000040000b7882 */ /* 0x000fe20000000000 */
[----:B--2---:R-:W-:Y:S01]  /*a170*/  FMNMX.FTZ R0, R127, R0, !PT ;  /* 0x000000007f007209 */ /* 0x004fe20007810000 */
[----:B------:R-:W-:Y:S01]  /*a180*/  MUFU.EX2 R200, R200 ;  /* 0x000000c800c87308 */ /* 0x000fe20000000800 */
[----:B------:R-:W-:-:S03]  /*a190*/  FFMA.FTZ R121, R124, UR14, -R9 ;  /* 0x0000000e7c797c23 */ /* 0x000fc60008010809 */
[----:B------:R-:W0:Y:S04]  /*a1a0*/  SHFL.BFLY PT, R8, R0, 0x2, 0x1f ;  /* 0x0c401f0000087f89 */ /* 0x000e2800000e0000 */
[----:B------:R-:W-:Y:S08]  /*a1b0*/  MUFU.EX2 R169, R169 ;  /* 0x000000a900a97308 */ /* 0x000ff00000000800 */
[----:B------:R-:W-:Y:S08]  /*a1c0*/  MUFU.EX2 R202, R202 ;  /* 0x000000ca00ca7308 */ /* 0x000ff00000000800 */
[----:B------:R-:W-:Y:S01]  /*a1d0*/  MUFU.EX2 R170, R170 ;  /* 0x000000aa00aa7308 */ /* 0x000fe20000000800 */
[----:B0-----:R-:W-:-:S07]  /*a1e0*/  FMNMX.FTZ R0, R0, R8, !PT ;  /* 0x0000000800007209 */ /* 0x001fce0007810000 */
[----:B------:R-:W-:Y:S01]  /*a1f0*/  MUFU.EX2 R196, R196 ;  /* 0x000000c400c47308 */ /* 0x000fe20000000800 */
[----:B------:R-:W0:Y:S07]  /*a200*/  SHFL.BFLY PT, R8, R0, 0x1, 0x1f ;  /* 0x0c201f0000087f89 */ /* 0x000e2e00000e0000 */
[----:B------:R-:W-:Y:S08]  /*a210*/  MUFU.EX2 R14, R14 ;  /* 0x0000000e000e7308 */ /* 0x000ff00000000800 */
[----:B------:R-:W-:Y:S08]  /*a220*/  MUFU.EX2 R198, R198 ;  /* 0x000000c600c67308 */ /* 0x000ff00000000800 */
[----:B------:R-:W-:Y:S01]  /*a230*/  MUFU.EX2 R151, R151 ;  /* 0x0000009700977308 */ /* 0x000fe20000000800 */
[----:B0-----:R-:W-:-:S05]  /*a240*/  FMNMX.FTZ R8, R0, R8, !PT ;  /* 0x0000000800087209 */ /* 0x001fca0007810000 */
[C---:B------:R-:W-:Y:S01]  /*a250*/  FADD.FTZ R0, -R8.reuse, R10 ;  /* 0x0000000a08007221 */ /* 0x040fe20000010100 */
[----:B------:R-:W-:Y:S01]  /*a260*/  FMUL.FTZ R10, R8, UR14 ;  /* 0x0000000e080a7c20 */ /* 0x000fe20008410000 */
[----:B------:R-:W-:Y:S02]  /*a270*/  MUFU.EX2 R153, R153 ;  /* 0x0000009900997308 */ /* 0x000fe40000000800 */
[----:B------:R-:W-:Y:S01]  /*a280*/  FMUL.FTZ R0, R0, UR14 ;  /* 0x0000000e00007c20 */ /* 0x000fe20008410000 */
[--C-:B------:R-:W-:Y:S01]  /*a290*/  FFMA.FTZ R201, R12, UR14, -R10.reuse ;  /* 0x0000000e0cc97c23 */ /* 0x100fe2000801080a */
[--C-:B------:R-:W-:Y:S01]  /*a2a0*/  FFMA.FTZ R12, R13, UR14, -R10.reuse ;  /* 0x0000000e0d0c7c23 */ /* 0x100fe2000801080a */
[--C-:B------:R-:W-:Y:S01]  /*a2b0*/  FFMA.FTZ R203, R15, UR14, -R10.reuse ;  /* 0x0000000e0fcb7c23 */ /* 0x100fe2000801080a */
[--C-:B------:R-:W-:Y:S01]  /*a2c0*/  FFMA.FTZ R13, R21, UR14, -R10.reuse ;  /* 0x0000000e150d7c23 */ /* 0x100fe2000801080a */
[--C-:B------:R-:W-:Y:S01]  /*a2d0*/  FFMA.FTZ R197, R160, UR14, -R10.reuse ;  /* 0x0000000ea0c57c23 */ /* 0x100fe2000801080a */
[----:B------:R-:W-:Y:S01]  /*a2e0*/  MUFU.EX2 R0, R0 ;  /* 0x0000000000007308 */ /* 0x000fe20000000800 */
[--C-:B------:R-:W-:Y:S01]  /*a2f0*/  FFMA.FTZ R15, R162, UR14, -R10.reuse ;  /* 0x0000000ea20f7c23 */ /* 0x100fe2000801080a */
[--C-:B------:R-:W-:Y:S01]  /*a300*/  FFMA.FTZ R199, R164, UR14, -R10.reuse ;  /* 0x0000000ea4c77c23 */ /* 0x100fe2000801080a */
[--C-:B------:R-:W-:Y:S01]  /*a310*/  FFMA.FTZ R21, R166, UR14, -R10.reuse ;  /* 0x0000000ea6157c23 */ /* 0x100fe2000801080a */
[--C-:B------:R-:W-:Y:S01]  /*a320*/  FFMA.FTZ R124, R154, UR14, -R10.reuse ;  /* 0x0000000e9a7c7c23 */ /* 0x100fe2000801080a */
[--C-:B------:R-:W-:Y:S01]  /*a330*/  FFMA.FTZ R125, R125, UR14, -R10.reuse ;  /* 0x0000000e7d7d7c23 */ /* 0x100fe2000801080a */
[--C-:B------:R-:W-:Y:S01]  /*a340*/  FFMA.FTZ R139, R139, UR14, -R10.reuse ;  /* 0x0000000e8b8b7c23 */ /* 0x100fe2000801080a */
[--C-:B------:R-:W-:Y:S01]  /*a350*/  FFMA.FTZ R130, R130, UR14, -R10.reuse ;  /* 0x0000000e82827c23 */ /* 0x100fe2000801080a */
[----:B------:R-:W0:Y:S01]  /*a360*/  MUFU.EX2 R201, R201 ;  /* 0x000000c900c97308 */ /* 0x000e220000000800 */
[--C-:B------:R-:W-:Y:S01]  /*a370*/  FFMA.FTZ R131, R131, UR14, -R10.reuse ;  /* 0x0000000e83837c23 */ /* 0x100fe2000801080a */
[--C-:B------:R-:W-:Y:S01]  /*a380*/  FFMA.FTZ R134, R134, UR14, -R10.reuse ;  /* 0x0000000e86867c23 */ /* 0x100fe2000801080a */
[--C-:B------:R-:W-:Y:S01]  /*a390*/  FFMA.FTZ R135, R135, UR14, -R10.reuse ;  /* 0x0000000e87877c23 */ /* 0x100fe2000801080a */
[--C-:B------:R-:W-:Y:S01]  /*a3a0*/  FFMA.FTZ R122, R122, UR14, -R10.reuse ;  /* 0x0000000e7a7a7c23 */ /* 0x100fe2000801080a */
[--C-:B------:R-:W-:Y:S01]  /*a3b0*/  FFMA.FTZ R123, R123, UR14, -R10.reuse ;  /* 0x0000000e7b7b7c23 */ /* 0x100fe2000801080a */
[----:B------:R-:W-:-:S02]  /*a3c0*/  FFMA.FTZ R126, R126, UR14, -R10 ;  /* 0x0000000e7e7e7c23 */ /* 0x000fc4000801080a */
[----:B------:R-:W1:Y:S08]  /*a3d0*/  MUFU.EX2 R12, R12 ;  /* 0x0000000c000c7308 */ /* 0x000e700000000800 */
[----:B------:R-:W2:Y:S01]  /*a3e0*/  MUFU.EX2 R203, R203 ;  /* 0x000000cb00cb7308 */ /* 0x000ea20000000800 */
[----:B0-----:R-:W-:-:S07]  /*a3f0*/  FFMA.FTZ R3, R0, R3, R201 ;  /* 0x0000000300037223 */ /* 0x001fce00000100c9 */
[----:B------:R-:W0:Y:S01]  /*a400*/  MUFU.EX2 R13, R13 ;  /* 0x0000000d000d7308 */ /* 0x000e220000000800 */
[----:B-1----:R-:W-:-:S07]  /*a410*/  F2FP.BF16.F32.PACK_AB R201, R12, R201 ;  /* 0x000000c90cc9723e */ /* 0x002fce00000010ff */
[----:B------:R-:W1:Y:S08]  /*a420*/  MUFU.EX2 R197, R197 ;  /* 0x000000c500c57308 */ /* 0x000e700000000800 */
[----:B------:R-:W3:Y:S08]  /*a430*/  MUFU.EX2 R15, R15 ;  /* 0x0000000f000f7308 */ /* 0x000ef00000000800 */
[----:B------:R-:W4:Y:S08]  /*a440*/  MUFU.EX2 R199, R199 ;  /* 0x000000c700c77308 */ /* 0x000f300000000800 */
[----:B------:R-:W5:Y:S08]  /*a450*/  MUFU.EX2 R21, R21 ;  /* 0x0000001500157308 */ /* 0x000f700000000800 */
        /* <DEDUP_REMOVED lines=10> */
[--C-:B------:R-:W-:Y:S01]  /*a500*/  FFMA.FTZ R192, R167, UR14, -R9.reuse ;  /* 0x0000000ea7c07c23 */ /* 0x100fe20008010809 */
[--C-:B------:R-:W-:Y:S01]  /*a510*/  FFMA.FTZ R193, R152, UR14, -R10.reuse ;  /* 0x0000000e98c17c23 */ /* 0x100fe2000801080a */
[----:B------:R-:W-:Y:S01]  /*a520*/  FFMA.FTZ R194, R156, UR14, -R9 ;  /* 0x0000000e9cc27c23 */ /* 0x000fe20008010809 */
[----:B------:R-:W-:Y:S01]  /*a530*/  FFMA.FTZ R195, R155, UR14, -R10 ;  /* 0x0000000e9bc37c23 */ /* 0x000fe2000801080a */
[----:B------:R-:W-:Y:S01]  /*a540*/  MUFU.EX2 R135, R135 ;  /* 0x0000008700877308 */ /* 0x000fe20000000800 */
[----:B------:R-:W-:Y:S01]  /*a550*/  HGMMA.64x192x16.F32.BF16 R24, R188, gdesc[UR8].tnspB, R24, gsb0 ;  /* 0x42e00008bc187df0 */ /* 0x000fe20008001818 */
[----:B------:R-:W-:Y:S01]  /*a560*/  UIADD3 UR10, UR60, 0x200, URZ ;  /* 0x000002003c0a7890 */ /* 0x000fe2000fffe03f */
[----:B------:R-:W-:-:S05]  /*a570*/  UMOV UR11, 0x40000040 ;  /* 0x40000040000b7882 */ /* 0x000fca0000000000 */
[----:B------:R-:W-:Y:S08]  /*a580*/  MUFU.EX2 R192, R192 ;  /* 0x000000c000c07308 */ /* 0x000ff00000000800 */
[----:B------:R-:W5:Y:S08]  /*a590*/  MUFU.EX2 R193, R193 ;  /* 0x000000c100c17308 */ /* 0x000f700000000800 */
[----:B------:R-:W-:Y:S08]  /*a5a0*/  MUFU.EX2 R194, R194 ;  /* 0x000000c200c27308 */ /* 0x000ff00000000800 */
[----:B------:R-:W5:Y:S08]  /*a5b0*/  MUFU.EX2 R195, R195 ;  /* 0x000000c300c37308 */ /* 0x000f700000000800 */
        /* <DEDUP_REMOVED lines=11> */
[--C-:B------:R-:W-:Y:S01]  /*a670*/  FFMA.FTZ R190, R148, UR14, -R9.reuse ;  /* 0x0000000e94be7c23 */ /* 0x100fe20008010809 */
[----:B------:R-:W-:Y:S01]  /*a680*/  FFMA.FTZ R148, R149, UR14, -R9 ;  /* 0x0000000e95947c23 */ /* 0x000fe20008010809 */
[----:B------:R-:W-:Y:S01]  /*a690*/  HGMMA.64x192x16.F32.BF16 R24, R184, gdesc[UR8].tnspB, R24, gsb0 ;  /* 0x42e00008b8187df0 */ /* 0x000fe20008001818 */
[----:B------:R-:W-:Y:S01]  /*a6a0*/  UIADD3 UR10, UR60, 0x280, URZ ;  /* 0x000002803c0a7890 */ /* 0x000fe2000fffe03f */
[----:B------:R-:W-:Y:S01]  /*a6b0*/  MUFU.EX2 R188, R188 ;  /* 0x000000bc00bc7308 */ /* 0x000fe20000000800 */
[----:B------:R-:W-:-:S07]  /*a6c0*/  UMOV UR11, 0x40000040 ;  /* 0x40000040000b7882 */ /* 0x000fce0000000000 */
[----:B------:R-:W-:Y:S08]  /*a6d0*/  MUFU.EX2 R189, R189 ;  /* 0x000000bd00bd7308 */ /* 0x000ff00000000800 */
[----:B------:R-:W-:Y:S08]  /*a6e0*/  MUFU.EX2 R190, R190 ;  /* 0x000000be00be7308 */ /* 0x000ff00000000800 */
[----:B------:R-:W-:Y:S08]  /*a6f0*/  MUFU.EX2 R191, R191 ;  /* 0x000000bf00bf7308 */ /* 0x000ff00000000800 */
[----:B------:R-:W-:Y:S01]  /*a700*/  MUFU.EX2 R148, R148 ;  /* 0x0000009400947308 */ /* 0x000fe20000000800 */
[----:B------:R-:W-:-:S02]  /*a710*/  WARPGROUP.DEPBAR.LE gsb0, 0x0 ;  /* 0x00008000000079c5 */ /* 0x000fc40000010000 */
[----:B------:R-:W-:Y:S01]  /*a720*/  WARPGROUP.ARRIVE ;  /* 0x00000000000079c5 */ /* 0x000fe20000000000 */
[----:B------:R-:W-:Y:S01]  /*a730*/  FFMA.FTZ R185, R138, UR14, -R10 ;  /* 0x0000000e8ab97c23 */ /* 0x000fe2000801080a */
[----:B------:R-:W-:Y:S01]  /*a740*/  FFMA.FTZ R138, R6, R4, R200 ;  /* 0x00000004068a7223 */ /* 0x000fe200000100c8 */
[--C-:B------:R-:W-:Y:S01]  /*a750*/  FFMA.FTZ R184, R136, UR14, -R9.reuse ;  /* 0x0000000e88b87c23 */ /* 0x100fe20008010809 */
[--C-:B------:R-:W-:Y:S01]  /*a760*/  FFMA.FTZ R136, R137, UR14, -R9.reuse ;  /* 0x0000000e89887c23 */ /* 0x100fe20008010809 */
[----:B------:R-:W-:Y:S01]  /*a770*/  FFMA.FTZ R137, R141, UR14, -R9 ;  /* 0x0000000e8d897c23 */ /* 0x000fe20008010809 */
[----:B------:R-:W-:Y:S01]  /*a780*/  HGMMA.64x192x16.F32.BF16 R24, R180, gdesc[UR8].tnspB, R24, gsb0 ;  /* 0x42e00008b4187df0 */ /* 0x000fe20008001818 */
[----:B------:R-:W-:Y:S01]  /*a790*/  UIADD3 UR10, UR60, 0x300, URZ ;  /* 0x000003003c0a7890 */ /* 0x000fe2000fffe03f */
[----:B------:R-:W-:Y:S01]  /*a7a0*/  FADD.FTZ R141, R169, R138 ;  /* 0x0000008aa98d7221 */ /* 0x000fe20000010000 */
[----:B------:R-:W-:Y:S01]  /*a7b0*/  UMOV UR11, 0x40000040 ;  /* 0x40000040000b7882 */ /* 0x000fe20000000000 */
[----:B------:R-:W-:Y:S01]  /*a7c0*/  FADD.FTZ R138, R12, R3 ;  /* 0x000000030c8a7221 */ /* 0x000fe20000010000 */
[----:B------:R-:W-:Y:S01]  /*a7d0*/  FFMA.FTZ R186, R140, UR14, -R9 ;  /* 0x0000000e8cba7c23 */ /* 0x000fe20008010809 */
[----:B------:R-:W-:Y:S01]  /*a7e0*/  FADD.FTZ R141, R202, R141 ;  /* 0x0000008dca8d7221 */ /* 0x000fe20000010000 */
[----:B------:R-:W-:Y:S01]  /*a7f0*/  FFMA.FTZ R187, R142, UR14, -R10 ;  /* 0x0000000e8ebb7c23 */ /* 0x000fe2000801080a */
[----:B--2---:R-:W-:Y:S01]  /*a800*/  FADD.FTZ R138, R203, R138 ;  /* 0x0000008acb8a7221 */ /* 0x004fe20000010000 */
[----:B------:R-:W-:Y:S01]  /*a810*/  FFMA.FTZ R4, R143, UR14, -R10 ;  /* 0x0000000e8f047c23 */ /* 0x000fe2000801080a */
[----:B------:R-:W-:Y:S01]  /*a820*/  FADD.FTZ R141, R170, R141 ;  /* 0x0000008daa8d7221 */ /* 0x000fe20000010000 */
[C---:B0-----:R-:W-:Y:S01]  /*a830*/  F2FP.BF16.F32.PACK_AB R203, R13.reuse, R203 ;  /* 0x000000cb0dcb723e */ /* 0x041fe200000010ff */
[----:B------:R-:W-:Y:S01]  /*a840*/  FADD.FTZ R138, R13, R138 ;  /* 0x0000008a0d8a7221 */ /* 0x000fe20000010000 */
[----:B------:R-:W-:Y:S01]  /*a850*/  MUFU.EX2 R184, R184 ;  /* 0x000000b800b87308 */ /* 0x000fe20000000800 */
[----:B------:R-:W-:Y:S01]  /*a860*/  FADD.FTZ R141, R196, R141 ;  /* 0x0000008dc48d7221 */ /* 0x000fe20000010000 */
[----:B------:R-:W-:Y:S01]  /*a870*/  F2FP.BF16.F32.PACK_AB R196, R14, R196 ;  /* 0x000000c40ec4723e */ /* 0x000fe200000010ff */
[----:B-1----:R-:W-:Y:S01]  /*a880*/  FADD.FTZ R138, R197, R138 ;  /* 0x0000008ac58a7221 */ /* 0x002fe20000010000 */
[----:B------:R-:W-:Y:S01]  /*a890*/  R2UR UR60, R16 ;  /* 0x00000000103c72ca */ /* 0x000fe200000e0000 */
[----:B------:R-:W-:Y:S01]  /*a8a0*/  FADD.FTZ R141, R14, R141 ;  /* 0x0000008d0e8d7221 */ /* 0x000fe20000010000 */
[----:B------:R-:W-:Y:S01]  /*a8b0*/  F2FP.BF16.F32.PACK_AB R200, R169, R200 ;  /* 0x000000c8a9c8723e */ /* 0x000fe200000010ff */
[----:B---3--:R-:W-:Y:S01]  /*a8c0*/  FADD.FTZ R138, R15, R138 ;  /* 0x0000008a0f8a7221 */ /* 0x008fe20000010000 */
[----:B------:R-:W-:Y:S01]  /*a8d0*/  MUFU.EX2 R185, R185 ;  /* 0x000000b900b97308 */ /* 0x000fe20000000800 */
[----:B------:R-:W-:Y:S01]  /*a8e0*/  FADD.FTZ R140, R198, R141 ;  /* 0x0000008dc68c7221 */ /* 0x000fe20000010000 */
[----:B------:R-:W-:Y:S01]  /*a8f0*/  F2FP.BF16.F32.PACK_AB R202, R170, R202 ;  /* 0x000000caaaca723e */ /* 0x000fe200000010ff */
[----:B----4-:R-:W-:Y:S01]  /*a900*/  FADD.FTZ R138, R199, R138 ;  /* 0x0000008ac78a7221 */ /* 0x010fe20000010000 */
[----:B------:R-:W-:-:S02]  /*a910*/  F2FP.BF16.F32.PACK_AB R197, R15, R197 ;  /* 0x000000c50fc5723e */ /* 0x000fc400000010ff */
[----:B------:R-:W-:Y:S01]  /*a920*/  F2FP.BF16.F32.PACK_AB R198, R151, R198 ;  /* 0x000000c697c6723e */ /* 0x000fe200000010ff */
[C---:B-----5:R-:W-:Y:S01]  /*a930*/  FADD.FTZ R138, R21.reuse, R138 ;  /* 0x0000008a158a7221 */ /* 0x060fe20000010000 */
[----:B------:R-:W-:Y:S01]  /*a940*/  MUFU.EX2 R136, R136 ;  /* 0x0000008800887308 */ /* 0x000fe20000000800 */
[----:B------:R-:W-:Y:S02]  /*a950*/  F2FP.BF16.F32.PACK_AB R199, R21, R199 ;  /* 0x000000c715c7723e */ /* 0x000fe400000010ff */
[----:B------:R-:W-:Y:S01]  /*a960*/  FADD.FTZ R13, R193, R138 ;  /* 0x0000008ac10d7221 */ /* 0x000fe20000010000 */
[----:B------:R-:W-:-:S03]  /*a970*/  F2FP.BF16.F32.PACK_AB R193, R124, R193 ;  /* 0x000000c17cc1723e */ /* 0x000fc600000010ff */
[----:B------:R-:W-:Y:S01]  /*a980*/  FADD.FTZ R12, R124, R13 ;  /* 0x0000000d7c0c7221 */ /* 0x000fe20000010000 */
[----:B------:R-:W-:Y:S03]  /*a990*/  MUFU.EX2 R3, R139 ;  /* 0x0000008b00037308 */ /* 0x000fe60000000800 */
[----:B------:R-:W-:-:S05]  /*a9a0*/  FADD.FTZ R13, R195, R12 ;  /* 0x0000000cc30d7221 */ /* 0x000fca0000010000 */
        /* <DEDUP_REMOVED lines=8> */
[--C-:B------:R-:W-:Y:S01]  /*aa30*/  FFMA.FTZ R132, R158, UR14, -R10.reuse ;  /* 0x0000000e9e847c23 */ /* 0x100fe2000801080a */
[--C-:B------:R-:W-:Y:S01]  /*aa40*/  FFMA.FTZ R128, R133, UR14, -R9.reuse ;  /* 0x0000000e85807c23 */ /* 0x100fe20008010809 */
[--C-:B------:R-:W-:Y:S01]  /*aa50*/  FFMA.FTZ R133, R146, UR14, -R10.reuse ;  /* 0x0000000e92857c23 */ /* 0x100fe2000801080a */
[----:B------:R-:W-:Y:S01]  /*aa60*/  HGMMA.64x192x16.F32.BF16 R24, R176, gdesc[UR8].tnspB, R24, gsb0 ;  /* 0x42e00008b0187df0 */ /* 0x000fe20008001818 */
[----:B------:R-:W-:Y:S01]  /*aa70*/  FFMA.FTZ R10, R127, UR14, -R10 ;  /* 0x0000000e7f0a7c23 */ /* 0x000fe2000801080a */
[----:B------:R-:W-:Y:S01]  /*aa80*/  FADD.FTZ R127, R151, R140 ;  /* 0x0000008c977f7221 */ /* 0x000fe20000010000 */
[----:B------:R-:W0:Y:S01]  /*aa90*/  MUFU.EX2 R132, R132 ;  /* 0x0000008400847308 */ /* 0x000e220000000800 */
[----:B------:R-:W-:Y:S01]  /*aaa0*/  FFMA.FTZ R9, R150, UR14, -R9 ;  /* 0x0000000e96097c23 */ /* 0x000fe20008010809 */
[----:B------:R-:W-:Y:S01]  /*aab0*/  F2FP.BF16.F32.PACK_AB R181, R131, R130 ;  /* 0x0000008283b5723e */ /* 0x000fe200000010ff */
[----:B------:R-:W-:Y:S01]  /*aac0*/  FADD.FTZ R140, R192, R127 ;  /* 0x0000007fc08c7221 */ /* 0x000fe20000010000 */
[----:B------:R-:W-:-:S02]  /*aad0*/  F2FP.BF16.F32.PACK_AB R192, R153, R192 ;  /* 0x000000c099c0723e */ /* 0x000fc400000010ff */
[----:B------:R-:W-:Y:S01]  /*aae0*/  F2FP.BF16.F32.PACK_AB R183, R135, R134 ;  /* 0x0000008687b7723e */ /* 0x000fe200000010ff */
[----:B------:R-:W-:Y:S01]  /*aaf0*/  FADD.FTZ R127, R153, R140 ;  /* 0x0000008c997f7221 */ /* 0x000fe20000010000 */
[----:B------:R-:W1:Y:S03]  /*ab00*/  MUFU.EX2 R133, R133 ;  /* 0x0000008500857308 */ /* 0x000e660000000800 */
[----:B------:R-:W-:Y:S01]  /*ab10*/  FADD.FTZ R127, R194, R127 ;  /* 0x0000007fc27f7221 */ /* 0x000fe20000010000 */
[----:B------:R-:W-:-:S03]  /*ab20*/  F2FP.BF16.F32.PACK_AB R194, R20, R194 ;  /* 0x000000c214c2723e */ /* 0x000fc600000010ff */
[----:B------:R-:W-:Y:S01]  /*ab30*/  FADD.FTZ R127, R20, R127 ;  /* 0x0000007f147f7221 */ /* 0x000fe20000010000 */
[----:B------:R-:W2:Y:S01]  /*ab40*/  MUFU.EX2 R180, R180 ;  /* 0x000000b400b47308 */ /* 0x000ea20000000800 */
[C---:B0-----:R-:W-:Y:S01]  /*ab50*/  FADD.FTZ R12, R132.reuse, R13 ;  /* 0x0000000d840c7221 */ /* 0x041fe20000010000 */
[----:B------:R-:W-:Y:S01]  /*ab60*/  F2FP.BF16.F32.PACK_AB R195, R132, R195 ;  /* 0x000000c384c3723e */ /* 0x000fe200000010ff */
[----:B------:R-:W-:Y:S01]  /*ab70*/  FADD.FTZ R14, R188, R127 ;  /* 0x0000007fbc0e7221 */ /* 0x000fe20000010000 */
[----:B------:R-:W-:Y:S01]  /*ab80*/  F2FP.BF16.F32.PACK_AB R188, R145, R188 ;  /* 0x000000bc91bc723e */ /* 0x000fe200000010ff */
[----:B------:R-:W-:Y:S02]  /*ab90*/  FADD.FTZ R12, R189, R12 ;  /* 0x0000000cbd0c7221 */ /* 0x000fe40000010000 */
[----:B------:R-:W-:Y:S01]  /*aba0*/  FADD.FTZ R13, R145, R14 ;  /* 0x0000000e910d7221 */ /* 0x000fe20000010000 */
[----:B------:R-:W0:Y:S01]  /*abb0*/  MUFU.EX2 R182, R182 ;  /* 0x000000b600b67308 */ /* 0x000e220000000800 */
[C---:B-1----:R-:W-:Y:S01]  /*abc0*/  FADD.FTZ R12, R133.reuse, R12 ;  /* 0x0000000c850c7221 */ /* 0x042fe20000010000 */
[----:B------:R-:W-:Y:S01]  /*abd0*/  F2FP.BF16.F32.PACK_AB R189, R133, R189 ;  /* 0x000000bd85bd723e */ /* 0x000fe200000010ff */
[----:B------:R-:W-:Y:S01]  /*abe0*/  FADD.FTZ R13, R190, R13 ;  /* 0x0000000dbe0d7221 */ /* 0x000fe20000010000 */
[C---:B------:R-:W-:Y:S01]  /*abf0*/  F2FP.BF16.F32.PACK_AB R190, R148.reuse, R190 ;  /* 0x000000be94be723e */ /* 0x040fe200000010ff */
[----:B------:R-:W-:Y:S01]  /*ac00*/  FADD.FTZ R12, R191, R12 ;  /* 0x0000000cbf0c7221 */ /* 0x000fe20000010000 */
[C---:B------:R-:W-:Y:S01]  /*ac10*/  F2FP.BF16.F32.PACK_AB R191, R125.reuse, R191 ;  /* 0x000000bf7dbf723e */ /* 0x040fe200000010ff */
[----:B------:R-:W-:Y:S01]  /*ac20*/  FADD.FTZ R13, R148, R13 ;  /* 0x0000000d940d7221 */ /* 0x000fe20000010000 */
[----:B------:R-:W1:Y:S01]  /*ac30*/  MUFU.EX2 R128, R128 ;  /* 0x0000008000807308 */ /* 0x000e620000000800 */
[----:B------:R-:W-:-:S02]  /*ac40*/  FADD.FTZ R12, R125, R12 ;  /* 0x0000000c7d0c7221 */ /* 0x000fc40000010000 */
[----:B------:R-:W-:Y:S01]  /*ac50*/  FADD.FTZ R13, R184, R13 ;  /* 0x0000000db80d7221 */ /* 0x000fe20000010000 */
[C---:B------:R-:W-:Y:S01]  /*ac60*/  F2FP.BF16.F32.PACK_AB R184, R136.reuse, R184 ;  /* 0x000000b888b8723e */ /* 0x040fe200000010ff */
[----:B------:R-:W-:Y:S01]  /*ac70*/  FADD.FTZ R12, R185, R12 ;  /* 0x0000000cb90c7221 */ /* 0x000fe20000010000 */
[C---:B------:R-:W-:Y:S01]  /*ac80*/  F2FP.BF16.F32.PACK_AB R185, R3.reuse, R185 ;  /* 0x000000b903b9723e */ /* 0x040fe200000010ff */
[----:B------:R-:W-:Y:S01]  /*ac90*/  FADD.FTZ R13, R136, R13 ;  /* 0x0000000d880d7221 */ /* 0x000fe20000010000 */
[----:B------:R-:W3:Y:S01]  /*aca0*/  MUFU.EX2 R9, R9 ;  /* 0x0000000900097308 */ /* 0x000ee20000000800 */
[----:B------:R-:W-:Y:S02]  /*acb0*/  FADD.FTZ R12, R3, R12 ;  /* 0x0000000c030c7221 */ /* 0x000fe40000010000 */
[----:B------:R-:W-:Y:S01]  /*acc0*/  FADD.FTZ R14, R186, R13 ;  /* 0x0000000dba0e7221 */ /* 0x000fe20000010000 */
[----:B------:R-:W-:Y:S01]  /*acd0*/  F2FP.BF16.F32.PACK_AB R186, R137, R186 ;  /* 0x000000ba89ba723e */ /* 0x000fe200000010ff */
[----:B------:R-:W-:Y:S01]  /*ace0*/  FADD.FTZ R3, R187, R12 ;  /* 0x0000000cbb037221 */ /* 0x000fe20000010000 */
[C---:B------:R-:W-:Y:S01]  /*acf0*/  F2FP.BF16.F32.PACK_AB R187, R4.reuse, R187 ;  /* 0x000000bb04bb723e */ /* 0x040fe200000010ff */
[----:B------:R-:W-:Y:S01]  /*ad00*/  FADD.FTZ R13, R137, R14 ;  /* 0x0000000e890d7221 */ /* 0x000fe20000010000 */
[----:B------:R-:W4:Y:S01]  /*ad10*/  MUFU.EX2 R10, R10 ;  /* 0x0000000a000a7308 */ /* 0x000f220000000800 */
[----:B------:R-:W-:-:S02]  /*ad20*/  FADD.FTZ R3, R4, R3 ;  /* 0x0000000304037221 */ /* 0x000fc40000010000 */
[----:B--2---:R-:W-:Y:S01]  /*ad30*/  FADD.FTZ R12, R180, R13 ;  /* 0x0000000db40c7221 */ /* 0x004fe20000010000 */
[C---:B------:R-:W-:Y:S01]  /*ad40*/  F2FP.BF16.F32.PACK_AB R180, R129.reuse, R180 ;  /* 0x000000b481b4723e */ /* 0x040fe200000010ff */
[----:B------:R-:W-:Y:S02]  /*ad50*/  FADD.FTZ R4, R130, R3 ;  /* 0x0000000382047221 */ /* 0x000fe40000010000 */
[----:B------:R-:W-:Y:S02]  /*ad60*/  FADD.FTZ R3, R129, R12 ;  /* 0x0000000c81037221 */ /* 0x000fe40000010000 */
[----:B------:R-:W-:Y:S02]  /*ad70*/  FADD.FTZ R13, R131, R4 ;  /* 0x00000004830d7221 */ /* 0x000fe40000010000 */
[----:B0-----:R-:W-:Y:S01]  /*ad80*/  FADD.FTZ R3, R182, R3 ;  /* 0x00000003b6037221 */ /* 0x001fe20000010000 */
[----:B-1----:R-:W-:Y:S01]  /*ad90*/  F2FP.BF16.F32.PACK_AB R182, R128, R182 ;  /* 0x000000b680b6723e */ /* 0x002fe200000010ff */
[----:B------:R-:W-:-:S02]  /*ada0*/  FADD.FTZ R4, R134, R13 ;  /* 0x0000000d86047221 */ /* 0x000fc40000010000 */
[----:B------:R-:W-:Y:S02]  /*adb0*/  FADD.FTZ R12, R128, R3 ;  /* 0x00000003800c7221 */ /* 0x000fe40000010000 */
[----:B------:R-:W-:Y:S02]  /*adc0*/  FADD.FTZ R3, R135, R4 ;  /* 0x0000000487037221 */ /* 0x000fe40000010000 */
[----:B------:R-:W-:Y:S01]  /*add0*/  FADD.FTZ R13, R11, R12 ;  /* 0x0000000c0b0d7221 */ /* 0x000fe20000010000 */
[----:B------:R-:W-:Y:S02]  /*ade0*/  IMAD.MOV.U32 R12, RZ, RZ, R17 ;  /* 0x000000ffff0c7224 */ /* 0x000fe400078e0011 */
[----:B------:R-:W-:Y:S01]  /*adf0*/  FADD.FTZ R3, R122, R3 ;  /* 0x000000037a037221 */ /* 0x000fe20000010000 */
[----:B------:R-:W-:-:S03]  /*ae00*/  FADD.FTZ R4, R120, R13 ;  /* 0x0000000d78047221 */ /* 0x000fc60000010000 */
[----:B------:R-:W-:Y:S01]  /*ae10*/  FADD.FTZ R3, R123, R3 ;  /* 0x000000037b037221 */ /* 0x000fe20000010000 */
[----:B------:R-:W-:-:S03]  /*ae20*/  FADD.FTZ R4, R121, R4 ;  /* 0x0000000479047221 */ /* 0x000fc60000010000 */
[----:B------:R-:W-:Y:S01]  /*ae30*/  FADD.FTZ R3, R126, R3 ;  /* 0x000000037e037221 */ /* 0x000fe20000010000 */
[----:B---3--:R-:W-:-:S03]  /*ae40*/  FADD.FTZ R4, R9, R4 ;  /* 0x0000000409047221 */ /* 0x008fc60000010000 */
[----:B----4-:R-:W-:Y:S01]  /*ae50*/  FADD.FTZ R3, R10, R3 ;  /* 0x000000030a037221 */ /* 0x010fe20000010000 */
[----:B------:R-:W-:Y:S02]  /*ae60*/  WARPGROUP.DEPBAR.LE gsb0, 0x0 ;  /* 0x00008000000079c5 */ /* 0x000fe40000010000 */
[----:B------:R-:W-:Y:S01]  /*ae70*/  @!P1 SYNCS.ARRIVE.TRANS64.RED.A1T0 RZ, [UR61], RZ ;  /* 0x000000ffffff99a7 */ /* 0x000fe2000810043d */
[----:B------:R-:W-:Y:S02]  /*ae80*/  F2FP.BF16.F32.PACK_AB R178, R9, R121 ;  /* 0x0000007909b2723e */ /* 0x000fe400000010ff */
[----:B------:R-:W-:Y:S01]  /*ae90*/  F2FP.BF16.F32.PACK_AB R176, R120, R11 ;  /* 0x0000000b78b0723e */ /* 0x000fe200000010ff */
[----:B------:R-:W-:Y:S01]  /*aea0*/  IMAD.MOV.U32 R11, RZ, RZ, R7 ;  /* 0x000000ffff0b7224 */ /* 0x000fe200078e0007 */
[----:B------:R-:W-:Y:S01]  /*aeb0*/  F2FP.BF16.F32.PACK_AB R179, R10, R126 ;  /* 0x0000007e0ab3723e */ /* 0x000fe200000010ff */
[----:B------:R-:W-:Y:S01]  /*aec0*/  IMAD.MOV.U32 R10, RZ, RZ, R8 ;  /* 0x000000ffff0a7224 */ /* 0x000fe200078e0008 */
[----:B------:R-:W-:Y:S01]  /*aed0*/  F2FP.BF16.F32.PACK_AB R177, R123, R122 ;  /* 0x0000007a7bb1723e */ /* 0x000fe200000010ff */
[----:B------:R-:W-:Y:S01]  /*aee0*/  @!P1 SYNCS.ARRIVE.TRANS64.RED.A1T0 RZ, [UR7], RZ ;  /* 0x000000ffffff99a7 */ /* 0x000fe20008100407 */
[----:B------:R-:W-:-:S06]  /*aef0*/  UIADD3 UR7, UR15, -0x1, URZ ;  /* 0xffffffff0f077890 */ /* 0x000fcc000fffe03f */
[----:B------:R-:W-:Y:S01]  /*af00*/  IMAD.U32 R9, RZ, RZ, UR7 ;  /* 0x00000007ff097e24 */ /* 0x000fe2000f8e00ff */
[----:B------:R-:W-:Y:S06]  /*af10*/  @P2 BRA `(.L_x_196) ;  /* 0xffffffb800dc2947 */ /* 0x000fec000383ffff */
.L_x_187:
        /* <DEDUP_REMOVED lines=99> */
.L_x_197:
[----:B------:R-:W-:Y:S01]  /*b550*/  IMAD R15, R16, 0x8, R2 ;  /* 0x00000008100f7824 */ /* 0x000fe200078e0202 */
[----:B------:R-:W-:-:S04]  /*b560*/  SHF.L.U32 R0, R17, 0x1f, RZ ;  /* 0x0000001f11007819 */ /* 0x000fc800000006ff */
[----:B------:R0:W1:Y:S01]  /*b570*/  SYNCS.PHASECHK.TRANS64.TRYWAIT P2, [R15+URZ+0x36850], R0 ;  /* 0x036850000f0075a7 */ /* 0x000062000804017f */
[----:B------:R-:W-:Y:S05]  /*b580*/  @!P0 BRA `(.L_x_198) ;  /* 0x0000000000048947 */ /* 0x000fea0003800000 */
[----:B------:R-:W-:Y:S01]  /*b590*/  BPT.TRAP 0x1 ;  /* 0x000000040000795c */ /* 0x000fe20000300000 */
.L_x_198:
[----:B-1----:R-:W-:Y:S05]  /*b5a0*/  @P2 BRA `(.L_x_199) ;  /* 0x0000000000082947 */ /* 0x002fea0003800000 */
[----:B------:R-:W1:Y:S02]  /*b5b0*/  SYNCS.PHASECHK.TRANS64.TRYWAIT P0, [R15+URZ+0x36850], R0 ;  /* 0x036850000f0075a7 */ /* 0x000e64000800017f */
[----:B-1----:R-:W-:Y:S05]  /*b5c0*/  @!P0 BRA `(.L_x_200) ;  /* 0x000000b800208947 */ /* 0x002fea0003800000 */
.L_x_199:
[----:B------:R-:W-:Y:S05]  /*b5d0*/  WARPSYNC.ALL ;  /* 0x0000000000007948 */ /* 0x000fea0003800000 */
[----:B------:R-:W-:Y:S01]  /*b5e0*/  VIADD R2, R2, 0x400 ;  /* 0x0000040002027836 */ /* 0x000fe20000000000 */
[----:B------:R-:W-:Y:S01]  /*b5f0*/  WARPGROUP.ARRIVE ;  /* 0x00000000000079c5 */ /* 0x000fe20000000000 */
[----:B------:R-:W-:Y:S01]  /*b600*/  IMAD.MOV.U32 R13, RZ, RZ, 0x40000040 ;  /* 0x40000040ff0d7424 */ /* 0x000fe200078e00ff */
[----:B------:R-:W2:Y:S01]  /*b610*/  SHFL.BFLY PT, R5, R4, 0x2, 0x1f ;  /* 0x0c401f0004057f89 */ /* 0x000ea200000e0000 */
[----:B------:R-:W-:Y:S01]  /*b620*/  IMAD.U32 R6, RZ, RZ, UR14 ;  /* 0x0000000eff067e24 */ /* 0x000fe2000f8e00ff */
[----:B------:R-:W-:Y:S01]  /*b630*/  SHF.R.U32.HI R2, RZ, 0x4, R2 ;  /* 0x00000004ff027819 */ /* 0x000fe20000011602 */
[----:B------:R-:W-:Y:S01]  /*b640*/  IMAD.U32 R14, RZ, RZ, UR14 ;  /* 0x0000000eff0e7e24 */ /* 0x000fe2000f8e00ff */
[----:B01----:R-:W0:Y:S01]  /*b650*/  SHFL.BFLY PT, R0, R3, 0x2, 0x1f ;  /* 0x0c401f0003007f89 */ /* 0x003e2200000e0000 */
[----:B------:R-:W-:Y:S01]  /*b660*/  VIADD R232, R232, 0x1 ;  /* 0x00000001e8e87836 */ /* 0x000fe20000000000 */
[----:B------:R-:W-:-:S04]  /*b670*/  LOP3.LUT R2, R2, 0x3fff, RZ, 0xc0, !PT ;  /* 0x00003fff02027812 */ /* 0x000fc800078ec0ff */
[----:B------:R-:W-:-:S05]  /*b680*/  LOP3.LUT R11, R2, 0x3800000, RZ, 0xfc, !PT ;  /* 0x03800000020b7812 */ /* 0x000fca00078efcff */
[----:B------:R-:W-:Y:S02]  /*b690*/  IMAD R10, R16, 0xa80, R11 ;  /* 0x00000a80100a7824 */ /* 0x000fe400078e020b */
[----:B------:R-:W-:Y:S02]  /*b6a0*/  IMAD.MOV.U32 R11, RZ, RZ, 0x40000040 ;  /* 0x40000040ff0b7424 */ /* 0x000fe400078e00ff */
[C---:B------:R-:W-:Y:S01]  /*b6b0*/  VIADD R12, R10.reuse, 0x80 ;  /* 0x000000800a0c7836 */ /* 0x040fe20000000000 */
[----:B------:R-:W-:Y:S01]  /*b6c0*/  R2UR UR6, R10 ;  /* 0x000000000a0672ca */ /* 0x000fe200000e0000 */
[----:B------:R-:W-:Y:S01]  /*b6d0*/  VIADD R16, R16, 0x1 ;  /* 0x0000000110107836 */ /* 0x000fe20000000000 */
[----:B------:R-:W-:Y:S01]  /*b6e0*/  R2UR UR7, R11 ;  /* 0x000000000b0772ca */ /* 0x000fe200000e0000 */
[----:B------:R-:W-:Y:S02]  /*b6f0*/  IMAD.MOV.U32 R11, RZ, RZ, 0x40000040 ;  /* 0x40000040ff0b7424 */ /* 0x000fe400078e00ff */
[----:B--2---:R-:W-:Y:S01]  /*b700*/  FADD.FTZ R5, R5, R4 ;  /* 0x0000000405057221 */ /* 0x004fe20000010000 */
[----:B------:R-:W-:Y:S01]  /*b710*/  IMAD.MOV.U32 R4, RZ, RZ, RZ ;  /* 0x000000ffff047224 */ /* 0x000fe200078e00ff */
[----:B------:R-:W-:Y:S01]  /*b720*/  ISETP.NE.AND P2, PT, R16, 0x2, PT ;  /* 0x000000021000780c */ /* 0x000fe20003f45270 */
[----:B0-----:R-:W-:Y:S01]  /*b730*/  FADD.FTZ R2, R0, R3 ;  /* 0x0000000300027221 */ /* 0x001fe20000010000 */
[----:B------:R-:W-:Y:S01]  /*b740*/  IMAD.MOV.U32 R3, RZ, RZ, RZ ;  /* 0x000000ffff037224 */ /* 0x000fe200078e00ff */
[----:B------:R-:W0:Y:S01]  /*b750*/  SHFL.BFLY PT, R0, R5, 0x1, 0x1f ;  /* 0x0c201f0005007f89 */ /* 0x000e2200000e0000 */
[----:B------:R-:W-:-:S03]  /*b760*/  SEL R16, R16, RZ, P2 ;  /* 0x000000ff10107207 */ /* 0x000fc60001000000 */
[----:B------:R-:W1:Y:S01]  /*b770*/  SHFL.BFLY PT, R9, R2, 0x1, 0x1f ;  /* 0x0c201f0002097f89 */ /* 0x000e6200000e0000 */
[----:B------:R-:W-:Y:S01]  /*b780*/  HGMMA.64x192x16.F32.BF16 R24, R200, gdesc[UR4].tnspB, R24, gsb0 ;  /* 0x42e00004c8187df0 */ /* 0x000fe20008001818 */
[----:B------:R-:W-:Y:S01]  /*b790*/  R2UR UR6, R12 ;  /* 0x000000000c0672ca */ /* 0x000fe200000e0000 */
[----:B------:R-:W-:Y:S01]  /*b7a0*/  VIADD R12, R10, 0x100 ;  /* 0x000001000a0c7836 */ /* 0x000fe20000000000 */
[----:B------:R-:W-:Y:S01]  /*b7b0*/  R2UR UR7, R13 ;  /* 0x000000000d0772ca */ /* 0x000fe200000e0000 */
[----:B------:R-:W-:Y:S01]  /*b7c0*/  IMAD.MOV.U32 R13, RZ, RZ, 0x40000040 ;  /* 0x40000040ff0d7424 */ /* 0x000fe200078e00ff */
[----:B------:R-:W-:Y:S02]  /*b7d0*/  WARPGROUP.DEPBAR.LE gsb0, 0x0 ;  /* 0x00008000000079c5 */ /* 0x000fe40000010000 */
[----:B------:R-:W-:-:S13]  /*b7e0*/  WARPGROUP.ARRIVE ;  /* 0x00000000000079c5 */ /* 0x000fda0000000000 */
        /* <DEDUP_REMOVED lines=16> */
[C---:B------:R-:W-:Y:S01]  /*b8f0*/  VIADD R12, R10.reuse, 0x280 ;  /* 0x000002800a0c7836 */ /* 0x040fe20000000000 */
[----:B------:R-:W-:Y:S01]  /*b900*/  R2UR UR7, R13 ;  /* 0x000000000d0772ca */ /* 0x000fe200000e0000 */
[----:B------:R-:W-:Y:S02]  /*b910*/  IMAD.MOV.U32 R13, RZ, RZ, 0x40000040 ;  /* 0x40000040ff0d7424 */ /* 0x000fe400078e00ff */
[----:B------:R-:W-:Y:S01]  /*b920*/  VIADD R10, R10, 0x300 ;  /* 0x000003000a0a7836 */ /* 0x000fe20000000000 */
[----:B------:R-:W-:Y:S02]  /*b930*/  WARPGROUP.DEPBAR.LE gsb0, 0x0 ;  /* 0x00008000000079c5 */ /* 0x000fe40000010000 */
[----:B------:R-:W-:-:S11]  /*b940*/  WARPGROUP.ARRIVE ;  /* 0x00000000000079c5 */ /* 0x000fd60000000000 */
[----:B------:R-:W-:Y:S01]  /*b950*/  HGMMA.64x192x16.F32.BF16 R24, R184, gdesc[UR4].tnspB, R24, gsb0 ;  /* 0x42e00004b8187df0 */ /* 0x000fe20008001818 */
[----:B------:R-:W-:Y:S01]  /*b960*/  R2UR UR6, R12 ;  /* 0x000000000c0672ca */ /* 0x000fe200000e0000 */
[----:B0-----:R-:W-:Y:S01]  /*b970*/  FADD.FTZ R12, R5, R0 ;  /* 0x00000000050c7221 */ /* 0x001fe20000010000 */
[----:B------:R-:W-:Y:S01]  /*b980*/  R2UR UR7, R13 ;  /* 0x000000000d0772ca */ /* 0x000fe200000e0000 */
[----:B-1----:R-:W-:Y:S01]  /*b990*/  FADD.FTZ R13, R2, R9 ;  /* 0x00000009020d7221 */ /* 0x002fe20000010000 */
[----:B------:R-:W-:Y:S01]  /*b9a0*/  SEL R0, RZ, 0x1, P2 ;  /* 0x00000001ff007807 */ /* 0x000fe20001000000 */
[----:B------:R-:W-:Y:S01]  /*b9b0*/  IMAD.MOV.U32 R2, RZ, RZ, -0x800000 ;  /* 0xff800000ff027424 */ /* 0x000fe200078e00ff */
[----:B------:R-:W-:Y:S02]  /*b9c0*/  FSETP.NE.FTZ.AND P0, PT, R12, RZ, PT ;  /* 0x000000ff0c00720b */ /* 0x000fe40003f15000 */
[----:B------:R-:W-:Y:S02]  /*b9d0*/  FSETP.NE.FTZ.AND P3, PT, R13, RZ, PT ;  /* 0x000000ff0d00720b */ /* 0x000fe40003f75000 */
[----:B------:R-:W-:Y:S01]  /*b9e0*/  LOP3.LUT R17, R17, R0, RZ, 0x3c, !PT ;  /* 0x0000000011117212 */ /* 0x000fe200078e3cff */
[----:B------:R-:W-:-:S08]  /*b9f0*/  IMAD.MOV.U32 R0, RZ, RZ, -0x800000 ;  /* 0xff800000ff007424 */ /* 0x000fd000078e00ff */
[----:B------:R-:W0:Y:S01]  /*ba00*/  @P0 MUFU.LG2 R9, R12 ;  /* 0x0000000c00090308 */ /* 0x000e220000000c00 */
[----:B------:R-:W-:Y:S01]  /*ba10*/  @P0 FMUL.FTZ R6, R6, 0.69314718246459960938 ;  /* 0x3f31721806060820 */ /* 0x000fe20000410000 */
[----:B------:R-:W-:-:S06]  /*ba20*/  @P3 FMUL.FTZ R14, R14, 0.69314718246459960938 ;  /* 0x3f3172180e0e3820 */ /* 0x000fcc0000410000 */
[----:B------:R-:W-:Y:S08]  /*ba30*/  @P0 MUFU.RCP R4, R12 ;  /* 0x0000000c00040308 */ /* 0x000ff00000001000 */
[----:B------:R-:W-:Y:S01]  /*ba40*/  @P3 MUFU.RCP R3, R13 ;  /* 0x0000000d00033308 */ /* 0x000fe20000001000 */
[----:B0-----:R-:W-:-:S04]  /*ba50*/  @P0 FMUL.FTZ R9, R9, 0.69314718246459960938 ;  /* 0x3f31721809090820 */ /* 0x001fc80000410000 */
[----:B------:R-:W-:Y:S01]  /*ba60*/  @P0 FFMA.FTZ R0, R6, R7, R9 ;  /* 0x0000000706000223 */ /* 0x000fe20000010009 */
[----:B------:R-:W-:Y:S01]  /*ba70*/  PLOP3.LUT P0, PT, PT, PT, PT, 0x8, 0x0 ;  /* 0x000000000000781c */ /* 0x000fe20003f0e170 */
[----:B------:R-:W-:Y:S02]  /*ba80*/  WARPGROUP.DEPBAR.LE gsb0, 0x0 ;  /* 0x00008000000079c5 */ /* 0x000fe40000010000 */
[----:B------:R-:W-:-:S06]  /*ba90*/  WARPGROUP.ARRIVE ;  /* 0x00000000000079c5 */ /* 0x000fcc0000000000 */
[----:B------:R-:W-:Y:S01]  /*baa0*/  HGMMA.64x192x16.F32.BF16 R24, R180, gdesc[UR4].tnspB, R24, gsb0 ;  /* 0x42e00004b4187df0 */ /* 0x000fe20008001818 */
[----:B------:R-:W-:Y:S02]  /*bab0*/  R2UR UR6, R10 ;  /* 0x000000000a0672ca */ /* 0x000fe400000e0000 */
[----:B------:R-:W-:Y:S01]  /*bac0*/  R2UR UR7, R11 ;  /* 0x000000000b0772ca */ /* 0x000fe200000e0000 */
[----:B------:R-:W-:Y:S01]  /*bad0*/  @!P1 VIADD R11, R15, 0x36860 ;  /* 0x000368600f0b9836 */ /* 0x000fe20000000000 */
[----:B------:R-:W0:Y:S04]  /*bae0*/  @P3 MUFU.LG2 R10, R13 ;  /* 0x0000000d000a3308 */ /* 0x000e280000000c00 */
[----:B------:R-:W-:Y:S01]  /*baf0*/  @!P1 PRMT R11, RZ, 0x654, R11 ;  /* 0x00000654ff0b9816 */ /* 0x000fe2000000000b */
[----:B0-----:R-:W-:-:S04]  /*bb00*/  @P3 FMUL.FTZ R5, R10, 0.69314718246459960938 ;  /* 0x3f3172180a053820 */ /* 0x001fc80000410000 */
[----:B------:R-:W-:Y:S01]  /*bb10*/  @P3 FFMA.FTZ R2, R14, R8, R5 ;  /* 0x000000080e023223 */ /* 0x000fe20000010005 */
[----:B------:R-:W-:Y:S02]  /*bb20*/  WARPGROUP.DEPBAR.LE gsb0, 0x0 ;  /* 0x00008000000079c5 */ /* 0x000fe40000010000 */
[----:B------:R-:W-:-:S06]  /*bb30*/  WARPGROUP.ARRIVE ;  /* 0x00000000000079c5 */ /* 0x000fcc0000000000 */
[----:B------:R-:W-:Y:S03]  /*bb40*/  HGMMA.64x192x16.F32.BF16 R24, R176, gdesc[UR4].tnspB, R24, gsb0 ;  /* 0x42e00004b0187df0 */ /* 0x000fe60008001818 */
[----:B------:R-:W-:Y:S02]  /*bb50*/  WARPGROUP.DEPBAR.LE gsb0, 0x0 ;  /* 0x00008000000079c5 */ /* 0x000fe40000010000 */
[----:B------:R0:W-:Y:S01]  /*bb60*/  @!P1 SYNCS.ARRIVE.TRANS64.RED.A1T0 RZ, [R11+URZ], RZ ;  /* 0x000000ff0bff99a7 */ /* 0x0001e2000810043f */
        /* <DEDUP_REMOVED lines=95> */
[----:B0-----:R-:W-:-:S07]  /*c160*/  FMUL.FTZ R119, R119, R3 ;  /* 0x0000000377777220 */ /* 0x001fce0000410000 */
.L_x_179:
[----:B------:R-:W0:Y:S08]  /*c170*/  S2UR UR4, SR_CgaCtaId ;  /* 0x00000000000479c3 */ /* 0x000e300000008800 */
[----:B------:R-:W-:Y:S06]  /*c180*/  BAR.SYNC.DEFER_BLOCKING 0x5, 0x180 ;  /* 0x0146000000007b1d */ /* 0x000fec0000010000 */
[----:B------:R-:W-:Y:S01]  /*c190*/  UMOV UR8, 0x400 ;  /* 0x0000040000087882 */ /* 0x000fe20000000000 */
[----:B------:R-:W-:Y:S01]  /*c1a0*/  BSSY B0, `(.L_x_201) ;  /* 0x00003e0000007945 */ /* 0x000fe20003800000 */
[----:B0-----:R-:W-:-:S09]  /*c1b0*/  ULEA UR8, UR4, UR8, 0x18 ;  /* 0x0000000804087291 */ /* 0x001fd2000f8ec03f */
[----:B------:R-:W0:Y:S02]  /*c1c0*/  LDS.128 R4, [UR8+0x368d0] ;  /* 0x0368d008ff047984 */ /* 0x000e240008000c00 */
[----:B0-----:R-:W-:Y:S02]  /*c1d0*/  R2UR UR5, R5 ;  /* 0x00000000050572ca */ /* 0x001fe400000e0000 */
[----:B------:R-:W-:Y:S02]  /*c1e0*/  R2UR UR6, R6 ;  /* 0x00000000060672ca */ /* 0x000fe400000e0000 */
[----:B------:R-:W-:Y:S01]  /*c1f0*/  R2UR UR7, R7 ;  /* 0x00000000070772ca */ /* 0x000fe200000e0000 */
[----:B------:R-:W-:Y:S06]  /*c200*/  BAR.ARV 0x4, 0x180 ;  /* 0x0106000000007b1d */ /* 0x000fec0000002000 */
[----:B------:R-:W-:Y:S08]  /*c210*/  @P0 BRA `(.L_x_202) ;  /* 0x0000002c00940947 */ /* 0x000ff00003800000 */
[----:B------:R-:W2:Y:S01]  /*c220*/  LDL R3, [R1+0x5c] ;  /* 0x00005c0001037983 */ /* 0x000ea20000100800 */
[----:B------:R-:W0:Y:S01]  /*c230*/  S2UR UR4, SR_SWINHI ;  /* 0x00000000000479c3 */ /* 0x000e220000002f00 */
[----:B------:R-:W-:Y:S01]  /*c240*/  IMAD.MOV.U32 R4, RZ, RZ, 0x2 ;  /* 0x00000002ff047424 */ /* 0x000fe200078e00ff */
[----:B------:R-:W-:Y:S01]  /*c250*/  R2UR UR21, R22 ;  /* 0x00000000161572ca */ /* 0x000fe200000e0000 */
[----:B------:R-:W-:Y:S01]  /*c260*/  ULDC.64 UR14, c[0x0][0xc00] ;  /* 0x00030000000e7ab9 */ /* 0x000fe20000000a00 */
[----:B------:R-:W-:Y:S01]  /*c270*/  R2UR UR18, R231 ;  /* 0x00000000e71272ca */ /* 0x000fe200000e0000 */
[----:B------:R-:W3:Y:S01]  /*c280*/  LDL R138, [R1+0x58] ;  /* 0x00005800018a7983 */ /* 0x000ee20000100800 */
[----:B------:R-:W-:Y:S02]  /*c290*/  R2UR UR17, R233 ;  /* 0x00000000e91172ca */ /* 0x000fe400000e0000 */
[----:B------:R-:W-:Y:S02]  /*c2a0*/  R2UR UR20, R229 ;  /* 0x00000000e51472ca */ /* 0x000fe400000e0000 */
[----:B------:R-:W-:-:S02]  /*c2b0*/  R2UR UR19, R23 ;  /* 0x00000000171372ca */ /* 0x000fc400000e0000 */
[----:B------:R-:W-:Y:S01]  /*c2c0*/  R2UR UR23, R228 ;  /* 0x00000000e41772ca */ /* 0x000fe200000e0000 */
[----:B------:R-:W-:Y:S01]  /*c2d0*/  UMOV UR10, UR8 ;  /* 0x00000008000a7c82 */ /* 0x000fe20008000000 */
[----:B0-----:R-:W-:-:S03]  /*c2e0*/  UMOV UR11, UR4 ;  /* 0x00000004000b7c82 */ /* 0x001fc60008000000 */
[----:B------:R-:W-:Y:S02]  /*c2f0*/  USHF.L.U32 UR4, UR18, 0x2, URZ ;  /* 0x0000000212047899 */ /* 0x000fe4000800063f */
[----:B------:R-:W-:Y:S02]  /*c300*/  USHF.L.U64.HI UR16, UR18, 0x2, UR17 ;  /* 0x0000000212107899 */ /* 0x000fe40008010211 */
[----:B------:R-:W-:-:S04]  /*c310*/  UIADD3 UR9, UP0, UR4, UR14, URZ ;  /* 0x0000000e04097290 */ /* 0x000fc8000ff1e03f */
[----:B------:R-:W-:Y:S01]  /*c320*/  UIADD3.X UR12, UR16, UR15, URZ, UP0, !UPT ;  /* 0x0000000f100c7290 */ /* 0x000fe200087fe43f */
[----:B------:R-:W-:Y:S01]  /*c330*/  ULDC.64 UR24, c[0x0][0x208] ;  /* 0x0000820000187ab9 */ /* 0x000fe20000000a00 */
[----:B------:R-:W-:Y:S01]  /*c340*/  BAR.SYNC.DEFER_BLOCKING 0x1, 0x100 ;  /* 0x0044000000007b1d */ /* 0x000fe20000010000 */
[----:B--2---:R-:W-:-:S03]  /*c350*/  IMAD.WIDE R4, R3, R4, UR10 ;  /* 0x0000000a03047e25 */ /* 0x004fc6000f8e0204 */
[C---:B------:R-:W-:Y:S02]  /*c360*/  LOP3.LUT R3, R4.reuse, 0x380, RZ, 0xc0, !PT ;  /* 0x0000038004037812 */ /* 0x040fe400078ec0ff */
[C---:B------:R-:W-:Y:S02]  /*c370*/  IADD3 R6, P2, R4.reuse, 0x20, RZ ;  /* 0x0000002004067810 */ /* 0x040fe40007f5e0ff */
[C---:B------:R-:W-:Y:S02]  /*c380*/  IADD3 R8, P1, R4.reuse, 0x40, RZ ;  /* 0x0000004004087810 */ /* 0x040fe40007f3e0ff */
[C---:B------:R-:W-:Y:S02]  /*c390*/  IADD3 R133, P6, R4.reuse, 0x60, RZ ;  /* 0x0000006004857810 */ /* 0x040fe40007fde0ff */
[C---:B------:R-:W-:Y:S02]  /*c3a0*/  IADD3 R135, P5, R4.reuse, 0x4000, RZ ;  /* 0x0000400004877810 */ /* 0x040fe40007fbe0ff */
[----:B------:R-:W-:Y:S01]  /*c3b0*/  SHF.R.U64 R3, R3, 0x3, RZ ;  /* 0x0000000303037819 */ /* 0x000fe200000012ff */
[--C-:B------:R-:W-:Y:S01]  /*c3c0*/  IMAD.X R11, RZ, RZ, R5.reuse, P2 ;  /* 0x000000ffff0b7224 */ /* 0x100fe200010e0605 */
[C---:B------:R-:W-:Y:S01]  /*c3d0*/  IADD3 R22, P0, R4.reuse, 0x4020, RZ ;  /* 0x0000402004167810 */ /* 0x040fe20007f1e0ff */
[--C-:B------:R-:W-:Y:S01]  /*c3e0*/  IMAD.X R13, RZ, RZ, R5.reuse, P1 ;  /* 0x000000ffff0d7224 */ /* 0x100fe200008e0605 */
[C---:B------:R-:W-:Y:S01]  /*c3f0*/  IADD3 R137, P4, R4.reuse, 0x4040, RZ ;  /* 0x0000404004897810 */ /* 0x040fe20007f9e0ff */
[--C-:B------:R-:W-:Y:S01]  /*c400*/  IMAD.X R15, RZ, RZ, R5.reuse, P6 ;  /* 0x000000ffff0f7224 */ /* 0x100fe200030e0605 */
[C---:B------:R-:W-:Y:S01]  /*c410*/  IADD3 R86, P3, R4.reuse, 0x4060, RZ ;  /* 0x0000406004567810 */ /* 0x040fe20007f7e0ff */
[----:B------:R-:W-:Y:S01]  /*c420*/  IMAD.X R81, RZ, RZ, R5, P5 ;  /* 0x000000ffff517224 */ /* 0x000fe200028e0605 */
[----:B------:R-:W-:-:S02]  /*c430*/  IADD3 R139, P2, R4, 0x8000, RZ ;  /* 0x00008000048b7810 */ /* 0x000fc40007f5e0ff */
[C---:B------:R-:W-:Y:S02]  /*c440*/  IADD3 R141, P1, R4.reuse, 0x8020, RZ ;  /* 0x00008020048d7810 */ /* 0x040fe40007f3e0ff */
[C---:B------:R-:W-:Y:S02]  /*c450*/  IADD3 R143, P6, R4.reuse, 0x8040, RZ ;  /* 0x00008040048f7810 */ /* 0x040fe40007fde0ff */
[----:B------:R-:W-:Y:S02]  /*c460*/  IADD3 R145, P5, R4, 0x8060, RZ ;  /* 0x0000806004917810 */ /* 0x000fe40007fbe0ff */
[----:B------:R-:W-:Y:S02]  /*c470*/  LOP3.LUT R4, R3, R4, RZ, 0x3c, !PT ;  /* 0x0000000403047212 */ /* 0x000fe400078e3cff */
[----:B------:R-:W-:Y:S02]  /*c480*/  LOP3.LUT R7, R8, 0x380, RZ, 0xc0, !PT ;  /* 0x0000038008077812 */ /* 0x000fe400078ec0ff */
[----:B------:R-:W-:-:S02]  /*c490*/  LOP3.LUT R3, R6, 0x380, RZ, 0xc0, !PT ;  /* 0x0000038006037812 */ /* 0x000fc400078ec0ff */
[----:B------:R-:W-:Y:S02]  /*c4a0*/  SHF.R.U64 R7, R7, 0x3, RZ ;  /* 0x0000000307077819 */ /* 0x000fe400000012ff */
[----:B------:R-:W-:Y:S02]  /*c4b0*/  SHF.R.U64 R3, R3, 0x3, RZ ;  /* 0x0000000303037819 */ /* 0x000fe400000012ff */
[----:B------:R-:W-:Y:S02]  /*c4c0*/  LOP3.LUT R12, R7, R8, RZ, 0x3c, !PT ;  /* 0x00000008070c7212 */ /* 0x000fe400078e3cff */
[----:B------:R-:W-:Y:S02]  /*c4d0*/  LOP3.LUT R10, R3, R6, RZ, 0x3c, !PT ;  /* 0x00000006030a7212 */ /* 0x000fe400078e3cff */
[----:B------:R-:W-:Y:S02]  /*c4e0*/  LOP3.LUT R8, R139, 0x380, RZ, 0xc0, !PT ;  /* 0x000003808b087812 */ /* 0x000fe400078ec0ff */
[----:B------:R-:W-:-:S02]  /*c4f0*/  LOP3.LUT R3, R22, 0x380, RZ, 0xc0, !PT ;  /* 0x0000038016037812 */ /* 0x000fc400078ec0ff */
[----:B------:R-:W-:Y:S02]  /*c500*/  LOP3.LUT R18, R135, 0x380, RZ, 0xc0, !PT ;  /* 0x0000038087127812 */ /* 0x000fe400078ec0ff */
[----:B------:R-:W-:Y:S02]  /*c510*/  SHF.R.U64 R8, R8, 0x3, RZ ;  /* 0x0000000308087819 */ /* 0x000fe400000012ff */
[----:B------:R-:W-:Y:S02]  /*c520*/  LOP3.LUT R14, R133, 0x380, RZ, 0xc0, !PT ;  /* 0x00000380850e7812 */ /* 0x000fe400078ec0ff */
[----:B------:R-:W-:Y:S02]  /*c530*/  SHF.R.U64 R3, R3, 0x3, RZ ;  /* 0x0000000303037819 */ /* 0x000fe400000012ff */
[----:B------:R-:W-:Y:S02]  /*c540*/  SHF.R.U64 R18, R18, 0x3, RZ ;  /* 0x0000000312127819 */ /* 0x000fe400000012ff */
[----:B------:R-:W-:-:S02]  /*c550*/  LOP3.LUT R6, R137, 0x380, RZ, 0xc0, !PT ;  /* 0x0000038089067812 */ /* 0x000fc400078ec0ff */
[----:B------:R-:W-:Y:S02]  /*c560*/  LOP3.LUT R7, R86, 0x380, RZ, 0xc0, !PT ;  /* 0x0000038056077812 */ /* 0x000fe400078ec0ff */
[----:B------:R-:W-:Y:S02]  /*c570*/  LOP3.LUT R126, R8, R139, RZ, 0x3c, !PT ;  /* 0x0000008b087e7212 */ /* 0x000fe400078e3cff */
[----:B------:R-:W-:Y:S02]  /*c580*/  SHF.R.U64 R14, R14, 0x3, RZ ;  /* 0x000000030e0e7819 */ /* 0x000fe400000012ff */
[----:B------:R-:W-:Y:S02]  /*c590*/  LOP3.LUT R82, R3, R22, RZ, 0x3c, !PT ;  /* 0x0000001603527212 */ /* 0x000fe400078e3cff */
[----:B------:R-:W-:Y:S02]  /*c5a0*/  LOP3.LUT R8, R141, 0x380, RZ, 0xc0, !PT ;  /* 0x000003808d087812 */ /* 0x000fe400078ec0ff */
[----:B------:R-:W-:-:S02]  /*c5b0*/  LOP3.LUT R80, R18, R135, RZ, 0x3c, !PT ;  /* 0x0000008712507212 */ /* 0x000fc400078e3cff */
[----:B------:R-:W-:Y:S02]  /*c5c0*/  LOP3.LUT R22, R145, 0x380, RZ, 0xc0, !PT ;  /* 0x0000038091167812 */ /* 0x000fe400078ec0ff */
[----:B------:R-:W-:Y:S02]  /*c5d0*/  SHF.R.U64 R6, R6, 0x3, RZ ;  /* 0x0000000306067819 */ /* 0x000fe400000012ff */
[----:B------:R-:W-:Y:S02]  /*c5e0*/  SHF.R.U64 R7, R7, 0x3, RZ ;  /* 0x0000000307077819 */ /* 0x000fe400000012ff */
[----:B------:R-:W-:Y:S01]  /*c5f0*/  LOP3.LUT R18, R143, 0x380, RZ, 0xc0, !PT ;  /* 0x000003808f127812 */ /* 0x000fe200078ec0ff */
[--C-:B------:R-:W-:Y:S01]  /*c600*/  IMAD.X R83, RZ, RZ, R5.reuse, P0 ;  /* 0x000000ffff537224 */ /* 0x100fe200000e0605 */
[----:B------:R-:W-:Y:S02]  /*c610*/  LOP3.LUT R14, R14, R133, RZ, 0x3c, !PT ;  /* 0x000000850e0e7212 */ /* 0x000fe400078e3cff */
[----:B------:R-:W-:Y:S01]  /*c620*/  SHF.R.U64 R8, R8, 0x3, RZ ;  /* 0x0000000308087819 */ /* 0x000fe200000012ff */
[--C-:B------:R-:W-:Y:S01]  /*c630*/  IMAD.X R85, RZ, RZ, R5.reuse, P4 ;  /* 0x000000ffff557224 */ /* 0x100fe200020e0605 */
[----:B------:R-:W-:Y:S01]  /*c640*/  SHF.R.U64 R22, R22, 0x3, RZ ;  /* 0x0000000316167819 */ /* 0x000fe200000012ff */
[--C-:B------:R-:W-:Y:S01]  /*c650*/  IMAD.X R87, RZ, RZ, R5.reuse, P3 ;  /* 0x000000ffff577224 */ /* 0x100fe200018e0605 */
[----:B------:R-:W-:Y:S01]  /*c660*/  LOP3.LUT R84, R6, R137, RZ, 0x3c, !PT ;  /* 0x0000008906547212 */ /* 0x000fe200078e3cff */
[--C-:B------:R-:W-:Y:S01]  /*c670*/  IMAD.X R127, RZ, RZ, R5.reuse, P2 ;  /* 0x000000ffff7f7224 */ /* 0x100fe200010e0605 */
[----:B------:R-:W-:Y:S01]  /*c680*/  LOP3.LUT R86, R7, R86, RZ, 0x3c, !PT ;  /* 0x0000005607567212 */ /* 0x000fe200078e3cff */
[--C-:B------:R-:W-:Y:S01]  /*c690*/  IMAD.X R129, RZ, RZ, R5.reuse, P1 ;  /* 0x000000ffff817224 */ /* 0x100fe200008e0605 */
[----:B------:R-:W-:Y:S01]  /*c6a0*/  MOV R3, R4 ;  /* 0x0000000400037202 */ /* 0x000fe20000000f00 */
[--C-:B------:R-:W-:Y:S01]  /*c6b0*/  IMAD.X R131, RZ, RZ, R5.reuse, P6 ;  /* 0x000000ffff837224 */ /* 0x100fe200030e0605 */
[----:B------:R-:W-:Y:S01]  /*c6c0*/  SHF.R.U64 R18, R18, 0x3, RZ ;  /* 0x0000000312127819 */ /* 0x000fe200000012ff */
[----:B------:R-:W-:Y:S01]  /*c6d0*/  IMAD.X R9, RZ, RZ, R5, P5 ;  /* 0x000000ffff097224 */ /* 0x000fe200028e0605 */
[----:B------:R-:W-:-:S02]  /*c6e0*/  F2FP.BF16.F32.PACK_AB R4, R25, R24 ;  /* 0x000000181904723e */ /* 0x000fc400000010ff */
[----:B------:R-:W-:Y:S02]  /*c6f0*/  F2FP.BF16.F32.PACK_AB R5, R27, R26 ;  /* 0x0000001a1b05723e */ /* 0x000fe400000010ff */
[----:B------:R-:W-:Y:S02]  /*c700*/  F2FP.BF16.F32.PACK_AB R6, R29, R28 ;  /* 0x0000001c1d06723e */ /* 0x000fe400000010ff */
[----:B------:R-:W-:Y:S02]  /*c710*/  F2FP.BF16.F32.PACK_AB R7, R31, R30 ;  /* 0x0000001e1f07723e */ /* 0x000fe400000010ff */
[----:B------:R-:W-:Y:S02]  /*c720*/  LOP3.LUT R128, R8, R141, RZ, 0x3c, !PT ;  /* 0x0000008d08807212 */ /* 0x000fe400078e3cff */
[----:B------:R-:W-:Y:S02]  /*c730*/  MOV R135, R12 ;  /* 0x0000000c00877202 */ /* 0x000fe40000000f00 */
[----:B------:R-:W-:-:S02]  /*c740*/  MOV R134, R14 ;  /* 0x0000000e00867202 */ /* 0x000fc40000000f00 */
[----:B------:R-:W-:Y:S02]  /*c750*/  LOP3.LUT R8, R22, R145, RZ, 0x3c, !PT ;  /* 0x0000009116087212 */ /* 0x000fe400078e3cff */
[----:B------:R-:W-:Y:S02]  /*c760*/  MOV R136, R10 ;  /* 0x0000000a00887202 */ /* 0x000fe40000000f00 */
[----:B------:R-:W-:Y:S02]  /*c770*/  F2FP.BF16.F32.PACK_AB R12, R33, R32 ;  /* 0x00000020210c723e */ /* 0x000fe400000010ff */
[----:B------:R-:W-:Y:S02]  /*c780*/  F2FP.BF16.F32.PACK_AB R13, R35, R34 ;  /* 0x00000022230d723e */ /* 0x000fe400000010ff */
[----:B------:R-:W-:Y:S02]  /*c790*/  F2FP.BF16.F32.PACK_AB R14, R37, R36 ;  /* 0x00000024250e723e */ /* 0x000fe400000010ff */
[----:B------:R-:W-:-:S02]  /*c7a0*/  F2FP.BF16.F32.PACK_AB R15, R39, R38 ;  /* 0x00000026270f723e */ /* 0x000fc400000010ff */
[----:B------:R-:W-:Y:S02]  /*c7b0*/  LOP3.LUT R130, R18, R143, RZ, 0x3c, !PT ;  /* 0x0000008f12827212 */ /* 0x000fe400078e3cff */
[----:B------:R-:W-:Y:S02]  /*c7c0*/  MOV R133, R80 ;  /* 0x0000005000857202 */ /* 0x000fe40000000f00 */
[----:B------:R-:W-:Y:S01]  /*c7d0*/  MOV R132, R82 ;  /* 0x0000005200847202 */ /* 0x000fe20000000f00 */
[----:B------:R0:W-:Y:S01]  /*c7e0*/  STSM.16.M88.4 [R3], R4 ;  /* 0x0000000403007844 */ /* 0x0001e20000000200 */
[----:B------:R-:W-:Y:S02]  /*c7f0*/  MOV R22, R84 ;  /* 0x0000005400167202 */ /* 0x000fe40000000f00 */
[----:B------:R-:W-:Y:S02]  /*c800*/  MOV R18, R86 ;  /* 0x0000005600127202 */ /* 0x000fe40000000f00 */
[----:B------:R-:W-:-:S02]  /*c810*/  F2FP.BF16.F32.PACK_AB R80, R41, R40 ;  /* 0x000000282950723e */ /* 0x000fc400000010ff */
[----:B------:R-:W-:Y:S02]  /*c820*/  F2FP.BF16.F32.PACK_AB R81, R43, R42 ;  /* 0x0000002a2b51723e */ /* 0x000fe400000010ff */
[----:B------:R-:W-:Y:S02]  /*c830*/  F2FP.BF16.F32.PACK_AB R82, R45, R44 ;  /* 0x0000002c2d52723e */ /* 0x000fe400000010ff */
[----:B------:R-:W-:Y:S02]  /*c840*/  F2FP.BF16.F32.PACK_AB R83, R47, R46 ;  /* 0x0000002e2f53723e */ /* 0x000fe400000010ff */
[----:B------:R-:W-:Y:S02]  /*c850*/  F2FP.BF16.F32.PACK_AB R84, R49, R48 ;  /* 0x000000303154723e */ /* 0x000fe400000010ff */
[----:B------:R-:W-:Y:S02]  /*c860*/  F2FP.BF16.F32.PACK_AB R85, R51, R50 ;  /* 0x000000323355723e */ /* 0x000fe400000010ff */
[----:B------:R-:W-:-:S02]  /*c870*/  F2FP.BF16.F32.PACK_AB R86, R53, R52 ;  /* 0x000000343556723e */ /* 0x000fc400000010ff */
[----:B------:R-:W-:Y:S01]  /*c880*/  F2FP.BF16.F32.PACK_AB R87, R55, R54 ;  /* 0x000000363757723e */ /* 0x000fe200000010ff */
[----:B------:R1:W-:Y:S01]  /*c890*/  STSM.16.M88.4 [R136], R12 ;  /* 0x0000000c88007844 */ /* 0x0003e20000000200 */
[----:B0-----:R-:W-:Y:S02]  /*c8a0*/  MOV R3, R8 ;  /* 0x0000000800037202 */ /* 0x001fe40000000f00 */
[----:B------:R-:W-:Y:S02]  /*c8b0*/  F2FP.BF16.F32.PACK_AB R4, R57, R56 ;  /* 0x000000383904723e */ /* 0x000fe400000010ff */
[----:B------:R-:W-:Y:S02]  /*c8c0*/  F2FP.BF16.F32.PACK_AB R5, R59, R58 ;  /* 0x0000003a3b05723e */ /* 0x000fe400000010ff */
[----:B------:R-:W-:Y:S02]  /*c8d0*/  F2FP.BF16.F32.PACK_AB R6, R61, R60 ;  /* 0x0000003c3d06723e */ /* 0x000fe400000010ff */
[----:B------:R-:W-:-:S02]  /*c8e0*/  F2FP.BF16.F32.PACK_AB R7, R63, R62 ;  /* 0x0000003e3f07723e */ /* 0x000fc400000010ff */
[----:B------:R-:W-:Y:S02]  /*c8f0*/  F2FP.BF16.F32.PACK_AB R8, R65, R64 ;  /* 0x000000404108723e */ /* 0x000fe400000010ff */
[----:B------:R-:W-:Y:S02]  /*c900*/  F2FP.BF16.F32.PACK_AB R9, R67, R66 ;  /* 0x000000424309723e */ /* 0x000fe400000010ff */
[----:B------:R-:W-:Y:S02]  /*c910*/  F2FP.BF16.F32.PACK_AB R10, R69, R68 ;  /* 0x00000044450a723e */ /* 0x000fe400000010ff */
[----:B------:R-:W-:Y:S01]  /*c920*/  F2FP.BF16.F32.PACK_AB R11, R71, R70 ;  /* 0x00000046470b723e */ /* 0x000fe200000010ff */
[----:B------:R0:W-:Y:S01]  /*c930*/  STSM.16.M88.4 [R135], R80 ;  /* 0x0000005087007844 */ /* 0x0001e20000000200 */
[----:B-1----:R-:W-:Y:S02]  /*c940*/  F2FP.BF16.F32.PACK_AB R12, R73, R72 ;  /* 0x00000048490c723e */ /* 0x002fe400000010ff */
[----:B------:R-:W-:-:S02]  /*c950*/  F2FP.BF16.F32.PACK_AB R13, R75, R74 ;  /* 0x0000004a4b0d723e */ /* 0x000fc400000010ff */
[----:B------:R-:W-:Y:S02]  /*c960*/  F2FP.BF16.F32.PACK_AB R14, R77, R76 ;  /* 0x0000004c4d0e723e */ /* 0x000fe400000010ff */
[----:B------:R-:W-:Y:S01]  /*c970*/  F2FP.BF16.F32.PACK_AB R15, R79, R78 ;  /* 0x0000004e4f0f723e */ /* 0x000fe200000010ff */
[----:B------:R1:W-:Y:S01]  /*c980*/  STSM.16.M88.4 [R134], R84 ;  /* 0x0000005486007844 */ /* 0x0003e20000000200 */
[----:B------:R-:W-:Y:S02]  /*c990*/  MOV R126, R126 ;  /* 0x0000007e007e7202 */ /* 0x000fe40000000f00 */
[----:B------:R-:W-:Y:S01]  /*c9a0*/  MOV R128, R128 ;  /* 0x0000008000807202 */ /* 0x000fe20000000f00 */
[----:B------:R2:W-:Y:S01]  /*c9b0*/  STSM.16.M88.4 [R133], R4 ;  /* 0x0000000485007844 */ /* 0x0005e20000000200 */
[----:B------:R-:W-:Y:S02]  /*c9c0*/  MOV R130, R130 ;  /* 0x0000008200827202 */ /* 0x000fe40000000f00 */
[----:B0-----:R-:W-:-:S02]  /*c9d0*/  F2FP.BF16.F32.PACK_AB R80, R21, R20 ;  /* 0x000000141550723e */ /* 0x001fc400000010ff */
[----:B------:R-:W-:Y:S02]  /*c9e0*/  F2FP.BF16.F32.PACK_AB R81, R123, R122 ;  /* 0x0000007a7b51723e */ /* 0x000fe400000010ff */
[----:B------:R-:W-:Y:S02]  /*c9f0*/  F2FP.BF16.F32.PACK_AB R82, R121, R120 ;  /* 0x000000787952723e */ /* 0x000fe400000010ff */
[----:B------:R-:W-:Y:S01]  /*ca00*/  F2FP.BF16.F32.PACK_AB R83, R125, R124 ;  /* 0x0000007c7d53723e */ /* 0x000fe200000010ff */
[----:B------:R0:W-:Y:S01]  /*ca10*/  STSM.16.M88.4 [R132], R8 ;  /* 0x0000000884007844 */ /* 0x0001e20000000200 */
[----:B-1----:R-:W-:Y:S02]  /*ca20*/  F2FP.BF16.F32.PACK_AB R84, R89, R88 ;  /* 0x000000585954723e */ /* 0x002fe400000010ff */
[----:B------:R-:W-:Y:S02]  /*ca30*/  F2FP.BF16.F32.PACK_AB R85, R91, R90 ;  /* 0x0000005a5b55723e */ /* 0x000fe400000010ff */
[----:B------:R-:W-:-:S02]  /*ca40*/  F2FP.BF16.F32.PACK_AB R86, R93, R92 ;  /* 0x0000005c5d56723e */ /* 0x000fc400000010ff */
[----:B------:R-:W-:Y:S01]  /*ca50*/  F2FP.BF16.F32.PACK_AB R87, R95, R94 ;  /* 0x0000005e5f57723e */ /* 0x000fe200000010ff */
[----:B------:R1:W-:Y:S01]  /*ca60*/  STSM.16.M88.4 [R22], R12 ;  /* 0x0000000c16007844 */ /* 0x0003e20000000200 */
[----:B--2---:R-:W-:Y:S02]  /*ca70*/  F2FP.BF16.F32.PACK_AB R4, R97, R96 ;  /* 0x000000606104723e */ /* 0x004fe400000010ff */
[----:B------:R-:W-:Y:S02]  /*ca80*/  F2FP.BF16.F32.PACK_AB R5, R99, R98 ;  /* 0x000000626305723e */ /* 0x000fe400000010ff */
[----:B------:R-:W-:Y:S02]  /*ca90*/  F2FP.BF16.F32.PACK_AB R6, R101, R100 ;  /* 0x000000646506723e */ /* 0x000fe400000010ff */
[----:B------:R-:W-:Y:S02]  /*caa0*/  F2FP.BF16.F32.PACK_AB R7, R103, R102 ;  /* 0x000000666707723e */ /* 0x000fe400000010ff */
        /* <DEDUP_REMOVED lines=9> */
[----:B------:R-:W-:Y:S04]  /*cb40*/  STSM.16.M88.4 [R126], R84 ;  /* 0x000000547e007844 */ /* 0x000fe80000000200 */
[----:B------:R-:W-:Y:S04]  /*cb50*/  STSM.16.M88.4 [R128], R4 ;  /* 0x0000000480007844 */ /* 0x000fe80000000200 */
[----:B------:R-:W-:Y:S04]  /*cb60*/  STSM.16.M88.4 [R130], R8 ;  /* 0x0000000882007844 */ /* 0x000fe80000000200 */
[----:B------:R1:W-:Y:S01]  /*cb70*/  STSM.16.M88.4 [R3], R12 ;  /* 0x0000000c03007844 */ /* 0x0003e20000000200 */
[----:B------:R-:W-:Y:S01]  /*cb80*/  BAR.SYNC.DEFER_BLOCKING 0x1, 0x100 ;  /* 0x0044000000007b1d */ /* 0x000fe20000010000 */
[----:B------:R-:W-:-:S04]  /*cb90*/  ISETP.NE.U32.AND P0, PT, RZ, UR14, PT ;  /* 0x0000000eff007c0c */ /* 0x000fc8000bf05070 */
[----:B------:R-:W-:Y:S01]  /*cba0*/  ISETP.NE.AND.EX P0, PT, RZ, UR15, PT, P0 ;  /* 0x0000000fff007c0c */ /* 0x000fe2000bf05300 */
[----:B0-----:R-:W-:Y:S02]  /*cbb0*/  IMAD.U32 R80, RZ, RZ, UR9 ;  /* 0x00000009ff507e24 */ /* 0x001fe4000f8e00ff */
[----:B------:R-:W-:Y:S01]  /*cbc0*/  IMAD.U32 R81, RZ, RZ, UR12 ;  /* 0x0000000cff517e24 */ /* 0x000fe2000f8e00ff */
[----:B------:R-:W-:Y:S01]  /*cbd0*/  ULDC.64 UR12, c[0x0][0xc08] ;  /* 0x00030200000c7ab9 */ /* 0x000fe20000000a00 */
[----:B-1----:R-:W0:Y:S08]  /*cbe0*/  LDC R3, c[0x0][0xbe8] ;  /* 0x0002fa00ff037b82 */ /* 0x002e300000000800 */
[----:B------:R-:W2:Y:S01]  /*cbf0*/  @P0 LDG.E R22, desc[UR24][R80.64] ;  /* 0x0000001850160981 */ /* 0x000ea2000c1e1900 */
[----:B------:R-:W-:-:S04]  /*cc00*/  UISETP.NE.U32.AND UP0, UPT, UR12, URZ, UPT ;  /* 0x0000003f0c00728c */ /* 0x000fc8000bf05070 */
[----:B------:R-:W-:Y:S01]  /*cc10*/  UISETP.NE.AND.EX UP0, UPT, UR13, URZ, UPT, UP0 ;  /* 0x0000003f0d00728c */ /* 0x000fe2000bf05300 */
[----:B0-----:R-:W-:-:S10]  /*cc20*/  ISETP.NE.AND P1, PT, R3, 0x1, PT ;  /* 0x000000010300780c */ /* 0x001fd40003f25270 */
[----:B------:R-:W-:Y:S01]  /*cc30*/  @UP0 UIADD3 UR12, UP1, UR4, UR12, URZ ;  /* 0x0000000c040c0290 */ /* 0x000fe2000ff3e03f */
[----:B------:R-:W-:Y:S02]  /*cc40*/  PLOP3.LUT P4, PT, PT, PT, UP0, 0x80, 0x0 ;  /* 0x000000000000781c */ /* 0x000fe40003f8f008 */
[----:B------:R-:W-:Y:S01]  /*cc50*/  ULDC UR4, c[0x0][0xa88] ;  /* 0x0002a20000047ab9 */ /* 0x000fe20000000800 */
[----:B------:R-:W-:Y:S01]  /*cc60*/  @UP0 UIADD3.X UR13, UR16, UR13, URZ, UP1, !UPT ;  /* 0x0000000d100d0290 */ /* 0x000fe20008ffe43f */
[----:B------:R-:W-:Y:S01]  /*cc70*/  IMAD.U32 R18, RZ, RZ, UR4 ;  /* 0x00000004ff127e24 */ /* 0x000fe2000f8e00ff */
[----:B------:R-:W-:Y:S01]  /*cc80*/  UISETP.NE.AND UP0, UPT, UR21, URZ, UPT ;  /* 0x0000003f1500728c */ /* 0x000fe2000bf05270 */
[----:B------:R-:W-:Y:S01]  /*cc90*/  ULDC UR4, c[0x0][0xad4] ;  /* 0x0002b50000047ab9 */ /* 0x000fe20000000800 */
[----:B------:R-:W0:Y:S02]  /*cca0*/  @P1 LDC R6, c[0x0][0xbec] ;  /* 0x0002fb00ff061b82 */ /* 0x000e240000000800 */
[----:B------:R-:W-:Y:S01]  /*ccb0*/  USEL UR4, UR21, UR4, UP0 ;  /* 0x0000000415047287 */ /* 0x000fe20008000000 */
[----:B------:R-:W-:-:S03]  /*ccc0*/  UMOV UR22, 0x9b8 ;  /* 0x000009b800167882 */ /* 0x000fc60000000000 */
[----:B------:R-:W-:Y:S02]  /*ccd0*/  UISETP.GT.AND UP1, UPT, UR4, 0x1, UPT ;  /* 0x000000010400788c */ /* 0x000fe4000bf24270 */
[----:B------:R-:W1:Y:S02]  /*cce0*/  @P1 LDC R9, c[0x0][0xbf0] ;  /* 0x0002fc00ff091b82 */ /* 0x000e640000000800 */
[----:B------:R-:W-:Y:S02]  /*ccf0*/  USEL UR22, UR22, 0x978, UP1 ;  /* 0x0000097816167887 */ /* 0x000fe40008800000 */
[----:B------:R-:W-:Y:S01]  /*cd00*/  UISETP.NE.U32.AND UP0, UPT, UR14, URZ, UPT ;  /* 0x0000003f0e00728c */ /* 0x000fe2000bf05070 */
[----:B------:R-:W-:Y:S01]  /*cd10*/  IMAD.U32 R11, RZ, RZ, UR20 ;  /* 0x00000014ff0b7e24 */ /* 0x000fe2000f8e00ff */
[----:B------:R-:W-:Y:S01]  /*cd20*/  UMOV UR4, URZ ;  /* 0x0000003f00047c82 */ /* 0x000fe20008000000 */
[----:B------:R-:W-:Y:S01]  /*cd30*/  IMAD.U32 R4, RZ, RZ, UR12 ;  /* 0x0000000cff047e24 */ /* 0x000fe2000f8e00ff */
[----:B------:R-:W-:Y:S01]  /*cd40*/  UISETP.NE.AND.EX UP0, UPT, UR15, URZ, UPT, UP0 ;  /* 0x0000003f0f00728c */ /* 0x000fe2000bf05300 */
[----:B------:R-:W-:-:S02]  /*cd50*/  IMAD.U32 R5, RZ, RZ, UR13 ;  /* 0x0000000dff057e24 */ /* 0x000fc4000f8e00ff */
[----:B---3--:R-:W-:Y:S01]  /*cd60*/  IMAD R11, R11, 0x80, R138 ;  /* 0x000000800b0b7824 */ /* 0x008fe200078e028a */
[----:B------:R-:W-:Y:S02]  /*cd70*/  USEL UR9, UR18, URZ, !UP0 ;  /* 0x0000003f12097287 */ /* 0x000fe4000c000000 */
[----:B------:R0:W5:Y:S01]  /*cd80*/  @P4 LDG.E R18, desc[UR24][R4.64] ;  /* 0x0000001804124981 */ /* 0x000162000c1e1900 */
[----:B------:R-:W-:Y:S01]  /*cd90*/  USEL UR20, UR19, URZ, UP1 ;  /* 0x0000003f13147287 */ /* 0x000fe20008800000 */
[----:B------:R-:W-:Y:S01]  /*cda0*/  ULDC.64 UR12, c[0x0][UR22+0x218] ;  /* 0x00008600160c7abb */ /* 0x000fe20008000a00 */
[----:B------:R-:W-:Y:S01]  /*cdb0*/  ULDC.64 UR14, c[0x0][UR22+0x220] ;  /* 0x00008800160e7abb */ /* 0x000fe20008000a00 */
[----:B------:R-:W-:Y:S02]  /*cdc0*/  USEL UR21, UR17, URZ, !UP0 ;  /* 0x0000003f11157287 */ /* 0x000fe4000c000000 */
[----:B------:R-:W-:Y:S01]  /*cdd0*/  UIMAD.WIDE.U32 UR18, UR12, UR23, URZ ;  /* 0x000000170c1272a5 */ /* 0x000fe2000f8e003f */
[----:B------:R-:W-:Y:S01]  /*cde0*/  ULDC.64 UR16, c[0x0][UR22+0x228] ;  /* 0x00008a0016107abb */ /* 0x000fe20008000a00 */
[----:B0-----:R-:W-:Y:S01]  /*cdf0*/  @P1 IMAD.HI.U32 R4, R11, R6, RZ ;  /* 0x000000060b041227 */ /* 0x001fe200078e00ff */
[----:B------:R-:W-:-:S02]  /*ce00*/  UIMAD UR15, UR15, UR9, URZ ;  /* 0x000000090f0f72a4 */ /* 0x000fc4000f8e023f */
[----:B------:R-:W-:Y:S01]  /*ce10*/  UIMAD UR23, UR13, UR23, URZ ;  /* 0x000000170d1772a4 */ /* 0x000fe2000f8e023f */
[----:B------:R-:W-:Y:S01]  /*ce20*/  IMAD.MOV.U32 R7, RZ, RZ, R11 ;  /* 0x000000ffff077224 */ /* 0x000fe200078e000b */
[----:B------:R-:W-:Y:S02]  /*ce30*/  UIMAD.WIDE.U32 UR12, UR14, UR9, URZ ;  /* 0x000000090e0c72a5 */ /* 0x000fe4000f8e003f */
[----:B------:R-:W-:Y:S01]  /*ce40*/  UIMAD.WIDE.U32 UR24, UR16, UR20, URZ ;  /* 0x00000014101872a5 */ /* 0x000fe2000f8e003f */
[----:B-1----:R-:W-:Y:S01]  /*ce50*/  @P1 SHF.R.U32.HI R7, RZ, R9, R4 ;  /* 0x00000009ff071219 */ /* 0x002fe20000011604 */
[----:B------:R-:W-:Y:S02]  /*ce60*/  UIMAD UR16, UR17, UR20, URZ ;  /* 0x00000014111072a4 */ /* 0x000fe4000f8e023f */
[----:B------:R-:W-:Y:S02]  /*ce70*/  UIMAD UR15, UR14, UR21, UR15 ;  /* 0x000000150e0f72a4 */ /* 0x000fe4000f8e020f */
[----:B------:R-:W-:Y:S01]  /*ce80*/  UIADD3 UR23, UR19, UR23, URZ ;  /* 0x0000001713177290 */ /* 0x000fe2000fffe03f */
[----:B------:R-:W-:Y:S01]  /*ce90*/  IMAD.MOV R6, RZ, RZ, -R7 ;  /* 0x000000ffff067224 */ /* 0x000fe200078e0a07 */
[----:B------:R-:W-:Y:S01]  /*cea0*/  UIADD3 UR14, UR13, UR15, URZ ;  /* 0x0000000f0d0e7290 */ /* 0x000fe2000fffe03f */
[----:B------:R-:W-:-:S02]  /*ceb0*/  IMAD.U32 R4, RZ, RZ, UR24 ;  /* 0x00000018ff047e24 */ /* 0x000fc4000f8e00ff */
[----:B------:R-:W-:Y:S01]  /*cec0*/  IMAD.U32 R5, RZ, RZ, UR25 ;  /* 0x00000019ff057e24 */ /* 0x000fe2000f8e00ff */
[----:B------:R-:W-:Y:S01]  /*ced0*/  SHF.R.S32.HI R5, RZ, 0x1f, R7 ;  /* 0x0000001fff057819 */ /* 0x000fe20000011407 */
[----:B------:R-:W-:-:S05]  /*cee0*/  IMAD R9, R3, R6, R11 ;  /* 0x0000000603097224 */ /* 0x000fca00078e020b */
[----:B------:R-:W-:Y:S02]  /*cef0*/  SHF.R.S32.HI R6, RZ, 0x1f, R9 ;  /* 0x0000001fff067819 */ /* 0x000fe40000011409 */
[----:B--2---:R-:W-:-:S13]  /*cf00*/  @P0 R2UR UR4, R22 ;  /* 0x00000000160402ca */ /* 0x004fda00000e0000 */
[----:B------:R-:W-:Y:S02]  /*cf10*/  UIADD3 UR18, UP0, UP2, UR12, UR18, UR4 ;  /* 0x000000120c127290 */ /* 0x000fe4000fa1e004 */
[----:B------:R-:W-:Y:S02]  /*cf20*/  UIADD3 UR12, UR25, UR16, URZ ;  /* 0x00000010190c7290 */ /* 0x000fe4000fffe03f */
[----:B------:R-:W-:Y:S02]  /*cf30*/  USHF.R.S32.HI UR16, URZ, 0x1f, UR4 ;  /* 0x0000001f3f107899 */ /* 0x000fe40008011404 */
[----:B------:R-:W-:Y:S02]  /*cf40*/  IADD3 R4, P2, P3, R7, UR18, R4 ;  /* 0x0000001207047c10 */ /* 0x000fe4000fb5e004 */
[----:B------:R-:W-:Y:S01]  /*cf50*/  UIADD3.X UR14, UR14, UR23, UR16, UP0, UP2 ;  /* 0x000000170e0e7290 */ /* 0x000fe200087e4410 */
[----:B------:R-:W-:Y:S01]  /*cf60*/  IMAD.U32 R8, RZ, RZ, UR12 ;  /* 0x0000000cff087e24 */ /* 0x000fe2000f8e00ff */
[----:B------:R-:W-:-:S02]  /*cf70*/  ULDC.64 UR12, c[0x0][UR22+0x210] ;  /* 0x00008400160c7abb */ /* 0x000fc40008000a00 */
[----:B------:R-:W-:Y:S02]  /*cf80*/  IMAD R7, R9, UR13, RZ ;  /* 0x0000000d09077c24 */ /* 0x000fe4000f8e02ff */
[----:B------:R-:W-:Y:S01]  /*cf90*/  IADD3.X R5, R5, UR14, R8, P2, P3 ;  /* 0x0000000e05057c10 */ /* 0x000fe200097e6408 */
[----:B------:R-:W-:Y:S01]  /*cfa0*/  ULDC.64 UR14, c[0x0][0xba8] ;  /* 0x0002ea00000e7ab9 */ /* 0x000fe20000000a00 */
[----:B------:R-:W-:Y:S01]  /*cfb0*/  IMAD R7, R6, UR12, R7 ;  /* 0x0000000c06077c24 */ /* 0x000fe2000f8e0207 */
[----:B------:R-:W-:Y:S01]  /*cfc0*/  @!UP1 ULDC UR14, c[0x0][0xb50] ;  /* 0x0002d400000e9ab9 */ /* 0x000fe20000000800 */
[----:B------:R-:W-:Y:S01]  /*cfd0*/  @!UP1 ULDC UR15, c[0x0][0xb54] ;  /* 0x0002d500000f9ab9 */ /* 0x000fe20000000800 */
[----:B------:R-:W-:-:S04]  /*cfe0*/  IMAD.WIDE.U32 R4, R9, UR12, R4 ;  /* 0x0000000c09047c25 */ /* 0x000fc8000f8e0004 */
[----:B------:R-:W-:Y:S01]  /*cff0*/  IMAD.IADD R5, R5, 0x1, R7 ;  /* 0x0000000105057824 */ /* 0x000fe200078e0207 */
[----:B------:R-:W-:-:S04]  /*d000*/  LEA R8, P2, R4, UR14, 0x2 ;  /* 0x0000000e04087c11 */ /* 0x000fc8000f8410ff */
[----:B------:R-:W-:Y:S01]  /*d010*/  LEA.HI.X R10, R4, UR15, R5, 0x2, P2 ;  /* 0x0000000f040a7c11 */ /* 0x000fe200090f1405 */
[----:B------:R-:W-:Y:S08]  /*d020*/  @P4 BRA `(.L_x_203) ;  /* 0x0000000000144947 */ /* 0x000ff00003800000 */
[----:B------:R-:W-:Y:S05]  /*d030*/  @!P0 BRA `(.L_x_203) ;  /* 0x0000000000108947 */ /* 0x000fea0003800000 */
[----:B------:R-:W-:Y:S02]  /*d040*/  ULDC.64 UR12, c[0x0][0x208] ;  /* 0x00008200000c7ab9 */ /* 0x000fe40000000a00 */
[----:B------:R-:W2:Y:S04]  /*d050*/  LDG.E R5, desc[UR12][R80.64] ;  /* 0x0000000c50057981 */ /* 0x000ea8000c1e1900 */
[----:B-----5:R-:W2:Y:S02]  /*d060*/  LDG.E R18, desc[UR12][R80.64+0x4] ;  /* 0x0000040c50127981 */ /* 0x020ea4000c1e1900 */
[----:B--2---:R-:W-:-:S07]  /*d070*/  IMAD.IADD R18, R18, 0x1, -R5 ;  /* 0x0000000112127824 */ /* 0x004fce00078e0a05 */
.L_x_203:
[----:B------:R-:W2:Y:S01]  /*d080*/  LDL R9, [R1+0x54] ;  /* 0x0000540001097983 */ /* 0x000ea20000100800 */
[----:B------:R-:W-:Y:S01]  /*d090*/  R2UR UR12, R229 ;  /* 0x00000000e50c72ca */ /* 0x000fe200000e0000 */
[----:B-----5:R-:W-:Y:S01]  /*d0a0*/  IMAD R18, R18, R3, RZ ;  /* 0x0000000312127224 */ /* 0x020fe200078e02ff */
[----:B------:R-:W-:Y:S01]  /*d0b0*/  LOP3.LUT P0, RZ, R234, 0x3, RZ, 0xc0, !PT ;  /* 0x00000003eaff7812 */ /* 0x000fe2000780c0ff */
[----:B------:R-:W-:Y:S04]  /*d0c0*/  SHFL.IDX PT, R4, R8, RZ, 0x1c1f ;  /* 0x001c1fff08047589 */ /* 0x000fe800000e0000 */
[----:B------:R-:W0:Y:S04]  /*d0d0*/  SHFL.IDX PT, R5, R10, RZ, 0x1c1f ;  /* 0x001c1fff0a057589 */ /* 0x000e2800000e0000 */
[----:B------:R-:W-:Y:S02]  /*d0e0*/  SHFL.IDX PT, R6, R8, 0x1, 0x1c1f ;  /* 0x003c1f0008067f89 */ /* 0x000fe400000e0000 */
[----:B------:R-:W-:Y:S01]  /*d0f0*/  IMAD.U32 R13, RZ, RZ, UR12 ;  /* 0x0000000cff0d7e24 */ /* 0x000fe2000f8e00ff */
[----:B------:R-:W-:Y:S01]  /*d100*/  ULDC.64 UR12, c[0x0][0x208] ;  /* 0x00008200000c7ab9 */ /* 0x000fe20000000a00 */
[----:B------:R-:W1:Y:S02]  /*d110*/  SHFL.IDX PT, R7, R10, 0x1, 0x1c1f ;  /* 0x003c1f000a077f89 */ /* 0x000e6400000e0000 */
[----:B--2---:R-:W-:-:S04]  /*d120*/  IMAD R13, R13, 0x80, R9 ;  /* 0x000000800d0d7824 */ /* 0x004fc800078e0209 */
[C---:B------:R-:W-:Y:S01]  /*d130*/  VIADD R9, R13.reuse, 0x8 ;  /* 0x000000080d097836 */ /* 0x040fe20000000000 */
[----:B------:R-:W-:-:S04]  /*d140*/  ISETP.GE.OR P2, PT, R13, R18, P0 ;  /* 0x000000120d00720c */ /* 0x000fc80000746670 */
[----:B------:R-:W-:-:S09]  /*d150*/  ISETP.GE.OR P0, PT, R9, R18, P0 ;  /* 0x000000120900720c */ /* 0x000fd20000706670 */
[----:B0-----:R0:W-:Y:S04]  /*d160*/  @!P2 ST.E desc[UR12][R4.64], R0 ;  /* 0x000000000400a985 */ /* 0x0011e8000c10190c */
[----:B-1----:R0:W-:Y:S01]  /*d170*/  @!P0 ST.E desc[UR12][R6.64], R2 ;  /* 0x0000000206008985 */ /* 0x0021e2000c10190c */
[----:B------:R-:W-:-:S13]  /*d180*/  PLOP3.LUT P0, PT, PT, PT, UP1, 0x80, 0x0 ;  /* 0x000000000000781c */ /* 0x000fda0003f0f018 */
[----:B0-----:R-:W-:Y:S05]  /*d190*/  @P0 BRA `(.L_x_204) ;  /* 0x0000000c006c0947 */ /* 0x001fea0003800000 */
[----:B------:R-:W-:Y:S01]  /*d1a0*/  IMAD.SHL.U32 R57, R19, 0x8, RZ ;  /* 0x0000000813397824 */ /* 0x000fe200078e00ff */
[----:B------:R-:W0:Y:S01]  /*d1b0*/  @P1 LDC R59, c[0x0][0xbec] ;  /* 0x0002fb00ff3b1b82 */ /* 0x000e220000000800 */
[----:B------:R-:W-:Y:S01]  /*d1c0*/  IMAD.MOV.U32 R5, RZ, RZ, 0x2 ;  /* 0x00000002ff057424 */ /* 0x000fe200078e00ff */
[----:B------:R-:W-:Y:S01]  /*d1d0*/  R2UR UR17, R229 ;  /* 0x00000000e51172ca */ /* 0x000fe200000e0000 */
[----:B------:R-:W-:Y:S01]  /*d1e0*/  IMAD R4, R230, 0x40, R57 ;  /* 0x00000040e6047824 */ /* 0x000fe200078e0239 */
[----:B------:R-:W-:Y:S01]  /*d1f0*/  ULDC.64 UR12, c[0x0][0x208] ;  /* 0x00008200000c7ab9 */ /* 0x000fe20000000a00 */
[----:B------:R-:W-:Y:S01]  /*d200*/  ULDC.64 UR14, c[0x0][0xaa0] ;  /* 0x0002a800000e7ab9 */ /* 0x000fe20000000a00 */
[----:B------:R-:W-:Y:S01]  /*d210*/  R2UR UR18, R228 ;  /* 0x00000000e41272ca */ /* 0x000fe200000e0000 */
[----:B------:R-:W-:Y:S01]  /*d220*/  IMAD.WIDE R4, R4, R5, UR10 ;  /* 0x0000000a04047e25 */ /* 0x000fe2000f8e0205 */
[----:B------:R-:W1:Y:S02]  /*d230*/  @P1 LDC R63, c[0x0][0xbf0] ;  /* 0x0002fc00ff3f1b82 */ /* 0x000e640000000800 */
[----:B------:R-:W-:-:S02]  /*d240*/  IADD3 R9, P4, R4, 0x1000, RZ ;  /* 0x0000100004097810 */ /* 0x000fc40007f9e0ff */
[C---:B------:R-:W-:Y:S02]  /*d250*/  IADD3 R13, P3, R4.reuse, 0x2000, RZ ;  /* 0x00002000040d7810 */ /* 0x040fe40007f7e0ff */
[C---:B------:R-:W-:Y:S02]  /*d260*/  IADD3 R21, P6, R4.reuse, 0x3000, RZ ;  /* 0x0000300004157810 */ /* 0x040fe40007fde0ff */
[C---:B------:R-:W-:Y:S02]  /*d270*/  IADD3 R25, P5, R4.reuse, 0x4000, RZ ;  /* 0x0000400004197810 */ /* 0x040fe40007fbe0ff */
[----:B------:R-:W-:Y:S02]  /*d280*/  IADD3 R29, P2, R4, 0x5000, RZ ;  /* 0x00005000041d7810 */ /* 0x000fe40007f5e0ff */
[----:B------:R-:W-:Y:S02]  /*d290*/  LOP3.LUT R8, R9, 0x380, RZ, 0xc0, !PT ;  /* 0x0000038009087812 */ /* 0x000fe400078ec0ff */
[----:B------:R-:W-:-:S02]  /*d2a0*/  LOP3.LUT R12, R13, 0x380, RZ, 0xc0, !PT ;  /* 0x000003800d0c7812 */ /* 0x000fc400078ec0ff */
[----:B------:R-:W-:Y:S02]  /*d2b0*/  LOP3.LUT R20, R21, 0x380, RZ, 0xc0, !PT ;  /* 0x0000038015147812 */ /* 0x000fe400078ec0ff */
[----:B------:R-:W-:Y:S02]  /*d2c0*/  LOP3.LUT R24, R25, 0x380, RZ, 0xc0, !PT ;  /* 0x0000038019187812 */ /* 0x000fe400078ec0ff */
[----:B------:R-:W-:Y:S02]  /*d2d0*/  LOP3.LUT R28, R29, 0x380, RZ, 0xc0, !PT ;  /* 0x000003801d1c7812 */ /* 0x000fe400078ec0ff */
[----:B------:R-:W-:Y:S02]  /*d2e0*/  SHF.R.U64 R8, R8, 0x3, RZ ;  /* 0x0000000308087819 */ /* 0x000fe400000012ff */
[----:B------:R-:W-:Y:S02]  /*d2f0*/  SHF.R.U64 R12, R12, 0x3, RZ ;  /* 0x000000030c0c7819 */ /* 0x000fe400000012ff */
[----:B------:R-:W-:-:S02]  /*d300*/  SHF.R.U64 R20, R20, 0x3, RZ ;  /* 0x0000000314147819 */ /* 0x000fc400000012ff */
[----:B------:R-:W-:Y:S02]  /*d310*/  SHF.R.U64 R24, R24, 0x3, RZ ;  /* 0x0000000318187819 */ /* 0x000fe400000012ff */
[----:B------:R-:W-:Y:S02]  /*d320*/  SHF.R.U64 R28, R28, 0x3, RZ ;  /* 0x000000031c1c7819 */ /* 0x000fe400000012ff */
[----:B------:R-:W-:Y:S01]  /*d330*/  LOP3.LUT R8, R8, R9, RZ, 0x3c, !PT ;  /* 0x0000000908087212 */ /* 0x000fe200078e3cff */
[--C-:B------:R-:W-:Y:S01]  /*d340*/  IMAD.X R9, RZ, RZ, R5.reuse, P4 ;  /* 0x000000ffff097224 */ /* 0x100fe200020e0605 */
[----:B------:R-:W-:Y:S01]  /*d350*/  LOP3.LUT R12, R12, R13, RZ, 0x3c, !PT ;  /* 0x0000000d0c0c7212 */ /* 0x000fe200078e3cff */
[--C-:B------:R-:W-:Y:S01]  /*d360*/  IMAD.X R13, RZ, RZ, R5.reuse, P3 ;  /* 0x000000ffff0d7224 */ /* 0x100fe200018e0605 */
[----:B------:R-:W-:Y:S01]  /*d370*/  LOP3.LUT R20, R20, R21, RZ, 0x3c, !PT ;  /* 0x0000001514147212 */ /* 0x000fe200078e3cff */
[--C-:B------:R-:W-:Y:S01]  /*d380*/  IMAD.X R21, RZ, RZ, R5.reuse, P6 ;  /* 0x000000ffff157224 */ /* 0x100fe200030e0605 */
[----:B------:R-:W-:Y:S01]  /*d390*/  LOP3.LUT R24, R24, R25, RZ, 0x3c, !PT ;  /* 0x0000001918187212 */ /* 0x000fe200078e3cff */
[--C-:B------:R-:W-:Y:S01]  /*d3a0*/  IMAD.X R25, RZ, RZ, R5.reuse, P5 ;  /* 0x000000ffff197224 */ /* 0x100fe200028e0605 */
[----:B------:R-:W-:Y:S01]  /*d3b0*/  LOP3.LUT R28, R28, R29, RZ, 0x3c, !PT ;  /* 0x0000001d1c1c7212 */ /* 0x000fe200078e3cff */
[----:B------:R-:W-:Y:S01]  /*d3c0*/  IMAD.X R29, RZ, RZ, R5, P2 ;  /* 0x000000ffff1d7224 */ /* 0x000fe200010e0605 */
[C---:B------:R-:W-:Y:S01]  /*d3d0*/  IADD3 R33, P0, R4.reuse, 0x6000, RZ ;  /* 0x0000600004217810 */ /* 0x040fe20007f1e0ff */
[----:B------:R-:W5:Y:S01]  /*d3e0*/  LD.E.128 R12, desc[UR12][R12.64] ;  /* 0x0000000c0c0c7980 */ /* 0x000f62000c101d00 */
[----:B------:R-:W-:-:S02]  /*d3f0*/  IADD3 R37, P4, R4, 0x7000, RZ ;  /* 0x0000700004257810 */ /* 0x000fc40007f9e0ff */
[C---:B------:R-:W-:Y:S01]  /*d400*/  IADD3 R41, P3, R4.reuse, 0x8000, RZ ;  /* 0x0000800004297810 */ /* 0x040fe20007f7e0ff */
[----:B------:R-:W5:Y:S01]  /*d410*/  LD.E.128 R20, desc[UR12][R20.64] ;  /* 0x0000000c14147980 */ /* 0x000f62000c101d00 */
[C---:B------:R-:W-:Y:S02]  /*d420*/  IADD3 R45, P6, R4.reuse, 0x9000, RZ ;  /* 0x00009000042d7810 */ /* 0x040fe40007fde0ff */
[C---:B------:R-:W-:Y:S01]  /*d430*/  IADD3 R49, P5, R4.reuse, 0xa000, RZ ;  /* 0x0000a00004317810 */ /* 0x040fe20007fbe0ff */
[----:B------:R-:W5:Y:S01]  /*d440*/  LD.E.128 R24, desc[UR12][R24.64] ;  /* 0x0000000c18187980 */ /* 0x000f62000c101d00 */
[----:B------:R-:W-:Y:S02]  /*d450*/  IADD3 R7, P2, R4, 0xb000, RZ ;  /* 0x0000b00004077810 */ /* 0x000fe40007f5e0ff */
[----:B------:R-:W-:Y:S01]  /*d460*/  LOP3.LUT R32, R33, 0x380, RZ, 0xc0, !PT ;  /* 0x0000038021207812 */ /* 0x000fe200078ec0ff */
[----:B------:R-:W5:Y:S01]  /*d470*/  LD.E.128 R28, desc[UR12][R28.64] ;  /* 0x0000000c1c1c7980 */ /* 0x000f62000c101d00 */
[----:B------:R-:W-:Y:S01]  /*d480*/  LOP3.LUT R36, R37, 0x380, RZ, 0xc0, !PT ;  /* 0x0000038025247812 */ /* 0x000fe200078ec0ff */
[----:B------:R-:W-:Y:S01]  /*d490*/  IMAD.X R53, RZ, RZ, R5, P2 ;  /* 0x000000ffff357224 */ /* 0x000fe200010e0605 */
[----:B------:R-:W-:-:S02]  /*d4a0*/  LOP3.LUT R40, R41, 0x380, RZ, 0xc0, !PT ;  /* 0x0000038029287812 */ /* 0x000fc400078ec0ff */
[----:B------:R-:W-:Y:S02]  /*d4b0*/  LOP3.LUT R44, R45, 0x380, RZ, 0xc0, !PT ;  /* 0x000003802d2c7812 */ /* 0x000fe400078ec0ff */
[----:B------:R-:W-:Y:S02]  /*d4c0*/  LOP3.LUT R48, R49, 0x380, RZ, 0xc0, !PT ;  /* 0x0000038031307812 */ /* 0x000fe400078ec0ff */
[----:B------:R-:W-:Y:S02]  /*d4d0*/  LOP3.LUT R11, R4, 0x380, RZ, 0xc0, !PT ;  /* 0x00000380040b7812 */ /* 0x000fe400078ec0ff */
[----:B------:R-:W-:Y:S02]  /*d4e0*/  LOP3.LUT R0, R7, 0x380, RZ, 0xc0, !PT ;  /* 0x0000038007007812 */ /* 0x000fe400078ec0ff */
[----:B------:R-:W-:Y:S02]  /*d4f0*/  SHF.R.U64 R32, R32, 0x3, RZ ;  /* 0x0000000320207819 */ /* 0x000fe400000012ff */
[----:B------:R-:W-:-:S02]  /*d500*/  SHF.R.U64 R36, R36, 0x3, RZ ;  /* 0x0000000324247819 */ /* 0x000fc400000012ff */
[----:B------:R-:W-:Y:S02]  /*d510*/  SHF.R.U64 R40, R40, 0x3, RZ ;  /* 0x0000000328287819 */ /* 0x000fe400000012ff */
[----:B------:R-:W-:Y:S02]  /*d520*/  SHF.R.U64 R44, R44, 0x3, RZ ;  /* 0x000000032c2c7819 */ /* 0x000fe400000012ff */
[----:B------:R-:W-:Y:S02]  /*d530*/  SHF.R.U64 R48, R48, 0x3, RZ ;  /* 0x0000000330307819 */ /* 0x000fe400000012ff */
        /* <DEDUP_REMOVED lines=12> */
[----:B------:R-:W-:Y:S01]  /*d600*/  LOP3.LUT R4, R11, R4, RZ, 0x3c, !PT ;  /* 0x000000040b047212 */ /* 0x000fe200078e3cff */
[----:B------:R-:W5:Y:S01]  /*d610*/  LD.E.128 R32, desc[UR12][R32.64] ;  /* 0x0000000c20207980 */ /* 0x000f62000c101d00 */
[----:B------:R-:W-:-:S03]  /*d620*/  LOP3.LUT R52, R0, R7, RZ, 0x3c, !PT ;  /* 0x0000000700347212 */ /* 0x000fc600078e3cff */
[----:B------:R-:W5:Y:S04]  /*d630*/  LD.E.128 R8, desc[UR12][R8.64] ;  /* 0x0000000c08087980 */ /* 0x000f68000c101d00 */
[----:B------:R-:W5:Y:S04]  /*d640*/  LD.E.128 R4, desc[UR12][R4.64] ;  /* 0x0000000c04047980 */ /* 0x000f68000c101d00 */
[----:B------:R-:W5:Y:S04]  /*d650*/  LD.E.128 R36, desc[UR12][R36.64] ;  /* 0x0000000c24247980 */ /* 0x000f68000c101d00 */
[----:B------:R-:W5:Y:S04]  /*d660*/  LD.E.128 R40, desc[UR12][R40.64] ;  /* 0x0000000c28287980 */ /* 0x000f68000c101d00 */
[----:B------:R-:W5:Y:S04]  /*d670*/  LD.E.128 R44, desc[UR12][R44.64] ;  /* 0x0000000c2c2c7980 */ /* 0x000f68000c101d00 */
[----:B------:R-:W5:Y:S04]  /*d680*/  LD.E.128 R48, desc[UR12][R48.64] ;  /* 0x0000000c30307980 */ /* 0x000f68000c101d00 */
[----:B------:R-:W5:Y:S01]  /*d690*/  LD.E.128 R52, desc[UR12][R52.64] ;  /* 0x0000000c34347980 */ /* 0x000f62000c101d00 */
[----:B------:R-:W-:-:S02]  /*d6a0*/  UIMAD UR12, UR16, UR14, URZ ;  /* 0x0000000e100c72a4 */ /* 0x000fc4000f8e023f */
[----:B------:R-:W-:Y:S01]  /*d6b0*/  UIMAD.WIDE.U32 UR10, UR4, UR14, URZ ;  /* 0x0000000e040a72a5 */ /* 0x000fe2000f8e003f */
[----:B------:R-:W-:Y:S01]  /*d6c0*/  IMAD R0, R19, 0x20, R230 ;  /* 0x0000002013007824 */ /* 0x000fe200078e02e6 */
[----:B------:R-:W-:Y:S01]  /*d6d0*/  UIMAD UR12, UR4, UR15, UR12 ;  /* 0x0000000f040c72a4 */ /* 0x000fe2000f8e020c */
[----:B------:R-:W-:Y:S01]  /*d6e0*/  IMAD.U32 R61, RZ, RZ, UR17 ;  /* 0x00000011ff3d7e24 */ /* 0x000fe2000f8e00ff */
[----:B------:R-:W-:Y:S01]  /*d6f0*/  USHF.R.S32.HI UR4, URZ, 0x1f, UR9 ;  /* 0x0000001f3f047899 */ /* 0x000fe20008011409 */
[----:B------:R-:W-:Y:S01]  /*d700*/  @!PT LDS RZ, [RZ] ;  /* 0x00000000fffff984 */ /* 0x000fe20000000800 */
[----:B------:R-:W-:Y:S01]  /*d710*/  @!PT LDS RZ, [RZ] ;  /* 0x00000000fffff984 */ /* 0x000fe20000000800 */
[----:B------:R-:W-:Y:S01]  /*d720*/  @!PT LDS RZ, [RZ] ;  /* 0x00000000fffff984 */ /* 0x000fe20000000800 */
[----:B------:R-:W-:Y:S01]  /*d730*/  @!PT LDS RZ, [RZ] ;  /* 0x00000000fffff984 */ /* 0x000fe20000000800 */
[----:B------:R2:W-:Y:S06]  /*d740*/  MEMBAR.ALL.CTA ;  /* 0x0000000000007992 */ /* 0x0005ec0000008000 */
[----:B--2---:R-:W2:Y:S01]  /*d750*/  FENCE.VIEW.ASYNC.S ;  /* 0x00000000000073c6 */ /* 0x004ea20000000000 */
[----:B------:R-:W-:Y:S01]  /*d760*/  UIADD3 UR11, UR11, UR12, URZ ;  /* 0x0000000c0b0b7290 */ /* 0x000fe2000fffe03f */
[----:B------:R-:W-:Y:S01]  /*d770*/  IMAD R56, R61, 0x80, R0 ;  /* 0x000000803d387824 */ /* 0x000fe200078e0200 */
[----:B------:R-:W-:Y:S01]  /*d780*/  ULDC.64 UR14, c[0x0][0xaf0] ;  /* 0x0002bc00000e7ab9 */ /* 0x000fe20000000a00 */
[----:B------:R-:W-:-:S02]  /*d790*/  ULDC.64 UR12, c[0x0][0xae8] ;  /* 0x0002ba00000c7ab9 */ /* 0x000fc40000000a00 */
[----:B------:R-:W-:Y:S01]  /*d7a0*/  UIMAD.WIDE.U32 UR10, UR18, UR12, UR10 ;  /* 0x0000000c120a72a5 */ /* 0x000fe2000f8e000a */
[----:B0-----:R-:W-:Y:S01]  /*d7b0*/  @P1 IMAD.HI.U32 R0, R56, R59, RZ ;  /* 0x0000003b38001227 */ /* 0x001fe200078e00ff */
[----:B------:R-:W-:Y:S02]  /*d7c0*/  UIMAD UR4, UR4, UR14, URZ ;  /* 0x0000000e040472a4 */ /* 0x000fe4000f8e023f */
[----:B------:R-:W-:Y:S01]  /*d7d0*/  UIMAD UR11, UR18, UR13, UR11 ;  /* 0x0000000d120b72a4 */ /* 0x000fe2000f8e020b */
[----:B------:R-:W-:Y:S01]  /*d7e0*/  IMAD.MOV.U32 R61, RZ, RZ, R56 ;  /* 0x000000ffff3d7224 */ /* 0x000fe200078e0038 */
[----:B-1----:R-:W-:Y:S01]  /*d7f0*/  @P1 SHF.R.U32.HI R61, RZ, R63, R0 ;  /* 0x0000003fff3d1219 */ /* 0x002fe20000011600 */
[----:B------:R-:W-:Y:S02]  /*d800*/  UIMAD UR4, UR9, UR15, UR4 ;  /* 0x0000000f090472a4 */ /* 0x000fe4000f8e0204 */
[----:B------:R-:W-:Y:S01]  /*d810*/  UIMAD.WIDE.U32 UR10, UR9, UR14, UR10 ;  /* 0x0000000e090a72a5 */ /* 0x000fe2000f8e000a */
[--C-:B------:R-:W-:Y:S01]  /*d820*/  SHF.R.S32.HI R0, RZ, 0x1f, R61.reuse ;  /* 0x0000001fff007819 */ /* 0x100fe2000001143d */
[----:B------:R-:W-:Y:S01]  /*d830*/  IMAD.MOV R2, RZ, RZ, -R61 ;  /* 0x000000ffff027224 */ /* 0x000fe200078e0a3d */
[----:B------:R-:W-:Y:S01]  /*d840*/  ULDC.64 UR12, c[0x0][0xae0] ;  /* 0x0002b800000c7ab9 */ /* 0x000fe20000000a00 */
[----:B------:R-:W-:-:S02]  /*d850*/  UIADD3 UR4, UR11, UR4, URZ ;  /* 0x000000040b047290 */ /* 0x000fc4000fffe03f */
[----:B------:R-:W-:Y:S02]  /*d860*/  IMAD R0, R0, UR12, RZ ;  /* 0x0000000c00007c24 */ /* 0x000fe4000f8e02ff */
[----:B------:R-:W-:Y:S02]  /*d870*/  IMAD R63, R3, R2, R56 ;  /* 0x00000002033f7224 */ /* 0x000fe400078e0238 */
[----:B------:R-:W-:Y:S02]  /*d880*/  IMAD.U32 R59, RZ, RZ, UR11 ;  /* 0x0000000bff3b7e24 */ /* 0x000fe4000f8e00ff */
[----:B------:R-:W-:Y:S01]  /*d890*/  IMAD.U32 R58, RZ, RZ, UR10 ;  /* 0x0000000aff3a7e24 */ /* 0x000fe2000f8e00ff */
[----:B------:R-:W-:Y:S01]  /*d8a0*/  ULDC.64 UR10, c[0x0][0xad8] ;  /* 0x0002b600000a7ab9 */ /* 0x000fe20000000a00 */
[----:B------:R-:W-:Y:S02]  /*d8b0*/  IMAD.U32 R59, RZ, RZ, UR4 ;  /* 0x00000004ff3b7e24 */ /* 0x000fe4000f8e00ff */
[C---:B------:R-:W-:Y:S01]  /*d8c0*/  IMAD R65, R61.reuse, UR13, R0 ;  /* 0x0000000d3d417c24 */ /* 0x040fe2000f8e0200 */
[----:B------:R-:W-:Y:S01]  /*d8d0*/  SHF.R.S32.HI R0, RZ, 0x1f, R63 ;  /* 0x0000001fff007819 */ /* 0x000fe2000001143f */
[----:B------:R-:W-:-:S04]  /*d8e0*/  IMAD.WIDE.U32 R2, R61, UR12, R58 ;  /* 0x0000000c3d027c25 */ /* 0x000fc8000f8e003a */
[----:B------:R-:W-:Y:S02]  /*d8f0*/  IMAD.U32 R67, RZ, RZ, UR17 ;  /* 0x00000011ff437e24 */ /* 0x000fe4000f8e00ff */
[----:B------:R-:W-:Y:S02]  /*d900*/  IMAD.IADD R3, R3, 0x1, R65 ;  /* 0x0000000103037824 */ /* 0x000fe400078e0241 */
[----:B------:R-:W-:Y:S02]  /*d910*/  IMAD R0, R0, UR10, RZ ;  /* 0x0000000a00007c24 */ /* 0x000fe4000f8e02ff */
[----:B------:R-:W-:Y:S01]  /*d920*/  IMAD R67, R67, 0x80, R230 ;  /* 0x0000008043437824 */ /* 0x000fe200078e02e6 */
[----:B------:R-:W-:Y:S01]  /*d930*/  UIADD3 UR8, UR8, 0x36820, URZ ;  /* 0x0003682008087890 */ /* 0x000fe2000fffe03f */
[C---:B------:R-:W-:Y:S02]  /*d940*/  IMAD R65, R63.reuse, UR11, R0 ;  /* 0x0000000b3f417c24 */ /* 0x040fe4000f8e0200 */
[----:B------:R-:W-:Y:S01]  /*d950*/  IMAD.WIDE.U32 R2, R63, UR10, R2 ;  /* 0x0000000a3f027c25 */ /* 0x000fe2000f8e0002 */
[----:B------:R-:W-:Y:S01]  /*d960*/  ISETP.GE.AND P2, PT, R67, R18, PT ;  /* 0x000000124300720c */ /* 0x000fe20003f46270 */
[----:B------:R-:W-:Y:S01]  /*d970*/  ULDC.64 UR10, c[0x0][0xa80] ;  /* 0x0002a000000a7ab9 */ /* 0x000fe20000000a00 */
[----:B------:R-:W-:Y:S01]  /*d980*/  UPRMT UR8, URZ, 0x654, UR8 ;  /* 0x000006543f087896 */ /* 0x000fe20008000008 */
[----:B------:R-:W-:Y:S01]  /*d990*/  IMAD.IADD R3, R3, 0x1, R65 ;  /* 0x0000000103037824 */ /* 0x000fe200078e0241 */
[----:B------:R-:W-:Y:S01]  /*d9a0*/  LEA R0, P3, R2, UR10, 0x1 ;  /* 0x0000000a02007c11 */ /* 0x000fe2000f8608ff */
[----:B------:R-:W-:-:S03]  /*d9b0*/  VIADD R59, R67, 0x20 ;  /* 0x00000020433b7836 */ /* 0x000fc60000000000 */
[----:B------:R-:W-:Y:S01]  /*d9c0*/  LEA.HI.X R56, R2, UR11, R3, 0x1, P3 ;  /* 0x0000000b02387c11 */ /* 0x000fe200098f0c03 */
[----:B------:R-:W-:Y:S02]  /*d9d0*/  VIADD R61, R67, 0x40 ;  /* 0x00000040433d7836 */ /* 0x000fe40000000000 */
[C---:B------:R-:W-:Y:S01]  /*d9e0*/  VIADD R65, R57.reuse, 0x40 ;  /* 0x0000004039417836 */ /* 0x040fe20000000000 */
[----:B--2---:R-:W-:Y:S01]  /*d9f0*/  SYNCS.ARRIVE.TRANS64.RED.A1T0 RZ, [UR8], RZ ;  /* 0x000000ffffff79a7 */ /* 0x004fe20008100408 */
[----:B------:R-:W-:Y:S01]  /*da00*/  VIADD R69, R57, 0x80 ;  /* 0x0000008039457836 */ /* 0x000fe20000000000 */
[----:B------:R0:W1:Y:S01]  /*da10*/  SHFL.IDX PT, R60, R0, RZ, 0x181f ;  /* 0x00181fff003c7589 */ /* 0x00006200000e0000 */
[----:B------:R-:W-:Y:S03]  /*da20*/  BSSY B1, `(.L_x_205) ;  /* 0x0000016000017945 */ /* 0x000fe60003800000 */
[----:B------:R0:W2:Y:S01]  /*da30*/  SHFL.IDX PT, R62, R56, RZ, 0x181f ;  /* 0x00181fff383e7589 */ /* 0x0000a200000e0000 */
[----:B------:R-:W-:-:S02]  /*da40*/  ISETP.GE.AND P0, PT, R59, R18, PT ;  /* 0x000000123b00720c */ /* 0x000fc40003f06270 */
[----:B------:R-:W-:Y:S02]  /*da50*/  ISETP.GE.AND P1, PT, R61, R18, PT ;  /* 0x000000123d00720c */ /* 0x000fe40003f26270 */
[----:B------:R-:W-:Y:S02]  /*da60*/  SHF.R.S32.HI R63, RZ, 0x1f, R57 ;  /* 0x0000001fff3f7819 */ /* 0x000fe40000011439 */
[----:B------:R-:W-:Y:S02]  /*da70*/  SHF.R.S32.HI R64, RZ, 0x1f, R65 ;  /* 0x0000001fff407819 */ /* 0x000fe40000011441 */
[----:B------:R-:W-:Y:S01]  /*da80*/  SHF.R.S32.HI R66, RZ, 0x1f, R69 ;  /* 0x0000001fff427819 */ /* 0x000fe20000011445 */
[----:B0-----:R-:W-:Y:S06]  /*da90*/  @P2 BRA `(.L_x_206) ;  /* 0x0000000000382947 */ /* 0x001fec0003800000 */
[----:B------:R-:W-:Y:S01]  /*daa0*/  ULDC UR4, c[0x0][0xac8] ;  /* 0x0002b20000047ab9 */ /* 0x000fe20000000800 */
[----:B------:R-:W-:Y:S01]  /*dab0*/  ULDC.64 UR8, c[0x0][0x208] ;  /* 0x0000820000087ab9 */ /* 0x000fe20000000a00 */
[----:B------:R-:W-:Y:S02]  /*dac0*/  ISETP.GE.AND P4, PT, R57, UR4, PT ;  /* 0x0000000439007c0c */ /* 0x000fe4000bf86270 */
[----:B------:R-:W-:Y:S02]  /*dad0*/  ISETP.GE.AND P3, PT, R65, UR4, PT ;  /* 0x0000000441007c0c */ /* 0x000fe4000bf66270 */
[----:B------:R-:W-:-:S09]  /*dae0*/  ISETP.GE.AND P2, PT, R69, UR4, PT ;  /* 0x0000000445007c0c */ /* 0x000fd2000bf46270 */
[-C--:B-1----:R-:W-:Y:S02]  /*daf0*/  @!P4 LEA R2, P6, R57, R60.reuse, 0x1 ;  /* 0x0000003c3902c211 */ /* 0x082fe400078c08ff */
[----:B------:R-:W-:Y:S02]  /*db00*/  @!P3 LEA R58, P5, R65, R60, 0x1 ;  /* 0x0000003c413ab211 */ /* 0x000fe400078a08ff */
[----:B--2---:R-:W-:Y:S02]  /*db10*/  @!P4 LEA.HI.X R3, R57, R62, R63, 0x1, P6 ;  /* 0x0000003e3903c211 */ /* 0x004fe400030f0c3f */
[----:B------:R-:W-:Y:S02]  /*db20*/  @!P2 LEA R60, P6, R69, R60, 0x1 ;  /* 0x0000003c453ca211 */ /* 0x000fe400078c08ff */
[-C--:B------:R-:W-:Y:S01]  /*db30*/  @!P3 LEA.HI.X R59, R65, R62.reuse, R64, 0x1, P5 ;  /* 0x0000003e413bb211 */ /* 0x080fe200028f0c40 */
[----:B-----5:R0:W-:Y:S01]  /*db40*/  @!P4 ST.E.128 desc[UR8][R2.64], R4 ;  /* 0x000000040200c985 */ /* 0x0201e2000c101d08 */
[----:B------:R-:W-:-:S03]  /*db50*/  @!P2 LEA.HI.X R61, R69, R62, R66, 0x1, P6 ;  /* 0x0000003e453da211 */ /* 0x000fc600030f0c42 */
[----:B------:R0:W-:Y:S04]  /*db60*/  @!P3 ST.E.128 desc[UR8][R58.64], R24 ;  /* 0x000000183a00b985 */ /* 0x0001e8000c101d08 */
[----:B------:R0:W-:Y:S02]  /*db70*/  @!P2 ST.E.128 desc[UR8][R60.64], R40 ;  /* 0x000000283c00a985 */ /* 0x0001e4000c101d08 */
.L_x_206:
[----:B------:R-:W-:Y:S05]  /*db80*/  BSYNC B1 ;  /* 0x0000000000017941 */ /* 0x000fea0003800000 */
.L_x_205:
[----:B0----5:R0:W3:Y:S01]  /*db90*/  SHFL.IDX PT, R24, R56, 0x1, 0x181f ;  /* 0x00381f0038187f89 */ /* 0x0210e200000e0000 */
[----:B------:R-:W-:Y:S03]  /*dba0*/  BSSY B1, `(.L_x_207) ;  /* 0x0000011000017945 */ /* 0x000fe60003800000 */
[----:B------:R0:W4:Y:S01]  /*dbb0*/  SHFL.IDX PT, R6, R0, 0x1, 0x181f ;  /* 0x00381f0000067f89 */ /* 0x00012200000e0000 */
[----:B------:R-:W-:Y:S05]  /*dbc0*/  @P0 BRA `(.L_x_208) ;  /* 0x0000000000380947 */ /* 0x000fea0003800000 */
[----:B------:R-:W-:Y:S01]  /*dbd0*/  ULDC UR4, c[0x0][0xac8] ;  /* 0x0002b20000047ab9 */ /* 0x000fe20000000800 */
[----:B------:R-:W-:Y:S01]  /*dbe0*/  ULDC.64 UR8, c[0x0][0x208] ;  /* 0x0000820000087ab9 */ /* 0x000fe20000000a00 */
[----:B------:R-:W-:Y:S02]  /*dbf0*/  ISETP.GE.AND P4, PT, R57, UR4, PT ;  /* 0x0000000439007c0c */ /* 0x000fe4000bf86270 */
[----:B------:R-:W-:Y:S02]  /*dc00*/  ISETP.GE.AND P5, PT, R65, UR4, PT ;  /* 0x0000000441007c0c */ /* 0x000fe4000bfa6270 */
[----:B------:R-:W-:-:S09]  /*dc10*/  ISETP.GE.AND P6, PT, R69, UR4, PT ;  /* 0x0000000445007c0c */ /* 0x000fd2000bfc6270 */
[-C--:B----4-:R-:W-:Y:S02]  /*dc20*/  @!P4 LEA R2, P0, R57, R6.reuse, 0x1 ;  /* 0x000000063902c211 */ /* 0x090fe400078008ff */
[-C--:B------:R-:W-:Y:S02]  /*dc30*/  @!P5 LEA R4, P2, R65, R6.reuse, 0x1 ;  /* 0x000000064104d211 */ /* 0x080fe400078408ff */
[----:B------:R-:W-:Y:S02]  /*dc40*/  @!P6 LEA R6, P3, R69, R6, 0x1 ;  /* 0x000000064506e211 */ /* 0x000fe400078608ff */
[-C--:B---3--:R-:W-:Y:S02]  /*dc50*/  @!P4 LEA.HI.X R3, R57, R24.reuse, R63, 0x1, P0 ;  /* 0x000000183903c211 */ /* 0x088fe400000f0c3f */
[-C--:B------:R-:W-:Y:S02]  /*dc60*/  @!P5 LEA.HI.X R5, R65, R24.reuse, R64, 0x1, P2 ;  /* 0x000000184105d211 */ /* 0x080fe400010f0c40 */
[----:B------:R-:W-:Y:S01]  /*dc70*/  @!P6 LEA.HI.X R7, R69, R24, R66, 0x1, P3 ;  /* 0x000000184507e211 */ /* 0x000fe200018f0c42 */
[----:B------:R3:W-:Y:S04]  /*dc80*/  @!P4 ST.E.128 desc[UR8][R2.64], R8 ;  /* 0x000000080200c985 */ /* 0x0007e8000c101d08 */
[----:B------:R3:W-:Y:S04]  /*dc90*/  @!P5 ST.E.128 desc[UR8][R4.64], R28 ;  /* 0x0000001c0400d985 */ /* 0x0007e8000c101d08 */
[----:B------:R3:W-:Y:S02]  /*dca0*/  @!P6 ST.E.128 desc[UR8][R6.64], R44 ;  /* 0x0000002c0600e985 */ /* 0x0007e4000c101d08 */
.L_x_208:
[----:B------:R-:W-:Y:S05]  /*dcb0*/  BSYNC B1 ;  /* 0x0000000000017941 */ /* 0x000fea0003800000 */
.L_x_207:
[----:B---3--:R3:W0:Y:S01]  /*dcc0*/  SHFL.IDX PT, R8, R56, 0x2, 0x181f ;  /* 0x00581f0038087f89 */ /* 0x00862200000e0000 */
[----:B------:R-:W-:Y:S03]  /*dcd0*/  BSSY B1, `(.L_x_209) ;  /* 0x0000011000017945 */ /* 0x000fe60003800000 */
[----:B----4-:R3:W4:Y:S01]  /*dce0*/  SHFL.IDX PT, R6, R0, 0x2, 0x181f ;  /* 0x00581f0000067f89 */ /* 0x01072200000e0000 */
        /* <DEDUP_REMOVED lines=9> */
[-C--:B0-----:R-:W-:Y:S02]  /*dd80*/  @!P3 LEA.HI.X R3, R57, R8.reuse, R63, 0x1, P0 ;  /* 0x000000083903b211 */ /* 0x081fe400000f0c3f */
[-C--:B------:R-:W-:Y:S02]  /*dd90*/  @!P4 LEA.HI.X R5, R65, R8.reuse, R64, 0x1, P1 ;  /* 0x000000084105c211 */ /* 0x080fe400008f0c40 */
[----:B------:R-:W-:Y:S01]  /*dda0*/  @!P5 LEA.HI.X R7, R69, R8, R66, 0x1, P2 ;  /* 0x000000084507d211 */ /* 0x000fe200010f0c42 */
[----:B------:R0:W-:Y:S04]  /*ddb0*/  @!P3 ST.E.128 desc[UR8][R2.64], R12 ;  /* 0x0000000c0200b985 */ /* 0x0001e8000c101d08 */
[----:B------:R0:W-:Y:S04]  /*ddc0*/  @!P4 ST.E.128 desc[UR8][R4.64], R32 ;  /* 0x000000200400c985 */ /* 0x0001e8000c101d08 */
[----:B------:R0:W-:Y:S02]  /*ddd0*/  @!P5 ST.E.128 desc[UR8][R6.64], R48 ;  /* 0x000000300600d985 */ /* 0x0001e4000c101d08 */
.L_x_210:
[----:B------:R-:W-:Y:S05]  /*dde0*/  BSYNC B1 ;  /* 0x0000000000017941 */ /* 0x000fea0003800000 */
.L_x_209:
[----:B0-----:R-:W-:Y:S01]  /*ddf0*/  VIADD R3, R67, 0x60 ;  /* 0x0000006043037836 */ /* 0x001fe20000000000 */
[----:B---3--:R-:W0:Y:S04]  /*de00*/  SHFL.IDX PT, R56, R56, 0x3, 0x181f ;  /* 0x00781f0038387f89 */ /* 0x008e2800000e0000 */
[----:B------:R-:W-:Y:S01]  /*de10*/  ISETP.GE.AND P0, PT, R3, R18, PT ;  /* 0x000000120300720c */ /* 0x000fe20003f06270 */
[----:B------:R-:W3:-:S12]  /*de20*/  SHFL.IDX PT, R0, R0, 0x3, 0x181f ;  /* 0x00781f0000007f89 */ /* 0x000ed800000e0000 */
[----:B------:R-:W-:Y:S05]  /*de30*/  @P0 BRA `(.L_x_211) ;  /* 0x0000002000580947 */ /* 0x000fea0003800000 */
[----:B------:R-:W-:Y:S01]  /*de40*/  ULDC UR4, c[0x0][0xac8] ;  /* 0x0002b20000047ab9 */ /* 0x000fe20000000800 */
[----:B------:R-:W-:Y:S01]  /*de50*/  ULDC.64 UR8, c[0x0][0x208] ;  /* 0x0000820000087ab9 */ /* 0x000fe20000000a00 */
[----:B------:R-:W-:Y:S02]  /*de60*/  ISETP.GE.AND P2, PT, R57, UR4, PT ;  /* 0x0000000439007c0c */ /* 0x000fe4000bf46270 */
[----:B------:R-:W-:-:S11]  /*de70*/  ISETP.GE.AND P3, PT, R65, UR4, PT ;  /* 0x0000000441007c0c */ /* 0x000fd6000bf66270 */
[-C--:B---3--:R-:W-:Y:S02]  /*de80*/  @!P2 LEA R2, P0, R57, R0.reuse, 0x1 ;  /* 0x000000003902a211 */ /* 0x088fe400078008ff */
[----:B------:R-:W-:Y:S02]  /*de90*/  @!P3 LEA R4, P1, R65, R0, 0x1 ;  /* 0x000000004104b211 */ /* 0x000fe400078208ff */
[-C--:B0-----:R-:W-:Y:S02]  /*dea0*/  @!P2 LEA.HI.X R3, R57, R56.reuse, R63, 0x1, P0 ;  /* 0x000000383903a211 */ /* 0x081fe400000f0c3f */
[----:B------:R-:W-:Y:S02]  /*deb0*/  ISETP.GE.AND P0, PT, R69, UR4, PT ;  /* 0x0000000445007c0c */ /* 0x000fe4000bf06270 */
[----:B------:R-:W-:Y:S01]  /*dec0*/  @!P3 LEA.HI.X R5, R65, R56, R64, 0x1, P1 ;  /* 0x000000384105b211 */ /* 0x000fe200008f0c40 */
[----:B------:R0:W-:Y:S04]  /*ded0*/  @!P2 ST.E.128 desc[UR8][R2.64], R20 ;  /* 0x000000140200a985 */ /* 0x0001e8000c101d08 */
[----:B------:R0:W-:Y:S06]  /*dee0*/  @!P3 ST.E.128 desc[UR8][R4.64], R36 ;  /* 0x000000240400b985 */ /* 0x0001ec000c101d08 */
[----:B------:R-:W-:Y:S05]  /*def0*/  @P0 BRA `(.L_x_211) ;  /* 0x0000002000280947 */ /* 0x000fea0003800000 */
[----:B0-----:R-:W-:Y:S01]  /*df00*/  LEA R2, P0, R69, R0, 0x1 ;  /* 0x0000000045027211 */ /* 0x001fe200078008ff */
[----:B------:R-:W-:-:S03]  /*df10*/  ULDC.64 UR8, c[0x0][0x208] ;  /* 0x0000820000087ab9 */ /* 0x000fc60000000a00 */
[----:B------:R-:W-:-:S05]  /*df20*/  LEA.HI.X R3, R69, R56, R66, 0x1, P0 ;  /* 0x0000003845037211 */ /* 0x000fca00000f0c42 */
[----:B------:R0:W-:Y:S01]  /*df30*/  ST.E.128 desc[UR8][R2.64], R52 ;  /* 0x0000003402007985 */ /* 0x0001e2000c101d08 */
[----:B------:R-:W-:Y:S05]  /*df40*/  BRA `(.L_x_211) ;  /* 0x0000002000147947 */ /* 0x000fea0003800000 */
.L_x_204:
[----:B------:R-:W-:Y:S01]  /*df50*/  ULDC.64 UR14, c[0x0][0xb08] ;  /* 0x0002c200000e7ab9 */ /* 0x000fe20000000a00 */
[----:B------:R-:W-:Y:S01]  /*df60*/  R2UR UR18, R228 ;  /* 0x00000000e41272ca */ /* 0x000fe200000e0000 */
[----:B------:R-:W-:Y:S01]  /*df70*/  UIMAD UR12, UR16, UR14, URZ ;  /* 0x0000000e100c72a4 */ /* 0x000fe2000f8e023f */
[----:B------:R-:W0:Y:S01]  /*df80*/  @P1 LDC R0, c[0x0][0xbec] ;  /* 0x0002fb00ff001b82 */ /* 0x000e220000000800 */
[----:B------:R-:W-:Y:S01]  /*df90*/  UIMAD.WIDE.U32 UR10, UR4, UR14, URZ ;  /* 0x0000000e040a72a5 */ /* 0x000fe2000f8e003f */
[----:B------:R-:W-:Y:S01]  /*dfa0*/  R2UR UR17, R23 ;  /* 0x00000000171172ca */ /* 0x000fe200000e0000 */
[----:B------:R-:W-:Y:S01]  /*dfb0*/  UIMAD UR12, UR4, UR15, UR12 ;  /* 0x0000000f040c72a4 */ /* 0x000fe2000f8e020c */
[----:B------:R-:W-:Y:S01]  /*dfc0*/  IMAD.MOV.U32 R5, RZ, RZ, R11 ;  /* 0x000000ffff057224 */ /* 0x000fe200078e000b */
[----:B------:R-:W-:Y:S01]  /*dfd0*/  USHF.R.S32.HI UR4, URZ, 0x1f, UR9 ;  /* 0x0000001f3f047899 */ /* 0x000fe20008011409 */
[----:B------:R-:W-:Y:S01]  /*dfe0*/  ISETP.GE.AND P0, PT, R13, R18, PT ;  /* 0x000000120d00720c */ /* 0x000fe20003f06270 */
[----:B------:R-:W-:Y:S01]  /*dff0*/  UIADD3 UR11, UR11, UR12, URZ ;  /* 0x0000000c0b0b7290 */ /* 0x000fe2000fffe03f */
[----:B------:R-:W1:Y:S01]  /*e000*/  @P1 LDC R7, c[0x0][0xbf0] ;  /* 0x0002fc00ff071b82 */ /* 0x000e620000000800 */
[----:B------:R-:W-:Y:S01]  /*e010*/  UIADD3 UR8, UR8, 0x36820, URZ ;  /* 0x0003682008087890 */ /* 0x000fe2000fffe03f */
[----:B------:R-:W-:Y:S01]  /*e020*/  BSSY B1, `(.L_x_212) ;  /* 0x000009c000017945 */ /* 0x000fe20003800000 */
[----:B------:R-:W-:Y:S01]  /*e030*/  ULDC.64 UR12, c[0x0][0xb38] ;  /* 0x0002ce00000c7ab9 */ /* 0x000fe20000000a00 */
[----:B------:R-:W-:Y:S01]  /*e040*/  SHF.R.S32.HI R80, RZ, 0x1f, R208 ;  /* 0x0000001fff507819 */ /* 0x000fe200000114d0 */
[----:B------:R-:W-:Y:S01]  /*e050*/  UIMAD.WIDE.U32 UR10, UR18, UR12, UR10 ;  /* 0x0000000c120a72a5 */ /* 0x000fe2000f8e000a */
[----:B------:R-:W-:Y:S01]  /*e060*/  SHF.R.S32.HI R81, RZ, 0x1f, R209 ;  /* 0x0000001fff517819 */ /* 0x000fe200000114d1 */
[----:B------:R-:W-:Y:S01]  /*e070*/  UPRMT UR8, URZ, 0x654, UR8 ;  /* 0x000006543f087896 */ /* 0x000fe20008000008 */
[----:B------:R-:W-:Y:S01]  /*e080*/  SHF.R.S32.HI R82, RZ, 0x1f, R210 ;  /* 0x0000001fff527819 */ /* 0x000fe200000114d2 */
[----:B------:R-:W-:Y:S01]  /*e090*/  UIMAD UR11, UR18, UR13, UR11 ;  /* 0x0000000d120b72a4 */ /* 0x000fe2000f8e020b */
[----:B------:R-:W-:-:S02]  /*e0a0*/  SHF.R.S32.HI R83, RZ, 0x1f, R211 ;  /* 0x0000001fff537819 */ /* 0x000fc400000114d3 */
[----:B------:R-:W-:Y:S01]  /*e0b0*/  ULDC.64 UR12, c[0x0][0xb40] ;  /* 0x0002d000000c7ab9 */ /* 0x000fe20000000a00 */
[----:B------:R-:W-:Y:S01]  /*e0c0*/  SHF.R.S32.HI R84, RZ, 0x1f, R212 ;  /* 0x0000001fff547819 */ /* 0x000fe200000114d4 */
[----:B------:R-:W-:Y:S01]  /*e0d0*/  UIMAD UR4, UR4, UR12, URZ ;  /* 0x0000000c040472a4 */ /* 0x000fe2000f8e023f */
[----:B------:R-:W-:Y:S01]  /*e0e0*/  SHF.R.S32.HI R85, RZ, 0x1f, R213 ;  /* 0x0000001fff557819 */ /* 0x000fe200000114d5 */
[----:B------:R-:W-:Y:S01]  /*e0f0*/  UIMAD.WIDE.U32 UR10, UR9, UR12, UR10 ;  /* 0x0000000c090a72a5 */ /* 0x000fe2000f8e000a */
[----:B0-----:R-:W-:Y:S01]  /*e100*/  @P1 IMAD.HI.U32 R0, R11, R0, RZ ;  /* 0x000000000b001227 */ /* 0x001fe200078e00ff */
[----:B------:R-:W-:Y:S01]  /*e110*/  UIMAD UR4, UR9, UR13, UR4 ;  /* 0x0000000d090472a4 */ /* 0x000fe2000f8e0204 */
[----:B------:R-:W-:Y:S01]  /*e120*/  SYNCS.ARRIVE.TRANS64.RED.A1T0 RZ, [UR8], RZ ;  /* 0x000000ffffff79a7 */ /* 0x000fe20008100408 */
[----:B------:R-:W-:Y:S01]  /*e130*/  SHF.R.S32.HI R86, RZ, 0x1f, R214 ;  /* 0x0000001fff567819 */ /* 0x000fe200000114d6 */
[----:B------:R-:W-:Y:S01]  /*e140*/  ULDC.64 UR12, c[0x0][0xb48] ;  /* 0x0002d200000c7ab9 */ /* 0x000fe20000000a00 */
[----:B------:R-:W-:Y:S01]  /*e150*/  UIADD3 UR11, UR11, UR4, URZ ;  /* 0x000000040b0b7290 */ /* 0x000fe2000fffe03f */
[----:B------:R-:W-:-:S02]  /*e160*/  SHF.R.S32.HI R87, RZ, 0x1f, R215 ;  /* 0x0000001fff577819 */ /* 0x000fc400000114d7 */
[----:B-1----:R-:W-:Y:S01]  /*e170*/  @P1 SHF.R.U32.HI R5, RZ, R7, R0 ;  /* 0x00000007ff051219 */ /* 0x002fe20000011600 */
[----:B------:R-:W-:Y:S01]  /*e180*/  UIMAD.WIDE.U32 UR10, UR17, UR12, UR10 ;  /* 0x0000000c110a72a5 */ /* 0x000fe2000f8e000a */
[----:B------:R-:W-:Y:S02]  /*e190*/  SHF.R.S32.HI R126, RZ, 0x1f, R216 ;  /* 0x0000001fff7e7819 */ /* 0x000fe400000114d8 */
[--C-:B------:R-:W-:Y:S01]  /*e1a0*/  SHF.R.S32.HI R0, RZ, 0x1f, R5.reuse ;  /* 0x0000001fff007819 */ /* 0x100fe20000011405 */
[----:B------:R-:W-:Y:S01]  /*e1b0*/  IMAD.MOV R2, RZ, RZ, -R5 ;  /* 0x000000ffff027224 */ /* 0x000fe200078e0a05 */
[----:B------:R-:W-:Y:S01]  /*e1c0*/  UIMAD UR4, UR17, UR13, UR11 ;  /* 0x0000000d110472a4 */ /* 0x000fe2000f8e020b */
[----:B------:R-:W-:Y:S02]  /*e1d0*/  SHF.R.S32.HI R127, RZ, 0x1f, R217 ;  /* 0x0000001fff7f7819 */ /* 0x000fe400000114d9 */
[----:B------:R-:W-:Y:S01]  /*e1e0*/  ULDC.64 UR12, c[0x0][0xb30] ;  /* 0x0002cc00000c7ab9 */ /* 0x000fe20000000a00 */
[----:B------:R-:W-:Y:S01]  /*e1f0*/  IMAD R7, R3, R2, R11 ;  /* 0x0000000203077224 */ /* 0x000fe200078e020b */
[----:B------:R-:W-:Y:S01]  /*e200*/  SHF.R.S32.HI R128, RZ, 0x1f, R218 ;  /* 0x0000001fff807819 */ /* 0x000fe200000114da */
[----:B------:R-:W-:Y:S01]  /*e210*/  IMAD R0, R0, UR12, RZ ;  /* 0x0000000c00007c24 */ /* 0x000fe2000f8e02ff */
[----:B------:R-:W-:Y:S01]  /*e220*/  SHF.R.S32.HI R129, RZ, 0x1f, R219 ;  /* 0x0000001fff817819 */ /* 0x000fe200000114db */
[----:B------:R-:W-:Y:S01]  /*e230*/  IMAD.U32 R3, RZ, RZ, UR11 ;  /* 0x0000000bff037e24 */ /* 0x000fe2000f8e00ff */
[----:B------:R-:W-:Y:S01]  /*e240*/  SHF.R.S32.HI R130, RZ, 0x1f, R220 ;  /* 0x0000001fff827819 */ /* 0x000fe200000114dc */
[----:B------:R-:W-:Y:S01]  /*e250*/  IMAD.U32 R2, RZ, RZ, UR10 ;  /* 0x0000000aff027e24 */ /* 0x000fe2000f8e00ff */
[----:B------:R-:W-:Y:S01]  /*e260*/  ULDC.64 UR10, c[0x0][0xb28] ;  /* 0x0002ca00000a7ab9 */ /* 0x000fe20000000a00 */
[----:B------:R-:W-:Y:S01]  /*e270*/  IMAD.U32 R3, RZ, RZ, UR4 ;  /* 0x00000004ff037e24 */ /* 0x000fe2000f8e00ff */
[----:B------:R-:W-:Y:S01]  /*e280*/  SHF.R.S32.HI R131, RZ, 0x1f, R221 ;  /* 0x0000001fff837819 */ /* 0x000fe200000114dd */
[C---:B------:R-:W-:Y:S01]  /*e290*/  IMAD R11, R5.reuse, UR13, R0 ;  /* 0x0000000d050b7c24 */ /* 0x040fe2000f8e0200 */
[----:B------:R-:W-:Y:S01]  /*e2a0*/  SHF.R.S32.HI R0, RZ, 0x1f, R7 ;  /* 0x0000001fff007819 */ /* 0x000fe20000011407 */
[----:B------:R-:W-:Y:S01]  /*e2b0*/  IMAD.WIDE.U32 R2, R5, UR12, R2 ;  /* 0x0000000c05027c25 */ /* 0x000fe2000f8e0002 */
[----:B------:R-:W-:-:S02]  /*e2c0*/  SHF.R.S32.HI R132, RZ, 0x1f, R222 ;  /* 0x0000001fff847819 */ /* 0x000fc400000114de */
[----:B------:R-:W-:Y:S01]  /*e2d0*/  SHF.R.S32.HI R133, RZ, 0x1f, R223 ;  /* 0x0000001fff857819 */ /* 0x000fe200000114df */
[----:B------:R-:W-:Y:S01]  /*e2e0*/  IMAD R0, R0, UR10, RZ ;  /* 0x0000000a00007c24 */ /* 0x000fe2000f8e02ff */
[----:B------:R-:W-:Y:S01]  /*e2f0*/  SHF.R.S32.HI R134, RZ, 0x1f, R224 ;  /* 0x0000001fff867819 */ /* 0x000fe200000114e0 */
[----:B------:R-:W-:Y:S01]  /*e300*/  IMAD.IADD R3, R3, 0x1, R11 ;  /* 0x0000000103037824 */ /* 0x000fe200078e020b */
[----:B------:R-:W-:Y:S01]  /*e310*/  SHF.R.S32.HI R135, RZ, 0x1f, R225 ;  /* 0x0000001fff877819 */ /* 0x000fe200000114e1 */
[C---:B------:R-:W-:Y:S01]  /*e320*/  IMAD R5, R7.reuse, UR11, R0 ;  /* 0x0000000b07057c24 */ /* 0x040fe2000f8e0200 */
[----:B------:R-:W-:Y:S01]  /*e330*/  SHF.R.S32.HI R136, RZ, 0x1f, R226 ;  /* 0x0000001fff887819 */ /* 0x000fe200000114e2 */
[----:B------:R-:W-:Y:S01]  /*e340*/  IMAD.WIDE.U32 R2, R7, UR10, R2 ;  /* 0x0000000a07027c25 */ /* 0x000fe2000f8e0002 */
[----:B------:R-:W-:Y:S01]  /*e350*/  ULDC.64 UR10, c[0x0][0xb00] ;  /* 0x0002c000000a7ab9 */ /* 0x000fe20000000a00 */
[----:B------:R-:W-:Y:S02]  /*e360*/  SHF.R.S32.HI R137, RZ, 0x1f, R227 ;  /* 0x0000001fff897819 */ /* 0x000fe400000114e3 */
[----:B------:R-:W-:Y:S01]  /*e370*/  IMAD.IADD R3, R3, 0x1, R5 ;  /* 0x0000000103037824 */ /* 0x000fe200078e0205 */
[----:B------:R-:W-:-:S04]  /*e380*/  LEA R0, P1, R2, UR10, 0x2 ;  /* 0x0000000a02007c11 */ /* 0x000fc8000f8210ff */
[----:B------:R-:W-:Y:S02]  /*e390*/  LEA.HI.X R8, R2, UR11, R3, 0x2, P1 ;  /* 0x0000000b02087c11 */ /* 0x000fe400088f1403 */
[----:B------:R0:W1:Y:S04]  /*e3a0*/  SHFL.IDX PT, R2, R0, RZ, 0x1c1f ;  /* 0x001c1fff00027589 */ /* 0x00006800000e0000 */
[----:B------:R0:W2:Y:S01]  /*e3b0*/  SHFL.IDX PT, R3, R8, RZ, 0x1c1f ;  /* 0x001c1fff08037589 */ /* 0x0000a200000e0000 */
[----:B------:R-:W-:Y:S05]  /*e3c0*/  @P0 BRA `(.L_x_213) ;  /* 0x0000000400840947 */ /* 0x000fea0003800000 */
[----:B------:R-:W-:Y:S01]  /*e3d0*/  ULDC UR4, c[0x0][0xac8] ;  /* 0x0002b20000047ab9 */ /* 0x000fe20000000800 */
[----:B------:R-:W-:Y:S01]  /*e3e0*/  ULDC.64 UR8, c[0x0][0x208] ;  /* 0x0000820000087ab9 */ /* 0x000fe20000000a00 */
[----:B------:R-:W-:Y:S02]  /*e3f0*/  ISETP.GE.AND P1, PT, R227, UR4, PT ;  /* 0x00000004e3007c0c */ /* 0x000fe4000bf26270 */
[----:B------:R-:W-:Y:S02]  /*e400*/  ISETP.GE.AND P0, PT, R226, UR4, PT ;  /* 0x00000004e2007c0c */ /* 0x000fe4000bf06270 */
[----:B------:R-:W-:Y:S02]  /*e410*/  ISETP.GE.AND P2, PT, R204, UR4, PT ;  /* 0x00000004cc007c0c */ /* 0x000fe4000bf46270 */
[----:B------:R-:W-:Y:S02]  /*e420*/  ISETP.GE.AND P3, PT, R225, UR4, PT ;  /* 0x00000004e1007c0c */ /* 0x000fe4000bf66270 */
[----:B------:R-:W-:-:S05]  /*e430*/  ISETP.GE.AND P4, PT, R224, UR4, PT ;  /* 0x00000004e0007c0c */ /* 0x000fca000bf86270 */
[CC--:B-1----:R-:W-:Y:S02]  /*e440*/  @!P1 LEA R6, P5, R227.reuse, R2.reuse, 0x2 ;  /* 0x00000002e3069211 */ /* 0x0c2fe400078a10ff */
[-C--:B------:R-:W-:Y:S02]  /*e450*/  @!P0 LEA R10, P6, R226, R2.reuse, 0x2 ;  /* 0x00000002e20a8211 */ /* 0x080fe400078c10ff */
[----:B--2---:R-:W-:Y:S01]  /*e460*/  @!P2 IMAD.WIDE R4, R204, 0x4, R2 ;  /* 0x00000004cc04a825 */ /* 0x004fe200078e0202 */
[-C--:B------:R-:W-:Y:S02]  /*e470*/  @!P1 LEA.HI.X R7, R227, R3.reuse, R137, 0x2, P5 ;  /* 0x00000003e3079211 */ /* 0x080fe400028f1489 */
[----:B------:R-:W-:Y:S02]  /*e480*/  @!P0 LEA.HI.X R11, R226, R3, R136, 0x2, P6 ;  /* 0x00000003e20b8211 */ /* 0x000fe400030f1488 */
[----:B------:R-:W-:Y:S01]  /*e490*/  ISETP.GE.AND P5, PT, R223, UR4, PT ;  /* 0x00000004df007c0c */ /* 0x000fe2000bfa6270 */
[----:B------:R1:W-:Y:S01]  /*e4a0*/  @!P2 ST.E.64 desc[UR8][R4.64], R24 ;  /* 0x000000180400a985 */ /* 0x0003e2000c101b08 */
[----:B------:R-:W-:-:S02]  /*e4b0*/  @!P3 LEA R12, P6, R225, R2, 0x2 ;  /* 0x00000002e10cb211 */ /* 0x000fc400078c10ff */
[----:B------:R-:W-:Y:S01]  /*e4c0*/  @!P4 LEA R14, P2, R224, R2, 0x2 ;  /* 0x00000002e00ec211 */ /* 0x000fe200078410ff */
[----:B------:R2:W-:Y:S01]  /*e4d0*/  @!P1 ST.E.64 desc[UR8][R6.64], R28 ;  /* 0x0000001c06009985 */ /* 0x0005e2000c101b08 */
[-C--:B------:R-:W-:Y:S02]  /*e4e0*/  @!P3 LEA.HI.X R13, R225, R3.reuse, R135, 0x2, P6 ;  /* 0x00000003e10db211 */ /* 0x080fe400030f1487 */
[----:B------:R-:W-:Y:S01]  /*e4f0*/  ISETP.GE.AND P1, PT, R221, UR4, PT ;  /* 0x00000004dd007c0c */ /* 0x000fe2000bf26270 */
[----:B------:R3:W-:Y:S01]  /*e500*/  @!P0 ST.E.64 desc[UR8][R10.64], R32 ;  /* 0x000000200a008985 */ /* 0x0007e2000c101b08 */
[----:B------:R-:W-:Y:S02]  /*e510*/  ISETP.GE.AND P0, PT, R222, UR4, PT ;  /* 0x00000004de007c0c */ /* 0x000fe4000bf06270 */
[----:B------:R-:W-:Y:S01]  /*e520*/  @!P4 LEA.HI.X R15, R224, R3, R134, 0x2, P2 ;  /* 0x00000003e00fc211 */ /* 0x000fe200010f1486 */
[----:B------:R4:W-:Y:S01]  /*e530*/  @!P3 ST.E.64 desc[UR8][R12.64], R36 ;  /* 0x000000240c00b985 */ /* 0x0009e2000c101b08 */
[----:B------:R-:W-:-:S02]  /*e540*/  ISETP.GE.AND P2, PT, R220, UR4, PT ;  /* 0x00000004dc007c0c */ /* 0x000fc4000bf46270 */
[----:B------:R-:W-:Y:S01]  /*e550*/  @!P5 LEA R22, P6, R223, R2, 0x2 ;  /* 0x00000002df16d211 */ /* 0x000fe200078c10ff */
[----:B------:R5:W-:Y:S01]  /*e560*/  @!P4 ST.E.64 desc[UR8][R14.64], R40 ;  /* 0x000000280e00c985 */ /* 0x000be2000c101b08 */
[----:B------:R-:W-:Y:S02]  /*e570*/  ISETP.GE.AND P3, PT, R219, UR4, PT ;  /* 0x00000004db007c0c */ /* 0x000fe4000bf66270 */
[----:B------:R-:W-:-:S03]  /*e580*/  @!P5 LEA.HI.X R23, R223, R3, R133, 0x2, P6 ;  /* 0x00000003df17d211 */ /* 0x000fc600030f1485 */
[CC--:B-1----:R-:W-:Y:S02]  /*e590*/  @!P0 LEA R4, P4, R222.reuse, R2.reuse, 0x2 ;  /* 0x00000002de048211 */ /* 0x0c2fe400078810ff */
[----:B------:R1:W-:Y:S01]  /*e5a0*/  @!P5 ST.E.64 desc[UR8][R22.64], R44 ;  /* 0x0000002c1600d985 */ /* 0x0003e2000c101b08 */
[CC--:B--2---:R-:W-:Y:S02]  /*e5b0*/  @!P1 LEA R6, P5, R221.reuse, R2.reuse, 0x2 ;  /* 0x00000002dd069211 */ /* 0x0c4fe400078a10ff */
[-C--:B------:R-:W-:Y:S02]  /*e5c0*/  @!P0 LEA.HI.X R5, R222, R3.reuse, R132, 0x2, P4 ;  /* 0x00000003de058211 */ /* 0x080fe400020f1484 */
[----:B------:R-:W-:Y:S02]  /*e5d0*/  ISETP.GE.AND P4, PT, R218, UR4, PT ;  /* 0x00000004da007c0c */ /* 0x000fe4000bf86270 */
[----:B---3--:R-:W-:Y:S01]  /*e5e0*/  @!P2 LEA R10, P6, R220, R2, 0x2 ;  /* 0x00000002dc0aa211 */ /* 0x008fe200078c10ff */
[----:B------:R-:W-:Y:S01]  /*e5f0*/  @!P0 ST.E.64 desc[UR8][R4.64], R48 ;  /* 0x0000003004008985 */ /* 0x000fe2000c101b08 */
[----:B------:R-:W-:-:S02]  /*e600*/  @!P1 LEA.HI.X R7, R221, R3, R131, 0x2, P5 ;  /* 0x00000003dd079211 */ /* 0x000fc400028f1483 */
[----:B------:R-:W-:Y:S02]  /*e610*/  ISETP.GE.AND P5, PT, R217, UR4, PT ;  /* 0x00000004d9007c0c */ /* 0x000fe4000bfa6270 */
[----:B------:R-:W-:Y:S01]  /*e620*/  @!P2 LEA.HI.X R11, R220, R3, R130, 0x2, P6 ;  /* 0x00000003dc0ba211 */ /* 0x000fe200030f1482 */
[----:B------:R2:W-:Y:S01]  /*e630*/  @!P1 ST.E.64 desc[UR8][R6.64], R52 ;  /* 0x0000003406009985 */ /* 0x0005e2000c101b08 */
[-C--:B----4-:R-:W-:Y:S02]  /*e640*/  @!P3 LEA R12, P6, R219, R2.reuse, 0x2 ;  /* 0x00000002db0cb211 */ /* 0x090fe400078c10ff */
[----:B------:R-:W-:Y:S01]  /*e650*/  ISETP.GE.AND P1, PT, R215, UR4, PT ;  /* 0x00000004d7007c0c */ /* 0x000fe2000bf26270 */
[----:B------:R3:W-:Y:S01]  /*e660*/  @!P2 ST.E.64 desc[UR8][R10.64], R56 ;  /* 0x000000380a00a985 */ /* 0x0007e2000c101b08 */
[----:B------:R-:W-:Y:S02]  /*e670*/  ISETP.GE.AND P2, PT, R216, UR4, PT ;  /* 0x00000004d8007c0c */ /* 0x000fe4000bf46270 */
[----:B-----5:R-:W-:-:S02]  /*e680*/  @!P4 LEA R14, P0, R218, R2, 0x2 ;  /* 0x00000002da0ec211 */ /* 0x020fc400078010ff */
[-C--:B------:R-:W-:Y:S02]  /*e690*/  @!P3 LEA.HI.X R13, R219, R3.reuse, R129, 0x2, P6 ;  /* 0x00000003db0db211 */ /* 0x080fe400030f1481 */
[-C--:B------:R-:W-:Y:S02]  /*e6a0*/  @!P4 LEA.HI.X R15, R218, R3.reuse, R128, 0x2, P0 ;  /* 0x00000003da0fc211 */ /* 0x080fe400000f1480 */
[----:B------:R-:W-:Y:S01]  /*e6b0*/  ISETP.GE.AND P0, PT, R214, UR4, PT ;  /* 0x00000004d6007c0c */ /* 0x000fe2000bf06270 */
[----:B------:R-:W-:Y:S01]  /*e6c0*/  @!P3 ST.E.64 desc[UR8][R12.64], R60 ;  /* 0x0000003c0c00b985 */ /* 0x000fe2000c101b08 */
[-C--:B-1----:R-:W-:Y:S02]  /*e6d0*/  @!P5 LEA R22, P6, R217, R2.reuse, 0x2 ;  /* 0x00000002d916d211 */ /* 0x082fe400078c10ff */
[----:B--2---:R-:W-:Y:S01]  /*e6e0*/  @!P1 LEA R6, P3, R215, R2, 0x2 ;  /* 0x00000002d7069211 */ /* 0x004fe200078610ff */
[----:B------:R1:W-:Y:S01]  /*e6f0*/  @!P4 ST.E.64 desc[UR8][R14.64], R64 ;  /* 0x000000400e00c985 */ /* 0x0003e2000c101b08 */
[----:B------:R-:W-:-:S02]  /*e700*/  @!P5 LEA.HI.X R23, R217, R3, R127, 0x2, P6 ;  /* 0x00000003d917d211 */ /* 0x000fc400030f147f */
[-C--:B------:R-:W-:Y:S02]  /*e710*/  @!P2 LEA R4, P6, R216, R2.reuse, 0x2 ;  /* 0x00000002d804a211 */ /* 0x080fe400078c10ff */
[----:B------:R-:W-:Y:S01]  /*e720*/  ISETP.GE.AND P4, PT, R212, UR4, PT ;  /* 0x00000004d4007c0c */ /* 0x000fe2000bf86270 */
[----:B------:R2:W-:Y:S01]  /*e730*/  @!P5 ST.E.64 desc[UR8][R22.64], R68 ;  /* 0x000000441600d985 */ /* 0x0005e2000c101b08 */
[----:B------:R-:W-:Y:S02]  /*e740*/  ISETP.GE.AND P5, PT, R213, UR4, PT ;  /* 0x00000004d5007c0c */ /* 0x000fe4000bfa6270 */
[-C--:B------:R-:W-:Y:S02]  /*e750*/  @!P2 LEA.HI.X R5, R216, R3.reuse, R126, 0x2, P6 ;  /* 0x00000003d805a211 */ /* 0x080fe400030f147e */
[----:B---3--:R-:W-:Y:S02]  /*e760*/  @!P0 LEA R10, P6, R214, R2, 0x2 ;  /* 0x00000002d60a8211 */ /* 0x008fe400078c10ff */
[----:B------:R-:W-:Y:S01]  /*e770*/  @!P1 LEA.HI.X R7, R215, R3, R87, 0x2, P3 ;  /* 0x00000003d7079211 */ /* 0x000fe200018f1457 */
[----:B------:R3:W-:Y:S01]  /*e780*/  @!P2 ST.E.64 desc[UR8][R4.64], R72 ;  /* 0x000000480400a985 */ /* 0x0007e2000c101b08 */
[----:B------:R-:W-:-:S02]  /*e790*/  ISETP.GE.AND P3, PT, R211, UR4, PT ;  /* 0x00000004d3007c0c */ /* 0x000fc4000bf66270 */
[-C--:B------:R-:W-:Y:S01]  /*e7a0*/  @!P0 LEA.HI.X R11, R214, R3.reuse, R86, 0x2, P6 ;  /* 0x00000003d60b8211 */ /* 0x080fe200030f1456 */
[----:B------:R4:W-:Y:S01]  /*e7b0*/  @!P1 ST.E.64 desc[UR8][R6.64], R76 ;  /* 0x0000004c06009985 */ /* 0x0009e2000c101b08 */
[-C--:B-1----:R-:W-:Y:S02]  /*e7c0*/  @!P4 LEA R14, P2, R212, R2.reuse, 0x2 ;  /* 0x00000002d40ec211 */ /* 0x082fe400078410ff */
[C---:B------:R-:W-:Y:S01]  /*e7d0*/  @!P5 LEA R12, P1, R213.reuse, R2, 0x2 ;  /* 0x00000002d50cd211 */ /* 0x040fe200078210ff */
[----:B------:R1:W-:Y:S01]  /*e7e0*/  @!P0 ST.E.64 desc[UR8][R10.64], R20 ;  /* 0x000000140a008985 */ /* 0x0003e2000c101b08 */
[----:B------:R-:W-:Y:S02]  /*e7f0*/  ISETP.GE.AND P0, PT, R210, UR4, PT ;  /* 0x00000004d2007c0c */ /* 0x000fe4000bf06270 */
[----:B------:R-:W-:Y:S02]  /*e800*/  @!P5 LEA.HI.X R13, R213, R3, R85, 0x2, P1 ;  /* 0x00000003d50dd211 */ /* 0x000fe400008f1455 */
[----:B------:R-:W-:-:S02]  /*e810*/  ISETP.GE.AND P1, PT, R209, UR4, PT ;  /* 0x00000004d1007c0c */ /* 0x000fc4000bf26270 */
[CC--:B--2---:R-:W-:Y:S01]  /*e820*/  @!P3 LEA R22, P6, R211.reuse, R2.reuse, 0x2 ;  /* 0x00000002d316b211 */ /* 0x0c4fe200078c10ff */
[----:B------:R2:W-:Y:S01]  /*e830*/  @!P5 ST.E.64 desc[UR8][R12.64], R120 ;  /* 0x000000780c00d985 */ /* 0x0005e2000c101b08 */
[-C--:B------:R-:W-:Y:S02]  /*e840*/  @!P4 LEA.HI.X R15, R212, R3.reuse, R84, 0x2, P2 ;  /* 0x00000003d40fc211 */ /* 0x080fe400010f1454 */
[----:B------:R-:W-:Y:S02]  /*e850*/  @!P3 LEA.HI.X R23, R211, R3, R83, 0x2, P6 ;  /* 0x00000003d317b211 */ /* 0x000fe400030f1453 */
[----:B------:R-:W-:Y:S01]  /*e860*/  ISETP.GE.AND P2, PT, R206, UR4, PT ;  /* 0x00000004ce007c0c */ /* 0x000fe2000bf46270 */
[----:B------:R5:W-:Y:S01]  /*e870*/  @!P4 ST.E.64 desc[UR8][R14.64], R88 ;  /* 0x000000580e00c985 */ /* 0x000be2000c101b08 */
[----:B------:R-:W-:Y:S02]  /*e880*/  ISETP.GE.AND P4, PT, R208, UR4, PT ;  /* 0x00000004d0007c0c */ /* 0x000fe4000bf86270 */
[----:B---3--:R-:W-:Y:S01]  /*e890*/  @!P0 LEA R4, P5, R210, R2, 0x2 ;  /* 0x00000002d2048211 */ /* 0x008fe200078a10ff */
[----:B------:R3:W-:Y:S01]  /*e8a0*/  @!P3 ST.E.64 desc[UR8][R22.64], R92 ;  /* 0x0000005c1600b985 */ /* 0x0007e2000c101b08 */
[----:B------:R-:W-:-:S02]  /*e8b0*/  ISETP.GE.AND P3, PT, R207, UR4, PT ;  /* 0x00000004cf007c0c */ /* 0x000fc4000bf66270 */
[-C--:B------:R-:W-:Y:S02]  /*e8c0*/  @!P0 LEA.HI.X R5, R210, R3.reuse, R82, 0x2, P5 ;  /* 0x00000003d2058211 */ /* 0x080fe400028f1452 */
[----:B------:R-:W-:Y:S02]  /*e8d0*/  ISETP.GE.AND P5, PT, R205, UR4, PT ;  /* 0x00000004cd007c0c */ /* 0x000fe4000bfa6270 */
[CC--:B----4-:R-:W-:Y:S01]  /*e8e0*/  @!P1 LEA R6, P6, R209.reuse, R2.reuse, 0x2 ;  /* 0x00000002d1069211 */ /* 0x0d0fe200078c10ff */
[----:B------:R3:W-:Y:S02]  /*e8f0*/  @!P0 ST.E.64 desc[UR8][R4.64], R96 ;  /* 0x0000006004008985 */ /* 0x0007e4000c101b08 */
[-C--:B-1----:R-:W-:Y:S02]  /*e900*/  @!P4 LEA R10, P0, R208, R2.reuse, 0x2 ;  /* 0x00000002d00ac211 */ /* 0x082fe400078010ff */
[----:B------:R-:W-:Y:S02]  /*e910*/  @!P1 LEA.HI.X R7, R209, R3, R81, 0x2, P6 ;  /* 0x00000003d1079211 */ /* 0x000fe400030f1451 */
[----:B--2---:R-:W-:-:S02]  /*e920*/  @!P3 LEA R12, P6, R207, R2, 0x2 ;  /* 0x00000002cf0cb211 */ /* 0x004fc400078c10ff */
[-C--:B------:R-:W-:Y:S01]  /*e930*/  @!P4 LEA.HI.X R11, R208, R3.reuse, R80, 0x2, P0 ;  /* 0x00000003d00bc211 */ /* 0x080fe200000f1450 */
[----:B------:R3:W-:Y:S01]  /*e940*/  @!P1 ST.E.64 desc[UR8][R6.64], R100 ;  /* 0x0000006406009985 */ /* 0x0007e2000c101b08 */
[CC--:B-----5:R-:W-:Y:S02]  /*e950*/  @!P2 LEA R14, P1, R206.reuse, R2.reuse, 0x2 ;  /* 0x00000002ce0ea211 */ /* 0x0e0fe400078210ff */
[----:B------:R-:W-:Y:S01]  /*e960*/  @!P5 LEA R2, P0, R205, R2, 0x2 ;  /* 0x00000002cd02d211 */ /* 0x000fe200078010ff */
[----:B------:R3:W-:Y:S01]  /*e970*/  @!P4 ST.E.64 desc[UR8][R10.64], R104 ;  /* 0x000000680a00c985 */ /* 0x0007e2000c101b08 */
[-C--:B------:R-:W-:Y:S02]  /*e980*/  @!P3 LEA.HI.X R13, R207, R3.reuse, R237, 0x2, P6 ;  /* 0x00000003cf0db211 */ /* 0x080fe400030f14ed */
[-C--:B------:R-:W-:Y:S02]  /*e990*/  @!P2 LEA.HI.X R15, R206, R3.reuse, R236, 0x2, P1 ;  /* 0x00000003ce0fa211 */ /* 0x080fe400008f14ec */
[----:B------:R-:W-:Y:S01]  /*e9a0*/  @!P5 LEA.HI.X R3, R205, R3, R235, 0x2, P0 ;  /* 0x00000003cd03d211 */ /* 0x000fe200000f14eb */
[----:B------:R3:W-:Y:S04]  /*e9b0*/  @!P3 ST.E.64 desc[UR8][R12.64], R108 ;  /* 0x0000006c0c00b985 */ /* 0x0007e8000c101b08 */
[----:B------:R3:W-:Y:S04]  /*e9c0*/  @!P2 ST.E.64 desc[UR8][R14.64], R112 ;  /* 0x000000700e00a985 */ /* 0x0007e8000c101b08 */
[----:B------:R3:W-:Y:S02]  /*e9d0*/  @!P5 ST.E.64 desc[UR8][R2.64], R116 ;  /* 0x000000740200d985 */ /* 0x0007e4000c101b08 */
.L_x_213:
[----:B------:R-:W-:Y:S05]  /*e9e0*/  BSYNC B1 ;  /* 0x0000000000017941 */ /* 0x000fea0003800000 */
.L_x_212:
[----:B------:R-:W-:Y:S01]  /*e9f0*/  ISETP.GE.AND P0, PT, R9, R18, PT ;  /* 0x000000120900720c */ /* 0x000fe20003f06270 */
[----:B---3--:R3:W4:Y:S04]  /*ea00*/  SHFL.IDX PT, R5, R8, 0x1, 0x1c1f ;  /* 0x003c1f0008057f89 */ /* 0x00872800000e0000 */
[----:B------:R3:W0:Y:S08]  /*ea10*/  SHFL.IDX PT, R4, R0, 0x1, 0x1c1f ;  /* 0x003c1f0000047f89 */ /* 0x00063000000e0000 */
[----:B---3--:R-:W-:Y:S05]  /*ea20*/  @P0 BRA `(.L_x_211) ;  /* 0x00000014005c0947 */ /* 0x008fea0003800000 */
[----:B------:R-:W-:Y:S01]  /*ea30*/  ULDC UR4, c[0x0][0xac8] ;  /* 0x0002b20000047ab9 */ /* 0x000fe20000000800 */
[----:B------:R-:W-:Y:S01]  /*ea40*/  ULDC.64 UR8, c[0x0][0x208] ;  /* 0x0000820000087ab9 */ /* 0x000fe20000000a00 */
[----:B------:R-:W-:Y:S02]  /*ea50*/  ISETP.GE.AND P2, PT, R227, UR4, PT ;  /* 0x00000004e3007c0c */ /* 0x000fe4000bf46270 */
[----:B------:R-:W-:Y:S02]  /*ea60*/  ISETP.GE.AND P1, PT, R204, UR4, PT ;  /* 0x00000004cc007c0c */ /* 0x000fe4000bf26270 */
[----:B------:R-:W-:Y:S02]  /*ea70*/  ISETP.GE.AND P5, PT, R226, UR4, PT ;  /* 0x00000004e2007c0c */ /* 0x000fe4000bfa6270 */
[----:B------:R-:W-:Y:S02]  /*ea80*/  ISETP.GE.AND P4, PT, R225, UR4, PT ;  /* 0x00000004e1007c0c */ /* 0x000fe4000bf86270 */
[----:B------:R-:W-:-:S05]  /*ea90*/  ISETP.GE.AND P3, PT, R224, UR4, PT ;  /* 0x00000004e0007c0c */ /* 0x000fca000bf66270 */
[CC--:B0-----:R-:W-:Y:S02]  /*eaa0*/  @!P2 LEA R6, P0, R227.reuse, R4.reuse, 0x2 ;  /* 0x00000004e306a211 */ /* 0x0c1fe400078010ff */
[----:B-12-4-:R-:W-:Y:S02]  /*eab0*/  @!P1 IMAD.WIDE R2, R204, 0x4, R4 ;  /* 0x00000004cc029825 */ /* 0x016fe400078e0204 */
[----:B------:R-:W-:Y:S02]  /*eac0*/  @!P2 LEA.HI.X R7, R227, R5, R137, 0x2, P0 ;  /* 0x00000005e307a211 */ /* 0x000fe400000f1489 */
[----:B------:R-:W-:Y:S01]  /*ead0*/  ISETP.GE.AND P0, PT, R223, UR4, PT ;  /* 0x00000004df007c0c */ /* 0x000fe2000bf06270 */
[----:B------:R0:W-:Y:S01]  /*eae0*/  @!P1 ST.E.64 desc[UR8][R2.64], R26 ;  /* 0x0000001a02009985 */ /* 0x0001e2000c101b08 */
[-C--:B------:R-:W-:Y:S02]  /*eaf0*/  @!P5 LEA R8, P6, R226, R4.reuse, 0x2 ;  /* 0x00000004e208d211 */ /* 0x080fe400078c10ff */
[----:B------:R-:W-:Y:S01]  /*eb00*/  ISETP.GE.AND P1, PT, R222, UR4, PT ;  /* 0x00000004de007c0c */ /* 0x000fe2000bf26270 */
[----:B------:R1:W-:Y:S01]  /*eb10*/  @!P2 ST.E.64 desc[UR8][R6.64], R30 ;  /* 0x0000001e0600a985 */ /* 0x0003e2000c101b08 */
[----:B------:R-:W-:-:S02]  /*eb20*/  @!P4 LEA R10, P2, R225, R4, 0x2 ;  /* 0x00000004e10ac211 */ /* 0x000fc400078410ff */
[-C--:B------:R-:W-:Y:S02]  /*eb30*/  @!P5 LEA.HI.X R9, R226, R5.reuse, R136, 0x2, P6 ;  /* 0x00000005e209d211 */ /* 0x080fe400030f1488 */
[----:B------:R-:W-:Y:S02]  /*eb40*/  @!P4 LEA.HI.X R11, R225, R5, R135, 0x2, P2 ;  /* 0x00000005e10bc211 */ /* 0x000fe400010f1487 */
[----:B------:R-:W-:Y:S01]  /*eb50*/  ISETP.GE.AND P2, PT, R221, UR4, PT ;  /* 0x00000004dd007c0c */ /* 0x000fe2000bf46270 */
[----:B------:R-:W-:Y:S01]  /*eb60*/  @!P5 ST.E.64 desc[UR8][R8.64], R34 ;  /* 0x000000220800d985 */ /* 0x000fe2000c101b08 */
[----:B------:R-:W-:-:S03]  /*eb70*/  @!P3 LEA R12, P6, R224, R4, 0x2 ;  /* 0x00000004e00cb211 */ /* 0x000fc600078c10ff */
[----:B------:R2:W-:Y:S01]  /*eb80*/  @!P4 ST.E.64 desc[UR8][R10.64], R38 ;  /* 0x000000260a00c985 */ /* 0x0005e2000c101b08 */
[CC--:B0-----:R-:W-:Y:S02]  /*eb90*/  @!P0 LEA R2, P4, R223.reuse, R4.reuse, 0x2 ;  /* 0x00000004df028211 */ /* 0x0c1fe400078810ff */
[-C--:B------:R-:W-:Y:S02]  /*eba0*/  @!P3 LEA.HI.X R13, R224, R5.reuse, R134, 0x2, P6 ;  /* 0x00000005e00db211 */ /* 0x080fe400030f1486 */
[----:B------:R-:W-:Y:S02]  /*ebb0*/  @!P0 LEA.HI.X R3, R223, R5, R133, 0x2, P4 ;  /* 0x00000005df038211 */ /* 0x000fe400020f1485 */
[----:B------:R-:W-:Y:S01]  /*ebc0*/  ISETP.GE.AND P4, PT, R219, UR4, PT ;  /* 0x00000004db007c0c */ /* 0x000fe2000bf86270 */
[----:B------:R0:W-:Y:S01]  /*ebd0*/  @!P3 ST.E.64 desc[UR8][R12.64], R42 ;  /* 0x0000002a0c00b985 */ /* 0x0001e2000c101b08 */
[----:B------:R-:W-:Y:S02]  /*ebe0*/  ISETP.GE.AND P3, PT, R220, UR4, PT ;  /* 0x00000004dc007c0c */ /* 0x000fe4000bf66270 */
[-C--:B-1----:R-:W-:Y:S01]  /*ebf0*/  @!P1 LEA R6, P5, R222, R4.reuse, 0x2 ;  /* 0x00000004de069211 */ /* 0x082fe200078a10ff */
[----:B------:R1:W-:Y:S01]  /*ec00*/  @!P0 ST.E.64 desc[UR8][R2.64], R46 ;  /* 0x0000002e02008985 */ /* 0x0003e2000c101b08 */
[----:B------:R-:W-:-:S02]  /*ec10*/  @!P2 LEA R14, P6, R221, R4, 0x2 ;  /* 0x00000004dd0ea211 */ /* 0x000fc400078c10ff */
[-C--:B------:R-:W-:Y:S02]  /*ec20*/  @!P1 LEA.HI.X R7, R222, R5.reuse, R132, 0x2, P5 ;  /* 0x00000005de079211 */ /* 0x080fe400028f1484 */
[----:B------:R-:W-:Y:S02]  /*ec30*/  ISETP.GE.AND P5, PT, R218, UR4, PT ;  /* 0x00000004da007c0c */ /* 0x000fe4000bfa6270 */
[----:B------:R-:W-:Y:S01]  /*ec40*/  @!P2 LEA.HI.X R15, R221, R5, R131, 0x2, P6 ;  /* 0x00000005dd0fa211 */ /* 0x000fe200030f1483 */
[----:B------:R3:W-:Y:S01]  /*ec50*/  @!P1 ST.E.64 desc[UR8][R6.64], R50 ;  /* 0x0000003206009985 */ /* 0x0007e2000c101b08 */
[-C--:B--2---:R-:W-:Y:S02]  /*ec60*/  @!P4 LEA R10, P0, R219, R4.reuse, 0x2 ;  /* 0x00000004db0ac211 */ /* 0x084fe400078010ff */
[----:B------:R-:W-:Y:S01]  /*ec70*/  @!P3 LEA R8, P6, R220, R4, 0x2 ;  /* 0x00000004dc08b211 */ /* 0x000fe200078c10ff */
[----:B------:R2:W-:Y:S01]  /*ec80*/  @!P2 ST.E.64 desc[UR8][R14.64], R54 ;  /* 0x000000360e00a985 */ /* 0x0005e2000c101b08 */
[----:B------:R-:W-:-:S02]  /*ec90*/  ISETP.GE.AND P2, PT, R217, UR4, PT ;  /* 0x00000004d9007c0c */ /* 0x000fc4000bf46270 */
[----:B------:R-:W-:Y:S02]  /*eca0*/  ISETP.GE.AND P1, PT, R216, UR4, PT ;  /* 0x00000004d8007c0c */ /* 0x000fe4000bf26270 */
[-C--:B------:R-:W-:Y:S02]  /*ecb0*/  @!P4 LEA.HI.X R11, R219, R5.reuse, R129, 0x2, P0 ;  /* 0x00000005db0bc211 */ /* 0x080fe400000f1481 */
[----:B------:R-:W-:Y:S02]  /*ecc0*/  ISETP.GE.AND P0, PT, R215, UR4, PT ;  /* 0x00000004d7007c0c */ /* 0x000fe4000bf06270 */
[----:B------:R-:W-:Y:S02]  /*ecd0*/  @!P3 LEA.HI.X R9, R220, R5, R130, 0x2, P6 ;  /* 0x00000005dc09b211 */ /* 0x000fe400030f1482 */
[----:B0-----:R-:W-:-:S03]  /*ece0*/  @!P5 LEA R12, P6, R218, R4, 0x2 ;  /* 0x00000004da0cd211 */ /* 0x001fc600078c10ff */
[----:B------:R0:W-:Y:S01]  /*ecf0*/  @!P3 ST.E.64 desc[UR8][R8.64], R58 ;  /* 0x0000003a0800b985 */ /* 0x0001e2000c101b08 */
[-C--:B------:R-:W-:Y:S02]  /*ed00*/  @!P5 LEA.HI.X R13, R218, R5.reuse, R128, 0x2, P6 ;  /* 0x00000005da0dd211 */ /* 0x080fe400030f1480 */
[CC--:B-1----:R-:W-:Y:S01]  /*ed10*/  @!P2 LEA R2, P6, R217.reuse, R4.reuse, 0x2 ;  /* 0x00000004d902a211 */ /* 0x0c2fe200078c10ff */
[----:B------:R1:W-:Y:S01]  /*ed20*/  @!P4 ST.E.64 desc[UR8][R10.64], R62 ;  /* 0x0000003e0a00c985 */ /* 0x0003e2000c101b08 */
[-C--:B---3--:R-:W-:Y:S02]  /*ed30*/  @!P1 LEA R6, P3, R216, R4.reuse, 0x2 ;  /* 0x00000004d8069211 */ /* 0x088fe400078610ff */
[----:B------:R-:W-:Y:S01]  /*ed40*/  @!P2 LEA.HI.X R3, R217, R5, R127, 0x2, P6 ;  /* 0x00000005d903a211 */ /* 0x000fe200030f147f */
[----:B------:R3:W-:Y:S01]  /*ed50*/  @!P5 ST.E.64 desc[UR8][R12.64], R66 ;  /* 0x000000420c00d985 */ /* 0x0007e2000c101b08 */
[----:B------:R-:W-:Y:S02]  /*ed60*/  ISETP.GE.AND P5, PT, R214, UR4, PT ;  /* 0x00000004d6007c0c */ /* 0x000fe4000bfa6270 */
[----:B------:R-:W-:Y:S01]  /*ed70*/  ISETP.GE.AND P4, PT, R213, UR4, PT ;  /* 0x00000004d5007c0c */ /* 0x000fe2000bf86270 */
[----:B------:R4:W-:Y:S01]  /*ed80*/  @!P2 ST.E.64 desc[UR8][R2.64], R70 ;  /* 0x000000460200a985 */ /* 0x0009e2000c101b08 */
[----:B--2---:R-:W-:-:S02]  /*ed90*/  @!P0 LEA R14, P6, R215, R4, 0x2 ;  /* 0x00000004d70e8211 */ /* 0x004fc400078c10ff */
[-C--:B------:R-:W-:Y:S02]  /*eda0*/  @!P1 LEA.HI.X R7, R216, R5.reuse, R126, 0x2, P3 ;  /* 0x00000005d8079211 */ /* 0x080fe400018f147e */
[----:B------:R-:W-:Y:S02]  /*edb0*/  @!P0 LEA.HI.X R15, R215, R5, R87, 0x2, P6 ;  /* 0x00000005d70f8211 */ /* 0x000fe400030f1457 */
[----:B------:R-:W-:Y:S01]  /*edc0*/  ISETP.GE.AND P3, PT, R212, UR4, PT ;  /* 0x00000004d4007c0c */ /* 0x000fe2000bf66270 */
[----:B------:R2:W-:Y:S02]  /*edd0*/  @!P1 ST.E.64 desc[UR8][R6.64], R74 ;  /* 0x0000004a06009985 */ /* 0x0005e4000c101b08 */
[----:B0-----:R-:W-:Y:S02]  /*ede0*/  @!P5 LEA R8, P1, R214, R4, 0x2 ;  /* 0x00000004d608d211 */ /* 0x001fe400078210ff */
[----:B------:R-:W-:Y:S01]  /*edf0*/  @!P0 ST.E.64 desc[UR8][R14.64], R78 ;  /* 0x0000004e0e008985 */ /* 0x000fe2000c101b08 */
[----:B------:R-:W-:-:S02]  /*ee00*/  ISETP.GE.AND P0, PT, R211, UR4, PT ;  /* 0x00000004d3007c0c */ /* 0x000fc4000bf06270 */
[CC--:B-1----:R-:W-:Y:S02]  /*ee10*/  @!P4 LEA R10, P2, R213.reuse, R4.reuse, 0x2 ;  /* 0x00000004d50ac211 */ /* 0x0c2fe400078410ff */
[-C--:B------:R-:W-:Y:S02]  /*ee20*/  @!P5 LEA.HI.X R9, R214, R5.reuse, R86, 0x2, P1 ;  /* 0x00000005d609d211 */ /* 0x080fe400008f1456 */
[-C--:B------:R-:W-:Y:S02]  /*ee30*/  @!P4 LEA.HI.X R11, R213, R5.reuse, R85, 0x2, P2 ;  /* 0x00000005d50bc211 */ /* 0x080fe400010f1455 */
[----:B---3--:R-:W-:Y:S01]  /*ee40*/  @!P3 LEA R12, P6, R212, R4, 0x2 ;  /* 0x00000004d40cb211 */ /* 0x008fe200078c10ff */
[----:B------:R0:W-:Y:S01]  /*ee50*/  @!P5 ST.E.64 desc[UR8][R8.64], R122 ;  /* 0x0000007a0800d985 */ /* 0x0001e2000c101b08 */
[----:B------:R-:W-:Y:S02]  /*ee60*/  ISETP.GE.AND P1, PT, R210, UR4, PT ;  /* 0x00000004d2007c0c */ /* 0x000fe4000bf26270 */
[----:B------:R-:W-:Y:S01]  /*ee70*/  @!P3 LEA.HI.X R13, R212, R5, R84, 0x2, P6 ;  /* 0x00000005d40db211 */ /* 0x000fe200030f1454 */
[----:B------:R1:W-:Y:S01]  /*ee80*/  @!P4 ST.E.64 desc[UR8][R10.64], R124 ;  /* 0x0000007c0a00c985 */ /* 0x0003e2000c101b08 */
[----:B------:R-:W-:-:S02]  /*ee90*/  ISETP.GE.AND P4, PT, R209, UR4, PT ;  /* 0x00000004d1007c0c */ /* 0x000fc4000bf86270 */
[CC--:B----4-:R-:W-:Y:S01]  /*eea0*/  @!P0 LEA R2, P5, R211.reuse, R4.reuse, 0x2 ;  /* 0x00000004d3028211 */ /* 0x0d0fe200078a10ff */
[----:B------:R3:W-:Y:S01]  /*eeb0*/  @!P3 ST.E.64 desc[UR8][R12.64], R90 ;  /* 0x0000005a0c00b985 */ /* 0x0007e2000c101b08 */
[----:B------:R-:W-:Y:S02]  /*eec0*/  ISETP.GE.AND P3, PT, R208, UR4, PT ;  /* 0x00000004d0007c0c */ /* 0x000fe4000bf66270 */
[----:B------:R-:W-:Y:S02]  /*eed0*/  @!P0 LEA.HI.X R3, R211, R5, R83, 0x2, P5 ;  /* 0x00000005d3038211 */ /* 0x000fe400028f1453 */
[----:B------:R-:W-:Y:S02]  /*eee0*/  ISETP.GE.AND P5, PT, R206, UR4, PT ;  /* 0x00000004ce007c0c */ /* 0x000fe4000bfa6270 */
[----:B------:R-:W-:Y:S01]  /*eef0*/  ISETP.GE.AND P2, PT, R207, UR4, PT ;  /* 0x00000004cf007c0c */ /* 0x000fe2000bf46270 */
[----:B------:R4:W-:Y:S01]  /*ef00*/  @!P0 ST.E.64 desc[UR8][R2.64], R94 ;  /* 0x0000005e02008985 */ /* 0x0009e2000c101b08 */
[----:B--2---:R-:W-:-:S02]  /*ef10*/  @!P1 LEA R6, P6, R210, R4, 0x2 ;  /* 0x00000004d2069211 */ /* 0x004fc400078c10ff */
[CC--:B0-----:R-:W-:Y:S02]  /*ef20*/  @!P4 LEA R8, P0, R209.reuse, R4.reuse, 0x2 ;  /* 0x00000004d108c211 */ /* 0x0c1fe400078010ff */
[-C--:B------:R-:W-:Y:S02]  /*ef30*/  @!P1 LEA.HI.X R7, R210, R5.reuse, R82, 0x2, P6 ;  /* 0x00000005d2079211 */ /* 0x080fe400030f1452 */
[-C--:B------:R-:W-:Y:S02]  /*ef40*/  @!P4 LEA.HI.X R9, R209, R5.reuse, R81, 0x2, P0 ;  /* 0x00000005d109c211 */ /* 0x080fe400000f1451 */
[-C--:B-1----:R-:W-:Y:S01]  /*ef50*/  @!P3 LEA R10, P6, R208, R4.reuse, 0x2 ;  /* 0x00000004d00ab211 */ /* 0x082fe200078c10ff */
[----:B------:R4:W-:Y:S01]  /*ef60*/  @!P1 ST.E.64 desc[UR8][R6.64], R98 ;  /* 0x0000006206009985 */ /* 0x0009e2000c101b08 */
[CC--:B------:R-:W-:Y:S02]  /*ef70*/  @!P5 LEA R14, P0, R206.reuse, R4.reuse, 0x2 ;  /* 0x00000004ce0ed211 */ /* 0x0c0fe400078010ff */
[----:B---3--:R-:W-:Y:S01]  /*ef80*/  @!P2 LEA R12, P1, R207, R4, 0x2 ;  /* 0x00000004cf0ca211 */ /* 0x008fe200078210ff */
[----:B------:R4:W-:Y:S01]  /*ef90*/  @!P4 ST.E.64 desc[UR8][R8.64], R102 ;  /* 0x000000660800c985 */ /* 0x0009e2000c101b08 */
[----:B------:R-:W-:-:S02]  /*efa0*/  @!P5 LEA.HI.X R15, R206, R5, R236, 0x2, P0 ;  /* 0x00000005ce0fd211 */ /* 0x000fc400000f14ec */
[----:B------:R-:W-:Y:S02]  /*efb0*/  ISETP.GE.AND P0, PT, R205, UR4, PT ;  /* 0x00000004cd007c0c */ /* 0x000fe4000bf06270 */
[-C--:B------:R-:W-:Y:S02]  /*efc0*/  @!P3 LEA.HI.X R11, R208, R5.reuse, R80, 0x2, P6 ;  /* 0x00000005d00bb211 */ /* 0x080fe400030f1450 */
[----:B------:R-:W-:-:S03]  /*efd0*/  @!P2 LEA.HI.X R13, R207, R5, R237, 0x2, P1 ;  /* 0x00000005cf0da211 */ /* 0x000fc600008f14ed */
[----:B------:R4:W-:Y:S04]  /*efe0*/  @!P3 ST.E.64 desc[UR8][R10.64], R106 ;  /* 0x0000006a0a00b985 */ /* 0x0009e8000c101b08 */
[----:B------:R4:W-:Y:S04]  /*eff0*/  @!P2 ST.E.64 desc[UR8][R12.64], R110 ;  /* 0x0000006e0c00a985 */ /* 0x0009e8000c101b08 */
[----:B------:R4:W-:Y:S01]  /*f000*/  @!P5 ST.E.64 desc[UR8][R14.64], R114 ;  /* 0x000000720e00d985 */ /* 0x0009e2000c101b08 */
[----:B------:R-:W-:Y:S05]  /*f010*/  @P0 BRA `(.L_x_211) ;  /* 0x0000000c00e00947 */ /* 0x000fea0003800000 */
[----:B----4-:R-:W-:Y:S01]  /*f020*/  LEA R2, P0, R205, R4, 0x2 ;  /* 0x00000004cd027211 */ /* 0x010fe200078010ff */
[----:B------:R-:W-:-:S03]  /*f030*/  ULDC.64 UR8, c[0x0][0x208] ;  /* 0x0000820000087ab9 */ /* 0x000fc60000000a00 */
[----:B------:R-:W-:-:S05]  /*f040*/  LEA.HI.X R3, R205, R5, R235, 0x2, P0 ;  /* 0x00000005cd037211 */ /* 0x000fca00000f14eb */
[----:B------:R3:W-:Y:S01]  /*f050*/  ST.E.64 desc[UR8][R2.64], R118 ;  /* 0x0000007602007985 */ /* 0x0007e2000c101b08 */
[----:B------:R-:W-:Y:S05]  /*f060*/  BRA `(.L_x_211) ;  /* 0x0000000c00cc7947 */ /* 0x000fea0003800000 */
.L_x_202:
[----:B------:R-:W-:Y:S01]  /*f070*/  ULDC.64 UR8, c[0x0][0xc00] ;  /* 0x0003000000087ab9 */ /* 0x000fe20000000a00 */
[----:B------:R-:W-:Y:S01]  /*f080*/  R2UR UR4, R231 ;  /* 0x00000000e70472ca */ /* 0x000fe200000e0000 */
[----:B------:R-:W-:Y:S01]  /*f090*/  UISETP.NE.U32.AND UP0, UPT, UR8, URZ, UPT ;  /* 0x0000003f0800728c */ /* 0x000fe2000bf05070 */
[----:B------:R-:W-:Y:S01]  /*f0a0*/  R2UR UR10, R22 ;  /* 0x00000000160a72ca */ /* 0x000fe200000e0000 */
[----:B------:R-:W-:Y:S02]  /*f0b0*/  ULDC.64 UR12, c[0x0][0x208] ;  /* 0x00008200000c7ab9 */ /* 0x000fe40000000a00 */
[----:B------:R-:W-:-:S03]  /*f0c0*/  UISETP.NE.AND.EX UP0, UPT, UR9, URZ, UPT, UP0 ;  /* 0x0000003f0900728c */ /* 0x000fc6000bf05300 */
[----:B------:R-:W-:-:S03]  /*f0d0*/  ULDC.64 UR8, c[0x0][0xc00] ;  /* 0x0003000000087ab9 */ /* 0x000fc60000000a00 */
[----:B------:R-:W-:Y:S02]  /*f0e0*/  PLOP3.LUT P1, PT, PT, PT, UP0, 0x80, 0x0 ;  /* 0x000000000000781c */ /* 0x000fe40003f2f008 */
[----:B------:R-:W-:-:S06]  /*f0f0*/  UIMAD.WIDE UR8, UR4, 0x4, UR8 ;  /* 0x00000004040878a5 */ /* 0x000fcc000f8e0208 */
[----:B------:R-:W-:Y:S02]  /*f100*/  IMAD.U32 R2, RZ, RZ, UR8 ;  /* 0x00000008ff027e24 */ /* 0x000fe4000f8e00ff */
[----:B------:R-:W-:Y:S01]  /*f110*/  IMAD.U32 R3, RZ, RZ, UR9 ;  /* 0x00000009ff037e24 */ /* 0x000fe2000f8e00ff */
[----:B------:R-:W-:-:S04]  /*f120*/  ULDC.64 UR8, c[0x0][0xc08] ;  /* 0x0003020000087ab9 */ /* 0x000fc80000000a00 */
[----:B------:R-:W2:Y:S01]  /*f130*/  @P1 LDG.E R6, desc[UR12][R2.64] ;  /* 0x0000000c02061981 */ /* 0x000ea2000c1e1900 */
[----:B------:R-:W-:Y:S01]  /*f140*/  UISETP.NE.U32.AND UP1, UPT, UR8, URZ, UPT ;  /* 0x0000003f0800728c */ /* 0x000fe2000bf25070 */
[----:B------:R-:W0:Y:S03]  /*f150*/  S2R R7, SR_TID.X ;  /* 0x0000000000077919 */ /* 0x000e260000002100 */
[----:B------:R-:W-:-:S06]  /*f160*/  UISETP.NE.AND.EX UP1, UPT, UR9, URZ, UPT, UP1 ;  /* 0x0000003f0900728c */ /* 0x000fcc000bf25310 */
[----:B------:R-:W-:-:S05]  /*f170*/  PLOP3.LUT P2, PT, PT, PT, UP1, 0x80, 0x0 ;  /* 0x000000000000781c */ /* 0x000fca0003f4f018 */
[----:B------:R-:W-:Y:S02]  /*f180*/  @UP1 ULDC.64 UR8, c[0x0][0xc08] ;  /* 0x0003020000081ab9 */ /* 0x000fe40000000a00 */
[----:B------:R-:W-:-:S03]  /*f190*/  @UP1 UIMAD.WIDE UR8, UR4, 0x4, UR8 ;  /* 0x00000004040818a5 */ /* 0x000fc6000f8e0208 */
[----:B------:R-:W-:Y:S02]  /*f1a0*/  ULDC UR4, c[0x0][0xa88] ;  /* 0x0002a20000047ab9 */ /* 0x000fe40000000800 */
[----:B------:R-:W-:Y:S01]  /*f1b0*/  IMAD.U32 R0, RZ, RZ, UR4 ;  /* 0x00000004ff007e24 */ /* 0x000fe2000f8e00ff */
[----:B------:R-:W-:Y:S01]  /*f1c0*/  UMOV UR4, URZ ;  /* 0x0000003f00047c82 */ /* 0x000fe20008000000 */
[----:B------:R-:W-:Y:S01]  /*f1d0*/  UISETP.NE.AND UP1, UPT, UR10, URZ, UPT ;  /* 0x0000003f0a00728c */ /* 0x000fe2000bf25270 */
[----:B------:R-:W-:Y:S02]  /*f1e0*/  IMAD.U32 R4, RZ, RZ, UR8 ;  /* 0x00000008ff047e24 */ /* 0x000fe4000f8e00ff */
[----:B------:R-:W-:-:S05]  /*f1f0*/  IMAD.U32 R5, RZ, RZ, UR9 ;  /* 0x00000009ff057e24 */ /* 0x000fca000f8e00ff */
[----:B------:R1:W5:Y:S01]  /*f200*/  @P2 LDG.E R0, desc[UR12][R4.64] ;  /* 0x0000000c04002981 */ /* 0x000362000c1e1900 */
[----:B0-----:R-:W-:Y:S02]  /*f210*/  VIADD R7, R7, 0xffffff80 ;  /* 0xffffff8007077836 */ /* 0x001fe40000000000 */
[----:B------:R-:W-:Y:S02]  /*f220*/  @!UP1 ULDC UR10, c[0x0][0xad4] ;  /* 0x0002b500000a9ab9 */ /* 0x000fe40000000800 */
[----:B------:R-:W-:Y:S01]  /*f230*/  IMAD.U32 R22, RZ, RZ, UR10 ;  /* 0x0000000aff167e24 */ /* 0x000fe2000f8e00ff */
[----:B------:R-:W-:Y:S02]  /*f240*/  ISETP.GT.AND P0, PT, R7, 0x7f, PT ;  /* 0x0000007f0700780c */ /* 0x000fe40003f04270 */
[----:B--2---:R-:W-:-:S13]  /*f250*/  @P1 R2UR UR4, R6 ;  /* 0x00000000060412ca */ /* 0x004fda00000e0000 */
[----:B------:R-:W-:Y:S01]  /*f260*/  USHF.R.S32.HI UR21, URZ, 0x1f, UR4 ;  /* 0x0000001f3f157899 */ /* 0x000fe20008011404 */
[----:B-1----:R-:W-:Y:S11]  /*f270*/  @P2 BRA `(.L_x_214) ;  /* 0x0000000000142947 */ /* 0x002ff60003800000 */
[----:B------:R-:W-:Y:S05]  /*f280*/  @!P1 BRA `(.L_x_214) ;  /* 0x0000000000109947 */ /* 0x000fea0003800000 */
[----:B------:R-:W-:Y:S02]  /*f290*/  ULDC.64 UR8, c[0x0][0x208] ;  /* 0x0000820000087ab9 */ /* 0x000fe40000000a00 */
[----:B------:R-:W2:Y:S04]  /*f2a0*/  LDG.E R5, desc[UR8][R2.64] ;  /* 0x0000000802057981 */ /* 0x000ea8000c1e1900 */
[----:B-----5:R-:W2:Y:S02]  /*f2b0*/  LDG.E R0, desc[UR8][R2.64+0x4] ;  /* 0x0000040802007981 */ /* 0x020ea4000c1e1900 */
[----:B--2---:R-:W-:-:S07]  /*f2c0*/  IMAD.IADD R0, R0, 0x1, -R5 ;  /* 0x0000000100007824 */ /* 0x004fce00078e0a05 */
.L_x_214:
[----:B------:R-:W-:Y:S01]  /*f2d0*/  R2UR UR8, R231 ;  /* 0x00000000e70872ca */ /* 0x000fe200000e0000 */
[----:B------:R-:W-:Y:S01]  /*f2e0*/  BSSY B1, `(.L_x_215) ;  /* 0x0000040000017945 */ /* 0x000fe20003800000 */
[----:B------:R-:W-:-:S11]  /*f2f0*/  R2UR UR9, R233 ;  /* 0x00000000e90972ca */ /* 0x000fd600000e0000 */
[----:B------:R-:W-:Y:S02]  /*f300*/  USEL UR8, UR8, URZ, !UP0 ;  /* 0x0000003f08087287 */ /* 0x000fe4000c000000 */
[----:B------:R-:W-:Y:S01]  /*f310*/  USEL UR9, UR9, URZ, !UP0 ;  /* 0x0000003f09097287 */ /* 0x000fe2000c000000 */
[----:B------:R-:W-:Y:S11]  /*f320*/  @P0 BRA `(.L_x_216) ;  /* 0x0000000000ec0947 */ /* 0x000ff60003800000 */
[----:B------:R-:W0:Y:S01]  /*f330*/  S2R R3, SR_TID.X ;  /* 0x0000000000037919 */ /* 0x000e220000002100 */
[----:B------:R-:W1:Y:S01]  /*f340*/  LDC R9, c[0x0][0xbe8] ;  /* 0x0002fa00ff097b82 */ /* 0x000e620000000800 */
[----:B------:R-:W-:-:S13]  /*f350*/  R2UR UR10, R229 ;  /* 0x00000000e50a72ca */ /* 0x000fda00000e0000 */
[----:B------:R-:W-:-:S04]  /*f360*/  IMAD.U32 R2, RZ, RZ, UR10 ;  /* 0x0000000aff027e24 */ /* 0x000fc8000f8e00ff */
[----:B0-----:R-:W-:Y:S02]  /*f370*/  IMAD R2, R2, 0x80, R3 ;  /* 0x0000008002027824 */ /* 0x001fe400078e0203 */
[----:B-1---5:R-:W-:Y:S02]  /*f380*/  IMAD R3, R0, R9, RZ ;  /* 0x0000000900037224 */ /* 0x022fe400078e02ff */
[----:B------:R-:W-:-:S05]  /*f390*/  VIADD R4, R2, 0xffffff80 ;  /* 0xffffff8002047836 */ /* 0x000fca0000000000 */
[----:B------:R-:W-:-:S13]  /*f3a0*/  ISETP.GE.AND P0, PT, R4, R3, PT ;  /* 0x000000030400720c */ /* 0x000fda0003f06270 */
[----:B------:R-:W-:Y:S05]  /*f3b0*/  @P0 BRA `(.L_x_216) ;  /* 0x0000000000c80947 */ /* 0x000fea0003800000 */
[----:B------:R-:W-:Y:S01]  /*f3c0*/  ISETP.NE.AND P0, PT, R9, 0x1, PT ;  /* 0x000000010900780c */ /* 0x000fe20003f05270 */
[----:B------:R-:W-:Y:S01]  /*f3d0*/  UMOV UR19, 0x9b8 ;  /* 0x000009b800137882 */ /* 0x000fe20000000000 */
[----:B------:R-:W-:Y:S01]  /*f3e0*/  R2UR UR11, R22 ;  /* 0x00000000160b72ca */ /* 0x000fe200000e0000 */
[----:B------:R-:W-:Y:S01]  /*f3f0*/  IMAD.MOV.U32 R5, RZ, RZ, R4 ;  /* 0x000000ffff057224 */ /* 0x000fe200078e0004 */
[----:B------:R-:W-:Y:S01]  /*f400*/  R2UR UR10, R23 ;  /* 0x00000000170a72ca */ /* 0x000fe200000e0000 */
[----:B------:R-:W-:Y:S01]  /*f410*/  ULDC.64 UR24, c[0x0][0x208] ;  /* 0x0000820000187ab9 */ /* 0x000fe20000000a00 */
[----:B------:R-:W-:-:S07]  /*f420*/  R2UR UR20, R228 ;  /* 0x00000000e41472ca */ /* 0x000fce00000e0000 */
[----:B------:R-:W0:Y:S02]  /*f430*/  @P0 LDC R3, c[0x0][0xbec] ;  /* 0x0002fb00ff030b82 */ /* 0x000e240000000800 */
[----:B------:R-:W-:-:S04]  /*f440*/  UISETP.GT.AND UP0, UPT, UR11, 0x1, UPT ;  /* 0x000000010b00788c */ /* 0x000fc8000bf04270 */
[----:B------:R-:W-:Y:S02]  /*f450*/  USEL UR19, UR19, 0x978, UP0 ;  /* 0x0000097813137887 */ /* 0x000fe40008000000 */
[----:B------:R-:W1:Y:S01]  /*f460*/  @P0 LDC R7, c[0x0][0xbf0] ;  /* 0x0002fc00ff070b82 */ /* 0x000e620000000800 */
[----:B------:R-:W-:-:S09]  /*f470*/  USEL UR18, UR10, URZ, UP0 ;  /* 0x0000003f0a127287 */ /* 0x000fd20008000000 */
[----:B------:R-:W-:Y:S01]  /*f480*/  ULDC.64 UR12, c[0x0][UR19+0x220] ;  /* 0x00008800130c7abb */ /* 0x000fe20008000a00 */
[----:B------:R-:W-:Y:S01]  /*f490*/  ULDC.64 UR10, c[0x0][UR19+0x218] ;  /* 0x00008600130a7abb */ /* 0x000fe20008000a00 */
[----:B------:R-:W-:Y:S01]  /*f4a0*/  ULDC.64 UR14, c[0x0][UR19+0x228] ;  /* 0x00008a00130e7abb */ /* 0x000fe20008000a00 */
[----:B------:R-:W-:Y:S02]  /*f4b0*/  UIMAD UR13, UR13, UR8, URZ ;  /* 0x000000080d0d72a4 */ /* 0x000fe4000f8e023f */
[----:B------:R-:W-:Y:S01]  /*f4c0*/  UIMAD.WIDE.U32 UR16, UR10, UR20, URZ ;  /* 0x000000140a1072a5 */ /* 0x000fe2000f8e003f */
[----:B0-----:R-:W-:Y:S01]  /*f4d0*/  @P0 IMAD.HI.U32 R2, R4, R3, RZ ;  /* 0x0000000304020227 */ /* 0x001fe200078e00ff */
[----:B------:R-:W-:Y:S02]  /*f4e0*/  UIMAD UR20, UR11, UR20, URZ ;  /* 0x000000140b1472a4 */ /* 0x000fe4000f8e023f */
[----:B------:R-:W-:Y:S02]  /*f4f0*/  UIMAD.WIDE.U32 UR22, UR14, UR18, URZ ;  /* 0x000000120e1672a5 */ /* 0x000fe4000f8e003f */
[----:B------:R-:W-:-:S02]  /*f500*/  UIMAD.WIDE.U32 UR10, UR12, UR8, URZ ;  /* 0x000000080c0a72a5 */ /* 0x000fc4000f8e003f */
[----:B------:R-:W-:Y:S01]  /*f510*/  UIMAD UR14, UR15, UR18, URZ ;  /* 0x000000120f0e72a4 */ /* 0x000fe2000f8e023f */
[----:B-1----:R-:W-:Y:S01]  /*f520*/  @P0 SHF.R.U32.HI R5, RZ, R7, R2 ;  /* 0x00000007ff050219 */ /* 0x002fe20000011602 */
[----:B------:R-:W-:Y:S01]  /*f530*/  UIMAD UR13, UR12, UR9, UR13 ;  /* 0x000000090c0d72a4 */ /* 0x000fe2000f8e020d */
[----:B------:R-:W-:Y:S01]  /*f540*/  IMAD.U32 R2, RZ, RZ, UR22 ;  /* 0x00000016ff027e24 */ /* 0x000fe2000f8e00ff */
[----:B------:R-:W-:Y:S01]  /*f550*/  UIADD3 UR16, UP1, UP2, UR10, UR16, UR4 ;  /* 0x000000100a107290 */ /* 0x000fe2000fa3e004 */
[----:B------:R-:W-:Y:S01]  /*f560*/  IMAD.U32 R3, RZ, RZ, UR23 ;  /* 0x00000017ff037e24 */ /* 0x000fe2000f8e00ff */
[----:B------:R-:W-:Y:S01]  /*f570*/  UIADD3 UR14, UR23, UR14, URZ ;  /* 0x0000000e170e7290 */ /* 0x000fe2000fffe03f */
[--C-:B------:R-:W-:Y:S01]  /*f580*/  IMAD.MOV R7, RZ, RZ, -R5.reuse ;  /* 0x000000ffff077224 */ /* 0x100fe200078e0a05 */
[----:B------:R-:W-:Y:S02]  /*f590*/  UIADD3 UR20, UR17, UR20, URZ ;  /* 0x0000001411147290 */ /* 0x000fe4000fffe03f */
[----:B------:R-:W-:Y:S01]  /*f5a0*/  UIADD3 UR12, UR11, UR13, URZ ;  /* 0x0000000d0b0c7290 */ /* 0x000fe2000fffe03f */
[----:B------:R-:W-:Y:S01]  /*f5b0*/  IMAD R7, R9, R7, R4 ;  /* 0x0000000709077224 */ /* 0x000fe200078e0204 */
[----:B------:R-:W-:Y:S01]  /*f5c0*/  IADD3 R2, P0, P1, R5, UR16, R2 ;  /* 0x0000001005027c10 */ /* 0x000fe2000f91e002 */
[----:B------:R-:W-:Y:S01]  /*f5d0*/  IMAD.U32 R6, RZ, RZ, UR14 ;  /* 0x0000000eff067e24 */ /* 0x000fe2000f8e00ff */
[----:B------:R-:W-:Y:S01]  /*f5e0*/  UIADD3.X UR12, UR12, UR20, UR21, UP1, UP2 ;  /* 0x000000140c0c7290 */ /* 0x000fe20008fe4415 */
[----:B------:R-:W-:Y:S01]  /*f5f0*/  SHF.R.S32.HI R5, RZ, 0x1f, R5 ;  /* 0x0000001fff057819 */ /* 0x000fe20000011405 */
[----:B------:R-:W-:Y:S01]  /*f600*/  ULDC.64 UR10, c[0x0][UR19+0x210] ;  /* 0x00008400130a7abb */ /* 0x000fe20008000a00 */
[----:B------:R-:W-:Y:S01]  /*f610*/  SHF.R.S32.HI R4, RZ, 0x1f, R7 ;  /* 0x0000001fff047819 */ /* 0x000fe20000011407 */
[----:B------:R-:W-:-:S02]  /*f620*/  IMAD R9, R7, UR11, RZ ;  /* 0x0000000b07097c24 */ /* 0x000fc4000f8e02ff */
        /* <DEDUP_REMOVED lines=9> */
[----:B------:R-:W-:-:S05]  /*f6c0*/  IMAD.MOV.U32 R3, RZ, RZ, -0x800000 ;  /* 0xff800000ff037424 */ /* 0x000fca00078e00ff */
[----:B------:R0:W-:Y:S03]  /*f6d0*/  STG.E desc[UR24][R4.64], R3 ;  /* 0x0000000304007986 */ /* 0x0001e6000c101918 */
.L_x_216:
[----:B------:R-:W-:Y:S05]  /*f6e0*/  BSYNC B1 ;  /* 0x0000000000017941 */ /* 0x000fea0003800000 */
.L_x_215:
[----:B------:R-:W-:-:S13]  /*f6f0*/  R2UR UR10, R22 ;  /* 0x00000000160a72ca */ /* 0x000fda00000e0000 */
[----:B------:R-:W-:-:S06]  /*f700*/  UISETP.GT.AND UP0, UPT, UR10, 0x1, UPT ;  /* 0x000000010a00788c */ /* 0x000fcc000bf04270 */
[----:B------:R-:W-:-:S13]  /*f710*/  PLOP3.LUT P0, PT, PT, PT, UP0, 0x80, 0x0 ;  /* 0x000000000000781c */ /* 0x000fda0003f0f008 */
[----:B------:R-:W-:Y:S05]  /*f720*/  @P0 BRA `(.L_x_211) ;  /* 0x00000008001c0947 */ /* 0x000fea0003800000 */
[----:B------:R-:W1:Y:S01]  /*f730*/  LDC R11, c[0x0][0xbe8] ;  /* 0x0002fa00ff0b7b82 */ /* 0x000e620000000800 */
[----:B------:R-:W-:Y:S01]  /*f740*/  ULDC.64 UR14, c[0x0][0xaa0] ;  /* 0x0002a800000e7ab9 */ /* 0x000fe20000000a00 */
[----:B------:R-:W-:Y:S01]  /*f750*/  R2UR UR16, R229 ;  /* 0x00000000e51072ca */ /* 0x000fe200000e0000 */
[----:B------:R-:W-:Y:S01]  /*f760*/  UIMAD UR12, UR21, UR14, URZ ;  /* 0x0000000e150c72a4 */ /* 0x000fe2000f8e023f */
[----:B------:R-:W-:Y:S01]  /*f770*/  R2UR UR17, R228 ;  /* 0x00000000e41172ca */ /* 0x000fe200000e0000 */
[----:B------:R-:W-:Y:S01]  /*f780*/  UIMAD.WIDE.U32 UR10, UR4, UR14, URZ ;  /* 0x0000000e040a72a5 */ /* 0x000fe2000f8e003f */
[----:B------:R-:W-:Y:S01]  /*f790*/  IMAD R2, R19, 0x20, R230 ;  /* 0x0000002013027824 */ /* 0x000fe200078e02e6 */
[----:B------:R-:W-:Y:S01]  /*f7a0*/  UIMAD UR12, UR4, UR15, UR12 ;  /* 0x0000000f040c72a4 */ /* 0x000fe2000f8e020c */
[----:B------:R-:W-:Y:S03]  /*f7b0*/  BSSY B1, `(.L_x_217) ;  /* 0x0000045000017945 */ /* 0x000fe60003800000 */
[----:B------:R-:W-:-:S03]  /*f7c0*/  UIADD3 UR11, UR11, UR12, URZ ;  /* 0x0000000c0b0b7290 */ /* 0x000fc6000fffe03f */
[----:B------:R-:W-:Y:S01]  /*f7d0*/  ULDC.64 UR12, c[0x0][0xae8] ;  /* 0x0002ba00000c7ab9 */ /* 0x000fe20000000a00 */
[----:B0-----:R-:W-:Y:S02]  /*f7e0*/  IMAD.U32 R5, RZ, RZ, UR16 ;  /* 0x00000010ff057e24 */ /* 0x001fe4000f8e00ff */
[----:B------:R-:W-:Y:S02]  /*f7f0*/  UIMAD.WIDE.U32 UR10, UR17, UR12, UR10 ;  /* 0x0000000c110a72a5 */ /* 0x000fe4000f8e000a */
[----:B------:R-:W-:Y:S02]  /*f800*/  IMAD R6, R5, 0x80, R2 ;  /* 0x0000008005067824 */ /* 0x000fe400078e0202 */
[----:B------:R-:W-:Y:S02]  /*f810*/  UIMAD UR11, UR17, UR13, UR11 ;  /* 0x0000000d110b72a4 */ /* 0x000fe4000f8e020b */
[----:B------:R-:W-:Y:S01]  /*f820*/  IMAD.MOV.U32 R5, RZ, RZ, R6 ;  /* 0x000000ffff057224 */ /* 0x000fe200078e0006 */
[----:B-1----:R-:W-:Y:S01]  /*f830*/  ISETP.NE.AND P0, PT, R11, 0x1, PT ;  /* 0x000000010b00780c */ /* 0x002fe20003f05270 */
[----:B------:R-:W-:-:S02]  /*f840*/  ULDC.64 UR12, c[0x0][0xaf0] ;  /* 0x0002bc00000c7ab9 */ /* 0x000fc40000000a00 */
[----:B------:R-:W-:-:S04]  /*f850*/  UIMAD UR9, UR9, UR12, URZ ;  /* 0x0000000c090972a4 */ /* 0x000fc8000f8e023f */
[----:B------:R-:W-:Y:S02]  /*f860*/  UIMAD UR4, UR8, UR13, UR9 ;  /* 0x0000000d080472a4 */ /* 0x000fe4000f8e0209 */
[----:B------:R-:W-:-:S03]  /*f870*/  UIMAD.WIDE.U32 UR8, UR8, UR12, UR10 ;  /* 0x0000000c080872a5 */ /* 0x000fc6000f8e000a */
[----:B------:R-:W-:Y:S01]  /*f880*/  ULDC.64 UR10, c[0x0][0xae0] ;  /* 0x0002b800000a7ab9 */ /* 0x000fe20000000a00 */
[----:B------:R-:W0:Y:S01]  /*f890*/  @P0 LDC R3, c[0x0][0xbec] ;  /* 0x0002fb00ff030b82 */ /* 0x000e220000000800 */
[----:B------:R-:W-:-:S07]  /*f8a0*/  UIADD3 UR4, UR9, UR4, URZ ;  /* 0x0000000409047290 */ /* 0x000fce000fffe03f */
[----:B------:R-:W1:Y:S01]  /*f8b0*/  @P0 LDC R7, c[0x0][0xbf0] ;  /* 0x0002fc00ff070b82 */ /* 0x000e620000000800 */
[----:B0-----:R-:W-:-:S04]  /*f8c0*/  @P0 IMAD.HI.U32 R2, R6, R3, RZ ;  /* 0x0000000306020227 */ /* 0x001fc800078e00ff */
[----:B------:R-:W-:Y:S02]  /*f8d0*/  IMAD.U32 R3, RZ, RZ, UR9 ;  /* 0x00000009ff037e24 */ /* 0x000fe4000f8e00ff */
[----:B------:R-:W-:Y:S01]  /*f8e0*/  IMAD.U32 R3, RZ, RZ, UR4 ;  /* 0x00000004ff037e24 */ /* 0x000fe2000f8e00ff */
[----:B-1----:R-:W-:-:S04]  /*f8f0*/  @P0 SHF.R.U32.HI R5, RZ, R7, R2 ;  /* 0x00000007ff050219 */ /* 0x002fc80000011602 */
[--C-:B------:R-:W-:Y:S01]  /*f900*/  SHF.R.S32.HI R2, RZ, 0x1f, R5.reuse ;  /* 0x0000001fff027819 */ /* 0x100fe20000011405 */
[----:B------:R-:W-:-:S04]  /*f910*/  IMAD.MOV R7, RZ, RZ, -R5 ;  /* 0x000000ffff077224 */ /* 0x000fc800078e0a05 */
[----:B------:R-:W-:Y:S02]  /*f920*/  IMAD R4, R2, UR10, RZ ;  /* 0x0000000a02047c24 */ /* 0x000fe4000f8e02ff */
[----:B------:R-:W-:Y:S01]  /*f930*/  IMAD.U32 R2, RZ, RZ, UR8 ;  /* 0x00000008ff027e24 */ /* 0x000fe2000f8e00ff */
[----:B------:R-:W-:Y:S01]  /*f940*/  ULDC.64 UR8, c[0x0][0xad8] ;  /* 0x0002b60000087ab9 */ /* 0x000fe20000000a00 */
[----:B------:R-:W-:Y:S02]  /*f950*/  IMAD R7, R11, R7, R6 ;  /* 0x000000070b077224 */ /* 0x000fe400078e0206 */
[C---:B------:R-:W-:Y:S02]  /*f960*/  IMAD R9, R5.reuse, UR11, R4 ;  /* 0x0000000b05097c24 */ /* 0x040fe4000f8e0204 */
[----:B------:R-:W-:Y:S01]  /*f970*/  IMAD.WIDE.U32 R2, R5, UR10, R2 ;  /* 0x0000000a05027c25 */ /* 0x000fe2000f8e0002 */
[----:B------:R-:W-:-:S03]  /*f980*/  SHF.R.S32.HI R4, RZ, 0x1f, R7 ;  /* 0x0000001fff047819 */ /* 0x000fc60000011407 */
[----:B------:R-:W-:Y:S02]  /*f990*/  IMAD.U32 R5, RZ, RZ, UR16 ;  /* 0x00000010ff057e24 */ /* 0x000fe4000f8e00ff */
[----:B------:R-:W-:Y:S02]  /*f9a0*/  IMAD.IADD R3, R3, 0x1, R9 ;  /* 0x0000000103037824 */ /* 0x000fe400078e0209 */
[----:B------:R-:W-:Y:S02]  /*f9b0*/  IMAD R8, R5, 0x80, R230 ;  /* 0x0000008005087824 */ /* 0x000fe400078e02e6 */
[----:B------:R-:W-:Y:S02]  /*f9c0*/  IMAD R6, R4, UR8, RZ ;  /* 0x0000000804067c24 */ /* 0x000fe4000f8e02ff */
[----:B-----5:R-:W-:Y:S02]  /*f9d0*/  IMAD R11, R0, R11, RZ ;  /* 0x0000000b000b7224 */ /* 0x020fe400078e02ff */
[----:B------:R-:W-:-:S02]  /*f9e0*/  VIADD R4, R8, 0x40 ;  /* 0x0000004008047836 */ /* 0x000fc40000000000 */
[C---:B------:R-:W-:Y:S01]  /*f9f0*/  IMAD R5, R7.reuse, UR9, R6 ;  /* 0x0000000907057c24 */ /* 0x040fe2000f8e0206 */
[-C--:B------:R-:W-:Y:S01]  /*fa00*/  ISETP.GE.AND P2, PT, R8, R11.reuse, PT ;  /* 0x0000000b0800720c */ /* 0x080fe20003f46270 */
[----:B------:R-:W-:Y:S01]  /*fa10*/  IMAD.WIDE.U32 R2, R7, UR8, R2 ;  /* 0x0000000807027c25 */ /* 0x000fe2000f8e0002 */
[----:B------:R-:W-:Y:S01]  /*fa20*/  ULDC.64 UR8, c[0x0][0xa80] ;  /* 0x0002a00000087ab9 */ /* 0x000fe20000000a00 */
[----:B------:R-:W-:Y:S02]  /*fa30*/  ISETP.GE.AND P1, PT, R4, R11, PT ;  /* 0x0000000b0400720c */ /* 0x000fe40003f26270 */
[----:B------:R-:W-:Y:S01]  /*fa40*/  IMAD.IADD R3, R3, 0x1, R5 ;  /* 0x0000000103037824 */ /* 0x000fe200078e0205 */
[----:B------:R-:W-:Y:S01]  /*fa50*/  LEA R4, P3, R2, UR8, 0x1 ;  /* 0x0000000802047c11 */ /* 0x000fe2000f8608ff */
[----:B------:R-:W-:Y:S02]  /*fa60*/  VIADD R0, R8, 0x20 ;  /* 0x0000002008007836 */ /* 0x000fe40000000000 */
[----:B------:R-:W-:Y:S01]  /*fa70*/  IMAD.SHL.U32 R7, R19, 0x8, RZ ;  /* 0x0000000813077824 */ /* 0x000fe200078e00ff */
[----:B------:R-:W-:-:S02]  /*fa80*/  LEA.HI.X R5, R2, UR9, R3, 0x1, P3 ;  /* 0x0000000902057c11 */ /* 0x000fc400098f0c03 */
[----:B------:R-:W-:Y:S01]  /*fa90*/  ISETP.GE.AND P0, PT, R0, R11, PT ;  /* 0x0000000b0000720c */ /* 0x000fe20003f06270 */
[C---:B------:R-:W-:Y:S01]  /*faa0*/  VIADD R9, R7.reuse, 0x80 ;  /* 0x0000008007097836 */ /* 0x040fe20000000000 */
[----:B------:R0:W1:Y:S01]  /*fab0*/  SHFL.IDX PT, R2, R4, RZ, 0x181f ;  /* 0x00181fff04027589 */ /* 0x00006200000e0000 */
[----:B------:R-:W-:Y:S01]  /*fac0*/  VIADD R13, R7, 0x40 ;  /* 0x00000040070d7836 */ /* 0x000fe20000000000 */
[----:B------:R-:W-:Y:S02]  /*fad0*/  SHF.R.S32.HI R12, RZ, 0x1f, R7 ;  /* 0x0000001fff0c7819 */ /* 0x000fe40000011407 */
[----:B------:R0:W2:Y:S01]  /*fae0*/  SHFL.IDX PT, R0, R5, RZ, 0x181f ;  /* 0x00181fff05007589 */ /* 0x0000a200000e0000 */
[----:B------:R-:W-:Y:S02]  /*faf0*/  SHF.R.S32.HI R6, RZ, 0x1f, R9 ;  /* 0x0000001fff067819 */ /* 0x000fe40000011409 */
[----:B------:R-:W-:Y:S01]  /*fb00*/  SHF.R.S32.HI R10, RZ, 0x1f, R13 ;  /* 0x0000001fff0a7819 */ /* 0x000fe2000001140d */
[----:B------:R-:W-:Y:S06]  /*fb10*/  @P2 BRA `(.L_x_218) ;  /* 0x0000000000382947 */ /* 0x000fec0003800000 */
        /* <DEDUP_REMOVED lines=10> */
[----:B------:R3:W-:Y:S01]  /*fbc0*/  @!P4 ST.E.128 desc[UR8][R14.64], RZ ;  /* 0x000000ff0e00c985 */ /* 0x0007e2000c101d08 */
[----:B------:R-:W-:-:S03]  /*fbd0*/  @!P2 LEA.HI.X R3, R9, R0, R6, 0x1, P6 ;  /* 0x000000000903a211 */ /* 0x000fc600030f0c06 */
[----:B------:R3:W-:Y:S04]  /*fbe0*/  @!P3 ST.E.128 desc[UR8][R20.64], RZ ;  /* 0x000000ff1400b985 */ /* 0x0007e8000c101d08 */
[----:B------:R3:W-:Y:S02]  /*fbf0*/  @!P2 ST.E.128 desc[UR8][R2.64], RZ ;  /* 0x000000ff0200a985 */ /* 0x0007e4000c101d08 */
.L_x_218:
[----:B------:R-:W-:Y:S05]  /*fc00*/  BSYNC B1 ;  /* 0x0000000000017941 */ /* 0x000fea0003800000 */
.L_x_217:
[----:B--2---:R2:W4:Y:S01]  /*fc10*/  SHFL.IDX PT, R0, R5, 0x1, 0x181f ;  /* 0x00381f0005007f89 */ /* 0x00452200000e0000 */
[----:B------:R-:W-:Y:S03]  /*fc20*/  BSSY B1, `(.L_x_219) ;  /* 0x0000011000017945 */ /* 0x000fe60003800000 */
[----:B-1-3--:R2:W1:Y:S01]  /*fc30*/  SHFL.IDX PT, R2, R4, 0x1, 0x181f ;  /* 0x00381f0004027f89 */ /* 0x00a46200000e0000 */
[----:B------:R-:W-:Y:S05]  /*fc40*/  @P0 BRA `(.L_x_220) ;  /* 0x0000000000380947 */ /* 0x000fea0003800000 */
[----:B------:R-:W-:Y:S01]  /*fc50*/  ULDC UR4, c[0x0][0xac8] ;  /* 0x0002b20000047ab9 */ /* 0x000fe20000000800 */
[----:B------:R-:W-:Y:S01]  /*fc60*/  ULDC.64 UR8, c[0x0][0x208] ;  /* 0x0000820000087ab9 */ /* 0x000fe20000000a00 */
[----:B------:R-:W-:Y:S02]  /*fc70*/  ISETP.GE.AND P4, PT, R7, UR4, PT ;  /* 0x0000000407007c0c */ /* 0x000fe4000bf86270 */
[----:B------:R-:W-:Y:S02]  /*fc80*/  ISETP.GE.AND P5, PT, R13, UR4, PT ;  /* 0x000000040d007c0c */ /* 0x000fe4000bfa6270 */
[----:B------:R-:W-:-:S09]  /*fc90*/  ISETP.GE.AND P6, PT, R9, UR4, PT ;  /* 0x0000000409007c0c */ /* 0x000fd2000bfc6270 */
[-C--:B-1----:R-:W-:Y:S02]  /*fca0*/  @!P4 LEA R14, P0, R7, R2.reuse, 0x1 ;  /* 0x00000002070ec211 */ /* 0x082fe400078008ff */
[-C--:B------:R-:W-:Y:S02]  /*fcb0*/  @!P5 LEA R20, P2, R13, R2.reuse, 0x1 ;  /* 0x000000020d14d211 */ /* 0x080fe400078408ff */
[----:B------:R-:W-:Y:S02]  /*fcc0*/  @!P6 LEA R2, P3, R9, R2, 0x1 ;  /* 0x000000020902e211 */ /* 0x000fe400078608ff */
[-C--:B----4-:R-:W-:Y:S02]  /*fcd0*/  @!P4 LEA.HI.X R15, R7, R0.reuse, R12, 0x1, P0 ;  /* 0x00000000070fc211 */ /* 0x090fe400000f0c0c */
[-C--:B------:R-:W-:Y:S02]  /*fce0*/  @!P5 LEA.HI.X R21, R13, R0.reuse, R10, 0x1, P2 ;  /* 0x000000000d15d211 */ /* 0x080fe400010f0c0a */
[----:B------:R-:W-:Y:S01]  /*fcf0*/  @!P6 LEA.HI.X R3, R9, R0, R6, 0x1, P3 ;  /* 0x000000000903e211 */ /* 0x000fe200018f0c06 */
[----:B------:R3:W-:Y:S04]  /*fd00*/  @!P4 ST.E.128 desc[UR8][R14.64], RZ ;  /* 0x000000ff0e00c985 */ /* 0x0007e8000c101d08 */
[----:B------:R3:W-:Y:S04]  /*fd10*/  @!P5 ST.E.128 desc[UR8][R20.64], RZ ;  /* 0x000000ff1400d985 */ /* 0x0007e8000c101d08 */
[----:B------:R3:W-:Y:S02]  /*fd20*/  @!P6 ST.E.128 desc[UR8][R2.64], RZ ;  /* 0x000000ff0200e985 */ /* 0x0007e4000c101d08 */
.L_x_220:
[----:B------:R-:W-:Y:S05]  /*fd30*/  BSYNC B1 ;  /* 0x0000000000017941 */ /* 0x000fea0003800000 */
.L_x_219:
[----:B----4-:R4:W0:Y:S01]  /*fd40*/  SHFL.IDX PT, R0, R5, 0x2, 0x181f ;  /* 0x00581f0005007f89 */ /* 0x01082200000e0000 */
        /* <DEDUP_REMOVED lines=11> */
[-C--:B0-----:R-:W-:Y:S02]  /*fe00*/  @!P3 LEA.HI.X R15, R7, R0.reuse, R12, 0x1, P0 ;  /* 0x00000000070fb211 */ /* 0x081fe400000f0c0c */
[-C--:B------:R-:W-:Y:S02]  /*fe10*/  @!P4 LEA.HI.X R21, R13, R0.reuse, R10, 0x1, P1 ;  /* 0x000000000d15c211 */ /* 0x080fe400008f0c0a */
[----:B------:R-:W-:Y:S01]  /*fe20*/  @!P5 LEA.HI.X R3, R9, R0, R6, 0x1, P2 ;  /* 0x000000000903d211 */ /* 0x000fe200010f0c06 */
[----:B------:R3:W-:Y:S04]  /*fe30*/  @!P3 ST.E.128 desc[UR8][R14.64], RZ ;  /* 0x000000ff0e00b985 */ /* 0x0007e8000c101d08 */
[----:B------:R3:W-:Y:S04]  /*fe40*/  @!P4 ST.E.128 desc[UR8][R20.64], RZ ;  /* 0x000000ff1400c985 */ /* 0x0007e8000c101d08 */
[----:B------:R3:W-:Y:S02]  /*fe50*/  @!P5 ST.E.128 desc[UR8][R2.64], RZ ;  /* 0x000000ff0200d985 */ /* 0x0007e4000c101d08 */
.L_x_222:
[----:B------:R-:W-:Y:S05]  /*fe60*/  BSYNC B1 ;  /* 0x0000000000017941 */ /* 0x000fea0003800000 */
.L_x_221:
[----:B0-----:R-:W-:Y:S01]  /*fe70*/  VIADD R0, R8, 0x60 ;  /* 0x0000006008007836 */ /* 0x001fe20000000000 */
[----:B--2-4-:R-:W0:Y:S04]  /*fe80*/  SHFL.IDX PT, R5, R5, 0x3, 0x181f ;  /* 0x00781f0005057f89 */ /* 0x014e2800000e0000 */
[----:B------:R-:W-:Y:S01]  /*fe90*/  ISETP.GE.AND P0, PT, R0, R11, PT ;  /* 0x0000000b0000720c */ /* 0x000fe20003f06270 */
[----:B-1-3--:R1:W2:-:S12]  /*fea0*/  SHFL.IDX PT, R2, R4, 0x3, 0x181f ;  /* 0x00781f0004027f89 */ /* 0x00a29800000e0000 */
[----:B-1----:R-:W-:Y:S05]  /*feb0*/  @P0 BRA `(.L_x_211) ;  /* 0x0000000000380947 */ /* 0x002fea0003800000 */
[----:B------:R-:W-:Y:S01]  /*fec0*/  ULDC UR4, c[0x0][0xac8] ;  /* 0x0002b20000047ab9 */ /* 0x000fe20000000800 */
[----:B------:R-:W-:Y:S01]  /*fed0*/  ULDC.64 UR8, c[0x0][0x208] ;  /* 0x0000820000087ab9 */ /* 0x000fe20000000a00 */
[----:B------:R-:W-:Y:S02]  /*fee0*/  ISETP.GE.AND P3, PT, R7, UR4, PT ;  /* 0x0000000407007c0c */ /* 0x000fe4000bf66270 */
[----:B------:R-:W-:Y:S02]  /*fef0*/  ISETP.GE.AND P4, PT, R13, UR4, PT ;  /* 0x000000040d007c0c */ /* 0x000fe4000bf86270 */
[----:B------:R-:W-:-:S09]  /*ff00*/  ISETP.GE.AND P5, PT, R9, UR4, PT ;  /* 0x0000000409007c0c */ /* 0x000fd2000bfa6270 */
[-C--:B--2---:R-:W-:Y:S02]  /*ff10*/  @!P3 LEA R14, P0, R7, R2.reuse, 0x1 ;  /* 0x00000002070eb211 */ /* 0x084fe400078008ff */
        /* <DEDUP_REMOVED lines=8> */
.L_x_211:
[----:B------:R-:W-:Y:S05]  /*ffa0*/  BSYNC B0 ;  /* 0x0000000000007941 */ /* 0x000fea0003800000 */
.L_x_201:
[----:B------:R-:W-:Y:S02]  /*ffb0*/  ULDC UR4, c[0x0][0xc3c] ;  /* 0x00030f0000047ab9 */ /* 0x000fe40000000800 */
[----:B------:R-:W-:-:S06]  /*ffc0*/  UISETP.GE.AND UP0, UPT, UR7, UR4, UPT ;  /* 0x000000040700728c */ /* 0x000fcc000bf06270 */
[----:B------:R-:W-:-:S13]  /*ffd0*/  PLOP3.LUT P0, PT, PT, PT, UP0, 0x80, 0x0 ;  /* 0x000000000000781c */ /* 0x000fda0003f0f008 */
[----:B------:R-:W-:Y:S05]  /*ffe0*/  @!P0 BRA `(.L_x_223) ;  /* 0xffffff1000448947 */ /* 0x000fea000383ffff */
[----:B------:R-:W-:Y:S05]  /*fff0*/  EXIT ;  /* 0x000000000000794d */ /* 0x000fea0003800000 */
.L_x_175:
[----:B------:R-:W-:-:S08]  /*10000*/  NOP ;  /* 0x0000000000007918 */ /* 0x000fd00000000000 */
[----:B0-----:R-:W0:-:S00]  /*10010*/  USETMAXREG.DEALLOC.CTAPOOL 0x18 ;  /* 0x00000018000079c8 */ /* 0x001e0000080e0500 */
[----:B0-----:R-:W-:Y:S01]  /*10020*/  LOP3.LUT R0, R0, 0x3, RZ, 0xc0, !PT ;  /* 0x0000000300007812 */ /* 0x001fe200078ec0ff */
[----:B------:R-:W-:-:S05]  /*10030*/  IMAD.MOV.U32 R6, RZ, RZ, RZ ;  /* 0x000000ffff067224 */ /* 0x000fca00078e00ff */
[----:B------:R-:W0:Y:S02]  /*10040*/  SHFL.IDX PT, R0, R0, RZ, 0x1f ;  /* 0x00001fff00007589 */ /* 0x000e2400000e0000 */
[----:B0-----:R-:W-:-:S04]  /*10050*/  ISETP.NE.AND P0, PT, R0, RZ, PT ;  /* 0x000000ff0000720c */ /* 0x001fc80003f05270 */
[----:B------:R-:W-:-:S05]  /*10060*/  P2R R0, PR, RZ, 0x1 ;  /* 0x00000001ff007803 */ /* 0x000fca0000000000 */
[----:B------:R0:W-:Y:S04]  /*10070*/  STL [R1+0x64], R0 ;  /* 0x0000640001007387 */ /* 0x0001e80000100800 */
[----:B------:R-:W-:Y:S05]  /*10080*/  @!P0 BRA `(.L_x_224) ;  /* 0x0000000000248947 */ /* 0x000fea0003800000 */
[----:B------:R-:W1:Y:S08]  /*10090*/  S2UR UR5, SR_CgaCtaId ;  /* 0x00000000000579c3 */ /* 0x000e700000008800 */
[----:B------:R-:W-:Y:S06]  /*100a0*/  BAR.SYNC.DEFER_BLOCKING 0x5, 0x180 ;  /* 0x0146000000007b1d */ /* 0x000fec0000010000 */
[----:B------:R-:W-:-:S02]  /*100b0*/  UMOV UR4, 0x400 ;  /* 0x0000040000047882 */ /* 0x000fc40000000000 */
[----:B-1----:R-:W-:-:S09]  /*100c0*/  ULEA UR4, UR5, UR4, 0x18 ;  /* 0x0000000405047291 */ /* 0x002fd2000f8ec03f */
[----:B------:R-:W1:Y:S04]  /*100d0*/  LDS.128 R4, [UR4+0x368d0] ;  /* 0x0368d004ff047984 */ /* 0x000e680008000c00 */
[----:B-1----:R2:W-:Y:S04]  /*100e0*/  STL.64 [R1], R4 ;  /* 0x0000000401007387 */ /* 0x0025e80000100a00 */
[----:B------:R2:W-:Y:S01]  /*100f0*/  STL.64 [R1+0x8], R6 ;  /* 0x0000080601007387 */ /* 0x0005e20000100a00 */
[----:B------:R-:W-:Y:S06]  /*10100*/  BAR.ARV 0x4, 0x180 ;  /* 0x0106000000007b1d */ /* 0x000fec0000002000 */
[----:B------:R-:W-:Y:S05]  /*10110*/  BRA `(.L_x_225) ;  /* 0x0000000800b07947 */ /* 0x000fea0003800000 */
.L_x_224:
[----:B0-----:R-:W0:Y:S01]  /*10120*/  S2R R0, SR_TID.X ;  /* 0x0000000000007919 */ /* 0x001e220000002100 */
[----:B------:R-:W-:Y:S01]  /*10130*/  ULDC UR4, c[0x0][0xc3c] ;  /* 0x00030f0000047ab9 */ /* 0x000fe20000000800 */
[----:B------:R-:W-:Y:S01]  /*10140*/  ULDC.64 UR6, c[0x0][0x208] ;  /* 0x0000820000067ab9 */ /* 0x000fe20000000a00 */
[----:B------:R-:W-:Y:S01]  /*10150*/  IMAD.MOV.U32 R9, RZ, RZ, RZ ;  /* 0x000000ffff097224 */ /* 0x000fe200078e00ff */
[----:B------:R-:W-:Y:S01]  /*10160*/  ULDC UR5, c[0x0][0xc38] ;  /* 0x00030e0000057ab9 */ /* 0x000fe20000000800 */
[----:B0-----:R-:W-:-:S04]  /*10170*/  LOP3.LUT R0, R0, 0x1f, RZ, 0xc0, !PT ;  /* 0x0000001f00007812 */ /* 0x001fc800078ec0ff */
[----:B------:R-:W-:-:S04]  /*10180*/  ISETP.NE.AND P0, PT, R0, 0x1f, PT ;  /* 0x0000001f0000780c */ /* 0x000fc80003f05270 */
[----:B------:R-:W-:-:S13]  /*10190*/  ISETP.GE.OR P1, PT, R0, UR4, !P0 ;  /* 0x0000000400007c0c */ /* 0x000fda000c726670 */
[----:B------:R-:W0:Y:S08]  /*101a0*/  @!P1 LDC.64 R2, c[0x0][0xc80] ;  /* 0x00032000ff029b82 */ /* 0x000e300000000a00 */
[----:B------:R-:W1:Y:S01]  /*101b0*/  @!P1 LDC.64 R4, c[0x0][0xc78] ;  /* 0x00031e00ff049b82 */ /* 0x000e620000000a00 */
[----:B0-----:R-:W-:-:S05]  /*101c0*/  @!P1 IMAD.WIDE.U32 R2, R0, 0x4, R2 ;  /* 0x0000000400029825 */ /* 0x001fca00078e0002 */
[----:B------:R1:W2:Y:S02]  /*101d0*/  @!P1 LDG.E R6, desc[UR6][R2.64] ;  /* 0x0000000602069981 */ /* 0x0002a4000c1e1900 */
[----:B-1----:R-:W-:-:S05]  /*101e0*/  @!P1 IMAD.WIDE.U32 R2, R0, 0x4, R4 ;  /* 0x0000000400029825 */ /* 0x002fca00078e0004 */
[----:B------:R-:W2:Y:S01]  /*101f0*/  @!P1 LDG.E R9, desc[UR6][R2.64] ;  /* 0x0000000602099981 */ /* 0x000ea2000c1e1900 */
[C---:B------:R-:W-:Y:S01]  /*10200*/  ISETP.NE.AND P1, PT, R0.reuse, RZ, PT ;  /* 0x000000ff0000720c */ /* 0x040fe20003f25270 */
[----:B------:R-:W0:Y:S01]  /*10210*/  S2UR UR6, SR_CTAID.X ;  /* 0x00000000000679c3 */ /* 0x000e220000002500 */
[C---:B------:R-:W-:Y:S01]  /*10220*/  ISETP.GE.U32.AND P2, PT, R0.reuse, 0x2, PT ;  /* 0x000000020000780c */ /* 0x040fe20003f46070 */
[----:B------:R-:W-:Y:S01]  /*10230*/  UMOV UR4, URZ ;  /* 0x0000003f00047c82 */ /* 0x000fe20008000000 */
[C---:B------:R-:W-:Y:S02]  /*10240*/  ISETP.GE.U32.AND P3, PT, R0.reuse, 0x4, PT ;  /* 0x000000040000780c */ /* 0x040fe40003f66070 */
[C---:B------:R-:W-:Y:S02]  /*10250*/  ISETP.GE.U32.AND P4, PT, R0.reuse, 0x8, PT ;  /* 0x000000080000780c */ /* 0x040fe40003f86070 */
[----:B------:R-:W-:Y:S01]  /*10260*/  ISETP.GE.U32.AND P5, PT, R0, 0x10, PT ;  /* 0x000000100000780c */ /* 0x000fe20003fa6070 */
[----:B--2---:R-:W-:-:S05]  /*10270*/  IMAD R4, R6, R9, RZ ;  /* 0x0000000906047224 */ /* 0x004fca00078e02ff */
[----:B------:R-:W1:Y:S02]  /*10280*/  SHFL.UP PT, R5, R4, 0x1, RZ ;  /* 0x0420000004057989 */ /* 0x000e6400000e00ff */
[----:B-1----:R-:W-:-:S05]  /*10290*/  SEL R5, R5, RZ, P1 ;  /* 0x000000ff05057207 */ /* 0x002fca0000800000 */
[----:B------:R-:W-:-:S05]  /*102a0*/  IMAD.IADD R5, R4, 0x1, R5 ;  /* 0x0000000104057824 */ /* 0x000fca00078e0205 */
        /* <DEDUP_REMOVED lines=12> */
[----:B------:R-:W1:Y:S02]  /*10370*/  SHFL.IDX PT, R4, R2, 0x1f, 0x1f ;  /* 0x03e01f0002047f89 */ /* 0x000e6400000e0000 */
[----:B-1----:R-:W-:-:S04]  /*10380*/  IMAD R7, R4, UR5, RZ ;  /* 0x0000000504077c24 */ /* 0x002fc8000f8e02ff */
[----:B------:R-:W-:Y:S01]  /*10390*/  IMAD.MOV.U32 R4, RZ, RZ, R7 ;  /* 0x000000ffff047224 */ /* 0x000fe200078e0007 */
[----:B0-----:R-:W-:-:S13]  /*103a0*/  ISETP.GT.AND P6, PT, R7, UR6, PT ;  /* 0x0000000607007c0c */ /* 0x001fda000bfc4270 */
[----:B------:R-:W-:Y:S05]  /*103b0*/  @P6 BRA `(.L_x_226) ;  /* 0x0000000000a86947 */ /* 0x000fea0003800000 */
[----:B------:R-:W-:Y:S01]  /*103c0*/  IMAD.MOV.U32 R7, RZ, RZ, R4 ;  /* 0x000000ffff077224 */ /* 0x000fe200078e0004 */
[----:B------:R-:W-:Y:S01]  /*103d0*/  UMOV UR4, URZ ;  /* 0x0000003f00047c82 */ /* 0x000fe20008000000 */
[----:B------:R-:W-:-:S05]  /*103e0*/  ULDC UR5, c[0x0][0xc38] ;  /* 0x00030e0000057ab9 */ /* 0x000fca0000000800 */
.L_x_228:
[----:B------:R-:W0:Y:S01]  /*103f0*/  LDC R2, c[0x0][0xc3c] ;  /* 0x00030f00ff027b82 */ /* 0x000e220000000800 */
[----:B------:R-:W-:Y:S01]  /*10400*/  ULDC UR7, c[0x0][0xc3c] ;  /* 0x00030f0000077ab9 */ /* 0x000fe20000000800 */
[----:B------:R-:W-:Y:S01]  /*10410*/  UIADD3 UR4, UR4, 0x1f, URZ ;  /* 0x0000001f04047890 */ /* 0x000fe2000fffe03f */
[----:B------:R-:W-:-:S05]  /*10420*/  IMAD.U32 R3, RZ, RZ, UR7 ;  /* 0x00000007ff037e24 */ /* 0x000fca000f8e00ff */
[----:B------:R1:W-:Y:S01]  /*10430*/  STL [R1+0xc], R3 ;  /* 0x00000c0301007387 */ /* 0x0003e20000100800 */
[----:B0-----:R-:W-:-:S13]  /*10440*/  ISETP.LE.AND P6, PT, R2, UR4, PT ;  /* 0x0000000402007c0c */ /* 0x001fda000bfc3270 */
[----:B-1----:R-:W-:Y:S05]  /*10450*/  @P6 BRA `(.L_x_227) ;  /* 0x0000000400a86947 */ /* 0x002fea0003800000 */
[----:B------:R-:W-:Y:S01]  /*10460*/  VIADD R9, R0, UR4 ;  /* 0x0000000400097c36 */ /* 0x000fe20008000000 */
[----:B------:R-:W-:Y:S01]  /*10470*/  ULDC.64 UR8, c[0x0][0x208] ;  /* 0x0000820000087ab9 */ /* 0x000fe20000000a00 */
[----:B------:R-:W-:-:S03]  /*10480*/  IMAD.MOV.U32 R6, RZ, RZ, RZ ;  /* 0x000000ffff067224 */ /* 0x000fc600078e00ff */
[----:B------:R-:W-:-:S13]  /*10490*/  ISETP.GE.OR P6, PT, R9, R2, !P0 ;  /* 0x000000020900720c */ /* 0x000fda00047c6670 */
[----:B------:R-:W0:Y:S08]  /*104a0*/  @!P6 LDC.64 R2, c[0x0][0xc80] ;  /* 0x00032000ff02eb82 */ /* 0x000e300000000a00 */
[----:B------:R-:W1:Y:S01]  /*104b0*/  @!P6 LDC.64 R4, c[0x0][0xc78] ;  /* 0x00031e00ff04eb82 */ /* 0x000e620000000a00 */
[----:B0-----:R-:W-:-:S05]  /*104c0*/  @!P6 IMAD.WIDE R2, R9, 0x4, R2 ;  /* 0x000000040902e825 */ /* 0x001fca00078e0202 */
[----:B------:R1:W2:Y:S02]  /*104d0*/  @!P6 LDG.E R6, desc[UR8][R2.64] ;  /* 0x000000080206e981 */ /* 0x0002a4000c1e1900 */
[----:B-1----:R-:W-:-:S04]  /*104e0*/  @!P6 IMAD.WIDE R2, R9, 0x4, R4 ;  /* 0x000000040902e825 */ /* 0x002fc800078e0204 */
[----:B------:R-:W-:-:S06]  /*104f0*/  IMAD.MOV.U32 R9, RZ, RZ, RZ ;  /* 0x000000ffff097224 */ /* 0x000fcc00078e00ff */
[----:B------:R-:W2:Y:S02]  /*10500*/  @!P6 LDG.E R9, desc[UR8][R2.64] ;  /* 0x000000080209e981 */ /* 0x000ea4000c1e1900 */
[----:B--2---:R-:W-:-:S05]  /*10510*/  IMAD R11, R6, R9, RZ ;  /* 0x00000009060b7224 */ /* 0x004fca00078e02ff */
[----:B------:R-:W0:Y:S02]  /*10520*/  SHFL.UP PT, R4, R11, 0x1, RZ ;  /* 0x042000000b047989 */ /* 0x000e2400000e00ff */
[----:B0-----:R-:W-:-:S05]  /*10530*/  SEL R4, R4, RZ, P1 ;  /* 0x000000ff04047207 */ /* 0x001fca0000800000 */
[----:B------:R-:W-:-:S05]  /*10540*/  IMAD.IADD R4, R11, 0x1, R4 ;  /* 0x000000010b047824 */ /* 0x000fca00078e0204 */
        /* <DEDUP_REMOVED lines=12> */
[----:B------:R-:W0:Y:S02]  /*10610*/  SHFL.IDX PT, R4, R2, 0x1f, 0x1f ;  /* 0x03e01f0002047f89 */ /* 0x000e2400000e0000 */
[----:B0-----:R-:W-:-:S04]  /*10620*/  IMAD R4, R4, UR5, RZ ;  /* 0x0000000504047c24 */ /* 0x001fc8000f8e02ff */
[----:B------:R-:W-:-:S05]  /*10630*/  IMAD.IADD R7, R4, 0x1, R7 ;  /* 0x0000000104077824 */ /* 0x000fca00078e0207 */
[----:B------:R-:W-:-:S13]  /*10640*/  ISETP.GT.AND P6, PT, R7, UR6, PT ;  /* 0x0000000607007c0c */ /* 0x000fda000bfc4270 */
[----:B------:R-:W-:Y:S05]  /*10650*/  @!P6 BRA `(.L_x_228) ;  /* 0xfffffffc0064e947 */ /* 0x000fea000383ffff */
.L_x_226:
[----:B------:R-:W-:Y:S02]  /*10660*/  IMAD.IADD R11, R7, 0x1, -R4 ;  /* 0x00000001070b7824 */ /* 0x000fe400078e0a04 */
[----:B------:R-:W-:Y:S02]  /*10670*/  IMAD.MOV.U32 R12, RZ, RZ, RZ ;  /* 0x000000ffff0c7224 */ /* 0x000fe400078e00ff */
[----:B------:R-:W-:-:S05]  /*10680*/  IMAD R3, R2, UR5, R11 ;  /* 0x0000000502037c24 */ /* 0x000fca000f8e020b */
[----:B------:R-:W-:-:S13]  /*10690*/  ISETP.GT.AND P0, PT, R3, UR6, PT ;  /* 0x0000000603007c0c */ /* 0x000fda000bf04270 */
[----:B------:R-:W-:-:S04]  /*106a0*/  VOTE.ANY R10, PT, !P0 ;  /* 0x00000000000a7806 */ /* 0x000fc800040e0100 */
[----:B------:R-:W0:Y:S01]  /*106b0*/  POPC R5, R10 ;  /* 0x0000000a00057309 */ /* 0x000e220000000000 */
[----:B------:R-:W-:Y:S01]  /*106c0*/  ISETP.NE.AND P0, PT, R10, RZ, PT ;  /* 0x000000ff0a00720c */ /* 0x000fe20003f05270 */
[----:B0-----:R-:W0:Y:S04]  /*106d0*/  SHFL.IDX PT, R6, R6, R5, 0x1f ;  /* 0x00001f0506067589 */ /* 0x001e2800000e0000 */
[----:B------:R-:W1:Y:S01]  /*106e0*/  SHFL.IDX PT, R8, R9, R5, 0x1f ;  /* 0x00001f0509087589 */ /* 0x000e6200000e0000 */
[----:B0-----:R-:W-:-:S04]  /*106f0*/  IABS R4, R6 ;  /* 0x0000000600047213 */ /* 0x001fc80000000000 */
[----:B------:R-:W0:Y:S01]  /*10700*/  I2F.RP R13, R4 ;  /* 0x00000004000d7306 */ /* 0x000e220000209400 */
[----:B-1----:R-:W-:-:S07]  /*10710*/  IABS R7, R8 ;  /* 0x0000000800077213 */ /* 0x002fce0000000000 */
[----:B------:R-:W-:Y:S08]  /*10720*/  I2F.RP R10, R7 ;  /* 0x00000007000a7306 */ /* 0x000ff00000209400 */
[----:B0-----:R-:W0:Y:S02]  /*10730*/  MUFU.RCP R13, R13 ;  /* 0x0000000d000d7308 */ /* 0x001e240000001000 */
[----:B0-----:R-:W-:-:S06]  /*10740*/  VIADD R3, R13, 0xffffffe ;  /* 0x0ffffffe0d037836 */ /* 0x001fcc0000000000 */
[----:B------:R-:W0:Y:S02]  /*10750*/  F2I.FTZ.U32.TRUNC.NTZ R3, R3 ;  /* 0x0000000300037305 */ /* 0x000e24000021f000 */
[----:B0-----:R-:W-:Y:S01]  /*10760*/  IMAD.MOV R15, RZ, RZ, -R3 ;  /* 0x000000ffff0f7224 */ /* 0x001fe200078e0a03 */
[----:B------:R-:W-:Y:S06]  /*10770*/  @!P0 BRA `(.L_x_229) ;  /* 0x0000000000088947 */ /* 0x000fec0003800000 */
[----:B------:R-:W-:-:S05]  /*10780*/  VIADD R9, R5, 0xffffffff ;  /* 0xffffffff05097836 */ /* 0x000fca0000000000 */
[----:B------:R0:W1:Y:S02]  /*10790*/  SHFL.IDX PT, R12, R2, R9, 0x1f ;  /* 0x00001f09020c7589 */ /* 0x00006400000e0000 */
.L_x_229:
[----:B-1----:R-:W-:Y:S01]  /*107a0*/  IMAD R11, R12, UR5, R11 ;  /* 0x000000050c0b7c24 */ /* 0x002fe2000f8e020b */
[----:B------:R-:W1:Y:S01]  /*107b0*/  MUFU.RCP R10, R10 ;  /* 0x0000000a000a7308 */ /* 0x000e620000001000 */
[----:B0-----:R-:W-:Y:S02]  /*107c0*/  IMAD R9, R15, R4, RZ ;  /* 0x000000040f097224 */ /* 0x001fe400078e02ff */
[----:B------:R-:W-:Y:S01]  /*107d0*/  IMAD.MOV.U32 R2, RZ, RZ, RZ ;  /* 0x000000ffff027224 */ /* 0x000fe200078e00ff */
[----:B------:R0:W-:Y:S03]  /*107e0*/  STL [R1], R11 ;  /* 0x0000000b01007387 */ /* 0x0001e60000100800 */
[----:B------:R-:W-:Y:S01]  /*107f0*/  IMAD.HI.U32 R2, R3, R9, R2 ;  /* 0x0000000903027227 */ /* 0x000fe200078e0002 */
[----:B------:R-:W-:Y:S02]  /*10800*/  IADD3 R9, -R11, UR6, RZ ;  /* 0x000000060b097c10 */ /* 0x000fe4000fffe1ff */
[----:B------:R-:W-:-:S02]  /*10810*/  IABS R3, R6 ;  /* 0x0000000600037213 */ /* 0x000fc40000000000 */
[----:B------:R-:W-:-:S03]  /*10820*/  IABS R13, R9 ;  /* 0x00000009000d7213 */ /* 0x000fc60000000000 */
[----:B------:R-:W-:Y:S02]  /*10830*/  IMAD.MOV R12, RZ, RZ, -R3 ;  /* 0x000000ffff0c7224 */ /* 0x000fe400078e0a03 */
[----:B0-----:R-:W-:-:S04]  /*10840*/  IMAD.HI.U32 R11, R2, R13, RZ ;  /* 0x0000000d020b7227 */ /* 0x001fc800078e00ff */
[----:B-1----:R-:W-:Y:S02]  /*10850*/  VIADD R3, R10, 0xffffffe ;  /* 0x0ffffffe0a037836 */ /* 0x002fe40000000000 */
[----:B------:R-:W-:-:S04]  /*10860*/  IMAD R13, R11, R12, R13 ;  /* 0x0000000c0b0d7224 */ /* 0x000fc800078e020d */
[----:B------:R-:W0:Y:S01]  /*10870*/  F2I.FTZ.U32.TRUNC.NTZ R3, R3 ;  /* 0x0000000300037305 */ /* 0x000e22000021f000 */
[----:B------:R-:W-:-:S13]  /*10880*/  ISETP.GT.U32.AND P1, PT, R4, R13, PT ;  /* 0x0000000d0400720c */ /* 0x000fda0003f24070 */
[----:B------:R-:W-:Y:S02]  /*10890*/  @!P1 IMAD.IADD R13, R13, 0x1, -R4 ;  /* 0x000000010d0d9824 */ /* 0x000fe400078e0a04 */
[----:B0-----:R-:W-:Y:S02]  /*108a0*/  IMAD.MOV R2, RZ, RZ, -R3 ;  /* 0x000000ffff027224 */ /* 0x001fe400078e0a03 */
[----:B------:R-:W-:Y:S01]  /*108b0*/  @!P1 VIADD R11, R11, 0x1 ;  /* 0x000000010b0b9836 */ /* 0x000fe20000000000 */
[----:B------:R-:W-:Y:S01]  /*108c0*/  ISETP.GE.U32.AND P0, PT, R13, R4, PT ;  /* 0x000000040d00720c */ /* 0x000fe20003f06070 */
[----:B------:R-:W-:Y:S01]  /*108d0*/  IMAD R13, R2, R7, RZ ;  /* 0x00000007020d7224 */ /* 0x000fe200078e02ff */
[----:B------:R-:W-:Y:S01]  /*108e0*/  ISETP.NE.AND P1, PT, R6, RZ, PT ;  /* 0x000000ff0600720c */ /* 0x000fe20003f25270 */
[----:B------:R-:W-:-:S04]  /*108f0*/  IMAD.MOV.U32 R2, RZ, RZ, RZ ;  /* 0x000000ffff027224 */ /* 0x000fc800078e00ff */
[----:B------:R-:W-:Y:S01]  /*10900*/  IMAD.HI.U32 R4, R3, R13, R2 ;  /* 0x0000000d03047227 */ /* 0x000fe200078e0002 */
[----:B------:R-:W-:-:S04]  /*10910*/  LOP3.LUT R2, R9, R6, RZ, 0x3c, !PT ;  /* 0x0000000609027212 */ /* 0x000fc800078e3cff */
[----:B------:R-:W-:Y:S01]  /*10920*/  ISETP.GE.AND P2, PT, R2, RZ, PT ;  /* 0x000000ff0200720c */ /* 0x000fe20003f46270 */
[----:B------:R-:W-:Y:S01]  /*10930*/  @P0 VIADD R11, R11, 0x1 ;  /* 0x000000010b0b0836 */ /* 0x000fe20000000000 */
[----:B------:R-:W-:-:S05]  /*10940*/  IABS R2, R8 ;  /* 0x0000000800027213 */ /* 0x000fca0000000000 */
[----:B------:R-:W-:-:S06]  /*10950*/  IMAD.MOV R2, RZ, RZ, -R2 ;  /* 0x000000ffff027224 */ /* 0x000fcc00078e0a02 */
[----:B------:R-:W-:Y:S01]  /*10960*/  @!P2 IMAD.MOV R11, RZ, RZ, -R11 ;  /* 0x000000ffff0ba224 */ /* 0x000fe200078e0a0b */
[----:B------:R-:W-:-:S04]  /*10970*/  @!P1 LOP3.LUT R11, RZ, R6, RZ, 0x33, !PT ;  /* 0x00000006ff0b9212 */ /* 0x000fc800078e33ff */
[-C--:B------:R-:W-:Y:S01]  /*10980*/  IABS R3, R11.reuse ;  /* 0x0000000b00037213 */ /* 0x080fe20000000000 */
[----:B------:R-:W-:-:S04]  /*10990*/  IMAD R6, R6, R11, RZ ;  /* 0x0000000b06067224 */ /* 0x000fc800078e02ff */
[----:B------:R-:W-:-:S04]  /*109a0*/  IMAD.HI.U32 R4, R4, R3, RZ ;  /* 0x0000000304047227 */ /* 0x000fc800078e00ff */
[----:B------:R-:W-:Y:S02]  /*109b0*/  IMAD R2, R4, R2, R3 ;  /* 0x0000000204027224 */ /* 0x000fe400078e0203 */
[----:B------:R-:W-:-:S03]  /*109c0*/  IMAD.IADD R6, R9, 0x1, -R6 ;  /* 0x0000000109067824 */ /* 0x000fc600078e0a06 */
[----:B------:R-:W-:Y:S02]  /*109d0*/  ISETP.GT.U32.AND P1, PT, R7, R2, PT ;  /* 0x000000020700720c */ /* 0x000fe40003f24070 */
[----:B------:R1:W-:Y:S11]  /*109e0*/  STL [R1+0x4], R6 ;  /* 0x0000040601007387 */ /* 0x0003f60000100800 */
[----:B------:R-:W-:-:S02]  /*109f0*/  @!P1 IMAD.IADD R2, R2, 0x1, -R7 ;  /* 0x0000000102029824 */ /* 0x000fc400078e0a07 */
[----:B------:R-:W-:Y:S01]  /*10a00*/  @!P1 VIADD R4, R4, 0x1 ;  /* 0x0000000104049836 */ /* 0x000fe20000000000 */
[----:B------:R-:W-:Y:S02]  /*10a10*/  ISETP.NE.AND P1, PT, R8, RZ, PT ;  /* 0x000000ff0800720c */ /* 0x000fe40003f25270 */
[----:B------:R-:W-:Y:S02]  /*10a20*/  ISETP.GE.U32.AND P0, PT, R2, R7, PT ;  /* 0x000000070200720c */ /* 0x000fe40003f06070 */
[----:B------:R-:W-:-:S04]  /*10a30*/  LOP3.LUT R2, R11, R8, RZ, 0x3c, !PT ;  /* 0x000000080b027212 */ /* 0x000fc800078e3cff */
[----:B------:R-:W-:-:S07]  /*10a40*/  ISETP.GE.AND P2, PT, R2, RZ, PT ;  /* 0x000000ff0200720c */ /* 0x000fce0003f46270 */
[----:B------:R-:W-:-:S06]  /*10a50*/  @P0 VIADD R4, R4, 0x1 ;  /* 0x0000000104040836 */ /* 0x000fcc0000000000 */
[----:B------:R-:W-:Y:S01]  /*10a60*/  @!P2 IMAD.MOV R4, RZ, RZ, -R4 ;  /* 0x000000ffff04a224 */ /* 0x000fe200078e0a04 */
[----:B------:R-:W-:-:S05]  /*10a70*/  @!P1 LOP3.LUT R4, RZ, R8, RZ, 0x33, !PT ;  /* 0x00000008ff049212 */ /* 0x000fca00078e33ff */
[--C-:B------:R-:W-:Y:S02]  /*10a80*/  IMAD.MOV R2, RZ, RZ, -R4.reuse ;  /* 0x000000ffff027224 */ /* 0x100fe400078e0a04 */
[C---:B------:R-:W-:Y:S02]  /*10a90*/  IMAD R4, R8.reuse, 0x1000000, R4 ;  /* 0x0100000008047824 */ /* 0x040fe400078e0204 */
[----:B------:R-:W-:Y:S02]  /*10aa0*/  IMAD R11, R8, R2, R11 ;  /* 0x00000002080b7224 */ /* 0x000fe400078e020b */
[----:B------:R-:W-:Y:S02]  /*10ab0*/  VIADD R2, R5, UR4 ;  /* 0x0000000405027c36 */ /* 0x000fe40008000000 */
[----:B------:R-:W-:-:S03]  /*10ac0*/  IMAD R3, R11, 0x10000, R4 ;  /* 0x000100000b037824 */ /* 0x000fc600078e0204 */
[----:B------:R1:W-:Y:S04]  /*10ad0*/  STL [R1+0xc], R2 ;  /* 0x00000c0201007387 */ /* 0x0003e80000100800 */
[----:B------:R1:W-:Y:S01]  /*10ae0*/  STL [R1+0x8], R3 ;  /* 0x0000080301007387 */ /* 0x0003e20000100800 */
[----:B------:R-:W-:Y:S05]  /*10af0*/  BRA `(.L_x_230) ;  /* 0x0000000000107947 */ /* 0x000fea0003800000 */
.L_x_227:
[----:B------:R-:W-:Y:S01]  /*10b00*/  IMAD.U32 R2, RZ, RZ, UR6 ;  /* 0x00000006ff027e24 */ /* 0x000fe2000f8e00ff */
[----:B------:R0:W-:Y:S04]  /*10b10*/  STL [R1+0x4], RZ ;  /* 0x000004ff01007387 */ /* 0x0001e80000100800 */
[----:B------:R0:W-:Y:S04]  /*10b20*/  STL [R1+0x8], RZ ;  /* 0x000008ff01007387 */ /* 0x0001e80000100800 */
[----:B------:R0:W-:Y:S02]  /*10b30*/  STL [R1], R2 ;  /* 0x0000000201007387 */ /* 0x0001e40000100800 */
.L_x_230:
[----:B------:R-:W2:Y:S04]  /*10b40*/  LDL R4, [R1] ;  /* 0x0000000001047983 */ /* 0x000ea80000100800 */
[----:B------:R-:W2:Y:S04]  /*10b50*/  LDL R5, [R1+0x4] ;  /* 0x0000040001057983 */ /* 0x000ea80000100800 */
[----:B-1----:R-:W2:Y:S04]  /*10b60*/  LDL R6, [R1+0x8] ;  /* 0x0000080001067983 */ /* 0x002ea80000100800 */
[----:B------:R-:W2:Y:S01]  /*10b70*/  LDL R7, [R1+0xc] ;  /* 0x00000c0001077983 */ /* 0x000ea20000100800 */
[----:B------:R-:W-:-:S13]  /*10b80*/  ISETP.NE.AND P0, PT, R0, RZ, PT ;  /* 0x000000ff0000720c */ /* 0x000fda0003f05270 */
[----:B------:R-:W1:Y:S01]  /*10b90*/  @!P0 S2R R3, SR_CgaCtaId ;  /* 0x0000000000038919 */ /* 0x000e620000008800 */
[----:B------:R-:W-:-:S04]  /*10ba0*/  @!P0 MOV R0, 0x400 ;  /* 0x0000040000008802 */ /* 0x000fc80000000f00 */
[----:B-1----:R-:W-:-:S05]  /*10bb0*/  @!P0 LEA R0, R3, R0, 0x18 ;  /* 0x0000000003008211 */ /* 0x002fca00078ec0ff */
[----:B--2---:R1:W-:Y:S01]  /*10bc0*/  @!P0 STS.128 [R0+0x368d0], R4 ;  /* 0x0368d00400008388 */ /* 0x0043e20000000c00 */
[----:B------:R-:W-:Y:S06]  /*10bd0*/  BAR.ARV 0x5, 0x180 ;  /* 0x0146000000007b1d */ /* 0x000fec0000002000 */
.L_x_225:
[----:B01----:R-:W3:Y:S01]  /*10be0*/  LDL R0, [R1+0xc] ;  /* 0x00000c0001007983 */ /* 0x003ee20000100800 */
[----:B------:R-:W-:Y:S01]  /*10bf0*/  ULDC UR4, c[0x0][0xc3c] ;  /* 0x00030f0000047ab9 */ /* 0x000fe20000000800 */
[----:B------:R-:W-:Y:S02]  /*10c00*/  IMAD.MOV.U32 R19, RZ, RZ, RZ ;  /* 0x000000ffff137224 */ /* 0x000fe400078e00ff */
[----:B------:R0:W-:Y:S01]  /*10c10*/  STL [R1+0x48], RZ ;  /* 0x000048ff01007387 */ /* 0x0001e20000100800 */
[----:B---3--:R-:W-:Y:S01]  /*10c20*/  ISETP.GE.AND P0, PT, R0, UR4, PT ;  /* 0x0000000400007c0c */ /* 0x008fe2000bf06270 */
[----:B------:R-:W-:-:S05]  /*10c30*/  IMAD.MOV.U32 R0, RZ, RZ, 0x1 ;  /* 0x00000001ff007424 */ /* 0x000fca00078e00ff */
[----:B------:R0:W-:Y:S07]  /*10c40*/  STL [R1+0x14], R0 ;  /* 0x0000140001007387 */ /* 0x0001ee0000100800 */
[----:B------:R-:W-:Y:S05]  /*10c50*/  @P0 BRA `(.L_x_231) ;  /* 0x0000005c00300947 */ /* 0x000fea0003800000 */
[----:B--2---:R-:W1:Y:S01]  /*10c60*/  S2R R5, SR_TID.X ;  /* 0x0000000000057919 */ /* 0x004e620000002100 */
[----:B------:R-:W2:Y:S01]  /*10c70*/  S2UR UR5, SR_CgaCtaId ;  /* 0x00000000000579c3 */ /* 0x000ea20000008800 */
[----:B------:R-:W-:Y:S01]  /*10c80*/  UMOV UR4, 0x400 ;  /* 0x0000040000047882 */ /* 0x000fe20000000000 */
[----:B------:R-:W-:Y:S01]  /*10c90*/  BSSY B8, `(.L_x_231) ;  /* 0x00005c8000087945 */ /* 0x000fe20003800000 */
[----:B------:R-:W-:Y:S01]  /*10ca0*/  IMAD.MOV.U32 R19, RZ, RZ, RZ ;  /* 0x000000ffff137224 */ /* 0x000fe200078e00ff */
[----:B------:R-:W-:Y:S01]  /*10cb0*/  ULDC UR38, c[0x0][0xc] ;  /* 0x0000030000267ab9 */ /* 0x000fe20000000800 */
[----:B------:R-:W-:Y:S01]  /*10cc0*/  ULDC.64 UR36, c[0x0][0x198] ;  /* 0x0000660000247ab9 */ /* 0x000fe20000000a00 */
[----:B--2---:R-:W-:-:S06]  /*10cd0*/  ULEA UR4, UR5, UR4, 0x18 ;  /* 0x0000000405047291 */ /* 0x004fcc000f8ec03f */
[----:B------:R-:W-:Y:S01]  /*10ce0*/  IMAD.U32 R18, RZ, RZ, UR4 ;  /* 0x00000004ff127e24 */ /* 0x000fe2000f8e00ff */
[C---:B-1----:R-:W-:Y:S01]  /*10cf0*/  LOP3.LUT R4, R5.reuse, 0x7f, RZ, 0xc0, !PT ;  /* 0x0000007f05047812 */ /* 0x042fe200078ec0ff */
[----:B0-----:R-:W-:-:S05]  /*10d00*/  IMAD.SHL.U32 R0, R5, 0x8, RZ ;  /* 0x0000000805007824 */ /* 0x001fca00078e00ff */
[C---:B------:R-:W-:Y:S02]  /*10d10*/  LOP3.LUT R2, R0.reuse, 0x1f8, RZ, 0xc0, !PT ;  /* 0x000001f800027812 */ /* 0x040fe400078ec0ff */
[----:B------:R-:W-:Y:S02]  /*10d20*/  LOP3.LUT R0, R0, 0x38, RZ, 0xc0, !PT ;  /* 0x0000003800007812 */ /* 0x000fe400078ec0ff */
[----:B------:R-:W-:Y:S01]  /*10d30*/  LOP3.LUT R3, R2, 0x38, R5, 0x78, !PT ;  /* 0x0000003802037812 */ /* 0x000fe200078e7805 */
[----:B------:R-:W-:Y:S01]  /*10d40*/  IMAD.SHL.U32 R2, R4, 0x8, RZ ;  /* 0x0000000804027824 */ /* 0x000fe200078e00ff */
[----:B------:R-:W-:-:S04]  /*10d50*/  SHF.R.U32.HI R4, RZ, 0x3, R4 ;  /* 0x00000003ff047819 */ /* 0x000fc80000011604 */
[----:B------:R-:W-:Y:S01]  /*10d60*/  LOP3.LUT R3, R3, 0x200, R2, 0xf8, !PT ;  /* 0x0000020003037812 */ /* 0x000fe200078ef802 */
[----:B------:R-:W-:-:S04]  /*10d70*/  IMAD.SHL.U32 R2, R5, 0x10, RZ ;  /* 0x0000001005027824 */ /* 0x000fc800078e00ff */
[----:B------:R-:W-:Y:S01]  /*10d80*/  IMAD R3, R3, 0x2, R18 ;  /* 0x0000000203037824 */ /* 0x000fe200078e0212 */
[----:B------:R-:W-:Y:S01]  /*10d90*/  LOP3.LUT R4, R4, 0x70, R2, 0xf8, !PT ;  /* 0x0000007004047812 */ /* 0x000fe200078ef802 */
[----:B------:R-:W-:-:S03]  /*10da0*/  IMAD.MOV.U32 R2, RZ, RZ, 0x1 ;  /* 0x00000001ff027424 */ /* 0x000fc600078e00ff */
[----:B------:R-:W-:Y:S04]  /*10db0*/  STL [R1+0x24], R3 ;  /* 0x0000240301007387 */ /* 0x000fe80000100800 */
[----:B------:R0:W-:Y:S04]  /*10dc0*/  STL [R1+0x14], R2 ;  /* 0x0000140201007387 */ /* 0x0001e80000100800 */
[----:B------:R1:W-:Y:S01]  /*10dd0*/  STL [R1+0x48], RZ ;  /* 0x000048ff01007387 */ /* 0x0003e20000100800 */
[C---:B0-----:R-:W-:Y:S02]  /*10de0*/  LOP3.LUT R2, R0.reuse, 0x40, RZ, 0xfc, !PT ;  /* 0x0000004000027812 */ /* 0x041fe400078efcff */
[----:B-1----:R-:W-:-:S07]  /*10df0*/  LOP3.LUT R0, R0, 0x80, RZ, 0xfc, !PT ;  /* 0x0000008000007812 */ /* 0x002fce00078efcff */
.L_x_337:
[----:B------:R-:W2:Y:S01]  /*10e00*/  LDL R0, [R1+0xc] ;  /* 0x00000c0001007983 */ /* 0x000ea20000100800 */
[----:B------:R-:W2:Y:S01]  /*10e10*/  LDC.64 R2, c[0x0][0xc88] ;  /* 0x00032200ff027b82 */ /* 0x000ea20000000a00 */
[----:B------:R-:W-:Y:S01]  /*10e20*/  ULDC.64 UR4, c[0x0][0x208] ;  /* 0x0000820000047ab9 */ /* 0x000fe20000000a00 */
[----:B--2---:R-:W-:-:S05]  /*10e30*/  IMAD.WIDE R2, R0, 0x4, R2 ;  /* 0x0000000400027825 */ /* 0x004fca00078e0202 */
[----:B------:R-:W2:Y:S01]  /*10e40*/  LDG.E R11, desc[UR4][R2.64] ;  /* 0x00000004020b7981 */ /* 0x000ea2000c1e1900 */
[----:B------:R-:W-:Y:S05]  /*10e50*/  YIELD ;  /* 0x0000000000007946 */ /* 0x000fea0003800000 */
[----:B------:R-:W-:Y:S01]  /*10e60*/  ULDC.64 UR4, c[0x0][0xa28] ;  /* 0x00028a0000047ab9 */ /* 0x000fe20000000a00 */
[----:B------:R-:W-:Y:S01]  /*10e70*/  IMAD.MOV.U32 R0, RZ, RZ, RZ ;  /* 0x000000ffff007224 */ /* 0x000fe200078e00ff */
[----:B------:R-:W-:Y:S01]  /*10e80*/  ISETP.NE.U32.AND P0, PT, RZ, UR4, PT ;  /* 0x00000004ff007c0c */ /* 0x000fe2000bf05070 */
[----:B------:R-:W-:Y:S01]  /*10e90*/  ULDC.64 UR10, c[0x0][0x208] ;  /* 0x00008200000a7ab9 */ /* 0x000fe20000000a00 */
[----:B01----:R-:W-:Y:S01]  /*10ea0*/  IMAD.MOV.U32 R6, RZ, RZ, RZ ;  /* 0x000000ffff067224 */ /* 0x003fe200078e00ff */
[----:B------:R-:W-:Y:S01]  /*10eb0*/  ULDC.64 UR6, c[0x0][0xa18] ;  /* 0x0002860000067ab9 */ /* 0x000fe20000000a00 */
[----:B------:R-:W-:Y:S01]  /*10ec0*/  ISETP.NE.AND.EX P0, PT, RZ, UR5, PT, P0 ;  /* 0x00000005ff007c0c */ /* 0x000fe2000bf05300 */
[----:B------:R-:W-:Y:S01]  /*10ed0*/  ULDC.64 UR8, c[0x0][0xa08] ;  /* 0x0002820000087ab9 */ /* 0x000fe20000000a00 */
[----:B--2---:R-:W-:Y:S01]  /*10ee0*/  SHF.R.S32.HI R4, RZ, 0x1f, R11 ;  /* 0x0000001fff047819 */ /* 0x004fe2000001140b */
[----:B------:R-:W-:-:S10]  /*10ef0*/  IMAD.SHL.U32 R17, R11, 0x4, RZ ;  /* 0x000000040b117824 */ /* 0x000fd400078e00ff */
[C---:B------:R-:W-:Y:S01]  /*10f00*/  @P0 LEA R2, P1, R11.reuse, UR4, 0x2 ;  /* 0x000000040b020c11 */ /* 0x040fe2000f8210ff */
[----:B------:R-:W-:Y:S03]  /*10f10*/  STL [R1+0x2c], R11 ;  /* 0x00002c0b01007387 */ /* 0x000fe60000100800 */
[C-C-:B------:R-:W-:Y:S01]  /*10f20*/  @P0 LEA.HI.X R3, R11.reuse, UR5, R4.reuse, 0x2, P1 ;  /* 0x000000050b030c11 */ /* 0x140fe200088f1404 */
[----:B------:R-:W-:Y:S01]  /*10f30*/  ULDC.64 UR4, c[0x0][0xa00] ;  /* 0x0002800000047ab9 */ /* 0x000fe20000000a00 */
[----:B------:R-:W-:Y:S01]  /*10f40*/  SHF.L.U64.HI R10, R11, 0x2, R4 ;  /* 0x000000020b0a7819 */ /* 0x000fe20000010204 */
[----:B------:R0:W-:Y:S01]  /*10f50*/  STL [R1+0x3c], R4 ;  /* 0x00003c0401007387 */ /* 0x0001e20000100800 */
[----:B------:R-:W-:-:S03]  /*10f60*/  ISETP.NE.U32.AND P1, PT, RZ, UR4, PT ;  /* 0x00000004ff007c0c */ /* 0x000fc6000bf25070 */
[----:B------:R1:W5:Y:S01]  /*10f70*/  @P0 LDG.E R0, desc[UR10][R2.64] ;  /* 0x0000000a02000981 */ /* 0x000362000c1e1900 */
[----:B------:R-:W-:Y:S01]  /*10f80*/  ISETP.NE.AND.EX P1, PT, RZ, UR5, PT, P1 ;  /* 0x00000005ff007c0c */ /* 0x000fe2000bf25310 */
[----:B------:R-:W-:Y:S01]  /*10f90*/  IMAD.MOV.U32 R8, RZ, RZ, RZ ;  /* 0x000000ffff087224 */ /* 0x000fe200078e00ff */
[----:B------:R-:W-:Y:S01]  /*10fa0*/  ISETP.NE.U32.AND P2, PT, RZ, UR6, PT ;  /* 0x00000006ff007c0c */ /* 0x000fe2000bf45070 */
[----:B------:R-:W-:Y:S01]  /*10fb0*/  STL [R1+0x1c], R10 ;  /* 0x00001c0a01007387 */ /* 0x000fe20000100800 */
[----:B------:R-:W-:Y:S02]  /*10fc0*/  ISETP.NE.U32.AND P0, PT, RZ, UR8, PT ;  /* 0x00000008ff007c0c */ /* 0x000fe4000bf05070 */
[C---:B0-----:R-:W-:Y:S02]  /*10fd0*/  IADD3 R4, P4, R17.reuse, UR8, RZ ;  /* 0x0000000811047c10 */ /* 0x041fe4000ff9e0ff */
[----:B-1----:R-:W-:Y:S02]  /*10fe0*/  IADD3 R2, P3, R17, UR4, RZ ;  /* 0x0000000411027c10 */ /* 0x002fe4000ff7e0ff */
[----:B------:R-:W-:-:S02]  /*10ff0*/  ISETP.NE.AND.EX P2, PT, RZ, UR7, PT, P2 ;  /* 0x00000007ff007c0c */ /* 0x000fc4000bf45320 */
[C---:B------:R-:W-:Y:S02]  /*11000*/  IADD3.X R3, R10.reuse, UR5, RZ, P3, !PT ;  /* 0x000000050a037c10 */ /* 0x040fe40009ffe4ff */
[----:B------:R-:W-:Y:S02]  /*11010*/  ISETP.NE.AND.EX P0, PT, RZ, UR9, PT, P0 ;  /* 0x00000009ff007c0c */ /* 0x000fe4000bf05300 */
[----:B------:R-:W-:Y:S01]  /*11020*/  IADD3.X R5, R10, UR9, RZ, P4, !PT ;  /* 0x000000090a057c10 */ /* 0x000fe2000a7fe4ff */
[----:B------:R-:W2:Y:S01]  /*11030*/  @P1 LDG.E R6, desc[UR10][R2.64] ;  /* 0x0000000a02061981 */ /* 0x000ea2000c1e1900 */
[----:B------:R-:W-:Y:S02]  /*11040*/  ULDC UR4, c[0x0][0x288] ;  /* 0x0000a20000047ab9 */ /* 0x000fe40000000800 */
[----:B------:R-:W-:Y:S01]  /*11050*/  IMAD.U32 R9, RZ, RZ, UR4 ;  /* 0x00000004ff097e24 */ /* 0x000fe2000f8e00ff */
[----:B------:R-:W-:-:S06]  /*11060*/  ULDC.64 UR4, c[0x0][0x418] ;  /* 0x0001060000047ab9 */ /* 0x000fcc0000000a00 */
[----:B------:R-:W5:Y:S04]  /*11070*/  @P0 LDG.E R8, desc[UR10][R4.64] ;  /* 0x0000000a04080981 */ /* 0x000f68000c1e1900 */
[----:B--2---:R0:W-:Y:S02]  /*11080*/  STL [R1+0x30], R6 ;  /* 0x0000300601007387 */ /* 0x0041e40000100800 */
[----:B0-----:R-:W-:-:S04]  /*11090*/  @P2 IADD3 R6, P3, R17, UR6, RZ ;  /* 0x0000000611062c10 */ /* 0x001fc8000ff7e0ff */
[----:B------:R-:W-:-:S05]  /*110a0*/  @P2 IADD3.X R7, R10, UR7, RZ, P3, !PT ;  /* 0x000000070a072c10 */ /* 0x000fca0009ffe4ff */
[----:B------:R0:W2:Y:S01]  /*110b0*/  @P2 LDG.E R9, desc[UR10][R6.64] ;  /* 0x0000000a06092981 */ /* 0x0000a2000c1e1900 */
[----:B------:R-:W-:-:S03]  /*110c0*/  UISETP.NE.U32.AND UP0, UPT, UR4, URZ, UPT ;  /* 0x0000003f0400728c */ /* 0x000fc6000bf05070 */
[----:B------:R-:W-:Y:S01]  /*110d0*/  ULDC UR4, c[0x0][0x424] ;  /* 0x0001090000047ab9 */ /* 0x000fe20000000800 */
[----:B------:R-:W-:-:S03]  /*110e0*/  UISETP.NE.AND.EX UP0, UPT, UR5, URZ, UPT, UP0 ;  /* 0x0000003f0500728c */ /* 0x000fc6000bf05300 */
[----:B------:R-:W-:Y:S01]  /*110f0*/  ULDC UR5, c[0x0][0x2f0] ;  /* 0x0000bc0000057ab9 */ /* 0x000fe20000000800 */
[----:B------:R-:W-:-:S04]  /*11100*/  USEL UR4, UR4, 0x1, UP0 ;  /* 0x0000000104047887 */ /* 0x000fc80008000000 */
[----:B------:R-:W-:-:S06]  /*11110*/  UIMAD UR4, UR4, UR5, URZ ;  /* 0x00000005040472a4 */ /* 0x000fcc000f8e023f */
[----:B0-----:R-:W-:Y:S01]  /*11120*/  IMAD.U32 R6, RZ, RZ, UR4 ;  /* 0x00000004ff067e24 */ /* 0x001fe2000f8e00ff */
[----:B--2---:R0:W-:Y:S01]  /*11130*/  STL [R1+0x44], R9 ;  /* 0x0000440901007387 */ /* 0x0041e20000100800 */
[----:B------:R-:W-:Y:S05]  /*11140*/  @P2 BRA `(.L_x_232) ;  /* 0x0000000000182947 */ /* 0x000fea0003800000 */
[----:B------:R-:W-:Y:S05]  /*11150*/  @!P1 BRA `(.L_x_232) ;  /* 0x0000000000149947 */ /* 0x000fea0003800000 */
[----:B------:R-:W-:Y:S02]  /*11160*/  ULDC.64 UR4, c[0x0][0x208] ;  /* 0x0000820000047ab9 */ /* 0x000fe40000000a00 */
[----:B------:R-:W2:Y:S04]  /*11170*/  LDG.E R7, desc[UR4][R2.64] ;  /* 0x0000000402077981 */ /* 0x000ea8000c1e1900 */
[----:B------:R-:W2:Y:S02]  /*11180*/  LDG.E R2, desc[UR4][R2.64+0x4] ;  /* 0x0000040402027981 */ /* 0x000ea4000c1e1900 */
[----:B--2---:R-:W-:-:S05]  /*11190*/  IMAD.IADD R2, R2, 0x1, -R7 ;  /* 0x0000000102027824 */ /* 0x004fca00078e0a07 */
[----:B------:R1:W-:Y:S02]  /*111a0*/  STL [R1+0x44], R2 ;  /* 0x0000440201007387 */ /* 0x0003e40000100800 */
.L_x_232:
[----:B------:R-:W0:Y:S01]  /*111b0*/  LDL.LU R3, [R1+0x8] ;  /* 0x0000080001037983 */ /* 0x000e220000300800 */
[----:B------:R-:W-:Y:S02]  /*111c0*/  ULDC.64 UR4, c[0x0][0xa20] ;  /* 0x0002880000047ab9 */ /* 0x000fe40000000a00 */
[----:B------:R-:W-:-:S04]  /*111d0*/  ISETP.NE.U32.AND P1, PT, RZ, UR4, PT ;  /* 0x00000004ff007c0c */ /* 0x000fc8000bf25070 */
[----:B------:R-:W-:Y:S02]  /*111e0*/  ISETP.NE.AND.EX P1, PT, RZ, UR5, PT, P1 ;  /* 0x00000005ff007c0c */ /* 0x000fe4000bf25310 */
[C---:B0-----:R-:W-:Y:S02]  /*111f0*/  LOP3.LUT R9, R3.reuse, 0xff000000, RZ, 0xc0, !PT ;  /* 0xff00000003097812 */ /* 0x041fe400078ec0ff */
[C---:B-1----:R-:W-:Y:S02]  /*11200*/  LOP3.LUT R2, R3.reuse, 0xff0000, RZ, 0xc0, !PT ;  /* 0x00ff000003027812 */ /* 0x042fe400078ec0ff */
[----:B------:R-:W-:Y:S02]  /*11210*/  SHF.R.U32.HI R9, RZ, 0x8, R9 ;  /* 0x00000008ff097819 */ /* 0x000fe40000011609 */
[----:B------:R-:W-:Y:S01]  /*11220*/  LOP3.LUT R16, R3, 0xffff, RZ, 0xc0, !PT ;  /* 0x0000ffff03107812 */ /* 0x000fe200078ec0ff */
[----:B-----5:R-:W-:Y:S01]  /*11230*/  IMAD.IADD R3, R8, 0x1, R0 ;  /* 0x0000000108037824 */ /* 0x020fe200078e0200 */
[----:B------:R-:W-:Y:S01]  /*11240*/  LEA.HI R9, R2, R9, RZ, 0x10 ;  /* 0x0000000902097211 */ /* 0x000fe200078f80ff */
[----:B------:R-:W-:-:S05]  /*11250*/  IMAD.MOV.U32 R2, RZ, RZ, R11 ;  /* 0x000000ffff027224 */ /* 0x000fca00078e000b */
[----:B------:R0:W-:Y:S04]  /*11260*/  STL [R1+0x10], R2 ;  /* 0x0000100201007387 */ /* 0x0001e80000100800 */
[----:B------:R0:W-:Y:S01]  /*11270*/  STL [R1+0x18], R3 ;  /* 0x0000180301007387 */ /* 0x0001e20000100800 */
[----:B------:R-:W-:Y:S05]  /*11280*/  @!P1 BRA `(.L_x_233) ;  /* 0x0000000000149947 */ /* 0x000fea0003800000 */
[----:B------:R-:W-:Y:S01]  /*11290*/  IADD3 R6, P0, R17, UR4, RZ ;  /* 0x0000000411067c10 */ /* 0x000fe2000ff1e0ff */
[----:B------:R-:W-:-:S03]  /*112a0*/  ULDC.64 UR6, c[0x0][0x208] ;  /* 0x0000820000067ab9 */ /* 0x000fc60000000a00 */
[----:B------:R-:W-:-:S05]  /*112b0*/  IADD3.X R7, R10, UR5, RZ, P0, !PT ;  /* 0x000000050a077c10 */ /* 0x000fca00087fe4ff */
[----:B------:R1:W5:Y:S01]  /*112c0*/  LDG.E R6, desc[UR6][R6.64] ;  /* 0x0000000606067981 */ /* 0x000362000c1e1900 */
[----:B------:R-:W-:Y:S05]  /*112d0*/  BRA `(.L_x_234) ;  /* 0x0000000000147947 */ /* 0x000fea0003800000 */
.L_x_233:
[----:B------:R-:W-:Y:S05]  /*112e0*/  @!P0 BRA `(.L_x_234) ;  /* 0x0000000000108947 */ /* 0x000fea0003800000 */
[----:B------:R-:W-:Y:S02]  /*112f0*/  ULDC.64 UR4, c[0x0][0x208] ;  /* 0x0000820000047ab9 */ /* 0x000fe40000000a00 */
[----:B------:R-:W2:Y:S04]  /*11300*/  LDG.E R6, desc[UR4][R4.64] ;  /* 0x0000000404067981 */ /* 0x000ea8000c1e1900 */
[----:B------:R-:W2:Y:S02]  /*11310*/  LDG.E R4, desc[UR4][R4.64+0x4] ;  /* 0x0000040404047981 */ /* 0x000ea4000c1e1900 */
[----:B--2---:R-:W-:-:S07]  /*11320*/  IMAD.IADD R6, R4, 0x1, -R6 ;  /* 0x0000000104067824 */ /* 0x004fce00078e0a06 */
.L_x_234:
[----:B-----5:R-:W-:Y:S01]  /*11330*/  IMAD.IADD R6, R6, 0x1, -R0 ;  /* 0x0000000106067824 */ /* 0x020fe200078e0a00 */
[----:B------:R-:W-:Y:S01]  /*11340*/  LOP3.LUT R10, R9, 0xff, RZ, 0xc0, !PT ;  /* 0x000000ff090a7812 */ /* 0x000fe200078ec0ff */
[----:B0-----:R-:W-:Y:S01]  /*11350*/  IMAD.MOV.U32 R2, RZ, RZ, RZ ;  /* 0x000000ffff027224 */ /* 0x001fe200078e00ff */
[----:B------:R-:W-:Y:S01]  /*11360*/  BSSY B0, `(.L_x_235) ;  /* 0x000002b000007945 */ /* 0x000fe20003800000 */
[C---:B------:R-:W-:Y:S01]  /*11370*/  VIADD R3, R6.reuse, 0x6f ;  /* 0x0000006f06037836 */ /* 0x040fe20000000000 */
[----:B------:R-:W-:Y:S01]  /*11380*/  ISETP.GE.AND P0, PT, R6, 0x1, PT ;  /* 0x000000010600780c */ /* 0x000fe20003f06270 */
[----:B------:R-:W-:Y:S02]  /*11390*/  IMAD.MOV.U32 R4, RZ, RZ, RZ ;  /* 0x000000ffff047224 */ /* 0x000fe400078e00ff */
[----:B------:R-:W-:-:S03]  /*113a0*/  IMAD.HI R2, R3, -0x6db6db6d, R2 ;  /* 0x9249249303027827 */ /* 0x000fc600078e0202 */
[----:B------:R0:W-:Y:S01]  /*113b0*/  STL [R1+0x34], R4 ;  /* 0x0000340401007387 */ /* 0x0001e20000100800 */
[----:B------:R-:W-:Y:S01]  /*113c0*/  IMAD.MOV.U32 R11, RZ, RZ, R4 ;  /* 0x000000ffff0b7224 */ /* 0x000fe200078e0004 */
[----:B------:R-:W-:-:S04]  /*113d0*/  SHF.R.U32.HI R0, RZ, 0x1f, R2 ;  /* 0x0000001fff007819 */ /* 0x000fc80000011602 */
[----:B------:R-:W-:-:S05]  /*113e0*/  LEA.HI.SX32 R8, R2, R0, 0x1a ;  /* 0x0000000002087211 */ /* 0x000fca00078fd2ff */
[----:B------:R0:W-:Y:S04]  /*113f0*/  STL [R1+0x40], R8 ;  /* 0x0000400801007387 */ /* 0x0001e80000100800 */
[----:B------:R0:W-:Y:S01]  /*11400*/  STL [R1+0x58], R10 ;  /* 0x0000580a01007387 */ /* 0x0001e20000100800 */
[----:B------:R-:W-:Y:S05]  /*11410*/  @!P0 BRA `(.L_x_236) ;  /* 0x00000000007c8947 */ /* 0x000fea0003800000 */
[----:B------:R-:W-:-:S04]  /*11420*/  SHF.R.U32.HI R0, RZ, 0x10, R9 ;  /* 0x00000010ff007819 */ /* 0x000fc80000011609 */
[----:B------:R-:W-:-:S13]  /*11430*/  ISETP.NE.AND P0, PT, R0, RZ, PT ;  /* 0x000000ff0000720c */ /* 0x000fda0003f05270 */
[----:B------:R-:W0:Y:S02]  /*11440*/  @!P0 LDC R0, c[0x0][0x9f0] ;  /* 0x00027c00ff008b82 */ /* 0x000e240000000800 */
[----:B0-----:R-:W-:-:S04]  /*11450*/  IABS R4, R0 ;  /* 0x0000000000047213 */ /* 0x001fc80000000000 */
[----:B------:R-:W0:Y:S08]  /*11460*/  I2F.RP R2, R4 ;  /* 0x0000000400027306 */ /* 0x000e300000209400 */
[----:B0-----:R-:W0:Y:S02]  /*11470*/  MUFU.RCP R2, R2 ;  /* 0x0000000200027308 */ /* 0x001e240000001000 */
[----:B0-----:R-:W-:-:S06]  /*11480*/  VIADD R2, R2, 0xffffffe ;  /* 0x0ffffffe02027836 */ /* 0x001fcc0000000000 */
[----:B------:R-:W0:Y:S02]  /*11490*/  F2I.FTZ.U32.TRUNC.NTZ R3, R2 ;  /* 0x0000000200037305 */ /* 0x000e24000021f000 */
[----:B0-----:R-:W-:-:S04]  /*114a0*/  IMAD.MOV R2, RZ, RZ, -R3 ;  /* 0x000000ffff027224 */ /* 0x001fc800078e0a03 */
[----:B------:R-:W-:Y:S02]  /*114b0*/  IMAD R5, R2, R4, RZ ;  /* 0x0000000402057224 */ /* 0x000fe400078e02ff */
[----:B------:R-:W-:-:S04]  /*114c0*/  IMAD.MOV.U32 R2, RZ, RZ, RZ ;  /* 0x000000ffff027224 */ /* 0x000fc800078e00ff */
[----:B-1----:R-:W-:Y:S01]  /*114d0*/  IMAD.HI.U32 R7, R3, R5, R2 ;  /* 0x0000000503077227 */ /* 0x002fe200078e0002 */
[----:B------:R-:W-:Y:S02]  /*114e0*/  IABS R2, R0 ;  /* 0x0000000000027213 */ /* 0x000fe40000000000 */
[----:B------:R-:W-:-:S03]  /*114f0*/  IADD3 R3, R0, -0x1, R8 ;  /* 0xffffffff00037810 */ /* 0x000fc60007ffe008 */
[----:B------:R-:W-:Y:S01]  /*11500*/  IMAD.MOV R2, RZ, RZ, -R2 ;  /* 0x000000ffff027224 */ /* 0x000fe200078e0a02 */
[----:B------:R-:W-:Y:S02]  /*11510*/  IABS R5, R3 ;  /* 0x0000000300057213 */ /* 0x000fe40000000000 */
[----:B------:R-:W-:Y:S01]  /*11520*/  LOP3.LUT R3, R3, R0, RZ, 0x3c, !PT ;  /* 0x0000000003037212 */ /* 0x000fe200078e3cff */
[----:B------:R-:W-:Y:S02]  /*11530*/  IMAD.MOV.U32 R6, RZ, RZ, R2 ;  /* 0x000000ffff067224 */ /* 0x000fe400078e0002 */
[----:B------:R-:W-:Y:S01]  /*11540*/  IMAD.HI.U32 R2, R7, R5, RZ ;  /* 0x0000000507027227 */ /* 0x000fe200078e00ff */
[----:B------:R-:W-:-:S03]  /*11550*/  ISETP.GE.AND P2, PT, R3, RZ, PT ;  /* 0x000000ff0300720c */ /* 0x000fc60003f46270 */
[----:B------:R-:W-:-:S05]  /*11560*/  IMAD R5, R2, R6, R5 ;  /* 0x0000000602057224 */ /* 0x000fca00078e0205 */
[----:B------:R-:W-:-:S13]  /*11570*/  ISETP.GT.U32.AND P1, PT, R4, R5, PT ;  /* 0x000000050400720c */ /* 0x000fda0003f24070 */
[----:B------:R-:W-:Y:S02]  /*11580*/  @!P1 IMAD.IADD R5, R5, 0x1, -R4 ;  /* 0x0000000105059824 */ /* 0x000fe400078e0a04 */
[----:B------:R-:W-:Y:S01]  /*11590*/  @!P1 VIADD R2, R2, 0x1 ;  /* 0x0000000102029836 */ /* 0x000fe20000000000 */
[----:B------:R-:W-:Y:S02]  /*115a0*/  ISETP.NE.AND P1, PT, R0, RZ, PT ;  /* 0x000000ff0000720c */ /* 0x000fe40003f25270 */
[----:B------:R-:W-:-:S13]  /*115b0*/  ISETP.GE.U32.AND P0, PT, R5, R4, PT ;  /* 0x000000040500720c */ /* 0x000fda0003f06070 */
[----:B------:R-:W-:-:S04]  /*115c0*/  @P0 VIADD R2, R2, 0x1 ;  /* 0x0000000102020836 */ /* 0x000fc80000000000 */
[----:B------:R-:W-:Y:S01]  /*115d0*/  @!P2 IMAD.MOV R2, RZ, RZ, -R2 ;  /* 0x000000ffff02a224 */ /* 0x000fe200078e0a02 */
[----:B------:R-:W-:-:S05]  /*115e0*/  @!P1 LOP3.LUT R2, RZ, R0, RZ, 0x33, !PT ;  /* 0x00000000ff029212 */ /* 0x000fca00078e33ff */
[----:B------:R-:W-:-:S05]  /*115f0*/  IMAD.MOV.U32 R11, RZ, RZ, R2 ;  /* 0x000000ffff0b7224 */ /* 0x000fca00078e0002 */
[----:B------:R2:W-:Y:S02]  /*11600*/  STL [R1+0x34], R11 ;  /* 0x0000340b01007387 */ /* 0x0005e40000100800 */
.L_x_236:
[----:B------:R-:W-:Y:S05]  /*11610*/  BSYNC B0 ;  /* 0x0000000000007941 */ /* 0x000fea0003800000 */
.L_x_235:
[----:B------:R-:W-:Y:S01]  /*11620*/  IMAD.MOV.U32 R0, RZ, RZ, R11 ;  /* 0x000000ffff007224 */ /* 0x000fe200078e000b */
[----:B------:R-:W-:Y:S03]  /*11630*/  BSSY B7, `(.L_x_237) ;  /* 0x0000451000077945 */ /* 0x000fe60003800000 */
[----:B------:R-:W-:-:S05]  /*11640*/  IMAD R2, R10, R0, RZ ;  /* 0x000000000a027224 */ /* 0x000fca00078e02ff */
[----:B------:R-:W-:Y:S01]  /*11650*/  VIADDMNMX R0, R2, R0, R8, PT ;  /* 0x0000000002007246 */ /* 0x000fe20003800108 */
[----:B------:R3:W-:Y:S03]  /*11660*/  STL [R1+0x28], R2 ;  /* 0x0000280201007387 */ /* 0x0007e60000100800 */
[----:B------:R-:W-:Y:S01]  /*11670*/  ISETP.GT.AND P0, PT, R0, R2, PT ;  /* 0x000000020000720c */ /* 0x000fe20003f04270 */
[----:B------:R3:W-:-:S12]  /*11680*/  STL [R1+0x38], R0 ;  /* 0x0000380001007387 */ /* 0x0007d80000100800 */
[----:B---3--:R-:W-:Y:S05]  /*11690*/  @P0 BRA `(.L_x_238) ;  /* 0x00000000004c0947 */ /* 0x008fea0003800000 */
[----:B------:R-:W3:Y:S02]  /*116a0*/  S2R R0, SR_TID.X ;  /* 0x0000000000007919 */ /* 0x000ee40000002100 */
[----:B---3--:R-:W-:-:S04]  /*116b0*/  LOP3.LUT R0, R0, 0x7f, RZ, 0xc0, !PT ;  /* 0x0000007f00007812 */ /* 0x008fc800078ec0ff */
[----:B------:R-:W-:-:S13]  /*116c0*/  ISETP.NE.AND P0, PT, R0, RZ, PT ;  /* 0x000000ff0000720c */ /* 0x000fda0003f05270 */
[----:B------:R-:W-:Y:S05]  /*116d0*/  @P0 BRA `(.L_x_239) ;  /* 0x0000004400180947 */ /* 0x000fea0003800000 */
[----:B------:R-:W3:Y:S01]  /*116e0*/  S2R R5, SR_LANEID ;  /* 0x0000000000057919 */ /* 0x000ee20000000000 */
[----:B------:R-:W-:Y:S01]  /*116f0*/  VOTEU.ANY UR4, UPT, PT ;  /* 0x0000000000047886 */ /* 0x000fe200038e0100 */
[----:B------:R-:W4:Y:S01]  /*11700*/  LDC.64 R2, c[0x0][0xc60] ;  /* 0x00031800ff027b82 */ /* 0x000f220000000a00 */
[----:B------:R-:W3:Y:S01]  /*11710*/  FLO.U32 R0, UR4 ;  /* 0x0000000400007d00 */ /* 0x000ee200080e0000 */
[----:B------:R-:W-:Y:S01]  /*11720*/  ULDC.64 UR6, c[0x0][0x208] ;  /* 0x0000820000067ab9 */ /* 0x000fe20000000a00 */
[----:B---3--:R-:W-:-:S06]  /*11730*/  ISETP.EQ.U32.AND P0, PT, R0, R5, PT ;  /* 0x000000050000720c */ /* 0x008fcc0003f02070 */
[----:B------:R-:W4:Y:S07]  /*11740*/  POPC R5, UR4 ;  /* 0x0000000400057d09 */ /* 0x000f2e0008000000 */
[----:B----4-:R-:W3:Y:S01]  /*11750*/  @P0 ATOMG.E.ADD.STRONG.GPU PT, R3, desc[UR6][R2.64], R5 ;  /* 0x00000005020309a8 */ /* 0x010ee200081ee1c6 */
[----:B0-----:R-:W0:Y:S02]  /*11760*/  S2R R4, SR_LTMASK ;  /* 0x0000000000047919 */ /* 0x001e240000003900 */
[----:B0-----:R-:W-:-:S04]  /*11770*/  LOP3.LUT R4, R4, UR4, RZ, 0xc0, !PT ;  /* 0x0000000404047c12 */ /* 0x001fc8000f8ec0ff */
[----:B-1----:R-:W0:Y:S01]  /*11780*/  POPC R7, R4 ;  /* 0x0000000400077309 */ /* 0x002e220000000000 */
[----:B---3--:R-:W0:Y:S02]  /*11790*/  SHFL.IDX PT, R0, R3, R0, 0x1f ;  /* 0x00001f0003007589 */ /* 0x008e2400000e0000 */
[----:B0-----:R-:W-:-:S05]  /*117a0*/  IADD3 R0, R0, UR38, R7 ;  /* 0x0000002600007c10 */ /* 0x001fca000fffe007 */
[----:B------:R3:W-:Y:S01]  /*117b0*/  STL [R1], R0 ;  /* 0x0000000001007387 */ /* 0x0007e20000100800 */
[----:B------:R-:W-:Y:S05]  /*117c0*/  BRA `(.L_x_239) ;  /* 0x0000004000dc7947 */ /* 0x000fea0003800000 */
.L_x_238:
[----:B------:R-:W-:Y:S01]  /*117d0*/  VIADD R0, R18, 0x21400 ;  /* 0x0002140012007836 */ /* 0x000fe20000000000 */
[----:B------:R-:W-:Y:S04]  /*117e0*/  BSSY B6, `(.L_x_240) ;  /* 0x0000013000067945 */ /* 0x000fe80003800000 */
[----:B------:R-:W-:-:S13]  /*117f0*/  LOP3.LUT P0, RZ, R0, 0x3ff, RZ, 0xc0, !PT ;  /* 0x000003ff00ff7812 */ /* 0x000fda000780c0ff */
[----:B------:R-:W-:Y:S05]  /*11800*/  @!P0 BRA `(.L_x_241) ;  /* 0x0000000000408947 */ /* 0x000fea0003800000 */
[----:B------:R-:W-:Y:S01]  /*11810*/  MOV R2, 0x0 ;  /* 0x0000000000027802 */ /* 0x000fe20000000f00 */
[----:B------:R-:W-:Y:S01]  /*11820*/  ULDC.64 UR6, c[0x4][0xa8] ;  /* 0x01002a0000067ab9 */ /* 0x000fe20000000a00 */
[----:B------:R-:W-:Y:S01]  /*11830*/  ULDC.64 UR8, c[0x4][0xb0] ;  /* 0x01002c0000087ab9 */ /* 0x000fe20000000a00 */
[----:B------:R-:W-:Y:S01]  /*11840*/  ULDC.64 UR4, c[0x4][0x8] ;  /* 0x0100020000047ab9 */ /* 0x000fe20000000a00 */
[----:B0-----:R-:W-:Y:S02]  /*11850*/  IMAD.U32 R4, RZ, RZ, UR6 ;  /* 0x00000006ff047e24 */ /* 0x001fe4000f8e00ff */
[----:B------:R-:W0:Y:S01]  /*11860*/  LDC.64 R2, c[0x4][R2] ;  /* 0x0100000002027b82 */ /* 0x000e220000000a00 */
[----:B------:R-:W-:Y:S02]  /*11870*/  IMAD.U32 R5, RZ, RZ, UR7 ;  /* 0x00000007ff057e24 */ /* 0x000fe4000f8e00ff */
[----:B------:R-:W-:Y:S02]  /*11880*/  IMAD.U32 R6, RZ, RZ, UR8 ;  /* 0x00000008ff067e24 */ /* 0x000fe4000f8e00ff */
[----:B-1----:R-:W-:-:S02]  /*11890*/  IMAD.U32 R7, RZ, RZ, UR9 ;  /* 0x00000009ff077e24 */ /* 0x002fc4000f8e00ff */
[----:B------:R-:W-:Y:S02]  /*118a0*/  IMAD.U32 R10, RZ, RZ, UR4 ;  /* 0x00000004ff0a7e24 */ /* 0x000fe4000f8e00ff */
[----:B--2---:R-:W-:Y:S02]  /*118b0*/  IMAD.U32 R11, RZ, RZ, UR5 ;  /* 0x00000005ff0b7e24 */ /* 0x004fe4000f8e00ff */
[----:B------:R-:W-:Y:S02]  /*118c0*/  IMAD.MOV.U32 R8, RZ, RZ, 0x70 ;  /* 0x00000070ff087424 */ /* 0x000fe400078e00ff */
[----:B------:R-:W-:Y:S02]  /*118d0*/  IMAD.MOV.U32 R12, RZ, RZ, 0x1 ;  /* 0x00000001ff0c7424 */ /* 0x000fe400078e00ff */
[----:B------:R-:W-:-:S07]  /*118e0*/  IMAD.MOV.U32 R13, RZ, RZ, RZ ;  /* 0x000000ffff0d7224 */ /* 0x000fce00078e00ff */
[----:B------:R-:W-:-:S07]  /*118f0*/  LEPC R20, `(.L_x_241) ;  /* 0x000000001014794e */ /* 0x000fce0000000000 */
[----:B0-----:R-:W-:Y:S05]  /*11900*/  CALL.ABS.NOINC R2 ;  /* 0x0000000002007343 */ /* 0x001fea0003c00000 */
.L_x_241:
[----:B------:R-:W-:Y:S05]  /*11910*/  BSYNC B6 ;  /* 0x0000000000067941 */ /* 0x000fea0003800000 */
.L_x_240:
        /* <DEDUP_REMOVED lines=8> */
[----:B------:R3:W4:Y:S01]  /*119a0*/  LDC.64 R2, c[0x4][R0] ;  /* 0x0100000000027b82 */ /* 0x0007220000000a00 */
[----:B0-----:R-:W-:Y:S02]  /*119b0*/  IMAD.U32 R4, RZ, RZ, UR6 ;  /* 0x00000006ff047e24 */ /* 0x001fe4000f8e00ff */
[----:B------:R-:W-:Y:S02]  /*119c0*/  IMAD.U32 R5, RZ, RZ, UR7 ;  /* 0x00000007ff057e24 */ /* 0x000fe4000f8e00ff */
[----:B------:R-:W-:Y:S02]  /*119d0*/  IMAD.U32 R6, RZ, RZ, UR8 ;  /* 0x00000008ff067e24 */ /* 0x000fe4000f8e00ff */
[----:B-1----:R-:W-:-:S02]  /*119e0*/  IMAD.U32 R7, RZ, RZ, UR9 ;  /* 0x00000009ff077e24 */ /* 0x002fc4000f8e00ff */
[----:B------:R-:W-:Y:S02]  /*119f0*/  IMAD.U32 R10, RZ, RZ, UR4 ;  /* 0x00000004ff0a7e24 */ /* 0x000fe4000f8e00ff */
[----:B--2---:R-:W-:Y:S02]  /*11a00*/  IMAD.U32 R11, RZ, RZ, UR5 ;  /* 0x00000005ff0b7e24 */ /* 0x004fe4000f8e00ff */
[----:B------:R-:W-:Y:S02]  /*11a10*/  IMAD.MOV.U32 R8, RZ, RZ, 0x70 ;  /* 0x00000070ff087424 */ /* 0x000fe400078e00ff */
[----:B------:R-:W-:Y:S02]  /*11a20*/  IMAD.MOV.U32 R12, RZ, RZ, 0x1 ;  /* 0x00000001ff0c7424 */ /* 0x000fe400078e00ff */
[----:B---3--:R-:W-:-:S07]  /*11a30*/  IMAD.MOV.U32 R13, RZ, RZ, RZ ;  /* 0x000000ffff0d7224 */ /* 0x008fce00078e00ff */
[----:B------:R-:W-:-:S07]  /*11a40*/  LEPC R20, `(.L_x_244) ;  /* 0x000000001014794e */ /* 0x000fce0000000000 */
[----:B----4-:R-:W-:Y:S05]  /*11a50*/  CALL.ABS.NOINC R2 ;  /* 0x0000000002007343 */ /* 0x010fea0003c00000 */
.L_x_244:
[----:B------:R-:W-:Y:S01]  /*11a60*/  MOV R2, 0x0 ;  /* 0x0000000000027802 */ /* 0x000fe20000000f00 */
[----:B------:R-:W-:Y:S01]  /*11a70*/  ULDC.64 UR6, c[0x4][0xa8] ;  /* 0x01002a0000067ab9 */ /* 0x000fe20000000a00 */
[----:B------:R-:W-:Y:S01]  /*11a80*/  ULDC.64 UR8, c[0x4][0xb0] ;  /* 0x01002c0000087ab9 */ /* 0x000fe20000000a00 */
[----:B------:R-:W-:Y:S01]  /*11a90*/  ULDC.64 UR4, c[0x4][0x18] ;  /* 0x0100060000047ab9 */ /* 0x000fe20000000a00 */
[----:B------:R-:W-:Y:S02]  /*11aa0*/  IMAD.U32 R4, RZ, RZ, UR6 ;  /* 0x00000006ff047e24 */ /* 0x000fe4000f8e00ff */
[----:B------:R-:W0:Y:S01]  /*11ab0*/  LDC.64 R2, c[0x4][R2] ;  /* 0x0100000002027b82 */ /* 0x000e220000000a00 */
[----:B------:R-:W-:Y:S02]  /*11ac0*/  IMAD.U32 R5, RZ, RZ, UR7 ;  /* 0x00000007ff057e24 */ /* 0x000fe4000f8e00ff */
[----:B------:R-:W-:Y:S02]  /*11ad0*/  IMAD.U32 R6, RZ, RZ, UR8 ;  /* 0x00000008ff067e24 */ /* 0x000fe4000f8e00ff */
[----:B------:R-:W-:-:S02]  /*11ae0*/  IMAD.U32 R7, RZ, RZ, UR9 ;  /* 0x00000009ff077e24 */ /* 0x000fc4000f8e00ff */
[----:B------:R-:W-:Y:S02]  /*11af0*/  IMAD.U32 R10, RZ, RZ, UR4 ;  /* 0x00000004ff0a7e24 */ /* 0x000fe4000f8e00ff */
[----:B------:R-:W-:Y:S02]  /*11b00*/  IMAD.U32 R11, RZ, RZ, UR5 ;  /* 0x00000005ff0b7e24 */ /* 0x000fe4000f8e00ff */
[----:B------:R-:W-:Y:S02]  /*11b10*/  IMAD.MOV.U32 R8, RZ, RZ, 0x70 ;  /* 0x00000070ff087424 */ /* 0x000fe400078e00ff */
[----:B------:R-:W-:Y:S02]  /*11b20*/  IMAD.MOV.U32 R12, RZ, RZ, 0x1 ;  /* 0x00000001ff0c7424 */ /* 0x000fe400078e00ff */
[----:B------:R-:W-:-:S07]  /*11b30*/  IMAD.MOV.U32 R13, RZ, RZ, RZ ;  /* 0x000000ffff0d7224 */ /* 0x000fce00078e00ff */
[----:B------:R-:W-:-:S07]  /*11b40*/  LEPC R20, `(.L_x_243) ;  /* 0x000000001014794e */ /* 0x000fce0000000000 */
[----:B0-----:R-:W-:Y:S05]  /*11b50*/  CALL.ABS.NOINC R2 ;  /* 0x0000000002007343 */ /* 0x001fea0003c00000 */
.L_x_243:
[----:B------:R-:W-:Y:S05]  /*11b60*/  BSYNC B6 ;  /* 0x0000000000067941 */ /* 0x000fea0003800000 */
.L_x_242:
[----:B0-----:R-:W3:Y:S01]  /*11b70*/  LDL.LU R4, [R1+0x1c] ;  /* 0x00001c0001047983 */ /* 0x001ee20000300800 */
[----:B------:R-:W-:-:S03]  /*11b80*/  ULDC.64 UR4, c[0x0][0x9f8] ;  /* 0x00027e0000047ab9 */ /* 0x000fc60000000a00 */
[----:B-1----:R-:W4:Y:S01]  /*11b90*/  LDL R7, [R1+0x10] ;  /* 0x0000100001077983 */ /* 0x002f220000100800 */
[----:B------:R-:W-:Y:S01]  /*11ba0*/  ISETP.NE.U32.AND P0, PT, RZ, UR4, PT ;  /* 0x00000004ff007c0c */ /* 0x000fe2000bf05070 */
[----:B------:R-:W-:Y:S02]  /*11bb0*/  ULDC.64 UR6, c[0x0][0x208] ;  /* 0x0000820000067ab9 */ /* 0x000fe40000000a00 */
[----:B------:R-:W5:Y:S01]  /*11bc0*/  LDL R0, [R1+0x38] ;  /* 0x0000380001007983 */ /* 0x000f620000100800 */
[----:B------:R-:W-:-:S13]  /*11bd0*/  ISETP.NE.AND.EX P0, PT, RZ, UR5, PT, P0 ;  /* 0x00000005ff007c0c */ /* 0x000fda000bf05300 */
[----:B------:R-:W-:-:S04]  /*11be0*/  @P0 IADD3 R2, P1, R17, UR4, RZ ;  /* 0x0000000411020c10 */ /* 0x000fc8000ff3e0ff */
[----:B---3--:R-:W-:Y:S01]  /*11bf0*/  @P0 IADD3.X R3, R4, UR5, RZ, P1, !PT ;  /* 0x0000000504030c10 */ /* 0x008fe20008ffe4ff */
[----:B------:R-:W-:-:S04]  /*11c00*/  ULDC.64 UR4, c[0x0][0xa08] ;  /* 0x0002820000047ab9 */ /* 0x000fc80000000a00 */
[----:B----4-:R0:W3:Y:S02]  /*11c10*/  @P0 LDG.E R7, desc[UR6][R2.64] ;  /* 0x0000000602070981 */ /* 0x0100e4000c1e1900 */
[----:B0-----:R-:W0:Y:S01]  /*11c20*/  LDC.64 R2, c[0x0][0x418] ;  /* 0x00010600ff027b82 */ /* 0x001e220000000a00 */
[----:B-----5:R-:W-:Y:S01]  /*11c30*/  VIADD R0, R0, 0xffffffff ;  /* 0xffffffff00007836 */ /* 0x020fe20000000000 */
[----:B---3--:R-:W-:Y:S01]  /*11c40*/  SHF.R.S32.HI R8, RZ, 0x1f, R7 ;  /* 0x0000001fff087819 */ /* 0x008fe20000011407 */
[----:B------:R1:W-:Y:S04]  /*11c50*/  @P0 STL [R1+0x10], R7 ;  /* 0x0000100701000387 */ /* 0x0003e80000100800 */
[----:B------:R1:W-:Y:S01]  /*11c60*/  STL [R1+0x1c], R8 ;  /* 0x00001c0801007387 */ /* 0x0003e20000100800 */
[----:B0-----:R-:W-:Y:S01]  /*11c70*/  LOP3.LUT P0, RZ, R2, UR4, RZ, 0xfc, !PT ;  /* 0x0000000402ff7c12 */ /* 0x001fe2000f80fcff */
[----:B------:R-:W-:-:S03]  /*11c80*/  UMOV UR4, 0xffffffff ;  /* 0xffffffff00047882 */ /* 0x000fc60000000000 */
[----:B------:R-:W-:-:S04]  /*11c90*/  LOP3.LUT P0, RZ, R3, UR5, RZ, 0xfc, P0 ;  /* 0x0000000503ff7c12 */ /* 0x000fc8000800fcff */
[----:B------:R-:W-:Y:S01]  /*11ca0*/  SEL R17, R7, RZ, !P0 ;  /* 0x000000ff07117207 */ /* 0x000fe20004000000 */
[----:B-1----:R-:W-:Y:S08]  /*11cb0*/  BRA.DIV UR4, `(.L_x_245) ;  /* 0x0000005204787947 */ /* 0x002ff0000b800000 */
[----:B------:R-:W0:Y:S02]  /*11cc0*/  S2R R4, SR_TID.X ;  /* 0x0000000000047919 */ /* 0x000e240000002100 */
[----:B0-----:R-:W-:-:S04]  /*11cd0*/  SHF.R.U32.HI R4, RZ, 0x5, R4 ;  /* 0x00000005ff047819 */ /* 0x001fc80000011604 */
[----:B------:R-:W-:-:S05]  /*11ce0*/  LOP3.LUT R4, R4, 0x3, RZ, 0xc0, !PT ;  /* 0x0000000304047812 */ /* 0x000fca00078ec0ff */
[----:B------:R0:W1:Y:S02]  /*11cf0*/  SHFL.IDX PT, R14, R4, RZ, 0x1f ;  /* 0x00001fff040e7589 */ /* 0x00006400000e0000 */
.L_x_353:
[----:B------:R-:W-:Y:S01]  /*11d00*/  PLOP3.LUT P1, PT, PT, PT, PT, 0x8, 0x0 ;  /* 0x000000000000781c */ /* 0x000fe20003f2e170 */
[----:B------:R3:W-:Y:S01]  /*11d10*/  STL [R1+0x8], R0 ;  /* 0x0000080001007387 */ /* 0x0007e20000100800 */
[----:B-1----:R-:W-:Y:S02]  /*11d20*/  ISETP.NE.AND P0, PT, R14, RZ, PT ;  /* 0x000000ff0e00720c */ /* 0x002fe40003f05270 */
[----:B0-----:R-:W-:-:S05]  /*11d30*/  P2R R4, PR, RZ, 0x2 ;  /* 0x00000002ff047803 */ /* 0x001fca0000000000 */
[----:B------:R3:W-:Y:S06]  /*11d40*/  STL [R1+0x20], R4 ;  /* 0x0000200401007387 */ /* 0x0007ec0000100800 */
[----:B------:R-:W-:Y:S05]  /*11d50*/  @P0 BRA `(.L_x_246) ;  /* 0x0000000400340947 */ /* 0x000fea0003800000 */
[----:B------:R-:W-:-:S03]  /*11d60*/  UMOV UR4, 0xffffffff ;  /* 0xffffffff00047882 */ /* 0x000fc60000000000 */
[----:B------:R-:W-:Y:S05]  /*11d70*/  BRA.DIV UR4, `(.L_x_247) ;  /* 0x00000052047c7947 */ /* 0x000fea000b800000 */
[----:B------:R-:W-:-:S13]  /*11d80*/  ELECT P6, URZ, PT ;  /* 0x00000000003f782f */ /* 0x000fda00038c0000 */
.L_x_356:
[----:B------:R-:W-:Y:S05]  /*11d90*/  @!P6 BRA `(.L_x_246) ;  /* 0x000000040024e947 */ /* 0x000fea0003800000 */
[----:B------:R-:W-:-:S04]  /*11da0*/  ISETP.NE.U32.AND P0, PT, R2, RZ, PT ;  /* 0x000000ff0200720c */ /* 0x000fc80003f05070 */
[----:B------:R-:W-:-:S13]  /*11db0*/  ISETP.NE.AND.EX P0, PT, R3, RZ, PT, P0 ;  /* 0x000000ff0300720c */ /* 0x000fda0003f05300 */
[----:B------:R-:W-:Y:S05]  /*11dc0*/  @!P0 BRA `(.L_x_248) ;  /* 0x0000000000548947 */ /* 0x000fea0003800000 */
[----:B------:R-:W0:Y:S01]  /*11dd0*/  LDC R6, c[0x0][0x43c] ;  /* 0x00010f00ff067b82 */ /* 0x000e220000000800 */
[----:B------:R-:W-:Y:S01]  /*11de0*/  IMAD.MOV.U32 R9, RZ, RZ, R0 ;  /* 0x000000ffff097224 */ /* 0x000fe200078e0000 */
[----:B------:R-:W-:Y:S01]  /*11df0*/  ULDC.64 UR4, c[0x0][0x428] ;  /* 0x00010a0000047ab9 */ /* 0x000fe20000000a00 */
[----:B------:R-:W-:Y:S02]  /*11e00*/  ULDC.64 UR6, c[0x0][0x208] ;  /* 0x0000820000067ab9 */ /* 0x000fe40000000a00 */
[----:B---3--:R-:W-:Y:S01]  /*11e10*/  IMAD.MOV.U32 R0, RZ, RZ, R9 ;  /* 0x000000ffff007224 */ /* 0x008fe200078e0009 */
[----:B0-----:R-:W-:-:S13]  /*11e20*/  ISETP.NE.AND P0, PT, R6, 0x1, PT ;  /* 0x000000010600780c */ /* 0x001fda0003f05270 */
[----:B------:R-:W0:Y:S02]  /*11e30*/  @P0 LDC.64 R4, c[0x0][0x440] ;  /* 0x00011000ff040b82 */ /* 0x000e240000000a00 */
[----:B0-----:R-:W-:-:S05]  /*11e40*/  @P0 IMAD.HI.U32 R4, R9, R4, RZ ;  /* 0x0000000409040227 */ /* 0x001fca00078e00ff */
[----:B------:R-:W-:-:S04]  /*11e50*/  @P0 SHF.R.U32.HI R0, RZ, R5, R4 ;  /* 0x00000005ff000219 */ /* 0x000fc80000011604 */
[--C-:B------:R-:W-:Y:S01]  /*11e60*/  SHF.R.S32.HI R5, RZ, 0x1f, R0.reuse ;  /* 0x0000001fff057819 */ /* 0x100fe20000011400 */
[----:B------:R-:W-:-:S04]  /*11e70*/  IMAD.MOV R4, RZ, RZ, -R0 ;  /* 0x000000ffff047224 */ /* 0x000fc800078e0a00 */
[----:B------:R-:W-:Y:S02]  /*11e80*/  IMAD R9, R6, R4, R9 ;  /* 0x0000000406097224 */ /* 0x000fe400078e0209 */
[----:B------:R-:W-:Y:S02]  /*11e90*/  IMAD R6, R8, UR4, RZ ;  /* 0x0000000408067c24 */ /* 0x000fe4000f8e02ff */
[----:B------:R-:W-:Y:S01]  /*11ea0*/  IMAD.MOV.U32 R4, RZ, RZ, R0 ;  /* 0x000000ffff047224 */ /* 0x000fe200078e0000 */
[----:B------:R0:W-:Y:S01]  /*11eb0*/  STL [R1+0x8], R9 ;  /* 0x0000080901007387 */ /* 0x0001e20000100800 */
[C---:B------:R-:W-:Y:S02]  /*11ec0*/  IMAD R0, R7.reuse, UR5, R6 ;  /* 0x0000000507007c24 */ /* 0x040fe4000f8e0206 */
[----:B------:R-:W-:-:S04]  /*11ed0*/  IMAD.WIDE.U32 R4, R7, UR4, R4 ;  /* 0x0000000407047c25 */ /* 0x000fc8000f8e0004 */
[----:B------:R-:W-:Y:S01]  /*11ee0*/  IMAD.IADD R0, R5, 0x1, R0 ;  /* 0x0000000105007824 */ /* 0x000fe200078e0200 */
[----:B------:R-:W-:-:S04]  /*11ef0*/  LEA R2, P0, R4, R2, 0x2 ;  /* 0x0000000204027211 */ /* 0x000fc800078010ff */
[----:B------:R-:W-:-:S05]  /*11f00*/  LEA.HI.X R3, R4, R3, R0, 0x2, P0 ;  /* 0x0000000304037211 */ /* 0x000fca00000f1400 */
[----:B------:R0:W5:Y:S04]  /*11f10*/  LDG.E R17, desc[UR6][R2.64] ;  /* 0x0000000602117981 */ /* 0x000168000c1e1900 */
.L_x_248:
[----:B0-----:R-:W4:Y:S01]  /*11f20*/  LDL R2, [R1+0x14] ;  /* 0x0000140001027983 */ /* 0x001f220000100800 */
[----:B---3--:R-:W-:Y:S01]  /*11f30*/  IMAD R0, R19, 0x8, R18 ;  /* 0x0000000813007824 */ /* 0x008fe200078e0212 */
[----:B----4-:R-:W-:-:S04]  /*11f40*/  SHF.L.U32 R2, R2, 0x1f, RZ ;  /* 0x0000001f02027819 */ /* 0x010fc800000006ff */
[----:B------:R-:W0:Y:S02]  /*11f50*/  SYNCS.PHASECHK.TRANS64.TRYWAIT P0, [R0+URZ+0x36840], R2 ;  /* 0x03684002000075a7 */ /* 0x000e24000800017f */
[----:B0-----:R-:W-:Y:S05]  /*11f60*/  @!P0 BRA `(.L_x_249) ;  /* 0x0000005000208947 */ /* 0x001fea0003800000 */
.L_x_357:
[----:B------:R-:W1:Y:S02]  /*11f70*/  S2R R3, SR_TID.X ;  /* 0x0000000000037919 */ /* 0x000e640000002100 */
[----:B-1----:R-:W-:-:S04]  /*11f80*/  LOP3.LUT R3, R3, 0x7f, RZ, 0xc0, !PT ;  /* 0x0000007f03037812 */ /* 0x002fc800078ec0ff */
[----:B------:R-:W-:-:S13]  /*11f90*/  ISETP.NE.AND P0, PT, R3, RZ, PT ;  /* 0x000000ff0300720c */ /* 0x000fda0003f05270 */
[----:B------:R-:W-:Y:S05]  /*11fa0*/  @P0 BRA `(.L_x_250) ;  /* 0x00000000001c0947 */ /* 0x000fea0003800000 */
[----:B------:R-:W1:Y:S01]  /*11fb0*/  S2R R3, SR_TID.X ;  /* 0x0000000000037919 */ /* 0x000e620000002100 */
[----:B0-----:R-:W-:-:S04]  /*11fc0*/  IMAD.MOV.U32 R2, RZ, RZ, 0xa800 ;  /* 0x0000a800ff027424 */ /* 0x001fc800078e00ff */
[----:B------:R3:W-:Y:S01]  /*11fd0*/  SYNCS.ARRIVE.TRANS64 RZ, [R0+URZ+0x36830], R2 ;  /* 0x0368300200ff79a7 */ /* 0x0007e2000800003f */
[----:B-1----:R-:W-:-:S04]  /*11fe0*/  LOP3.LUT R3, R3, 0x1f, RZ, 0xc0, !PT ;  /* 0x0000001f03037812 */ /* 0x002fc800078ec0ff */
[----:B------:R-:W-:-:S13]  /*11ff0*/  ISETP.NE.AND P0, PT, R3, RZ, PT ;  /* 0x000000ff0300720c */ /* 0x000fda0003f05270 */
[----:B---3--:R-:W-:Y:S05]  /*12000*/  @!P0 BRA `(.L_x_250) ;  /* 0x0000000000048947 */ /* 0x008fea0003800000 */
[----:B------:R-:W-:Y:S01]  /*12010*/  BPT.TRAP 0x1 ;  /* 0x000000040000795c */ /* 0x000fe20000300000 */
.L_x_250:
[----:B------:R-:W3:Y:S04]  /*12020*/  LDL R3, [R1+0x8] ;  /* 0x0000080001037983 */ /* 0x000ee80000100800 */
[----:B0-----:R-:W4:Y:S01]  /*12030*/  LDL R2, [R1+0x18] ;  /* 0x0000180001027983 */ /* 0x001f220000100800 */
[----:B------:R-:W-:Y:S01]  /*12040*/  R2UR UR9, R0 ;  /* 0x00000000000972ca */ /* 0x000fe200000e0000 */
[----:B------:R-:W-:Y:S01]  /*12050*/  IMAD R0, R19, 0xa800, R18 ;  /* 0x0000a80013007824 */ /* 0x000fe200078e0212 */
[----:B------:R-:W-:Y:S01]  /*12060*/  UIADD3 UR4, UP0, UR36, 0x370, URZ ;  /* 0x0000037024047890 */ /* 0x000fe2000ff1e03f */
[----:B------:R-:W-:Y:S01]  /*12070*/  R2UR UR12, R16 ;  /* 0x00000000100c72ca */ /* 0x000fe200000e0000 */
[----:B------:R-:W-:Y:S01]  /*12080*/  UMOV UR10, URZ ;  /* 0x0000003f000a7c82 */ /* 0x000fe20008000000 */
[----:B-----5:R-:W-:Y:S01]  /*12090*/  R2UR UR13, R17 ;  /* 0x00000000110d72ca */ /* 0x020fe200000e0000 */
[----:B------:R-:W-:Y:S01]  /*120a0*/  UMOV UR6, 0x0 ;  /* 0x0000000000067882 */ /* 0x000fe20000000000 */
[----:B------:R-:W-:Y:S01]  /*120b0*/  R2UR UR8, R0 ;  /* 0x00000000000872ca */ /* 0x000fe200000e0000 */
[----:B------:R-:W-:Y:S01]  /*120c0*/  UMOV UR7, 0x14f00000 ;  /* 0x14f0000000077882 */ /* 0x000fe20000000000 */
[----:B------:R-:W-:Y:S01]  /*120d0*/  PLOP3.LUT P0, PT, PT, PT, PT, 0x80, 0x0 ;  /* 0x000000000000781c */ /* 0x000fe20003f0f070 */
[----:B------:R-:W-:-:S03]  /*120e0*/  UMOV UR16, 0x40 ;  /* 0x0000004000107882 */ /* 0x000fc60000000000 */
[----:B------:R-:W-:Y:S01]  /*120f0*/  UIADD3 UR9, UR9, 0x36830, URZ ;  /* 0x0003683009097890 */ /* 0x000fe2000fffe03f */
[----:B------:R-:W-:-:S05]  /*12100*/  P2R R0, PR, RZ, 0x1 ;  /* 0x00000001ff007803 */ /* 0x000fca0000000000 */
[----:B------:R0:W-:Y:S01]  /*12110*/  STL [R1+0x20], R0 ;  /* 0x0000200001007387 */ /* 0x0001e20000100800 */
[----:B------:R-:W-:Y:S02]  /*12120*/  UIADD3 UR14, UR8, 0x21400, URZ ;  /* 0x00021400080e7890 */ /* 0x000fe4000fffe03f */
[----:B------:R-:W-:Y:S02]  /*12130*/  UIADD3 UR15, UR8, 0x24c00, URZ ;  /* 0x00024c00080f7890 */ /* 0x000fe4000fffe03f */
[----:B------:R-:W-:-:S03]  /*12140*/  UIADD3 UR17, UR8, 0x28400, URZ ;  /* 0x0002840008117890 */ /* 0x000fc6000fffe03f */
[----:B------:R-:W-:Y:S01]  /*12150*/  UMOV UR8, UR14 ;  /* 0x0000000e00087c82 */ /* 0x000fe20008000000 */
[----:B------:R-:W-:Y:S01]  /*12160*/  UMOV UR14, 0x80 ;  /* 0x00000080000e7882 */ /* 0x000fe20000000000 */
[----:B---3--:R-:W-:Y:S02]  /*12170*/  R2UR UR11, R3 ;  /* 0x00000000030b72ca */ /* 0x008fe400000e0000 */
[----:B----4-:R-:W-:-:S13]  /*12180*/  R2UR UR5, R2 ;  /* 0x00000000020572ca */ /* 0x010fda00000e0000 */
[----:B------:R-:W-:Y:S02]  /*12190*/  UIMAD UR11, UR11, 0x70, UR5 ;  /* 0x000000700b0b78a4 */ /* 0x000fe4000f8e0205 */
[----:B------:R-:W-:-:S09]  /*121a0*/  UIADD3.X UR5, URZ, UR37, URZ, UP0, !UPT ;  /* 0x000000253f057290 */ /* 0x000fd200087fe43f */
[----:B------:R1:W-:Y:S02]  /*121b0*/  UTMALDG.4D [UR8], [UR4], desc[UR6] ;  /* 0x00000608040075b4 */ /* 0x0003e40008019000 */
[----:B-1----:R-:W-:Y:S01]  /*121c0*/  UMOV UR8, UR15 ;  /* 0x0000000f00087c82 */ /* 0x002fe20008000000 */
[----:B------:R-:W-:Y:S02]  /*121d0*/  UMOV UR10, UR16 ;  /* 0x00000010000a7c82 */ /* 0x000fe40008000000 */
[----:B------:R1:W-:Y:S02]  /*121e0*/  UTMALDG.4D [UR8], [UR4], desc[UR6] ;  /* 0x00000608040075b4 */ /* 0x0003e40008019000 */
[----:B-1----:R-:W-:Y:S01]  /*121f0*/  UMOV UR8, UR17 ;  /* 0x0000001100087c82 */ /* 0x002fe20008000000 */
[----:B------:R-:W-:Y:S02]  /*12200*/  UMOV UR10, UR14 ;  /* 0x0000000e000a7c82 */ /* 0x000fe40008000000 */
[----:B------:R0:W-:Y:S02]  /*12210*/  UTMALDG.4D [UR8], [UR4], desc[UR6] ;  /* 0x00000608040075b4 */ /* 0x0001e40008019000 */
[----:B0-----:R-:W-:Y:S01]  /*12220*/  NOP ;  /* 0x0000000000007918 */ /* 0x001fe20000000000 */
.L_x_246:
[----:B------:R-:W4:Y:S04]  /*12230*/  LDL.LU R3, [R1+0x30] ;  /* 0x0000300001037983 */ /* 0x000f280000300800 */
[----:B------:R-:W5:Y:S04]  /*12240*/  LDL.LU R5, [R1+0x2c] ;  /* 0x00002c0001057983 */ /* 0x000f680000300800 */
[----:B---3--:R-:W3:Y:S01]  /*12250*/  LDL.LU R4, [R1+0x3c] ;  /* 0x00003c0001047983 */ /* 0x008ee20000300800 */
[----:B------:R-:W-:Y:S05]  /*12260*/  WARPSYNC.ALL ;  /* 0x0000000000007948 */ /* 0x000fea0003800000 */
[----:B------:R-:W-:Y:S01]  /*12270*/  ULDC.64 UR6, c[0x0][0xa00] ;  /* 0x0002800000067ab9 */ /* 0x000fe20000000a00 */
[----:B------:R-:W-:Y:S01]  /*12280*/  ULDC.64 UR4, c[0x0][0x298] ;  /* 0x0000a60000047ab9 */ /* 0x000fe20000000a00 */
[----:B------:R-:W-:Y:S01]  /*12290*/  BAR.SYNC.DEFER_BLOCKING 0x8, 0x180 ;  /* 0x0206000000007b1d */ /* 0x000fe20000010000 */
[----:B------:R-:W-:Y:S01]  /*122a0*/  ISETP.NE.U32.AND P0, PT, RZ, UR6, PT ;  /* 0x00000006ff007c0c */ /* 0x000fe2000bf05070 */
[----:B------:R-:W-:-:S03]  /*122b0*/  VIADD R2, R18, 0x15400 ;  /* 0x0001540012027836 */ /* 0x000fc60000000000 */
[----:B------:R-:W-:Y:S01]  /*122c0*/  ISETP.NE.AND.EX P0, PT, RZ, UR7, PT, P0 ;  /* 0x00000007ff007c0c */ /* 0x000fe2000bf05300 */
[----:B------:R-:W-:Y:S01]  /*122d0*/  BSSY B6, `(.L_x_251) ;  /* 0x000001e000067945 */ /* 0x000fe20003800000 */
[----:B------:R-:W-:Y:S02]  /*122e0*/  LOP3.LUT P1, RZ, R2, 0x3ff, RZ, 0xc0, !PT ;  /* 0x000003ff02ff7812 */ /* 0x000fe4000782c0ff */
[----:B----4-:R-:W-:Y:S02]  /*122f0*/  SHF.R.S32.HI R0, RZ, 0x1f, R3 ;  /* 0x0000001fff007819 */ /* 0x010fe40000011403 */
[----:B-----5:R-:W-:-:S03]  /*12300*/  SEL R5, R5, RZ, !P0 ;  /* 0x000000ff05057207 */ /* 0x020fc60004000000 */
[----:B------:R-:W-:Y:S01]  /*12310*/  IMAD R0, R0, UR4, RZ ;  /* 0x0000000400007c24 */ /* 0x000fe2000f8e02ff */
[----:B---3--:R-:W-:-:S03]  /*12320*/  SEL R4, R4, RZ, !P0 ;  /* 0x000000ff04047207 */ /* 0x008fc60004000000 */
[C---:B------:R-:W-:Y:S02]  /*12330*/  IMAD R0, R3.reuse, UR5, R0 ;  /* 0x0000000503007c24 */ /* 0x040fe4000f8e0200 */
[----:B------:R-:W-:-:S04]  /*12340*/  IMAD.WIDE.U32 R2, R3, UR4, RZ ;  /* 0x0000000403027c25 */ /* 0x000fc8000f8e00ff */
[----:B------:R-:W-:Y:S01]  /*12350*/  IMAD.IADD R0, R3, 0x1, R0 ;  /* 0x0000000103007824 */ /* 0x000fe200078e0200 */
[----:B------:R0:W-:Y:S04]  /*12360*/  STL.64 [R1+0x50], R2 ;  /* 0x0000500201007387 */ /* 0x0001e80000100a00 */
[----:B------:R0:W-:Y:S04]  /*12370*/  STL [R1+0x2c], R5 ;  /* 0x00002c0501007387 */ /* 0x0001e80000100800 */
[----:B------:R0:W-:Y:S04]  /*12380*/  STL [R1+0x3c], R4 ;  /* 0x00003c0401007387 */ /* 0x0001e80000100800 */
[----:B------:R0:W-:Y:S01]  /*12390*/  STL [R1+0x30], R0 ;  /* 0x0000300001007387 */ /* 0x0001e20000100800 */
[----:B------:R-:W-:Y:S05]  /*123a0*/  @!P1 BRA `(.L_x_252) ;  /* 0x0000000000409947 */ /* 0x000fea0003800000 */
[----:B0-----:R-:W-:Y:S01]  /*123b0*/  MOV R2, 0x0 ;  /* 0x0000000000027802 */ /* 0x001fe20000000f00 */
        /* <DEDUP_REMOVED lines=9> */
[----:B--2---:R-:W-:Y:S02]  /*12450*/  IMAD.U32 R11, RZ, RZ, UR5 ;  /* 0x00000005ff0b7e24 */ /* 0x004fe4000f8e00ff */
[----:B------:R-:W-:Y:S02]  /*12460*/  IMAD.MOV.U32 R8, RZ, RZ, 0x70 ;  /* 0x00000070ff087424 */ /* 0x000fe400078e00ff */
[----:B------:R-:W-:Y:S02]  /*12470*/  IMAD.MOV.U32 R12, RZ, RZ, 0x1 ;  /* 0x00000001ff0c7424 */ /* 0x000fe400078e00ff */
[----:B------:R-:W-:-:S07]  /*12480*/  IMAD.MOV.U32 R13, RZ, RZ, RZ ;  /* 0x000000ffff0d7224 */ /* 0x000fce00078e00ff */
[----:B------:R-:W-:-:S07]  /*12490*/  LEPC R20, `(.L_x_252) ;  /* 0x000000001014794e */ /* 0x000fce0000000000 */
[----:B0-----:R-:W-:Y:S05]  /*124a0*/  CALL.ABS.NOINC R2 ;  /* 0x0000000002007343 */ /* 0x001fea0003c00000 */
.L_x_252:
[----:B------:R-:W-:Y:S05]  /*124b0*/  BSYNC B6 ;  /* 0x0000000000067941 */ /* 0x000fea0003800000 */
.L_x_251:
[----:B0-----:R-:W3:Y:S01]  /*124c0*/  LDL.LU R0, [R1+0x3c] ;  /* 0x00003c0001007983 */ /* 0x001ee20000300800 */
[----:B------:R-:W0:Y:S01]  /*124d0*/  LDC R8, c[0x0][0x448] ;  /* 0x00011200ff087b82 */ /* 0x000e220000000800 */
[----:B------:R-:W-:Y:S01]  /*124e0*/  ULDC.64 UR4, c[0x0][0x2d8] ;  /* 0x0000b60000047ab9 */ /* 0x000fe20000000a00 */
[----:B------:R-:W-:Y:S01]  /*124f0*/  ULDC.64 UR6, c[0x0][0x280] ;  /* 0x0000a00000067ab9 */ /* 0x000fe20000000a00 */
[----:B------:R-:W4:Y:S04]  /*12500*/  LDL.LU R4, [R1+0x30] ;  /* 0x0000300001047983 */ /* 0x000f280000300800 */
[----:B------:R-:W4:Y:S04]  /*12510*/  LDL.LU.64 R2, [R1+0x50] ;  /* 0x0000500001027983 */ /* 0x000f280000300a00 */
[----:B------:R-:W3:Y:S04]  /*12520*/  LDL.LU R6, [R1+0x2c] ;  /* 0x00002c0001067983 */ /* 0x000ee80000300800 */
[----:B------:R-:W3:Y:S01]  /*12530*/  LDL.LU R5, [R1+0x4] ;  /* 0x0000040001057983 */ /* 0x000ee20000300800 */
[----:B0-----:R-:W-:Y:S01]  /*12540*/  ISETP.NE.AND P0, PT, R8, 0x1, PT ;  /* 0x000000010800780c */ /* 0x001fe20003f05270 */
[----:B------:R-:W2:-:S12]  /*12550*/  S2R R9, SR_TID.X ;  /* 0x0000000000097919 */ /* 0x000e980000002100 */
[----:B------:R-:W0:Y:S01]  /*12560*/  @P0 LDC R7, c[0x0][0x450] ;  /* 0x00011400ff070b82 */ /* 0x000e220000000800 */
[----:B--2---:R-:W-:-:S05]  /*12570*/  IMAD.SHL.U32 R11, R9, 0x8, RZ ;  /* 0x00000008090b7824 */ /* 0x004fca00078e00ff */
[----:B------:R-:W-:-:S04]  /*12580*/  LOP3.LUT R11, R11, 0x38, RZ, 0xc0, !PT ;  /* 0x000000380b0b7812 */ /* 0x000fc800078ec0ff */
[----:B------:R-:W-:Y:S01]  /*12590*/  LOP3.LUT R10, R11, 0x40, RZ, 0xfc, !PT ;  /* 0x000000400b0a7812 */ /* 0x000fe200078efcff */
[----:B----4-:R-:W-:Y:S02]  /*125a0*/  IMAD.MOV.U32 R3, RZ, RZ, R4 ;  /* 0x000000ffff037224 */ /* 0x010fe400078e0004 */
[----:B------:R-:W1:Y:S01]  /*125b0*/  S2R R4, SR_TID.X ;  /* 0x0000000000047919 */ /* 0x000e620000002100 */
[----:B------:R-:W-:-:S04]  /*125c0*/  IMAD.WIDE.U32 R2, R16, UR4, R2 ;  /* 0x0000000410027c25 */ /* 0x000fc8000f8e0002 */
[----:B------:R-:W-:Y:S01]  /*125d0*/  IMAD R3, R16, UR5, R3 ;  /* 0x0000000510037c24 */ /* 0x000fe2000f8e0203 */
[----:B------:R-:W-:Y:S02]  /*125e0*/  ULDC.64 UR4, c[0x0][0x2e0] ;  /* 0x0000b80000047ab9 */ /* 0x000fe40000000a00 */
[----:B---3--:R-:W-:Y:S02]  /*125f0*/  IMAD R0, R0, UR4, RZ ;  /* 0x0000000400007c24 */ /* 0x008fe4000f8e02ff */
[----:B------:R-:W-:-:S04]  /*12600*/  IMAD.WIDE.U32 R2, R6, UR4, R2 ;  /* 0x0000000406027c25 */ /* 0x000fc8000f8e0002 */
[----:B------:R-:W-:Y:S01]  /*12610*/  IMAD R0, R6, UR5, R0 ;  /* 0x0000000506007c24 */ /* 0x000fe2000f8e0200 */
[----:B------:R-:W-:Y:S01]  /*12620*/  ULDC.64 UR4, c[0x0][0x2d0] ;  /* 0x0000b40000047ab9 */ /* 0x000fe20000000a00 */
[C---:B-1----:R-:W-:Y:S01]  /*12630*/  LOP3.LUT R6, R4.reuse, 0x7f, RZ, 0xc0, !PT ;  /* 0x0000007f04067812 */ /* 0x042fe200078ec0ff */
[----:B------:R-:W-:-:S03]  /*12640*/  IMAD.SHL.U32 R4, R4, 0x10, RZ ;  /* 0x0000001004047824 */ /* 0x000fc600078e00ff */
[----:B------:R-:W-:-:S04]  /*12650*/  SHF.R.U32.HI R6, RZ, 0x3, R6 ;  /* 0x00000003ff067819 */ /* 0x000fc80000011606 */
[----:B------:R-:W-:Y:S02]  /*12660*/  LOP3.LUT R4, R6, 0x70, R4, 0xf8, !PT ;  /* 0x0000007006047812 */ /* 0x000fe400078ef804 */
[----:B------:R-:W1:Y:S01]  /*12670*/  @P0 LDC R6, c[0x0][0x44c] ;  /* 0x00011300ff060b82 */ /* 0x000e620000000800 */
[----:B------:R-:W-:Y:S02]  /*12680*/  IMAD.SHL.U32 R5, R5, 0x80, RZ ;  /* 0x0000008005057824 */ /* 0x000fe400078e00ff */
[----:B------:R-:W-:-:S03]  /*12690*/  IMAD.IADD R3, R3, 0x1, R0 ;  /* 0x0000000103037824 */ /* 0x000fc600078e0200 */
[----:B------:R-:W-:-:S05]  /*126a0*/  LOP3.LUT R0, R4, R5, RZ, 0xfc, !PT ;  /* 0x0000000504007212 */ /* 0x000fca00078efcff */
[----:B------:R-:W-:Y:S02]  /*126b0*/  IMAD.MOV.U32 R4, RZ, RZ, R0 ;  /* 0x000000ffff047224 */ /* 0x000fe400078e0000 */
[----:B-1----:R-:W-:-:S05]  /*126c0*/  @P0 IMAD.HI.U32 R6, R0, R6, RZ ;  /* 0x0000000600060227 */ /* 0x002fca00078e00ff */
[----:B0-----:R-:W-:-:S05]  /*126d0*/  @P0 SHF.R.U32.HI R4, RZ, R7, R6 ;  /* 0x00000007ff040219 */ /* 0x001fca0000011606 */
[----:B------:R-:W-:-:S04]  /*126e0*/  IMAD.MOV R6, RZ, RZ, -R4 ;  /* 0x000000ffff067224 */ /* 0x000fc800078e0a04 */
[----:B------:R-:W-:Y:S01]  /*126f0*/  IMAD R0, R8, R6, R0 ;  /* 0x0000000608007224 */ /* 0x000fe200078e0200 */
[----:B------:R-:W-:Y:S01]  /*12700*/  SHF.R.S32.HI R6, RZ, 0x1f, R4 ;  /* 0x0000001fff067819 */ /* 0x000fe20000011404 */
[----:B------:R-:W-:-:S04]  /*12710*/  IMAD.WIDE.U32 R2, R4, UR4, R2 ;  /* 0x0000000404027c25 */ /* 0x000fc8000f8e0002 */
[----:B------:R-:W-:-:S04]  /*12720*/  IMAD R6, R6, UR4, RZ ;  /* 0x0000000406067c24 */ /* 0x000fc8000f8e02ff */
[----:B------:R-:W-:Y:S01]  /*12730*/  IMAD R4, R4, UR5, R6 ;  /* 0x0000000504047c24 */ /* 0x000fe2000f8e0206 */
[----:B------:R-:W-:-:S03]  /*12740*/  ULDC.64 UR4, c[0x0][0x2c8] ;  /* 0x0000b20000047ab9 */ /* 0x000fc60000000a00 */
[----:B------:R-:W-:Y:S01]  /*12750*/  IMAD.IADD R3, R3, 0x1, R4 ;  /* 0x0000000103037824 */ /* 0x000fe200078e0204 */
[----:B------:R-:W-:Y:S01]  /*12760*/  SHF.R.S32.HI R4, RZ, 0x1f, R0 ;  /* 0x0000001fff047819 */ /* 0x000fe20000011400 */
[----:B------:R-:W-:-:S04]  /*12770*/  IMAD.WIDE.U32 R2, R0, UR4, R2 ;  /* 0x0000000400027c25 */ /* 0x000fc8000f8e0002 */
[----:B------:R-:W-:Y:S01]  /*12780*/  IMAD R4, R4, UR4, RZ ;  /* 0x0000000404047c24 */ /* 0x000fe2000f8e02ff */
[----:B------:R-:W-:Y:S02]  /*12790*/  ULDC UR4, c[0x0][0x2b8] ;  /* 0x0000ae0000047ab9 */ /* 0x000fe40000000800 */
[----:B------:R-:W-:Y:S02]  /*127a0*/  ISETP.GE.AND P1, PT, R10, UR4, PT ;  /* 0x000000040a007c0c */ /* 0x000fe4000bf26270 */
[----:B------:R0:W5:Y:S01]  /*127b0*/  LDL R10, [R1+0x24] ;  /* 0x00002400010a7983 */ /* 0x0001620000100800 */
[----:B------:R-:W-:Y:S01]  /*127c0*/  IMAD R0, R0, UR5, R4 ;  /* 0x0000000500007c24 */ /* 0x000fe2000f8e0204 */
[----:B------:R-:W-:Y:S02]  /*127d0*/  LOP3.LUT R9, R11, 0x80, RZ, 0xfc, !PT ;  /* 0x000000800b097812 */ /* 0x000fe400078efcff */
[----:B------:R-:W-:Y:S01]  /*127e0*/  LEA R4, P3, R2, UR6, 0x1 ;  /* 0x0000000602047c11 */ /* 0x000fe2000f8608ff */
[----:B------:R-:W-:Y:S01]  /*127f0*/  IMAD.IADD R0, R3, 0x1, R0 ;  /* 0x0000000103007824 */ /* 0x000fe200078e0200 */
[----:B------:R-:W-:-:S02]  /*12800*/  ISETP.GE.AND P2, PT, R11, UR4, PT ;  /* 0x000000040b007c0c */ /* 0x000fc4000bf46270 */
[----:B------:R-:W-:Y:S01]  /*12810*/  ISETP.GE.AND P0, PT, R9, UR4, PT ;  /* 0x0000000409007c0c */ /* 0x000fe2000bf06270 */
[----:B------:R-:W-:Y:S01]  /*12820*/  UMOV UR4, 0xffffffff ;  /* 0xffffffff00047882 */ /* 0x000fe20000000000 */
[----:B------:R-:W-:Y:S02]  /*12830*/  LEA.HI.X R3, R2, UR7, R0, 0x1, P3 ;  /* 0x0000000702037c11 */ /* 0x000fe400098f0c00 */
[----:B0-----:R-:W-:Y:S09]  /*12840*/  BRA.DIV UR4, `(.L_x_253) ;  /* 0x0000004604fc7947 */ /* 0x001ff2000b800000 */
[----:B------:R-:W2:Y:S01]  /*12850*/  LDL.LU R7, [R1+0x44] ;  /* 0x0000440001077983 */ /* 0x000ea20000300800 */
[----:B------:R-:W0:Y:S02]  /*12860*/  S2R R6, SR_TID.X ;  /* 0x0000000000067919 */ /* 0x000e240000002100 */
[----:B0-----:R-:W-:-:S04]  /*12870*/  LOP3.LUT R6, R6, 0x7f, RZ, 0xc0, !PT ;  /* 0x0000007f06067812 */ /* 0x001fc800078ec0ff */
[----:B------:R-:W-:-:S05]  /*12880*/  SHF.R.U32.HI R6, RZ, 0x3, R6 ;  /* 0x00000003ff067819 */ /* 0x000fca0000011606 */
[----:B------:R-:W-:Y:S02]  /*12890*/  IMAD.IADD R0, R6, 0x1, R5 ;  /* 0x0000000106007824 */ /* 0x000fe400078e0205 */
[----:B------:R-:W0:Y:S02]  /*128a0*/  S2R R6, SR_TID.X ;  /* 0x0000000000067919 */ /* 0x000e240000002100 */
[----:B------:R-:W-:Y:S01]  /*128b0*/  VIADD R5, R0, 0x10 ;  /* 0x0000001000057836 */ /* 0x000fe20000000000 */
[----:B------:R-:W-:Y:S01]  /*128c0*/  SHFL.IDX PT, R9, R3, 0x1, 0x181f ;  /* 0x00381f0003097f89 */ /* 0x000fe200000e0000 */
[----:B0-----:R-:W-:-:S03]  /*128d0*/  IMAD.SHL.U32 R11, R6, 0x8, RZ ;  /* 0x00000008060b7824 */ /* 0x001fc600078e00ff */
[----:B------:R-:W-:Y:S02]  /*128e0*/  SHFL.IDX PT, R6, R3, RZ, 0x181f ;  /* 0x00181fff03067589 */ /* 0x000fe400000e0000 */
[----:B------:R-:W-:Y:S01]  /*128f0*/  LOP3.LUT R11, R11, 0x38, RZ, 0xc0, !PT ;  /* 0x000000380b0b7812 */ /* 0x000fe200078ec0ff */
[----:B------:R-:W-:Y:S01]  /*12900*/  ULDC.64 UR4, c[0x0][0x208] ;  /* 0x0000820000047ab9 */ /* 0x000fe20000000a00 */
[----:B--2---:R-:W-:Y:S02]  /*12910*/  IMAD R2, R7, R8, RZ ;  /* 0x0000000807027224 */ /* 0x004fe400078e02ff */
[----:B------:R-:W0:Y:S03]  /*12920*/  SHFL.IDX PT, R7, R4, RZ, 0x181f ;  /* 0x00181fff04077589 */ /* 0x000e2600000e0000 */
[-C--:B------:R-:W-:Y:S02]  /*12930*/  ISETP.GE.AND P4, PT, R0, R2.reuse, PT ;  /* 0x000000020000720c */ /* 0x080fe40003f86270 */
[----:B------:R-:W-:-:S02]  /*12940*/  ISETP.GE.AND P3, PT, R5, R2, PT ;  /* 0x000000020500720c */ /* 0x000fc40003f66270 */
[----:B------:R-:W1:Y:S09]  /*12950*/  SHFL.IDX PT, R5, R4, 0x1, 0x181f ;  /* 0x00381f0004057f89 */ /* 0x000e7200000e0000 */
[----:B0-----:R-:W-:-:S05]  /*12960*/  @!P4 LEA R7, P5, R11, R7, 0x1 ;  /* 0x000000070b07c211 */ /* 0x001fca00078a08ff */
[----:B------:R-:W-:-:S05]  /*12970*/  @!P4 IMAD.X R6, RZ, RZ, R6, P5 ;  /* 0x000000ffff06c224 */ /* 0x000fca00028e0606 */
[----:B------:R-:W-:-:S04]  /*12980*/  @!P4 LOP3.LUT R7, R7, R6, RZ, 0x3c, !PT ;  /* 0x000000060707c212 */ /* 0x000fc800078e3cff */
[----:B------:R-:W-:Y:S02]  /*12990*/  @!P4 LOP3.LUT R6, R7, R6, RZ, 0x3c, !PT ;  /* 0x000000060706c212 */ /* 0x000fe400078e3cff */
[----:B-1----:R-:W-:Y:S02]  /*129a0*/  @!P3 LEA R8, P5, R11, R5, 0x1 ;  /* 0x000000050b08b211 */ /* 0x002fe400078a08ff */
[----:B------:R-:W-:-:S03]  /*129b0*/  @!P4 LOP3.LUT R7, R7, R6, RZ, 0x3c, !PT ;  /* 0x000000060707c212 */ /* 0x000fc600078e3cff */
[----:B------:R-:W-:Y:S02]  /*129c0*/  @!P3 IMAD.X R5, RZ, RZ, R9, P5 ;  /* 0x000000ffff05b224 */ /* 0x000fe400028e0609 */
[----:B-----5:R-:W-:Y:S04]  /*129d0*/  @!P4 LDGSTS.E.BYPASS.LTC128B.128 [R10+0x15400], desc[UR4][R6.64], !P2 ;  /* 0x15400000060acfae */ /* 0x020fe8000d101d44 */
[----:B------:R-:W-:Y:S04]  /*129e0*/  @!P4 LDGSTS.E.BYPASS.LTC128B.128 [R10+0x19400], desc[UR4][R6.64+0x80], !P1 ;  /* 0x19400080060acfae */ /* 0x000fe8000c901d44 */
[----:B------:R0:W-:Y:S02]  /*129f0*/  @!P4 LDGSTS.E.BYPASS.LTC128B.128 [R10+0x1d400], desc[UR4][R6.64+0x100], !P0 ;  /* 0x1d400100060acfae */ /* 0x0001e4000c101d44 */
[----:B0-----:R-:W-:-:S02]  /*12a00*/  @!P3 IMAD.MOV.U32 R6, RZ, RZ, R8 ;  /* 0x000000ffff06b224 */ /* 0x001fc400078e0008 */
[----:B------:R-:W-:Y:S02]  /*12a10*/  @!P3 IMAD.MOV.U32 R7, RZ, RZ, R5 ;  /* 0x000000ffff07b224 */ /* 0x000fe400078e0005 */
[----:B------:R-:W-:-:S03]  /*12a20*/  VIADD R5, R0, 0x20 ;  /* 0x0000002000057836 */ /* 0x000fc60000000000 */
[----:B------:R-:W-:Y:S04]  /*12a30*/  @!P3 LDGSTS.E.BYPASS.LTC128B.128 [R10+0x15c00], desc[UR4][R6.64], !P2 ;  /* 0x15c00000060abfae */ /* 0x000fe8000d101d44 */
[----:B------:R-:W-:Y:S04]  /*12a40*/  @!P3 LDGSTS.E.BYPASS.LTC128B.128 [R10+0x19c00], desc[UR4][R6.64+0x80], !P1 ;  /* 0x19c00080060abfae */ /* 0x000fe8000c901d44 */
[----:B------:R0:W-:Y:S01]  /*12a50*/  @!P3 LDGSTS.E.BYPASS.LTC128B.128 [R10+0x1dc00], desc[UR4][R6.64+0x100], !P0 ;  /* 0x1dc00100060abfae */ /* 0x0001e2000c101d44 */
[----:B------:R-:W-:-:S03]  /*12a60*/  ISETP.GE.AND P3, PT, R5, R2, PT ;  /* 0x000000020500720c */ /* 0x000fc60003f66270 */
[----:B------:R-:W1:Y:S04]  /*12a70*/  SHFL.IDX PT, R5, R4, 0x2, 0x181f ;  /* 0x00581f0004057f89 */ /* 0x000e6800000e0000 */
[----:B------:R-:W0:Y:S06]  /*12a80*/  SHFL.IDX PT, R8, R3, 0x2, 0x181f ;  /* 0x00581f0003087f89 */ /* 0x000e2c00000e0000 */
[----:B-1----:R-:W-:-:S05]  /*12a90*/  @!P3 LEA R5, P4, R11, R5, 0x1 ;  /* 0x000000050b05b211 */ /* 0x002fca00078808ff */
[----:B0-----:R-:W-:-:S04]  /*12aa0*/  @!P3 IMAD.X R6, RZ, RZ, R8, P4 ;  /* 0x000000ffff06b224 */ /* 0x001fc800020e0608 */
[----:B------:R-:W-:Y:S02]  /*12ab0*/  @!P3 IMAD.MOV.U32 R7, RZ, RZ, R6 ;  /* 0x000000ffff07b224 */ /* 0x000fe400078e0006 */
[----:B------:R-:W-:Y:S02]  /*12ac0*/  @!P3 IMAD.MOV.U32 R6, RZ, RZ, R5 ;  /* 0x000000ffff06b224 */ /* 0x000fe400078e0005 */
[----:B------:R-:W-:-:S03]  /*12ad0*/  VIADD R5, R0, 0x30 ;  /* 0x0000003000057836 */ /* 0x000fc60000000000 */
[----:B------:R-:W-:Y:S04]  /*12ae0*/  @!P3 LDGSTS.E.BYPASS.LTC128B.128 [R10+0x16400], desc[UR4][R6.64], !P2 ;  /* 0x16400000060abfae */ /* 0x000fe8000d101d44 */
[----:B------:R-:W-:Y:S04]  /*12af0*/  @!P3 LDGSTS.E.BYPASS.LTC128B.128 [R10+0x1a400], desc[UR4][R6.64+0x80], !P1 ;  /* 0x1a400080060abfae */ /* 0x000fe8000c901d44 */
[----:B------:R0:W-:Y:S01]  /*12b00*/  @!P3 LDGSTS.E.BYPASS.LTC128B.128 [R10+0x1e400], desc[UR4][R6.64+0x100], !P0 ;  /* 0x1e400100060abfae */ /* 0x0001e2000c101d44 */
[----:B------:R-:W-:-:S03]  /*12b10*/  ISETP.GE.AND P3, PT, R5, R2, PT ;  /* 0x000000020500720c */ /* 0x000fc60003f66270 */
[----:B------:R-:W1:Y:S04]  /*12b20*/  SHFL.IDX PT, R5, R4, 0x3, 0x181f ;  /* 0x00781f0004057f89 */ /* 0x000e6800000e0000 */
[----:B0-----:R-:W0:Y:S06]  /*12b30*/  SHFL.IDX PT, R6, R3, 0x3, 0x181f ;  /* 0x00781f0003067f89 */ /* 0x001e2c00000e0000 */
        /* <DEDUP_REMOVED lines=27> */
[----:B------:R-:W-:Y:S02]  /*12cf0*/  @!P3 LDGSTS.E.BYPASS.LTC128B.128 [R10+0x17c00], desc[UR4][R6.64], !P2 ;  /* 0x17c00000060abfae */ /* 0x000fe4000d101d44 */
[----:B------:R-:W-:Y:S02]  /*12d00*/  ISETP.GE.AND P4, PT, R5, R2, PT ;  /* 0x000000020500720c */ /* 0x000fe40003f86270 */
[----:B------:R-:W0:Y:S04]  /*12d10*/  SHFL.IDX PT, R5, R4, 0x6, 0x181f ;  /* 0x00d81f0004057f89 */ /* 0x000e2800000e0000 */
[----:B------:R-:W-:Y:S04]  /*12d20*/  @!P3 LDGSTS.E.BYPASS.LTC128B.128 [R10+0x1bc00], desc[UR4][R6.64+0x80], !P1 ;  /* 0x1bc00080060abfae */ /* 0x000fe8000c901d44 */
[----:B------:R1:W-:Y:S04]  /*12d30*/  @!P3 LDGSTS.E.BYPASS.LTC128B.128 [R10+0x1fc00], desc[UR4][R6.64+0x100], !P0 ;  /* 0x1fc00100060abfae */ /* 0x0003e8000c101d44 */
[----:B-1----:R-:W1:Y:S01]  /*12d40*/  SHFL.IDX PT, R6, R3, 0x6, 0x181f ;  /* 0x00d81f0003067f89 */ /* 0x002e6200000e0000 */
[----:B0-----:R-:W-:-:S05]  /*12d50*/  @!P4 LEA R5, P3, R11, R5, 0x1 ;  /* 0x000000050b05c211 */ /* 0x001fca00078608ff */
[----:B-1----:R-:W-:-:S04]  /*12d60*/  @!P4 IMAD.X R6, RZ, RZ, R6, P3 ;  /* 0x000000ffff06c224 */ /* 0x002fc800018e0606 */
[----:B------:R-:W-:Y:S02]  /*12d70*/  @!P4 IMAD.MOV.U32 R7, RZ, RZ, R6 ;  /* 0x000000ffff07c224 */ /* 0x000fe400078e0006 */
[----:B------:R-:W-:Y:S02]  /*12d80*/  @!P4 IMAD.MOV.U32 R6, RZ, RZ, R5 ;  /* 0x000000ffff06c224 */ /* 0x000fe400078e0005 */
[----:B------:R0:W1:Y:S04]  /*12d90*/  SHFL.IDX PT, R5, R3, 0x7, 0x181f ;  /* 0x00f81f0003057f89 */ /* 0x00006800000e0000 */
[----:B------:R0:W-:Y:S04]  /*12da0*/  @!P4 LDGSTS.E.BYPASS.LTC128B.128 [R10+0x18400], desc[UR4][R6.64], !P2 ;  /* 0x18400000060acfae */ /* 0x0001e8000d101d44 */
[----:B------:R0:W-:Y:S04]  /*12db0*/  @!P4 LDGSTS.E.BYPASS.LTC128B.128 [R10+0x1c400], desc[UR4][R6.64+0x80], !P1 ;  /* 0x1c400080060acfae */ /* 0x0001e8000c901d44 */
[----:B------:R0:W-:Y:S04]  /*12dc0*/  @!P4 LDGSTS.E.BYPASS.LTC128B.128 [R10+0x20400], desc[UR4][R6.64+0x100], !P0 ;  /* 0x20400100060acfae */ /* 0x0001e8000c101d44 */
[----:B------:R0:W2:Y:S02]  /*12dd0*/  SHFL.IDX PT, R3, R4, 0x7, 0x181f ;  /* 0x00f81f0004037f89 */ /* 0x0000a400000e0000 */
.L_x_374:
[----:B------:R-:W-:Y:S01]  /*12de0*/  VIADD R0, R0, 0x70 ;  /* 0x0000007000007836 */ /* 0x000fe20000000000 */
[----:B------:R-:W-:Y:S04]  /*12df0*/  BSSY B0, `(.L_x_254) ;  /* 0x000000f000007945 */ /* 0x000fe80003800000 */
[----:B------:R-:W-:-:S13]  /*12e00*/  ISETP.GE.AND P3, PT, R0, R2, PT ;  /* 0x000000020000720c */ /* 0x000fda0003f66270 */
[----:B------:R-:W-:Y:S05]  /*12e10*/  @P3 BRA `(.L_x_255) ;  /* 0x0000000000303947 */ /* 0x000fea0003800000 */
[----:B0-----:R-:W0:Y:S01]  /*12e20*/  S2R R4, SR_TID.X ;  /* 0x0000000000047919 */ /* 0x001e220000002100 */
[----:B------:R-:W-:Y:S01]  /*12e30*/  ULDC.64 UR4, c[0x0][0x208] ;  /* 0x0000820000047ab9 */ /* 0x000fe20000000a00 */
[----:B0-----:R-:W-:-:S05]  /*12e40*/  IMAD.SHL.U32 R4, R4, 0x8, RZ ;  /* 0x0000000804047824 */ /* 0x001fca00078e00ff */
[----:B------:R-:W-:-:S04]  /*12e50*/  LOP3.LUT R4, R4, 0x38, RZ, 0xc0, !PT ;  /* 0x0000003804047812 */ /* 0x000fc800078ec0ff */
[----:B--2---:R-:W-:-:S05]  /*12e60*/  LEA R2, P3, R4, R3, 0x1 ;  /* 0x0000000304027211 */ /* 0x004fca00078608ff */
[----:B-1----:R-:W-:-:S05]  /*12e70*/  IMAD.X R3, RZ, RZ, R5, P3 ;  /* 0x000000ffff037224 */ /* 0x002fca00018e0605 */
[----:B------:R-:W-:Y:S01]  /*12e80*/  @!PT LDS RZ, [RZ] ;  /* 0x00000000fffff984 */ /* 0x000fe20000000800 */
[----:B------:R-:W-:Y:S01]  /*12e90*/  @!PT LDS RZ, [RZ] ;  /* 0x00000000fffff984 */ /* 0x000fe20000000800 */
[----:B------:R-:W-:Y:S01]  /*12ea0*/  @!PT LDS RZ, [RZ] ;  /* 0x00000000fffff984 */ /* 0x000fe20000000800 */
[----:B------:R3:W-:Y:S04]  /*12eb0*/  LDGSTS.E.BYPASS.LTC128B.128 [R10+0x18c00], desc[UR4][R2.64], !P2 ;  /* 0x18c00000020a7fae */ /* 0x0007e8000d101d44 */
[----:B------:R3:W-:Y:S04]  /*12ec0*/  LDGSTS.E.BYPASS.LTC128B.128 [R10+0x1cc00], desc[UR4][R2.64+0x80], !P1 ;  /* 0x1cc00080020a7fae */ /* 0x0007e8000c901d44 */
[----:B------:R3:W-:Y:S02]  /*12ed0*/  LDGSTS.E.BYPASS.LTC128B.128 [R10+0x20c00], desc[UR4][R2.64+0x100], !P0 ;  /* 0x20c00100020a7fae */ /* 0x0007e4000c101d44 */
.L_x_255:
[----:B------:R-:W-:Y:S05]  /*12ee0*/  BSYNC B0 ;  /* 0x0000000000007941 */ /* 0x000fea0003800000 */
.L_x_254:
[----:B------:R-:W-:Y:S01]  /*12ef0*/  NOP ;  /* 0x0000000000007918 */ /* 0x000fe20000000000 */
[----:B------:R-:W-:Y:S01]  /*12f00*/  PLOP3.LUT P0, PT, PT, PT, PT, 0x80, 0x0 ;  /* 0x000000000000781c */ /* 0x000fe20003f0f070 */
[----:B0-----:R-:W-:-:S12]  /*12f10*/  VIADD R6, R18, 0x36800 ;  /* 0x0003680012067836 */ /* 0x001fd80000000000 */
.L_x_256:
[----:B------:R-:W-:Y:S02]  /*12f20*/  PLOP3.LUT P1, PT, P1, P0, PT, 0xa2, 0x0 ;  /* 0x000000000000781c */ /* 0x000fe40000f21472 */
[----:B------:R-:W-:-:S08]  /*12f30*/  @P0 R2UR P1, UR4, R18 ;  /* 0x00000000120402ca */ /* 0x000fd00000020000 */
[----:B------:R-:W-:-:S05]  /*12f40*/  @P0 PLOP3.LUT P0, PT, P1, PT, PT, 0x80, 0x0 ;  /* 0x000000000000081c */ /* 0x000fca0000f0f070 */
[----:B------:R-:W-:Y:S01]  /*12f50*/  @!P1 SYNCS.ARRIVE.TRANS64.RED.A0T1 RZ, [UR4+0x36800], RZ ;  /* 0x036800ffffff99a7 */ /* 0x000fe20008200404 */
[----:B------:R-:W-:Y:S07]  /*12f60*/  @!P1 ARRIVES.LDGSTSBAR.64.TRANSCNT [UR4+0x36800] ;  /* 0x03680000ff0099b0 */ /* 0x000fee0008000a84 */
[----:B------:R-:W-:Y:S05]  /*12f70*/  @P0 BRA.U.ANY `(.L_x_256) ;  /* 0xfffffffd00e80947 */ /* 0x000fea000393ffff */
[----:B---3--:R-:W3:Y:S02]  /*12f80*/  LDL.LU R2, [R1+0x48] ;  /* 0x0000480001027983 */ /* 0x008ee40000300800 */
[----:B---3--:R-:W-:-:S05]  /*12f90*/  VIADD R2, R2, 0x1 ;  /* 0x0000000102027836 */ /* 0x008fca0000000000 */
[----:B------:R0:W-:Y:S01]  /*12fa0*/  STL [R1+0x48], R2 ;  /* 0x0000480201007387 */ /* 0x0001e20000100800 */
[----:B------:R-:W-:-:S04]  /*12fb0*/  LEA.HI R0, R2, R2, RZ, 0x1 ;  /* 0x0000000202007211 */ /* 0x000fc800078f08ff */
[----:B------:R-:W-:-:S05]  /*12fc0*/  LOP3.LUT R0, R0, 0xfffffffe, RZ, 0xc0, !PT ;  /* 0xfffffffe00007812 */ /* 0x000fca00078ec0ff */
[----:B------:R-:W-:-:S05]  /*12fd0*/  IMAD.IADD R0, R2, 0x1, -R0 ;  /* 0x0000000102007824 */ /* 0x000fca00078e0a00 */
[----:B------:R-:W-:Y:S01]  /*12fe0*/  SHF.L.U32 R0, R0, 0x1f, RZ ;  /* 0x0000001f00007819 */ /* 0x000fe200000006ff */
[----:B------:R-:W-:Y:S01]  /*12ff0*/  NOP ;  /* 0x0000000000007918 */ /* 0x000fe20000000000 */
[----:B------:R0:W-:Y:S01]  /*13000*/  SYNCS.ARRIVE.TRANS64.A1T0 RZ, [R18+URZ+0x36800], RZ ;  /* 0x036800ff12ff79a7 */ /* 0x0001e2000810003f */
[----:B------:R-:W-:Y:S01]  /*13010*/  BSSY B0, `(.L_x_257) ;  /* 0x0000003000007945 */ /* 0x000fe20003800000 */
[----:B------:R-:W3:Y:S03]  /*13020*/  SYNCS.PHASECHK.TRANS64.TRYWAIT P0, [R18+URZ+0x36820], R0 ;  /* 0x03682000120075a7 */ /* 0x000ee6000800017f */
[----:B0--3--:R-:W-:Y:S05]  /*13030*/  @!P0 BRA `(.L_x_258) ;  /* 0x0000004c00088947 */ /* 0x009fea0003800000 */
.L_x_375:
[----:B------:R-:W-:Y:S05]  /*13040*/  BSYNC B0 ;  /* 0x0000000000007941 */ /* 0x000fea0003800000 */
.L_x_257:
[----:B------:R-:W0:Y:S04]  /*13050*/  LDL R2, [R1+0x38] ;  /* 0x0000380001027983 */ /* 0x000e280000100800 */
[----:B--2---:R-:W2:Y:S01]  /*13060*/  LDL R3, [R1+0x28] ;  /* 0x0000280001037983 */ /* 0x004ea20000100800 */
[----:B------:R-:W-:Y:S01]  /*13070*/  BSSY B0, `(.L_x_259) ;  /* 0x0000246000007945 */ /* 0x000fe20003800000 */
[----:B0-----:R-:W-:-:S05]  /*13080*/  VIADD R0, R2, 0xfffffffe ;  /* 0xfffffffe02007836 */ /* 0x001fca0000000000 */
[----:B--2---:R-:W-:-:S13]  /*13090*/  ISETP.GE.AND P0, PT, R0, R3, PT ;  /* 0x000000030000720c */ /* 0x004fda0003f06270 */
[----:B------:R-:W-:Y:S05]  /*130a0*/  @!P0 BRA `(.L_x_260) ;  /* 0x0000002400088947 */ /* 0x000fea0003800000 */
[----:B------:R-:W2:Y:S04]  /*130b0*/  LDL.LU R2, [R1+0x58] ;  /* 0x0000580001027983 */ /* 0x000ea80000300800 */
[----:B-1----:R-:W3:Y:S04]  /*130c0*/  LDL.LU R5, [R1+0x34] ;  /* 0x0000340001057983 */ /* 0x002ee80000300800 */
[----:B------:R-:W4:Y:S01]  /*130d0*/  LDL.LU R4, [R1+0x40] ;  /* 0x0000400001047983 */ /* 0x000f220000300800 */
[----:B------:R-:W-:Y:S01]  /*130e0*/  LOP3.LUT R12, RZ, R3, RZ, 0x33, !PT ;  /* 0x00000003ff0c7212 */ /* 0x000fe200078e33ff */
[----:B------:R-:W-:Y:S01]  /*130f0*/  BSSY B2, `(.L_x_261) ;  /* 0x00000c6000027945 */ /* 0x000fe20003800000 */
[----:B--2---:R-:W-:-:S04]  /*13100*/  VIADD R2, R2, 0x1 ;  /* 0x0000000102027836 */ /* 0x004fc80000000000 */
[----:B---3--:R-:W-:-:S05]  /*13110*/  IMAD R2, R2, R5, RZ ;  /* 0x0000000502027224 */ /* 0x008fca00078e02ff */
[----:B----4-:R-:W-:-:S05]  /*13120*/  VIMNMX R4, R4, R2, PT ;  /* 0x0000000204047248 */ /* 0x010fca0003fe0100 */
[----:B------:R-:W-:-:S05]  /*13130*/  IMAD.MOV R2, RZ, RZ, -R4 ;  /* 0x000000ffff027224 */ /* 0x000fca00078e0a04 */
[----:B------:R-:W-:-:S05]  /*13140*/  VIADDMNMX R12, R2, 0x1, R12, !PT ;  /* 0x00000001020c7846 */ /* 0x000fca000780010c */
[----:B------:R-:W-:-:S05]  /*13150*/  IMAD.IADD R2, R4, 0x1, R12 ;  /* 0x0000000104027824 */ /* 0x000fca00078e020c */
[----:B------:R-:W-:-:S04]  /*13160*/  LOP3.LUT R2, R2, 0x1, RZ, 0xc0, !PT ;  /* 0x0000000102027812 */ /* 0x000fc800078ec0ff */
[----:B------:R-:W-:-:S13]  /*13170*/  ISETP.NE.U32.AND P0, PT, R2, 0x1, PT ;  /* 0x000000010200780c */ /* 0x000fda0003f05070 */
[----:B------:R-:W-:Y:S05]  /*13180*/  @P0 BRA `(.L_x_262) ;  /* 0x0000000800f00947 */ /* 0x000fea0003800000 */
[----:B------:R-:W2:Y:S04]  /*13190*/  LDL R5, [R1+0x20] ;  /* 0x0000200001057983 */ /* 0x000ea80000100800 */
[----:B------:R-:W3:Y:S01]  /*131a0*/  LDL R3, [R1+0x14] ;  /* 0x0000140001037983 */ /* 0x000ee20000100800 */
[----:B------:R-:W-:Y:S01]  /*131b0*/  VIADD R9, R19, 0x1 ;  /* 0x0000000113097836 */ /* 0x000fe20000000000 */
[----:B------:R-:W-:Y:S04]  /*131c0*/  BSSY B1, `(.L_x_263) ;  /* 0x00000b4000017945 */ /* 0x000fe80003800000 */
[----:B------:R-:W-:-:S04]  /*131d0*/  ISETP.NE.AND P0, PT, R9, 0x2, PT ;  /* 0x000000020900780c */ /* 0x000fc80003f05270 */
[----:B------:R-:W-:Y:S02]  /*131e0*/  SEL R13, RZ, 0x1, P0 ;  /* 0x00000001ff0d7807 */ /* 0x000fe40000000000 */
[----:B------:R-:W-:Y:S02]  /*131f0*/  SEL R9, R9, RZ, P0 ;  /* 0x000000ff09097207 */ /* 0x000fe40000000000 */
[----:B--2---:R-:W-:Y:S02]  /*13200*/  ISETP.NE.AND P1, PT, R5, RZ, PT ;  /* 0x000000ff0500720c */ /* 0x004fe40003f25270 */
[----:B---3--:R-:W-:-:S11]  /*13210*/  LOP3.LUT R13, R3, R13, RZ, 0x3c, !PT ;  /* 0x0000000d030d7212 */ /* 0x008fd600078e3cff */
[----:B------:R-:W-:Y:S05]  /*13220*/  @!P1 BRA `(.L_x_264) ;  /* 0x0000000800b49947 */ /* 0x000fea0003800000 */
[----:B------:R-:W-:Y:S01]  /*13230*/  ULDC.64 UR4, c[0x0][0x418] ;  /* 0x0001060000047ab9 */ /* 0x000fe20000000a00 */
[----:B------:R-:W-:Y:S01]  /*13240*/  IMAD.MOV.U32 R5, RZ, RZ, R17 ;  /* 0x000000ffff057224 */ /* 0x000fe200078e0011 */
[----:B------:R-:W-:-:S04]  /*13250*/  ISETP.NE.U32.AND P0, PT, RZ, UR4, PT ;  /* 0x00000004ff007c0c */ /* 0x000fc8000bf05070 */
[----:B------:R-:W-:-:S13]  /*13260*/  ISETP.NE.AND.EX P0, PT, RZ, UR5, PT, P0 ;  /* 0x00000005ff007c0c */ /* 0x000fda000bf05300 */
[----:B------:R-:W-:Y:S05]  /*13270*/  @!P0 BRA `(.L_x_265) ;  /* 0x0000000000508947 */ /* 0x000fea0003800000 */
[----:B------:R-:W2:Y:S01]  /*13280*/  LDL R10, [R1+0x1c] ;  /* 0x00001c00010a7983 */ /* 0x000ea20000100800 */
[----:B------:R-:W0:Y:S01]  /*13290*/  LDC R7, c[0x0][0x43c] ;  /* 0x00010f00ff077b82 */ /* 0x000e220000000800 */
[----:B------:R-:W-:Y:S02]  /*132a0*/  ULDC.64 UR6, c[0x0][0x428] ;  /* 0x00010a0000067ab9 */ /* 0x000fe40000000a00 */
[----:B------:R-:W3:Y:S01]  /*132b0*/  LDL R8, [R1+0x10] ;  /* 0x0000100001087983 */ /* 0x000ee20000100800 */
[----:B------:R-:W-:Y:S01]  /*132c0*/  ULDC.64 UR8, c[0x0][0x208] ;  /* 0x0000820000087ab9 */ /* 0x000fe20000000a00 */
[----:B0-----:R-:W-:-:S13]  /*132d0*/  ISETP.NE.AND P0, PT, R7, 0x1, PT ;  /* 0x000000010700780c */ /* 0x001fda0003f05270 */
[----:B------:R-:W0:Y:S02]  /*132e0*/  @P0 LDC.64 R2, c[0x0][0x440] ;  /* 0x00011000ff020b82 */ /* 0x000e240000000a00 */
[----:B0-----:R-:W-:-:S04]  /*132f0*/  @P0 IMAD.HI.U32 R5, R0, R2, RZ ;  /* 0x0000000200050227 */ /* 0x001fc800078e00ff */
[----:B------:R-:W-:Y:S01]  /*13300*/  IMAD.MOV.U32 R2, RZ, RZ, R0 ;  /* 0x000000ffff027224 */ /* 0x000fe200078e0000 */
[----:B------:R-:W-:-:S05]  /*13310*/  @P0 SHF.R.U32.HI R2, RZ, R3, R5 ;  /* 0x00000003ff020219 */ /* 0x000fca0000011605 */
[----:B------:R-:W-:-:S04]  /*13320*/  IMAD.MOV R3, RZ, RZ, -R2 ;  /* 0x000000ffff037224 */ /* 0x000fc800078e0a02 */
[----:B------:R-:W-:Y:S01]  /*13330*/  IMAD R0, R7, R3, R0 ;  /* 0x0000000307007224 */ /* 0x000fe200078e0200 */
[----:B------:R-:W-:Y:S01]  /*13340*/  SHF.R.S32.HI R3, RZ, 0x1f, R2 ;  /* 0x0000001fff037819 */ /* 0x000fe20000011402 */
[----:B--2---:R-:W-:-:S04]  /*13350*/  IMAD R5, R10, UR6, RZ ;  /* 0x000000060a057c24 */ /* 0x004fc8000f8e02ff */
[C---:B---3--:R-:W-:Y:S02]  /*13360*/  IMAD R5, R8.reuse, UR7, R5 ;  /* 0x0000000708057c24 */ /* 0x048fe4000f8e0205 */
[----:B------:R-:W-:-:S04]  /*13370*/  IMAD.WIDE.U32 R2, R8, UR6, R2 ;  /* 0x0000000608027c25 */ /* 0x000fc8000f8e0002 */
[----:B------:R-:W-:Y:S01]  /*13380*/  IMAD.IADD R3, R5, 0x1, R3 ;  /* 0x0000000105037824 */ /* 0x000fe200078e0203 */
[----:B------:R-:W-:-:S04]  /*13390*/  LEA R10, P0, R2, UR4, 0x2 ;  /* 0x00000004020a7c11 */ /* 0x000fc8000f8010ff */
[----:B------:R-:W-:-:S05]  /*133a0*/  LEA.HI.X R11, R2, UR5, R3, 0x2, P0 ;  /* 0x00000005020b7c11 */ /* 0x000fca00080f1403 */
[----:B------:R0:W5:Y:S04]  /*133b0*/  LDG.E R5, desc[UR8][R10.64] ;  /* 0x000000080a057981 */ /* 0x000168000c1e1900 */
.L_x_265:
[----:B------:R-:W-:Y:S01]  /*133c0*/  IMAD R3, R9, 0x8, R18 ;  /* 0x0000000809037824 */ /* 0x000fe200078e0212 */
[----:B------:R-:W-:Y:S01]  /*133d0*/  SHF.L.U32 R2, R13, 0x1f, RZ ;  /* 0x0000001f0d027819 */ /* 0x000fe200000006ff */
[----:B------:R-:W-:Y:S03]  /*133e0*/  BSSY B3, `(.L_x_266) ;  /* 0x0000003000037945 */ /* 0x000fe60003800000 */
[----:B------:R-:W1:Y:S02]  /*133f0*/  SYNCS.PHASECHK.TRANS64.TRYWAIT P0, [R3+URZ+0x36840], R2 ;  /* 0x03684002030075a7 */ /* 0x000e64000800017f */
[----:B-1----:R-:W-:Y:S05]  /*13400*/  @!P0 BRA `(.L_x_267) ;  /* 0x0000004800288947 */ /* 0x002fea0003800000 */
.L_x_376:
[----:B------:R-:W-:Y:S05]  /*13410*/  BSYNC B3 ;  /* 0x0000000000037941 */ /* 0x000fea0003800000 */
.L_x_266:
[----:B------:R-:W2:Y:S01]  /*13420*/  S2R R7, SR_TID.X ;  /* 0x0000000000077919 */ /* 0x000ea20000002100 */
[----:B------:R-:W-:Y:S01]  /*13430*/  BSSY B3, `(.L_x_268) ;  /* 0x000000b000037945 */ /* 0x000fe20003800000 */
[----:B--2---:R-:W-:-:S04]  /*13440*/  LOP3.LUT R7, R7, 0x7f, RZ, 0xc0, !PT ;  /* 0x0000007f07077812 */ /* 0x004fc800078ec0ff */
[----:B------:R-:W-:-:S13]  /*13450*/  ISETP.NE.AND P1, PT, R7, RZ, PT ;  /* 0x000000ff0700720c */ /* 0x000fda0003f25270 */
[----:B------:R-:W-:Y:S05]  /*13460*/  @P1 BRA `(.L_x_269) ;  /* 0x00000000001c1947 */ /* 0x000fea0003800000 */
[----:B------:R-:W2:Y:S01]  /*13470*/  S2R R7, SR_TID.X ;  /* 0x0000000000077919 */ /* 0x000ea20000002100 */
[----:B-1----:R-:W-:-:S04]  /*13480*/  IMAD.MOV.U32 R2, RZ, RZ, 0xa800 ;  /* 0x0000a800ff027424 */ /* 0x002fc800078e00ff */
[----:B------:R3:W-:Y:S01]  /*13490*/  SYNCS.ARRIVE.TRANS64 RZ, [R3+URZ+0x36830], R2 ;  /* 0x0368300203ff79a7 */ /* 0x0007e2000800003f */
[----:B--2---:R-:W-:-:S04]  /*134a0*/  LOP3.LUT R7, R7, 0x1f, RZ, 0xc0, !PT ;  /* 0x0000001f07077812 */ /* 0x004fc800078ec0ff */
[----:B------:R-:W-:-:S13]  /*134b0*/  ISETP.NE.AND P0, PT, R7, RZ, PT ;  /* 0x000000ff0700720c */ /* 0x000fda0003f05270 */
[----:B---3--:R-:W-:Y:S05]  /*134c0*/  @!P0 BRA `(.L_x_269) ;  /* 0x0000000000048947 */ /* 0x008fea0003800000 */
[----:B------:R-:W-:Y:S01]  /*134d0*/  BPT.TRAP 0x1 ;  /* 0x000000040000795c */ /* 0x000fe20000300000 */
.L_x_269:
[----:B------:R-:W-:Y:S05]  /*134e0*/  BSYNC B3 ;  /* 0x0000000000037941 */ /* 0x000fea0003800000 */
.L_x_268:
[----:B-1----:R-:W2:Y:S01]  /*134f0*/  LDL R2, [R1+0x18] ;  /* 0x0000180001027983 */ /* 0x002ea20000100800 */
[----:B------:R-:W-:Y:S01]  /*13500*/  IMAD.MOV.U32 R14, RZ, RZ, RZ ;  /* 0x000000ffff0e7224 */ /* 0x000fe200078e00ff */
[----:B------:R-:W-:Y:S01]  /*13510*/  UIADD3 UR4, UP0, UR36, 0x370, URZ ;  /* 0x0000037024047890 */ /* 0x000fe2000ff1e03f */
[----:B------:R-:W-:Y:S01]  /*13520*/  IMAD R8, R9, 0xa800, R18 ;  /* 0x0000a80009087824 */ /* 0x000fe200078e0212 */
[----:B------:R-:W-:Y:S01]  /*13530*/  PLOP3.LUT P0, PT, PT, PT, PT, 0x80, 0x0 ;  /* 0x000000000000781c */ /* 0x000fe20003f0f070 */
[----:B------:R-:W-:Y:S01]  /*13540*/  VIADD R3, R3, 0x36830 ;  /* 0x0003683003037836 */ /* 0x000fe20000000000 */
[----:B------:R-:W-:Y:S01]  /*13550*/  R2UR UR10, R14 ;  /* 0x000000000e0a72ca */ /* 0x000fe200000e0000 */
[----:B------:R-:W-:Y:S01]  /*13560*/  VIADD R7, R8, 0x21400 ;  /* 0x0002140008077836 */ /* 0x000fe20000000000 */
[----:B------:R-:W-:Y:S01]  /*13570*/  UIADD3.X UR5, URZ, UR37, URZ, UP0, !UPT ;  /* 0x000000253f057290 */ /* 0x000fe200087fe43f */
[----:B------:R-:W-:Y:S01]  /*13580*/  UMOV UR6, 0x0 ;  /* 0x0000000000067882 */ /* 0x000fe20000000000 */
[----:B------:R-:W-:Y:S01]  /*13590*/  UMOV UR7, 0x14f00000 ;  /* 0x14f0000000077882 */ /* 0x000fe20000000000 */
[----:B--2---:R-:W-:-:S10]  /*135a0*/  IMAD R2, R0, 0x70, R2 ;  /* 0x0000007000027824 */ /* 0x004fd400078e0202 */
.L_x_270:
[----:B------:R-:W-:-:S13]  /*135b0*/  @P0 ELECT P2, URZ, PT ;  /* 0x00000000003f082f */ /* 0x000fda0003840000 */
[----:B-----5:R-:W-:Y:S02]  /*135c0*/  @P2 R2UR UR13, R5 ;  /* 0x00000000050d22ca */ /* 0x020fe400000e0000 */
[----:B------:R-:W-:Y:S02]  /*135d0*/  @P2 R2UR UR12, R16 ;  /* 0x00000000100c22ca */ /* 0x000fe400000e0000 */
[----:B------:R-:W-:Y:S02]  /*135e0*/  @P2 R2UR UR11, R2 ;  /* 0x00000000020b22ca */ /* 0x000fe400000e0000 */
[----:B------:R-:W-:Y:S02]  /*135f0*/  @P2 R2UR UR9, R3 ;  /* 0x00000000030922ca */ /* 0x000fe400000e0000 */
[----:B------:R-:W-:Y:S02]  /*13600*/  @P2 R2UR UR8, R7 ;  /* 0x00000000070822ca */ /* 0x000fe400000e0000 */
[----:B------:R-:W-:-:S02]  /*13610*/  @P2 PLOP3.LUT P0, PT, P2, PT, PT, 0x8, 0x0 ;  /* 0x000000000000281c */ /* 0x000fc4000170e170 */
[----:B------:R-:W-:-:S09]  /*13620*/  PLOP3.LUT P2, PT, PT, PT, PT, 0x8, 0x0 ;  /* 0x000000000000781c */ /* 0x000fd20003f4e170 */
[----:B------:R1:W-:Y:S02]  /*13630*/  UTMALDG.4D [UR8], [UR4], desc[UR6] ;  /* 0x00000608040075b4 */ /* 0x0003e40008019000 */
[----:B-1----:R-:W-:Y:S05]  /*13640*/  @P0 BRA.U.ANY `(.L_x_270) ;  /* 0xfffffffd00d80947 */ /* 0x002fea000393ffff */
[----:B------:R-:W-:Y:S01]  /*13650*/  IMAD.MOV.U32 R20, RZ, RZ, 0x40 ;  /* 0x00000040ff147424 */ /* 0x000fe200078e00ff */
[----:B------:R-:W-:Y:S01]  /*13660*/  PLOP3.LUT P0, PT, PT, PT, PT, 0x80, 0x0 ;  /* 0x000000000000781c */ /* 0x000fe20003f0f070 */
[----:B------:R-:W-:Y:S01]  /*13670*/  VIADD R7, R8, 0x24c00 ;  /* 0x00024c0008077836 */ /* 0x000fe20000000000 */
[----:B------:R-:W-:Y:S01]  /*13680*/  UMOV UR6, 0x0 ;  /* 0x0000000000067882 */ /* 0x000fe20000000000 */
[----:B------:R-:W-:Y:S01]  /*13690*/  UMOV UR7, 0x14f00000 ;  /* 0x14f0000000077882 */ /* 0x000fe20000000000 */
[----:B------:R-:W-:-:S15]  /*136a0*/  R2UR UR10, R20 ;  /* 0x00000000140a72ca */ /* 0x000fde00000e0000 */
.L_x_271:
[----:B------:R-:W-:-:S13]  /*136b0*/  @P0 ELECT P2, URZ, PT ;  /* 0x00000000003f082f */ /* 0x000fda0003840000 */
[----:B------:R-:W-:Y:S02]  /*136c0*/  @P2 R2UR UR13, R5 ;  /* 0x00000000050d22ca */ /* 0x000fe400000e0000 */
        /* <DEDUP_REMOVED lines=14> */
.L_x_272:
        /* <DEDUP_REMOVED lines=10> */
[----:B------:R-:W2:Y:S01]  /*13850*/  LDL.LU R7, [R1+0x14] ;  /* 0x0000140001077983 */ /* 0x000ea20000300800 */
[----:B------:R-:W-:Y:S01]  /*13860*/  IMAD R3, R19, 0x8, R6 ;  /* 0x0000000813037824 */ /* 0x000fe200078e0206 */
[----:B------:R-:W-:Y:S01]  /*13870*/  BSSY B3, `(.L_x_273) ;  /* 0x0000004000037945 */ /* 0x000fe20003800000 */
[----:B--2---:R-:W-:-:S04]  /*13880*/  SHF.L.U32 R2, R7, 0x1f, RZ ;  /* 0x0000001f07027819 */ /* 0x004fc800000006ff */
[----:B------:R-:W1:Y:S02]  /*13890*/  SYNCS.PHASECHK.TRANS64.TRYWAIT P0, [R3+URZ+0x60], R2 ;  /* 0x00006002030075a7 */ /* 0x000e64000800017f */
[----:B-1----:R-:W-:Y:S05]  /*138a0*/  @!P0 BRA `(.L_x_274) ;  /* 0x0000004400148947 */ /* 0x002fea0003800000 */
.L_x_377:
[----:B------:R-:W-:Y:S05]  /*138b0*/  BSYNC B3 ;  /* 0x0000000000037941 */ /* 0x000fea0003800000 */
.L_x_273:
[----:B------:R-:W-:Y:S01]  /*138c0*/  BSSY B3, `(.L_x_275) ;  /* 0x000000c000037945 */ /* 0x000fe20003800000 */
[----:B0-----:R-:W-:Y:S02]  /*138d0*/  IMAD.MOV.U32 R10, RZ, RZ, 0x0 ;  /* 0x00000000ff0a7424 */ /* 0x001fe400078e00ff */
[----:B------:R-:W-:Y:S01]  /*138e0*/  IMAD.MOV.U32 R11, RZ, RZ, 0x14f00000 ;  /* 0x14f00000ff0b7424 */ /* 0x000fe200078e00ff */
[----:B------:R-:W-:Y:S06]  /*138f0*/  @P1 BRA `(.L_x_276) ;  /* 0x0000000000201947 */ /* 0x000fec0003800000 */
[----:B------:R-:W0:Y:S01]  /*13900*/  S2R R7, SR_TID.X ;  /* 0x0000000000077919 */ /* 0x000e220000002100 */
[----:B-1----:R-:W-:Y:S02]  /*13910*/  IMAD R2, R19, 0x8, R18 ;  /* 0x0000000813027824 */ /* 0x002fe400078e0212 */
[----:B------:R-:W-:-:S04]  /*13920*/  IMAD.MOV.U32 R3, RZ, RZ, 0xa800 ;  /* 0x0000a800ff037424 */ /* 0x000fc800078e00ff */
[----:B------:R2:W-:Y:S01]  /*13930*/  SYNCS.ARRIVE.TRANS64 RZ, [R2+URZ+0x36850], R3 ;  /* 0x0368500302ff79a7 */ /* 0x0005e2000800003f */
[----:B0-----:R-:W-:-:S04]  /*13940*/  LOP3.LUT R7, R7, 0x1f, RZ, 0xc0, !PT ;  /* 0x0000001f07077812 */ /* 0x001fc800078ec0ff */
[----:B------:R-:W-:-:S13]  /*13950*/  ISETP.NE.AND P0, PT, R7, RZ, PT ;  /* 0x000000ff0700720c */ /* 0x000fda0003f05270 */
[----:B--2---:R-:W-:Y:S05]  /*13960*/  @!P0 BRA `(.L_x_276) ;  /* 0x0000000000048947 */ /* 0x004fea0003800000 */
[----:B------:R-:W-:Y:S01]  /*13970*/  BPT.TRAP 0x1 ;  /* 0x000000040000795c */ /* 0x000fe20000300000 */
.L_x_276:
[----:B------:R-:W-:Y:S05]  /*13980*/  BSYNC B3 ;  /* 0x0000000000037941 */ /* 0x000fea0003800000 */
.L_x_275:
[----:B------:R-:W2:Y:S04]  /*13990*/  LDL R8, [R1+0x18] ;  /* 0x0000180001087983 */ /* 0x000ea80000100800 */
[----:B------:R-:W2:Y:S01]  /*139a0*/  LDL.LU R7, [R1+0x8] ;  /* 0x0000080001077983 */ /* 0x000ea20000300800 */
[----:B------:R-:W-:Y:S01]  /*139b0*/  R2UR UR10, R14 ;  /* 0x000000000e0a72ca */ /* 0x000fe200000e0000 */
[C-C-:B-1----:R-:W-:Y:S01]  /*139c0*/  IMAD R3, R19.reuse, 0x8, R18.reuse ;  /* 0x0000000813037824 */ /* 0x142fe200078e0212 */
[----:B------:R-:W-:Y:S01]  /*139d0*/  R2UR UR6, R10 ;  /* 0x000000000a0672ca */ /* 0x000fe200000e0000 */
[----:B------:R-:W-:Y:S01]  /*139e0*/  IMAD R2, R19, 0xa800, R18 ;  /* 0x0000a80013027824 */ /* 0x000fe200078e0212 */
[----:B------:R-:W-:Y:S01]  /*139f0*/  R2UR UR7, R11 ;  /* 0x000000000b0772ca */ /* 0x000fe200000e0000 */
[----:B------:R-:W-:Y:S01]  /*13a00*/  UIADD3 UR4, UP0, UR36, 0x470, URZ ;  /* 0x0000047024047890 */ /* 0x000fe2000ff1e03f */
[----:B------:R-:W-:Y:S01]  /*13a10*/  PLOP3.LUT P0, PT, PT, PT, PT, 0x80, 0x0 ;  /* 0x000000000000781c */ /* 0x000fe20003f0f070 */
[----:B------:R-:W-:-:S02]  /*13a20*/  VIADD R3, R3, 0x36850 ;  /* 0x0003685003037836 */ /* 0x000fc40000000000 */
[----:B------:R-:W-:Y:S01]  /*13a30*/  UIADD3.X UR5, URZ, UR37, URZ, UP0, !UPT ;  /* 0x000000253f057290 */ /* 0x000fe200087fe43f */
[----:B--2---:R-:W-:Y:S02]  /*13a40*/  IMAD R7, R7, 0x70, R8 ;  /* 0x0000007007077824 */ /* 0x004fe400078e0208 */
[----:B------:R-:W-:-:S09]  /*13a50*/  VIADD R8, R2, 0x400 ;  /* 0x0000040002087836 */ /* 0x000fd20000000000 */
.L_x_277:
        /* <DEDUP_REMOVED lines=9> */
[----:B0-----:R-:W-:Y:S05]  /*13af0*/  @P0 BRA.U.ANY `(.L_x_277) ;  /* 0xfffffffd00d80947 */ /* 0x001fea000393ffff */
[----:B------:R-:W-:Y:S01]  /*13b00*/  R2UR UR10, R20 ;  /* 0x00000000140a72ca */ /* 0x000fe200000e0000 */
[----:B------:R-:W-:Y:S01]  /*13b10*/  VIADD R8, R2, 0x3c00 ;  /* 0x00003c0002087836 */ /* 0x000fe20000000000 */
[----:B------:R-:W-:Y:S02]  /*13b20*/  R2UR UR6, R10 ;  /* 0x000000000a0672ca */ /* 0x000fe400000e0000 */
[----:B------:R-:W-:Y:S02]  /*13b30*/  R2UR UR7, R11 ;  /* 0x000000000b0772ca */ /* 0x000fe400000e0000 */
[----:B------:R-:W-:-:S13]  /*13b40*/  PLOP3.LUT P0, PT, PT, PT, PT, 0x80, 0x0 ;  /* 0x000000000000781c */ /* 0x000fda0003f0f070 */
.L_x_278:
        /* <DEDUP_REMOVED lines=15> */
.L_x_279:
        /* <DEDUP_REMOVED lines=10> */
[----:B------:R0:W-:Y:S01]  /*13ce0*/  STL [R1+0x8], R0 ;  /* 0x0000080001007387 */ /* 0x0001e20000100800 */
[----:B------:R-:W-:-:S07]  /*13cf0*/  IMAD.MOV.U32 R17, RZ, RZ, R5 ;  /* 0x000000ffff117224 */ /* 0x000fce00078e0005 */
.L_x_264:
[----:B------:R-:W-:Y:S05]  /*13d00*/  BSYNC B1 ;  /* 0x0000000000017941 */ /* 0x000fea0003800000 */
.L_x_263:
[----:B0-----:R-:W2:Y:S01]  /*13d10*/  LDL.LU R0, [R1+0x38] ;  /* 0x0000380001007983 */ /* 0x001ea20000300800 */
[----:B------:R-:W-:-:S03]  /*13d20*/  IMAD.MOV.U32 R19, RZ, RZ, R9 ;  /* 0x000000ffff137224 */ /* 0x000fc600078e0009 */
[----:B------:R0:W-:Y:S02]  /*13d30*/  STL [R1+0x14], R13 ;  /* 0x0000140d01007387 */ /* 0x0001e40000100800 */
[----:B0-2---:R-:W-:-:S07]  /*13d40*/  VIADD R0, R0, 0xfffffffd ;  /* 0xfffffffd00007836 */ /* 0x005fce0000000000 */
.L_x_262:
[----:B------:R-:W-:Y:S05]  /*13d50*/  BSYNC B2 ;  /* 0x0000000000027941 */ /* 0x000fea0003800000 */
.L_x_261:
[----:B------:R-:W-:Y:S01]  /*13d60*/  VIADD R12, R12, 0xfffffffe ;  /* 0xfffffffe0c0c7836 */ /* 0x000fe20000000000 */
[----:B------:R-:W-:-:S04]  /*13d70*/  LOP3.LUT R4, RZ, R4, RZ, 0x33, !PT ;  /* 0x00000004ff047212 */ /* 0x000fc800078e33ff */
[----:B------:R-:W-:-:S13]  /*13d80*/  ISETP.NE.AND P0, PT, R12, R4, PT ;  /* 0x000000040c00720c */ /* 0x000fda0003f05270 */
[----:B------:R-:W-:Y:S05]  /*13d90*/  @!P0 BRA `(.L_x_260) ;  /* 0x0000001400cc8947 */ /* 0x000fea0003800000 */
[----:B------:R-:W-:-:S07]  /*13da0*/  IMAD.MOV.U32 R9, RZ, RZ, R17 ;  /* 0x000000ffff097224 */ /* 0x000fce00078e0011 */
.L_x_314:
[----:B------:R-:W2:Y:S04]  /*13db0*/  LDL R3, [R1+0x20] ;  /* 0x0000200001037983 */ /* 0x000ea80000100800 */
[----:B------:R-:W3:Y:S01]  /*13dc0*/  LDL R2, [R1+0x14] ;  /* 0x0000140001027983 */ /* 0x000ee20000100800 */
[----:B------:R-:W-:Y:S01]  /*13dd0*/  VIADD R4, R19, 0x1 ;  /* 0x0000000113047836 */ /* 0x000fe20000000000 */
[----:B------:R-:W-:Y:S05]  /*13de0*/  YIELD ;  /* 0x0000000000007946 */ /* 0x000fea0003800000 */
[----:B------:R-:W-:Y:S01]  /*13df0*/  ISETP.NE.AND P0, PT, R4, 0x2, PT ;  /* 0x000000020400780c */ /* 0x000fe20003f05270 */
[----:B------:R-:W-:Y:S03]  /*13e00*/  BSSY B1, `(.L_x_280) ;  /* 0x00000b1000017945 */ /* 0x000fe60003800000 */
[----:B------:R-:W-:-:S02]  /*13e10*/  SEL R5, RZ, 0x1, P0 ;  /* 0x00000001ff057807 */ /* 0x000fc40000000000 */
[----:B------:R-:W-:Y:S02]  /*13e20*/  SEL R4, R4, RZ, P0 ;  /* 0x000000ff04047207 */ /* 0x000fe40000000000 */
[----:B--2---:R-:W-:Y:S02]  /*13e30*/  ISETP.NE.AND P1, PT, R3, RZ, PT ;  /* 0x000000ff0300720c */ /* 0x004fe40003f25270 */
[----:B---3--:R-:W-:-:S11]  /*13e40*/  LOP3.LUT R5, R2, R5, RZ, 0x3c, !PT ;  /* 0x0000000502057212 */ /* 0x008fd600078e3cff */
[----:B01----:R-:W-:Y:S05]  /*13e50*/  @!P1 BRA `(.L_x_281) ;  /* 0x0000000800ac9947 */ /* 0x003fea0003800000 */
        /* <DEDUP_REMOVED lines=14> */
[----:B------:R-:W-:-:S04]  /*13f40*/  @P0 SHF.R.U32.HI R2, RZ, R3, R7 ;  /* 0x00000003ff020219 */ /* 0x000fc80000011607 */
[--C-:B------:R-:W-:Y:S01]  /*13f50*/  SHF.R.S32.HI R3, RZ, 0x1f, R2.reuse ;  /* 0x0000001fff037819 */ /* 0x100fe20000011402 */
[----:B------:R-:W-:-:S04]  /*13f60*/  IMAD.MOV R7, RZ, RZ, -R2 ;  /* 0x000000ffff077224 */ /* 0x000fc800078e0a02 */
[----:B------:R-:W-:Y:S02]  /*13f70*/  IMAD R7, R8, R7, R0 ;  /* 0x0000000708077224 */ /* 0x000fe400078e0200 */
[----:B--2---:R-:W-:-:S04]  /*13f80*/  IMAD R8, R11, UR6, RZ ;  /* 0x000000060b087c24 */ /* 0x004fc8000f8e02ff */
[C---:B---3--:R-:W-:Y:S02]  /*13f90*/  IMAD R8, R10.reuse, UR7, R8 ;  /* 0x000000070a087c24 */ /* 0x048fe4000f8e0208 */
[----:B------:R-:W-:-:S04]  /*13fa0*/  IMAD.WIDE.U32 R2, R10, UR6, R2 ;  /* 0x000000060a027c25 */ /* 0x000fc8000f8e0002 */
[----:B------:R-:W-:Y:S01]  /*13fb0*/  IMAD.IADD R3, R8, 0x1, R3 ;  /* 0x0000000108037824 */ /* 0x000fe200078e0203 */
[----:B------:R-:W-:-:S04]  /*13fc0*/  LEA R8, P0, R2, UR4, 0x2 ;  /* 0x0000000402087c11 */ /* 0x000fc8000f8010ff */
[----:B------:R-:W-:-:S06]  /*13fd0*/  LEA.HI.X R9, R2, UR5, R3, 0x2, P0 ;  /* 0x0000000502097c11 */ /* 0x000fcc00080f1403 */
[----:B------:R0:W5:Y:S03]  /*13fe0*/  LDG.E R9, desc[UR8][R8.64] ;  /* 0x0000000808097981 */ /* 0x000166000c1e1900 */
.L_x_282:
[----:B------:R-:W-:Y:S01]  /*13ff0*/  IMAD R3, R4, 0x8, R18 ;  /* 0x0000000804037824 */ /* 0x000fe200078e0212 */
[----:B------:R-:W-:Y:S01]  /*14000*/  SHF.L.U32 R2, R5, 0x1f, RZ ;  /* 0x0000001f05027819 */ /* 0x000fe200000006ff */
[----:B------:R-:W-:Y:S03]  /*14010*/  BSSY B2, `(.L_x_283) ;  /* 0x0000003000027945 */ /* 0x000fe60003800000 */
[----:B------:R-:W1:Y:S02]  /*14020*/  SYNCS.PHASECHK.TRANS64.TRYWAIT P0, [R3+URZ+0x36840], R2 ;  /* 0x03684002030075a7 */ /* 0x000e64000800017f */
[----:B-1----:R-:W-:Y:S05]  /*14030*/  @!P0 BRA `(.L_x_284) ;  /* 0x0000003c00448947 */ /* 0x002fea0003800000 */
.L_x_378:
[----:B------:R-:W-:Y:S05]  /*14040*/  BSYNC B2 ;  /* 0x0000000000027941 */ /* 0x000fea0003800000 */
.L_x_283:
[----:B0-----:R-:W0:Y:S01]  /*14050*/  S2R R8, SR_TID.X ;  /* 0x0000000000087919 */ /* 0x001e220000002100 */
[----:B------:R-:W-:Y:S01]  /*14060*/  BSSY B2, `(.L_x_285) ;  /* 0x000000b000027945 */ /* 0x000fe20003800000 */
[----:B0-----:R-:W-:-:S04]  /*14070*/  LOP3.LUT R8, R8, 0x7f, RZ, 0xc0, !PT ;  /* 0x0000007f08087812 */ /* 0x001fc800078ec0ff */
[----:B------:R-:W-:-:S13]  /*14080*/  ISETP.NE.AND P1, PT, R8, RZ, PT ;  /* 0x000000ff0800720c */ /* 0x000fda0003f25270 */
[----:B------:R-:W-:Y:S05]  /*14090*/  @P1 BRA `(.L_x_286) ;  /* 0x00000000001c1947 */ /* 0x000fea0003800000 */
[----:B------:R-:W0:Y:S01]  /*140a0*/  S2R R8, SR_TID.X ;  /* 0x0000000000087919 */ /* 0x000e220000002100 */
[----:B-1----:R-:W-:-:S04]  /*140b0*/  IMAD.MOV.U32 R2, RZ, RZ, 0xa800 ;  /* 0x0000a800ff027424 */ /* 0x002fc800078e00ff */
[----:B------:R2:W-:Y:S01]  /*140c0*/  SYNCS.ARRIVE.TRANS64 RZ, [R3+URZ+0x36830], R2 ;  /* 0x0368300203ff79a7 */ /* 0x0005e2000800003f */
[----:B0-----:R-:W-:-:S04]  /*140d0*/  LOP3.LUT R8, R8, 0x1f, RZ, 0xc0, !PT ;  /* 0x0000001f08087812 */ /* 0x001fc800078ec0ff */
[----:B------:R-:W-:-:S13]  /*140e0*/  ISETP.NE.AND P0, PT, R8, RZ, PT ;  /* 0x000000ff0800720c */ /* 0x000fda0003f05270 */
[----:B--2---:R-:W-:Y:S05]  /*140f0*/  @!P0 BRA `(.L_x_286) ;  /* 0x0000000000048947 */ /* 0x004fea0003800000 */
[----:B------:R-:W-:Y:S01]  /*14100*/  BPT.TRAP 0x1 ;  /* 0x000000040000795c */ /* 0x000fe20000300000 */
.L_x_286:
[----:B------:R-:W-:Y:S05]  /*14110*/  BSYNC B2 ;  /* 0x0000000000027941 */ /* 0x000fea0003800000 */
.L_x_285:
        /* <DEDUP_REMOVED lines=12> */
.L_x_287:
        /* <DEDUP_REMOVED lines=10> */
[----:B------:R-:W-:Y:S01]  /*14280*/  IMAD.MOV.U32 R14, RZ, RZ, 0x40 ;  /* 0x00000040ff0e7424 */ /* 0x000fe200078e00ff */
[----:B------:R-:W-:Y:S01]  /*14290*/  PLOP3.LUT P0, PT, PT, PT, PT, 0x80, 0x0 ;  /* 0x000000000000781c */ /* 0x000fe20003f0f070 */
[----:B------:R-:W-:Y:S01]  /*142a0*/  VIADD R10, R8, 0x24c00 ;  /* 0x00024c00080a7836 */ /* 0x000fe20000000000 */
[----:B------:R-:W-:Y:S01]  /*142b0*/  UMOV UR6, 0x0 ;  /* 0x0000000000067882 */ /* 0x000fe20000000000 */
[----:B------:R-:W-:Y:S01]  /*142c0*/  UMOV UR7, 0x14f00000 ;  /* 0x14f0000000077882 */ /* 0x000fe20000000000 */
[----:B------:R-:W-:-:S15]  /*142d0*/  R2UR UR10, R14 ;  /* 0x000000000e0a72ca */ /* 0x000fde00000e0000 */
.L_x_288:
        /* <DEDUP_REMOVED lines=16> */
.L_x_289:
        /* <DEDUP_REMOVED lines=10> */
[----:B------:R-:W2:Y:S01]  /*14480*/  LDL.LU R10, [R1+0x14] ;  /* 0x00001400010a7983 */ /* 0x000ea20000300800 */
[----:B------:R-:W-:Y:S01]  /*14490*/  IMAD R2, R19, 0x8, R6 ;  /* 0x0000000813027824 */ /* 0x000fe200078e0206 */
[----:B------:R-:W-:Y:S01]  /*144a0*/  BSSY B2, `(.L_x_290) ;  /* 0x0000004000027945 */ /* 0x000fe20003800000 */
[----:B--2---:R-:W-:-:S04]  /*144b0*/  SHF.L.U32 R3, R10, 0x1f, RZ ;  /* 0x0000001f0a037819 */ /* 0x004fc800000006ff */
[----:B------:R-:W0:Y:S02]  /*144c0*/  SYNCS.PHASECHK.TRANS64.TRYWAIT P0, [R2+URZ+0x60], R3 ;  /* 0x00006003020075a7 */ /* 0x000e24000800017f */
[----:B0-----:R-:W-:Y:S05]  /*144d0*/  @!P0 BRA `(.L_x_291) ;  /* 0x0000003800308947 */ /* 0x001fea0003800000 */
.L_x_379:
[----:B------:R-:W-:Y:S05]  /*144e0*/  BSYNC B2 ;  /* 0x0000000000027941 */ /* 0x000fea0003800000 */
.L_x_290:
[----:B------:R-:W-:Y:S01]  /*144f0*/  BSSY B2, `(.L_x_292) ;  /* 0x000000b000027945 */ /* 0x000fe20003800000 */
[----:B------:R-:W-:Y:S02]  /*14500*/  IMAD.MOV.U32 R10, RZ, RZ, 0x0 ;  /* 0x00000000ff0a7424 */ /* 0x000fe400078e00ff */
[----:B------:R-:W-:Y:S01]  /*14510*/  IMAD.MOV.U32 R11, RZ, RZ, 0x14f00000 ;  /* 0x14f00000ff0b7424 */ /* 0x000fe200078e00ff */
[----:B------:R-:W-:Y:S06]  /*14520*/  @P1 BRA `(.L_x_293) ;  /* 0x00000000001c1947 */ /* 0x000fec0003800000 */
[----:B------:R-:W1:Y:S01]  /*14530*/  S2R R8, SR_TID.X ;  /* 0x0000000000087919 */ /* 0x000e620000002100 */
[----:B0-----:R-:W-:-:S04]  /*14540*/  IMAD.MOV.U32 R3, RZ, RZ, 0xa800 ;  /* 0x0000a800ff037424 */ /* 0x001fc800078e00ff */
[----:B------:R2:W-:Y:S01]  /*14550*/  SYNCS.ARRIVE.TRANS64 RZ, [R2+URZ+0x50], R3 ;  /* 0x0000500302ff79a7 */ /* 0x0005e2000800003f */
[----:B-1----:R-:W-:-:S04]  /*14560*/  LOP3.LUT R8, R8, 0x1f, RZ, 0xc0, !PT ;  /* 0x0000001f08087812 */ /* 0x002fc800078ec0ff */
[----:B------:R-:W-:-:S13]  /*14570*/  ISETP.NE.AND P0, PT, R8, RZ, PT ;  /* 0x000000ff0800720c */ /* 0x000fda0003f05270 */
[----:B--2---:R-:W-:Y:S05]  /*14580*/  @!P0 BRA `(.L_x_293) ;  /* 0x0000000000048947 */ /* 0x004fea0003800000 */
[----:B------:R-:W-:Y:S01]  /*14590*/  BPT.TRAP 0x1 ;  /* 0x000000040000795c */ /* 0x000fe20000300000 */
.L_x_293:
[----:B------:R-:W-:Y:S05]  /*145a0*/  BSYNC B2 ;  /* 0x0000000000027941 */ /* 0x000fea0003800000 */
.L_x_292:
[----:B------:R-:W2:Y:S04]  /*145b0*/  LDL R8, [R1+0x18] ;  /* 0x0000180001087983 */ /* 0x000ea80000100800 */
[----:B0-----:R-:W2:Y:S01]  /*145c0*/  LDL.LU R3, [R1+0x8] ;  /* 0x0000080001037983 */ /* 0x001ea20000300800 */
[----:B------:R-:W-:Y:S01]  /*145d0*/  R2UR UR10, R12 ;  /* 0x000000000c0a72ca */ /* 0x000fe200000e0000 */
[----:B------:R-:W-:Y:S01]  /*145e0*/  IMAD R19, R19, 0xa800, R18 ;  /* 0x0000a80013137824 */ /* 0x000fe200078e0212 */
[----:B------:R-:W-:Y:S01]  /*145f0*/  R2UR UR6, R10 ;  /* 0x000000000a0672ca */ /* 0x000fe200000e0000 */
[----:B------:R-:W-:Y:S01]  /*14600*/  UIADD3 UR4, UP0, UR36, 0x470, URZ ;  /* 0x0000047024047890 */ /* 0x000fe2000ff1e03f */
[----:B------:R-:W-:Y:S01]  /*14610*/  R2UR UR7, R11 ;  /* 0x000000000b0772ca */ /* 0x000fe200000e0000 */
[----:B------:R-:W-:Y:S01]  /*14620*/  VIADD R2, R2, 0x50 ;  /* 0x0000005002027836 */ /* 0x000fe20000000000 */
[----:B------:R-:W-:Y:S01]  /*14630*/  PLOP3.LUT P0, PT, PT, PT, PT, 0x80, 0x0 ;  /* 0x000000000000781c */ /* 0x000fe20003f0f070 */
[----:B------:R-:W-:Y:S01]  /*14640*/  UIADD3.X UR5, URZ, UR37, URZ, UP0, !UPT ;  /* 0x000000253f057290 */ /* 0x000fe200087fe43f */
[----:B--2---:R-:W-:-:S02]  /*14650*/  IMAD R3, R3, 0x70, R8 ;  /* 0x0000007003037824 */ /* 0x004fc400078e0208 */
[----:B------:R-:W-:-:S09]  /*14660*/  VIADD R8, R19, 0x400 ;  /* 0x0000040013087836 */ /* 0x000fd20000000000 */
.L_x_294:
        /* <DEDUP_REMOVED lines=15> */
.L_x_295:
        /* <DEDUP_REMOVED lines=15> */
.L_x_296:
        /* <DEDUP_REMOVED lines=12> */
.L_x_281:
[----:B------:R-:W-:Y:S05]  /*14910*/  BSYNC B1 ;  /* 0x0000000000017941 */ /* 0x000fea0003800000 */
.L_x_280:
[----:B------:R-:W2:Y:S01]  /*14920*/  LDL R2, [R1+0x20] ;  /* 0x0000200001027983 */ /* 0x000ea20000100800 */
[----:B------:R-:W-:Y:S01]  /*14930*/  VIADD R19, R4, 0x1 ;  /* 0x0000000104137836 */ /* 0x000fe20000000000 */
[----:B------:R-:W-:Y:S01]  /*14940*/  BSSY B1, `(.L_x_297) ;  /* 0x00000b4000017945 */ /* 0x000fe20003800000 */
[----:B0-----:R-:W-:-:S03]  /*14950*/  VIADD R7, R0, 0xffffffff ;  /* 0xffffffff00077836 */ /* 0x001fc60000000000 */
[----:B------:R-:W-:-:S04]  /*14960*/  ISETP.NE.AND P0, PT, R19, 0x2, PT ;  /* 0x000000021300780c */ /* 0x000fc80003f05270 */
[----:B------:R-:W-:Y:S02]  /*14970*/  SEL R19, R19, RZ, P0 ;  /* 0x000000ff13137207 */ /* 0x000fe40000000000 */
[----:B--2---:R-:W-:Y:S02]  /*14980*/  ISETP.NE.AND P1, PT, R2, RZ, PT ;  /* 0x000000ff0200720c */ /* 0x004fe40003f25270 */
[----:B------:R-:W-:-:S04]  /*14990*/  SEL R2, RZ, 0x1, P0 ;  /* 0x00000001ff027807 */ /* 0x000fc80000000000 */
[----:B------:R-:W-:-:S05]  /*149a0*/  LOP3.LUT R12, R5, R2, RZ, 0x3c, !PT ;  /* 0x00000002050c7212 */ /* 0x000fca00078e3cff */
[----:B------:R0:W-:Y:S02]  /*149b0*/  STL [R1+0x14], R12 ;  /* 0x0000140c01007387 */ /* 0x0001e40000100800 */
[----:B------:R-:W-:Y:S05]  /*149c0*/  @!P1 BRA `(.L_x_298) ;  /* 0x0000000800ac9947 */ /* 0x000fea0003800000 */
[----:B------:R-:W-:Y:S01]  /*149d0*/  ULDC.64 UR4, c[0x0][0x418] ;  /* 0x0001060000047ab9 */ /* 0x000fe20000000a00 */
[----:B------:R-:W-:Y:S01]  /*149e0*/  IMAD.MOV.U32 R8, RZ, RZ, R7 ;  /* 0x000000ffff087224 */ /* 0x000fe200078e0007 */
[----:B------:R-:W-:-:S04]  /*149f0*/  ISETP.NE.U32.AND P0, PT, RZ, UR4, PT ;  /* 0x00000004ff007c0c */ /* 0x000fc8000bf05070 */
[----:B------:R-:W-:-:S13]  /*14a00*/  ISETP.NE.AND.EX P0, PT, RZ, UR5, PT, P0 ;  /* 0x00000005ff007c0c */ /* 0x000fda000bf05300 */
[----:B------:R-:W-:Y:S05]  /*14a10*/  @!P0 BRA `(.L_x_299) ;  /* 0x0000000000508947 */ /* 0x000fea0003800000 */
[----:B------:R-:W2:Y:S01]  /*14a20*/  LDL R11, [R1+0x1c] ;  /* 0x00001c00010b7983 */ /* 0x000ea20000100800 */
[----:B------:R-:W1:Y:S01]  /*14a30*/  LDC R9, c[0x0][0x43c] ;  /* 0x00010f00ff097b82 */ /* 0x000e620000000800 */
[----:B------:R-:W-:Y:S02]  /*14a40*/  ULDC.64 UR6, c[0x0][0x428] ;  /* 0x00010a0000067ab9 */ /* 0x000fe40000000a00 */
[----:B------:R-:W3:Y:S01]  /*14a50*/  LDL R10, [R1+0x10] ;  /* 0x00001000010a7983 */ /* 0x000ee20000100800 */
[----:B------:R-:W-:Y:S01]  /*14a60*/  ULDC.64 UR8, c[0x0][0x208] ;  /* 0x0000820000087ab9 */ /* 0x000fe20000000a00 */
[----:B-1----:R-:W-:-:S13]  /*14a70*/  ISETP.NE.AND P0, PT, R9, 0x1, PT ;  /* 0x000000010900780c */ /* 0x002fda0003f05270 */
[----:B------:R-:W1:Y:S02]  /*14a80*/  @P0 LDC.64 R2, c[0x0][0x440] ;  /* 0x00011000ff020b82 */ /* 0x000e640000000a00 */
[----:B-1----:R-:W-:-:S04]  /*14a90*/  @P0 IMAD.HI.U32 R8, R7, R2, RZ ;  /* 0x0000000207080227 */ /* 0x002fc800078e00ff */
        /* <DEDUP_REMOVED lines=10> */
[----:B------:R-:W-:-:S05]  /*14b40*/  LEA.HI.X R11, R2, UR5, R9, 0x2, P0 ;  /* 0x00000005020b7c11 */ /* 0x000fca00080f1409 */
[----:B------:R1:W5:Y:S04]  /*14b50*/  LDG.E R9, desc[UR8][R10.64] ;  /* 0x000000080a097981 */ /* 0x000368000c1e1900 */
.L_x_299:
[----:B------:R-:W-:Y:S01]  /*14b60*/  IMAD R2, R19, 0x8, R18 ;  /* 0x0000000813027824 */ /* 0x000fe200078e0212 */
[----:B------:R-:W-:Y:S01]  /*14b70*/  SHF.L.U32 R3, R12, 0x1f, RZ ;  /* 0x0000001f0c037819 */ /* 0x000fe200000006ff */
[----:B------:R-:W-:Y:S03]  /*14b80*/  BSSY B2, `(.L_x_300) ;  /* 0x0000003000027945 */ /* 0x000fe60003800000 */
[----:B------:R-:W2:Y:S02]  /*14b90*/  SYNCS.PHASECHK.TRANS64.TRYWAIT P0, [R2+URZ+0x36840], R3 ;  /* 0x03684003020075a7 */ /* 0x000ea4000800017f */
[----:B--2---:R-:W-:Y:S05]  /*14ba0*/  @!P0 BRA `(.L_x_301) ;  /* 0x0000003000908947 */ /* 0x004fea0003800000 */
.L_x_380:
[----:B------:R-:W-:Y:S05]  /*14bb0*/  BSYNC B2 ;  /* 0x0000000000027941 */ /* 0x000fea0003800000 */
.L_x_300:
[----:B-1----:R-:W1:Y:S01]  /*14bc0*/  S2R R10, SR_TID.X ;  /* 0x00000000000a7919 */ /* 0x002e620000002100 */
[----:B------:R-:W-:Y:S01]  /*14bd0*/  BSSY B2, `(.L_x_302) ;  /* 0x000000b000027945 */ /* 0x000fe20003800000 */
[----:B-1----:R-:W-:-:S04]  /*14be0*/  LOP3.LUT R10, R10, 0x7f, RZ, 0xc0, !PT ;  /* 0x0000007f0a0a7812 */ /* 0x002fc800078ec0ff */
[----:B------:R-:W-:-:S13]  /*14bf0*/  ISETP.NE.AND P1, PT, R10, RZ, PT ;  /* 0x000000ff0a00720c */ /* 0x000fda0003f25270 */
[----:B------:R-:W-:Y:S05]  /*14c00*/  @P1 BRA `(.L_x_303) ;  /* 0x00000000001c1947 */ /* 0x000fea0003800000 */
[----:B------:R-:W1:Y:S01]  /*14c10*/  S2R R10, SR_TID.X ;  /* 0x00000000000a7919 */ /* 0x000e620000002100 */
[----:B--2---:R-:W-:-:S04]  /*14c20*/  IMAD.MOV.U32 R3, RZ, RZ, 0xa800 ;  /* 0x0000a800ff037424 */ /* 0x004fc800078e00ff */
[----:B------:R3:W-:Y:S01]  /*14c30*/  SYNCS.ARRIVE.TRANS64 RZ, [R2+URZ+0x36830], R3 ;  /* 0x0368300302ff79a7 */ /* 0x0007e2000800003f */
[----:B-1----:R-:W-:-:S04]  /*14c40*/  LOP3.LUT R10, R10, 0x1f, RZ, 0xc0, !PT ;  /* 0x0000001f0a0a7812 */ /* 0x002fc800078ec0ff */
[----:B------:R-:W-:-:S13]  /*14c50*/  ISETP.NE.AND P0, PT, R10, RZ, PT ;  /* 0x000000ff0a00720c */ /* 0x000fda0003f05270 */
[----:B---3--:R-:W-:Y:S05]  /*14c60*/  @!P0 BRA `(.L_x_303) ;  /* 0x0000000000048947 */ /* 0x008fea0003800000 */
[----:B------:R-:W-:Y:S01]  /*14c70*/  BPT.TRAP 0x1 ;  /* 0x000000040000795c */ /* 0x000fe20000300000 */
.L_x_303:
[----:B------:R-:W-:Y:S05]  /*14c80*/  BSYNC B2 ;  /* 0x0000000000027941 */ /* 0x000fea0003800000 */
.L_x_302:
[----:B--2---:R-:W2:Y:S01]  /*14c90*/  LDL R2, [R1+0x18] ;  /* 0x0000180001027983 */ /* 0x004ea20000100800 */
[----:B0-----:R-:W-:Y:S01]  /*14ca0*/  IMAD.MOV.U32 R12, RZ, RZ, RZ ;  /* 0x000000ffff0c7224 */ /* 0x001fe200078e00ff */
[----:B------:R-:W-:Y:S01]  /*14cb0*/  UIADD3 UR4, UP0, UR36, 0x370, URZ ;  /* 0x0000037024047890 */ /* 0x000fe2000ff1e03f */
[C---:B------:R-:W-:Y:S01]  /*14cc0*/  IMAD R3, R19.reuse, 0x8, R6 ;  /* 0x0000000813037824 */ /* 0x040fe200078e0206 */
[----:B------:R-:W-:Y:S01]  /*14cd0*/  PLOP3.LUT P0, PT, PT, PT, PT, 0x80, 0x0 ;  /* 0x000000000000781c */ /* 0x000fe20003f0f070 */
[----:B------:R-:W-:Y:S01]  /*14ce0*/  IMAD R10, R19, 0xa800, R18 ;  /* 0x0000a800130a7824 */ /* 0x000fe200078e0212 */
[----:B------:R-:W-:Y:S01]  /*14cf0*/  R2UR UR10, R12 ;  /* 0x000000000c0a72ca */ /* 0x000fe200000e0000 */
[----:B------:R-:W-:Y:S01]  /*14d00*/  VIADD R3, R3, 0x30 ;  /* 0x0000003003037836 */ /* 0x000fe20000000000 */
[----:B------:R-:W-:Y:S01]  /*14d10*/  UIADD3.X UR5, URZ, UR37, URZ, UP0, !UPT ;  /* 0x000000253f057290 */ /* 0x000fe200087fe43f */
[----:B------:R-:W-:Y:S01]  /*14d20*/  VIADD R11, R10, 0x21400 ;  /* 0x000214000a0b7836 */ /* 0x000fe20000000000 */
[----:B------:R-:W-:Y:S01]  /*14d30*/  UMOV UR6, 0x0 ;  /* 0x0000000000067882 */ /* 0x000fe20000000000 */
[----:B------:R-:W-:Y:S01]  /*14d40*/  UMOV UR7, 0x14f00000 ;  /* 0x14f0000000077882 */ /* 0x000fe20000000000 */
[----:B--2---:R-:W-:-:S09]  /*14d50*/  IMAD R2, R8, 0x70, R2 ;  /* 0x0000007008027824 */ /* 0x004fd200078e0202 */
.L_x_304:
        /* <DEDUP_REMOVED lines=16> */
.L_x_305:
        /* <DEDUP_REMOVED lines=16> */
.L_x_306:
        /* <DEDUP_REMOVED lines=10> */
[----:B------:R-:W-:Y:S01]  /*15000*/  SHF.L.U32 R5, R5, 0x1f, RZ ;  /* 0x0000001f05057819 */ /* 0x000fe200000006ff */
[----:B------:R-:W-:Y:S01]  /*15010*/  IMAD R2, R4, 0x8, R6 ;  /* 0x0000000804027824 */ /* 0x000fe200078e0206 */
[----:B------:R-:W-:Y:S03]  /*15020*/  BSSY B2, `(.L_x_307) ;  /* 0x0000003000027945 */ /* 0x000fe60003800000 */
[----:B------:R-:W0:Y:S02]  /*15030*/  SYNCS.PHASECHK.TRANS64.TRYWAIT P0, [R2+URZ+0x60], R5 ;  /* 0x00006005020075a7 */ /* 0x000e24000800017f */
[----:B0-----:R-:W-:Y:S05]  /*15040*/  @!P0 BRA `(.L_x_308) ;  /* 0x0000002c007c8947 */ /* 0x001fea0003800000 */
.L_x_381:
[----:B------:R-:W-:Y:S05]  /*15050*/  BSYNC B2 ;  /* 0x0000000000027941 */ /* 0x000fea0003800000 */
.L_x_307:
[----:B------:R-:W-:Y:S01]  /*15060*/  BSSY B2, `(.L_x_309) ;  /* 0x000000b000027945 */ /* 0x000fe20003800000 */
[----:B------:R-:W-:Y:S02]  /*15070*/  IMAD.MOV.U32 R10, RZ, RZ, 0x0 ;  /* 0x00000000ff0a7424 */ /* 0x000fe400078e00ff */
[----:B------:R-:W-:Y:S01]  /*15080*/  IMAD.MOV.U32 R11, RZ, RZ, 0x14f00000 ;  /* 0x14f00000ff0b7424 */ /* 0x000fe200078e00ff */
[----:B------:R-:W-:Y:S06]  /*15090*/  @P1 BRA `(.L_x_310) ;  /* 0x00000000001c1947 */ /* 0x000fec0003800000 */
[----:B------:R-:W1:Y:S02]  /*150a0*/  S2R R3, SR_TID.X ;  /* 0x0000000000037919 */ /* 0x000e640000002100 */
[----:B-1----:R-:W-:Y:S01]  /*150b0*/  LOP3.LUT R15, R3, 0x1f, RZ, 0xc0, !PT ;  /* 0x0000001f030f7812 */ /* 0x002fe200078ec0ff */
[----:B------:R-:W-:-:S03]  /*150c0*/  IMAD.MOV.U32 R3, RZ, RZ, 0xa800 ;  /* 0x0000a800ff037424 */ /* 0x000fc600078e00ff */
[----:B------:R-:W-:Y:S01]  /*150d0*/  ISETP.NE.AND P0, PT, R15, RZ, PT ;  /* 0x000000ff0f00720c */ /* 0x000fe20003f05270 */
[----:B------:R1:W-:-:S12]  /*150e0*/  SYNCS.ARRIVE.TRANS64 RZ, [R2+URZ+0x50], R3 ;  /* 0x0000500302ff79a7 */ /* 0x0003d8000800003f */
[----:B-1----:R-:W-:Y:S05]  /*150f0*/  @!P0 BRA `(.L_x_310) ;  /* 0x0000000000048947 */ /* 0x002fea0003800000 */
[----:B------:R-:W-:Y:S01]  /*15100*/  BPT.TRAP 0x1 ;  /* 0x000000040000795c */ /* 0x000fe20000300000 */
.L_x_310:
[----:B------:R-:W-:Y:S05]  /*15110*/  BSYNC B2 ;  /* 0x0000000000027941 */ /* 0x000fea0003800000 */
.L_x_309:
[----:B0-----:R-:W2:Y:S04]  /*15120*/  LDL R5, [R1+0x18] ;  /* 0x0000180001057983 */ /* 0x001ea80000100800 */
[----:B------:R-:W2:Y:S01]  /*15130*/  LDL.LU R3, [R1+0x8] ;  /* 0x0000080001037983 */ /* 0x000ea20000300800 */
        /* <DEDUP_REMOVED lines=10> */
.L_x_311:
        /* <DEDUP_REMOVED lines=15> */
.L_x_312:
        /* <DEDUP_REMOVED lines=15> */
.L_x_313:
        /* <DEDUP_REMOVED lines=12> */
.L_x_298:
[----:B------:R-:W-:Y:S05]  /*15480*/  BSYNC B1 ;  /* 0x0000000000017941 */ /* 0x000fea0003800000 */
.L_x_297:
[----:B------:R-:W2:Y:S01]  /*15490*/  LDL R2, [R1+0x28] ;  /* 0x0000280001027983 */ /* 0x000ea20000100800 */
[----:B------:R-:W-:Y:S01]  /*154a0*/  VIADD R0, R0, 0xfffffffe ;  /* 0xfffffffe00007836 */ /* 0x000fe20000000000 */
[----:B--2---:R-:W-:-:S13]  /*154b0*/  ISETP.GT.AND P0, PT, R7, R2, PT ;  /* 0x000000020700720c */ /* 0x004fda0003f04270 */
[----:B------:R-:W-:Y:S05]  /*154c0*/  @P0 BRA `(.L_x_314) ;  /* 0xffffffe800380947 */ /* 0x000fea000383ffff */
.L_x_260:
[----:B------:R-:W-:Y:S05]  /*154d0*/  BSYNC B0 ;  /* 0x0000000000007941 */ /* 0x000fea0003800000 */
.L_x_259:
[----:B------:R-:W2:Y:S01]  /*154e0*/  S2R R2, SR_TID.X ;  /* 0x0000000000027919 */ /* 0x000ea20000002100 */
[----:B------:R-:W-:Y:S01]  /*154f0*/  BSSY B0, `(.L_x_315) ;  /* 0x0000012000007945 */ /* 0x000fe20003800000 */
[----:B--2---:R-:W-:-:S04]  /*15500*/  LOP3.LUT R3, R2, 0x7f, RZ, 0xc0, !PT ;  /* 0x0000007f02037812 */ /* 0x004fc800078ec0ff */
[----:B------:R-:W-:-:S13]  /*15510*/  ISETP.NE.AND P0, PT, R3, RZ, PT ;  /* 0x000000ff0300720c */ /* 0x000fda0003f05270 */
[----:B------:R-:W-:Y:S05]  /*15520*/  @P0 BRA `(.L_x_316) ;  /* 0x0000000000380947 */ /* 0x000fea0003800000 */
[----:B------:R-:W2:Y:S01]  /*15530*/  S2R R2, SR_LANEID ;  /* 0x0000000000027919 */ /* 0x000ea20000000000 */
[----:B------:R-:W-:Y:S01]  /*15540*/  VOTEU.ANY UR4, UPT, PT ;  /* 0x0000000000047886 */ /* 0x000fe200038e0100 */
[----:B-1----:R-:W1:Y:S01]  /*15550*/  LDC.64 R4, c[0x0][0xc60] ;  /* 0x00031800ff047b82 */ /* 0x002e620000000a00 */
[----:B------:R-:W2:Y:S01]  /*15560*/  FLO.U32 R0, UR4 ;  /* 0x0000000400007d00 */ /* 0x000ea200080e0000 */
[----:B------:R-:W-:Y:S01]  /*15570*/  ULDC.64 UR6, c[0x0][0x208] ;  /* 0x0000820000067ab9 */ /* 0x000fe20000000a00 */
[----:B--2---:R-:W-:-:S06]  /*15580*/  ISETP.EQ.U32.AND P0, PT, R0, R2, PT ;  /* 0x000000020000720c */ /* 0x004fcc0003f02070 */
[----:B------:R-:W1:Y:S07]  /*15590*/  POPC R2, UR4 ;  /* 0x0000000400027d09 */ /* 0x000e6e0008000000 */
[----:B-1----:R-:W2:Y:S04]  /*155a0*/  @P0 ATOMG.E.ADD.STRONG.GPU PT, R2, desc[UR6][R4.64], R2 ;  /* 0x00000002040209a8 */ /* 0x002ea800081ee1c6 */
[----:B--2---:R1:W2:Y:S02]  /*155b0*/  SHFL.IDX PT, R2, R2, R0, 0x1f ;  /* 0x00001f0002027589 */ /* 0x0042a400000e0000 */
[----:B-1----:R-:W1:Y:S02]  /*155c0*/  S2R R0, SR_LTMASK ;  /* 0x0000000000007919 */ /* 0x002e640000003900 */
[----:B-1----:R-:W-:-:S06]  /*155d0*/  LOP3.LUT R0, R0, UR4, RZ, 0xc0, !PT ;  /* 0x0000000400007c12 */ /* 0x002fcc000f8ec0ff */
[----:B------:R-:W2:Y:S02]  /*155e0*/  POPC R0, R0 ;  /* 0x0000000000007309 */ /* 0x000ea40000000000 */
[----:B--2---:R-:W-:-:S05]  /*155f0*/  IADD3 R0, R2, UR38, R0 ;  /* 0x0000002602007c10 */ /* 0x004fca000fffe000 */
[----:B------:R2:W-:Y:S02]  /*15600*/  STL [R1], R0 ;  /* 0x0000000001007387 */ /* 0x0005e40000100800 */
.L_x_316:
[----:B------:R-:W-:Y:S05]  /*15610*/  BSYNC B0 ;  /* 0x0000000000007941 */ /* 0x000fea0003800000 */
.L_x_315:
[----:B--2---:R-:W2:Y:S01]  /*15620*/  LDL.LU R0, [R1+0x20] ;  /* 0x0000200001007983 */ /* 0x004ea20000300800 */
[----:B------:R-:W-:Y:S01]  /*15630*/  BSSY B0, `(.L_x_317) ;  /* 0x0000049000007945 */ /* 0x000fe20003800000 */
[----:B--2---:R-:W-:-:S13]  /*15640*/  ISETP.NE.AND P0, PT, R0, RZ, PT ;  /* 0x000000ff0000720c */ /* 0x004fda0003f05270 */
[----:B------:R-:W-:Y:S05]  /*15650*/  @!P0 BRA `(.L_x_318) ;  /* 0x0000000400188947 */ /* 0x000fea0003800000 */
[----:B------:R-:W2:Y:S01]  /*15660*/  LDL R2, [R1+0x14] ;  /* 0x0000140001027983 */ /* 0x000ea20000100800 */
[----:B------:R-:W-:Y:S01]  /*15670*/  IMAD R0, R19, 0x8, R18 ;  /* 0x0000000813007824 */ /* 0x000fe200078e0212 */
[----:B------:R-:W-:Y:S01]  /*15680*/  BSSY B1, `(.L_x_319) ;  /* 0x0000005000017945 */ /* 0x000fe20003800000 */
[----:B------:R-:W-:Y:S02]  /*15690*/  ISETP.NE.AND P1, PT, R3, RZ, PT ;  /* 0x000000ff0300720c */ /* 0x000fe40003f25270 */
[----:B--2---:R-:W-:-:S04]  /*156a0*/  SHF.L.U32 R2, R2, 0x1f, RZ ;  /* 0x0000001f02027819 */ /* 0x004fc800000006ff */
[----:B------:R-:W2:Y:S02]  /*156b0*/  SYNCS.PHASECHK.TRANS64.TRYWAIT P0, [R0+URZ+0x36860], R2 ;  /* 0x03686002000075a7 */ /* 0x000ea4000800017f */
[----:B--2---:R-:W-:Y:S05]  /*156c0*/  @!P0 BRA `(.L_x_320) ;  /* 0x0000002400f08947 */ /* 0x004fea0003800000 */
.L_x_382:
[----:B------:R-:W-:Y:S05]  /*156d0*/  BSYNC B1 ;  /* 0x0000000000017941 */ /* 0x000fea0003800000 */
.L_x_319:
[----:B------:R-:W-:Y:S04]  /*156e0*/  BSSY B1, `(.L_x_321) ;  /* 0x0000009000017945 */ /* 0x000fe80003800000 */
[----:B------:R-:W-:Y:S05]  /*156f0*/  @P1 BRA `(.L_x_322) ;  /* 0x00000000001c1947 */ /* 0x000fea0003800000 */
[----:B------:R-:W3:Y:S01]  /*15700*/  S2R R3, SR_TID.X ;  /* 0x0000000000037919 */ /* 0x000ee20000002100 */
[----:B--2---:R-:W-:-:S04]  /*15710*/  IMAD.MOV.U32 R2, RZ, RZ, 0xa800 ;  /* 0x0000a800ff027424 */ /* 0x004fc800078e00ff */
[----:B------:R4:W-:Y:S01]  /*15720*/  SYNCS.ARRIVE.TRANS64 RZ, [R0+URZ+0x36850], R2 ;  /* 0x0368500200ff79a7 */ /* 0x0009e2000800003f */
[----:B---3--:R-:W-:-:S04]  /*15730*/  LOP3.LUT R3, R3, 0x1f, RZ, 0xc0, !PT ;  /* 0x0000001f03037812 */ /* 0x008fc800078ec0ff */
[----:B------:R-:W-:-:S13]  /*15740*/  ISETP.NE.AND P0, PT, R3, RZ, PT ;  /* 0x000000ff0300720c */ /* 0x000fda0003f05270 */
[----:B----4-:R-:W-:Y:S05]  /*15750*/  @!P0 BRA `(.L_x_322) ;  /* 0x0000000000048947 */ /* 0x010fea0003800000 */
[----:B------:R-:W-:Y:S01]  /*15760*/  BPT.TRAP 0x1 ;  /* 0x000000040000795c */ /* 0x000fe20000300000 */
.L_x_322:
[----:B------:R-:W-:Y:S05]  /*15770*/  BSYNC B1 ;  /* 0x0000000000017941 */ /* 0x000fea0003800000 */
.L_x_321:
[----:B------:R-:W3:Y:S04]  /*15780*/  LDL.LU R3, [R1+0x18] ;  /* 0x0000180001037983 */ /* 0x000ee80000300800 */
[----:B--2---:R-:W3:Y:S01]  /*15790*/  LDL.LU R2, [R1+0x8] ;  /* 0x0000080001027983 */ /* 0x004ee20000300800 */
[----:B------:R-:W-:Y:S01]  /*157a0*/  UIADD3 UR4, UP0, UR36, 0x470, URZ ;  /* 0x0000047024047890 */ /* 0x000fe2000ff1e03f */
[----:B------:R-:W-:Y:S01]  /*157b0*/  PLOP3.LUT P0, PT, PT, PT, PT, 0x80, 0x0 ;  /* 0x000000000000781c */ /* 0x000fe20003f0f070 */
[----:B------:R-:W-:Y:S01]  /*157c0*/  VIADD R0, R0, 0x36850 ;  /* 0x0003685000007836 */ /* 0x000fe20000000000 */
[----:B------:R-:W-:Y:S01]  /*157d0*/  UMOV UR6, 0x0 ;  /* 0x0000000000067882 */ /* 0x000fe20000000000 */
[----:B------:R-:W-:Y:S01]  /*157e0*/  UIADD3.X UR5, URZ, UR37, URZ, UP0, !UPT ;  /* 0x000000253f057290 */ /* 0x000fe200087fe43f */
[----:B------:R-:W-:Y:S01]  /*157f0*/  UMOV UR7, 0x14f00000 ;  /* 0x14f0000000077882 */ /* 0x000fe20000000000 */
[----:B------:R-:W-:Y:S01]  /*15800*/  UMOV UR10, URZ ;  /* 0x0000003f000a7c82 */ /* 0x000fe20008000000 */
[----:B---3--:R-:W-:-:S02]  /*15810*/  IMAD R3, R2, 0x70, R3 ;  /* 0x0000007002037824 */ /* 0x008fc400078e0203 */
[----:B------:R-:W-:-:S04]  /*15820*/  IMAD R2, R19, 0xa800, R18 ;  /* 0x0000a80013027824 */ /* 0x000fc800078e0212 */
[----:B------:R-:W-:-:S07]  /*15830*/  VIADD R4, R2, 0x400 ;  /* 0x0000040002047836 */ /* 0x000fce0000000000 */
.L_x_323:
        /* <DEDUP_REMOVED lines=9> */
[----:B--2---:R-:W-:Y:S05]  /*158d0*/  @P0 BRA.U.ANY `(.L_x_323) ;  /* 0xfffffffd00d80947 */ /* 0x004fea000393ffff */
[----:B------:R-:W-:Y:S01]  /*158e0*/  PLOP3.LUT P0, PT, PT, PT, PT, 0x80, 0x0 ;  /* 0x000000000000781c */ /* 0x000fe20003f0f070 */
[----:B------:R-:W-:Y:S01]  /*158f0*/  VIADD R4, R2, 0x3c00 ;  /* 0x00003c0002047836 */ /* 0x000fe20000000000 */
[----:B------:R-:W-:Y:S01]  /*15900*/  UMOV UR6, 0x0 ;  /* 0x0000000000067882 */ /* 0x000fe20000000000 */
[----:B------:R-:W-:Y:S01]  /*15910*/  UMOV UR7, 0x14f00000 ;  /* 0x14f0000000077882 */ /* 0x000fe20000000000 */
[----:B------:R-:W-:-:S09]  /*15920*/  UMOV UR10, 0x40 ;  /* 0x00000040000a7882 */ /* 0x000fd20000000000 */
.L_x_324:
        /* <DEDUP_REMOVED lines=15> */
.L_x_325:
        /* <DEDUP_REMOVED lines=10> */
.L_x_318:
[----:B------:R-:W-:Y:S05]  /*15ac0*/  BSYNC B0 ;  /* 0x0000000000007941 */ /* 0x000fea0003800000 */
.L_x_317:
[----:B------:R-:W2:Y:S01]  /*15ad0*/  LDL.LU R4, [R1+0x14] ;  /* 0x0000140001047983 */ /* 0x000ea20000300800 */
[----:B------:R-:W-:-:S05]  /*15ae0*/  VIADD R19, R19, 0x1 ;  /* 0x0000000113137836 */ /* 0x000fca0000000000 */
[----:B------:R-:W-:-:S04]  /*15af0*/  ISETP.NE.AND P0, PT, R19, 0x2, PT ;  /* 0x000000021300780c */ /* 0x000fc80003f05270 */
[----:B------:R-:W-:Y:S02]  /*15b00*/  SEL R0, RZ, 0x1, P0 ;  /* 0x00000001ff007807 */ /* 0x000fe40000000000 */
[----:B------:R-:W-:Y:S02]  /*15b10*/  SEL R19, R19, RZ, P0 ;  /* 0x000000ff13137207 */ /* 0x000fe40000000000 */
[----:B--2---:R-:W-:-:S05]  /*15b20*/  LOP3.LUT R4, R4, R0, RZ, 0x3c, !PT ;  /* 0x0000000004047212 */ /* 0x004fca00078e3cff */
[----:B------:R2:W-:Y:S02]  /*15b30*/  STL [R1+0x14], R4 ;  /* 0x0000140401007387 */ /* 0x0005e40000100800 */
.L_x_239:
[----:B------:R-:W-:Y:S05]  /*15b40*/  BSYNC B7 ;  /* 0x0000000000077941 */ /* 0x000fea0003800000 */
.L_x_237:
[----:B---3--:R-:W3:Y:S02]  /*15b50*/  LDL R0, [R1+0x64] ;  /* 0x0000640001007983 */ /* 0x008ee40000100800 */
[----:B---3--:R-:W-:-:S13]  /*15b60*/  ISETP.NE.AND P0, PT, R0, RZ, PT ;  /* 0x000000ff0000720c */ /* 0x008fda0003f05270 */
[----:B------:R-:W-:Y:S05]  /*15b70*/  @!P0 BRA `(.L_x_326) ;  /* 0x00000000002c8947 */ /* 0x000fea0003800000 */
[----:B------:R-:W-:Y:S05]  /*15b80*/  WARPSYNC.ALL ;  /* 0x0000000000007948 */ /* 0x000fea0003800000 */
[----:B------:R-:W3:Y:S08]  /*15b90*/  S2UR UR5, SR_CgaCtaId ;  /* 0x00000000000579c3 */ /* 0x000ef00000008800 */
[----:B------:R-:W-:Y:S06]  /*15ba0*/  BAR.SYNC.DEFER_BLOCKING 0x5, 0x180 ;  /* 0x0146000000007b1d */ /* 0x000fec0000010000 */
[----:B------:R-:W-:-:S02]  /*15bb0*/  UMOV UR4, 0x400 ;  /* 0x0000040000047882 */ /* 0x000fc40000000000 */
[----:B---3--:R-:W-:-:S06]  /*15bc0*/  ULEA UR4, UR5, UR4, 0x18 ;  /* 0x0000000405047291 */ /* 0x008fcc000f8ec03f */
[----:B------:R-:W-:-:S05]  /*15bd0*/  IMAD.U32 R18, RZ, RZ, UR4 ;  /* 0x00000004ff127e24 */ /* 0x000fca000f8e00ff */
[----:B012---:R-:W0:Y:S04]  /*15be0*/  LDS.128 R4, [R18+0x368d0] ;  /* 0x0368d00012047984 */ /* 0x007e280000000c00 */
[----:B0-----:R1:W-:Y:S04]  /*15bf0*/  STL.64 [R1], R4 ;  /* 0x0000000401007387 */ /* 0x0013e80000100a00 */
[----:B------:R1:W-:Y:S01]  /*15c00*/  STL.64 [R1+0x8], R6 ;  /* 0x0000080601007387 */ /* 0x0003e20000100a00 */
[----:B------:R-:W-:Y:S06]  /*15c10*/  BAR.ARV 0x4, 0x180 ;  /* 0x0106000000007b1d */ /* 0x000fec0000002000 */
[----:B------:R-:W-:Y:S05]  /*15c20*/  BRA `(.L_x_327) ;  /* 0x0000000c00287947 */ /* 0x000fea0003800000 */
.L_x_326:
[----:B------:R-:W3:Y:S01]  /*15c30*/  S2R R0, SR_TID.X ;  /* 0x0000000000007919 */ /* 0x000ee20000002100 */
[----:B------:R-:W-:Y:S01]  /*15c40*/  UMOV UR4, 0xffffffff ;  /* 0xffffffff00047882 */ /* 0x000fe20000000000 */
[----:B---3--:R-:W-:-:S04]  /*15c50*/  LOP3.LUT R16, R0, 0x1f, RZ, 0xc0, !PT ;  /* 0x0000001f00107812 */ /* 0x008fc800078ec0ff */
[----:B------:R-:W-:Y:S01]  /*15c60*/  ISETP.NE.AND P0, PT, R16, 0x1f, PT ;  /* 0x0000001f1000780c */ /* 0x000fe20003f05270 */
[----:B------:R-:W-:-:S12]  /*15c70*/  BRA.DIV UR4, `(.L_x_328) ;  /* 0x0000002204987947 */ /* 0x000fd8000b800000 */
[----:B------:R-:W0:Y:S01]  /*15c80*/  LDL.LU R3, [R1] ;  /* 0x0000000001037983 */ /* 0x000e220000300800 */
[----:B------:R-:W-:-:S03]  /*15c90*/  ULDC UR4, c[0x0][0xc3c] ;  /* 0x00030f0000047ab9 */ /* 0x000fc60000000800 */
[----:B-1----:R-:W3:Y:S01]  /*15ca0*/  LDL R5, [R1+0xc] ;  /* 0x00000c0001057983 */ /* 0x002ee20000100800 */
[----:B------:R-:W-:Y:S01]  /*15cb0*/  ULDC.64 UR6, c[0x0][0x208] ;  /* 0x0000820000067ab9 */ /* 0x000fe20000000a00 */
[----:B0-----:R-:W-:Y:S02]  /*15cc0*/  IMAD.MOV.U32 R10, RZ, RZ, R3 ;  /* 0x000000ffff0a7224 */ /* 0x001fe400078e0003 */
[----:B---3--:R-:W-:-:S05]  /*15cd0*/  IMAD.IADD R0, R5, 0x1, R16 ;  /* 0x0000000105007824 */ /* 0x008fca00078e0210 */
[----:B------:R-:W-:-:S13]  /*15ce0*/  ISETP.GE.OR P1, PT, R0, UR4, !P0 ;  /* 0x0000000400007c0c */ /* 0x000fda000c726670 */
[----:B------:R-:W0:Y:S08]  /*15cf0*/  @!P1 LDC.64 R2, c[0x0][0xc80] ;  /* 0x00032000ff029b82 */ /* 0x000e300000000a00 */
[----:B--2---:R-:W1:Y:S01]  /*15d00*/  @!P1 LDC.64 R4, c[0x0][0xc78] ;  /* 0x00031e00ff049b82 */ /* 0x004e620000000a00 */
[----:B0-----:R-:W-:-:S05]  /*15d10*/  @!P1 IMAD.WIDE R2, R0, 0x4, R2 ;  /* 0x0000000400029825 */ /* 0x001fca00078e0202 */
[----:B------:R1:W2:Y:S02]  /*15d20*/  @!P1 LDG.E R7, desc[UR6][R2.64] ;  /* 0x0000000602079981 */ /* 0x0002a4000c1e1900 */
[----:B-1----:R-:W-:-:S06]  /*15d30*/  @!P1 IMAD.WIDE R2, R0, 0x4, R4 ;  /* 0x0000000400029825 */ /* 0x002fcc00078e0204 */
[----:B------:R-:W3:Y:S01]  /*15d40*/  @!P1 LDG.E R2, desc[UR6][R2.64] ;  /* 0x0000000602029981 */ /* 0x000ee2000c1e1900 */
[----:B------:R-:W-:Y:S01]  /*15d50*/  IMAD.MOV.U32 R6, RZ, RZ, RZ ;  /* 0x000000ffff067224 */ /* 0x000fe200078e00ff */
[C---:B------:R-:W-:Y:S01]  /*15d60*/  ISETP.GE.U32.AND P2, PT, R16.reuse, 0x2, PT ;  /* 0x000000021000780c */ /* 0x040fe20003f46070 */
[----:B------:R-:W-:Y:S01]  /*15d70*/  IMAD.MOV.U32 R4, RZ, RZ, RZ ;  /* 0x000000ffff047224 */ /* 0x000fe200078e00ff */
[C---:B------:R-:W-:Y:S01]  /*15d80*/  ISETP.GE.U32.AND P3, PT, R16.reuse, 0x4, PT ;  /* 0x000000041000780c */ /* 0x040fe20003f66070 */
[----:B------:R-:W-:Y:S01]  /*15d90*/  SHFL.IDX PT, R0, R10, RZ, 0x1f ;  /* 0x00001fff0a007589 */ /* 0x000fe200000e0000 */
[C---:B------:R-:W-:Y:S02]  /*15da0*/  ISETP.GE.U32.AND P4, PT, R16.reuse, 0x8, PT ;  /* 0x000000081000780c */ /* 0x040fe40003f86070 */
[----:B------:R-:W-:Y:S01]  /*15db0*/  ISETP.GE.U32.AND P5, PT, R16, 0x10, PT ;  /* 0x000000101000780c */ /* 0x000fe20003fa6070 */
[----:B------:R-:W-:Y:S01]  /*15dc0*/  SHFL.IDX PT, R8, R10, 0x1, 0x1f ;  /* 0x00201f000a087f89 */ /* 0x000fe200000e0000 */
[----:B--2---:R-:W-:-:S02]  /*15dd0*/  @!P1 IMAD.MOV.U32 R6, RZ, RZ, R7 ;  /* 0x000000ffff069224 */ /* 0x004fc400078e0007 */
[----:B------:R-:W-:Y:S02]  /*15de0*/  IMAD.MOV.U32 R7, RZ, RZ, RZ ;  /* 0x000000ffff077224 */ /* 0x000fe400078e00ff */
[----:B---3--:R-:W-:Y:S01]  /*15df0*/  @!P1 IMAD.MOV.U32 R7, RZ, RZ, R2 ;  /* 0x000000ffff079224 */ /* 0x008fe200078e0002 */
[----:B------:R-:W-:-:S03]  /*15e00*/  ISETP.NE.AND P1, PT, R16, RZ, PT ;  /* 0x000000ff1000720c */ /* 0x000fc60003f25270 */
[----:B------:R-:W-:-:S05]  /*15e10*/  IMAD R2, R7, R6, RZ ;  /* 0x0000000607027224 */ /* 0x000fca00078e02ff */
        /* <DEDUP_REMOVED lines=15> */
[----:B------:R0:W1:Y:S02]  /*15f10*/  SHFL.IDX PT, R9, R2, 0x1f, 0x1f ;  /* 0x03e01f0002097f89 */ /* 0x00006400000e0000 */
.L_x_392:
[----:B------:R-:W-:Y:S02]  /*15f20*/  ULDC UR4, c[0x0][0xc38] ;  /* 0x00030e0000047ab9 */ /* 0x000fe40000000800 */
[----:B------:R-:W-:-:S04]  /*15f30*/  IMAD.U32 R3, RZ, RZ, UR4 ;  /* 0x00000004ff037e24 */ /* 0x000fc8000f8e00ff */
[----:B-1----:R-:W-:-:S04]  /*15f40*/  IMAD R9, R9, R3, RZ ;  /* 0x0000000309097224 */ /* 0x002fc800078e02ff */
[----:B------:R-:W-:-:S05]  /*15f50*/  IMAD.IADD R5, R8, 0x1, R9 ;  /* 0x0000000108057824 */ /* 0x000fca00078e0209 */
[----:B------:R-:W-:-:S13]  /*15f60*/  ISETP.GT.AND P6, PT, R5, R0, PT ;  /* 0x000000000500720c */ /* 0x000fda0003fc4270 */
[----:B------:R-:W-:Y:S05]  /*15f70*/  @P6 BRA `(.L_x_329) ;  /* 0x0000000000b06947 */ /* 0x000fea0003800000 */
.L_x_332:
[----:B------:R-:W2:Y:S01]  /*15f80*/  LDL.LU R3, [R1+0xc] ;  /* 0x00000c0001037983 */ /* 0x000ea20000300800 */
[----:B0-----:R-:W0:Y:S01]  /*15f90*/  LDC R2, c[0x0][0xc3c] ;  /* 0x00030f00ff027b82 */ /* 0x001e220000000800 */
[----:B--2---:R-:W-:-:S05]  /*15fa0*/  VIADD R3, R3, 0x1f ;  /* 0x0000001f03037836 */ /* 0x004fca0000000000 */
[----:B0-----:R-:W-:-:S13]  /*15fb0*/  ISETP.GE.AND P6, PT, R3, R2, PT ;  /* 0x000000020300720c */ /* 0x001fda0003fc6270 */
[----:B------:R-:W-:Y:S05]  /*15fc0*/  @P6 BRA `(.L_x_330) ;  /* 0x0000000400d86947 */ /* 0x000fea0003800000 */
[----:B------:R-:W0:Y:S01]  /*15fd0*/  S2R R6, SR_TID.X ;  /* 0x0000000000067919 */ /* 0x000e220000002100 */
[----:B------:R-:W-:Y:S01]  /*15fe0*/  ULDC.64 UR4, c[0x0][0x208] ;  /* 0x0000820000047ab9 */ /* 0x000fe20000000a00 */
[----:B------:R1:W-:Y:S01]  /*15ff0*/  STL [R1+0xc], R3 ;  /* 0x00000c0301007387 */ /* 0x0003e20000100800 */
[----:B0-----:R-:W-:-:S05]  /*16000*/  LOP3.LUT R6, R6, 0x1f, RZ, 0xc0, !PT ;  /* 0x0000001f06067812 */ /* 0x001fca00078ec0ff */
[----:B------:R-:W-:Y:S02]  /*16010*/  IMAD.IADD R7, R3, 0x1, R6 ;  /* 0x0000000103077824 */ /* 0x000fe400078e0206 */
[----:B------:R-:W-:-:S03]  /*16020*/  IMAD.MOV.U32 R6, RZ, RZ, RZ ;  /* 0x000000ffff067224 */ /* 0x000fc600078e00ff */
[----:B------:R-:W-:-:S13]  /*16030*/  ISETP.GE.OR P6, PT, R7, R2, !P0 ;  /* 0x000000020700720c */ /* 0x000fda00047c6670 */
[----:B-1----:R-:W0:Y:S02]  /*16040*/  @!P6 LDC.64 R2, c[0x0][0xc80] ;  /* 0x00032000ff02eb82 */ /* 0x002e240000000a00 */
[----:B0-----:R-:W-:-:S05]  /*16050*/  @!P6 IMAD.WIDE R2, R7, 0x4, R2 ;  /* 0x000000040702e825 */ /* 0x001fca00078e0202 */
[----:B------:R0:W2:Y:S02]  /*16060*/  @!P6 LDG.E R6, desc[UR4][R2.64] ;  /* 0x000000040206e981 */ /* 0x0000a4000c1e1900 */
[----:B0-----:R-:W0:Y:S02]  /*16070*/  @!P6 LDC.64 R2, c[0x0][0xc78] ;  /* 0x00031e00ff02eb82 */ /* 0x001e240000000a00 */
[----:B0-----:R-:W-:-:S04]  /*16080*/  @!P6 IMAD.WIDE R2, R7, 0x4, R2 ;  /* 0x000000040702e825 */ /* 0x001fc800078e0202 */
[----:B------:R-:W-:-:S06]  /*16090*/  IMAD.MOV.U32 R7, RZ, RZ, RZ ;  /* 0x000000ffff077224 */ /* 0x000fcc00078e00ff */
[----:B------:R-:W2:Y:S01]  /*160a0*/  @!P6 LDG.E R7, desc[UR4][R2.64] ;  /* 0x000000040207e981 */ /* 0x000ea2000c1e1900 */
[----:B------:R-:W-:Y:S01]  /*160b0*/  UMOV UR4, 0xffffffff ;  /* 0xffffffff00047882 */ /* 0x000fe20000000000 */
[----:B--2---:R-:W-:Y:S02]  /*160c0*/  IMAD R2, R7, R6, RZ ;  /* 0x0000000607027224 */ /* 0x004fe400078e02ff */
[----:B------:R-:W-:Y:S05]  /*160d0*/  BRA.DIV UR4, `(.L_x_331) ;  /* 0x0000002204e47947 */ /* 0x000fea000b800000 */
        /* <DEDUP_REMOVED lines=16> */
.L_x_400:
[----:B------:R-:W-:Y:S02]  /*161e0*/  ULDC UR4, c[0x0][0xc38] ;  /* 0x00030e0000047ab9 */ /* 0x000fe40000000800 */
[----:B------:R-:W-:-:S04]  /*161f0*/  IMAD.U32 R3, RZ, RZ, UR4 ;  /* 0x00000004ff037e24 */ /* 0x000fc8000f8e00ff */
[----:B-1----:R-:W-:-:S04]  /*16200*/  IMAD R9, R9, R3, RZ ;  /* 0x0000000309097224 */ /* 0x002fc800078e02ff */
[----:B------:R-:W-:-:S05]  /*16210*/  IMAD.IADD R5, R9, 0x1, R5 ;  /* 0x0000000109057824 */ /* 0x000fca00078e0205 */
[----:B------:R-:W-:-:S13]  /*16220*/  ISETP.GT.AND P6, PT, R5, R0, PT ;  /* 0x000000000500720c */ /* 0x000fda0003fc4270 */
[----:B------:R-:W-:Y:S05]  /*16230*/  @!P6 BRA `(.L_x_332) ;  /* 0xfffffffc0050e947 */ /* 0x000fea000383ffff */
.L_x_329:
[----:B------:R-:W-:Y:S01]  /*16240*/  IMAD.IADD R9, R5, 0x1, -R9 ;  /* 0x0000000105097824 */ /* 0x000fe200078e0a09 */
[----:B------:R-:W-:-:S03]  /*16250*/  UMOV UR4, 0xffffffff ;  /* 0xffffffff00047882 */ /* 0x000fc60000000000 */
[----:B------:R-:W-:-:S05]  /*16260*/  IMAD R5, R2, R3, R9 ;  /* 0x0000000302057224 */ /* 0x000fca00078e0209 */
[----:B------:R-:W-:Y:S01]  /*16270*/  ISETP.GT.AND P6, PT, R5, R0, PT ;  /* 0x000000000500720c */ /* 0x000fe20003fc4270 */
[----:B------:R-:W-:-:S12]  /*16280*/  BRA.DIV UR4, `(.L_x_333) ;  /* 0x0000002604507947 */ /* 0x000fd8000b800000 */
[----:B------:R-:W-:-:S04]  /*16290*/  VOTE.ANY R8, PT, !P6 ;  /* 0x0000000000087806 */ /* 0x000fc800070e0100 */
[----:B------:R-:W1:Y:S02]  /*162a0*/  POPC R5, R8 ;  /* 0x0000000800057309 */ /* 0x000e640000000000 */
[----:B-1----:R1:W2:Y:S04]  /*162b0*/  SHFL.IDX PT, R6, R6, R5, 0x1f ;  /* 0x00001f0506067589 */ /* 0x0022a800000e0000 */
[----:B------:R1:W3:Y:S02]  /*162c0*/  SHFL.IDX PT, R7, R7, R5, 0x1f ;  /* 0x00001f0507077589 */ /* 0x0002e400000e0000 */
.L_x_405:
[----:B------:R-:W-:-:S13]  /*162d0*/  ISETP.NE.AND P0, PT, R8, RZ, PT ;  /* 0x000000ff0800720c */ /* 0x000fda0003f05270 */
[----:B------:R-:W-:Y:S05]  /*162e0*/  @!P0 BRA `(.L_x_334) ;  /* 0x0000000000148947 */ /* 0x000fea0003800000 */
[----:B------:R-:W-:Y:S01]  /*162f0*/  UMOV UR4, 0xffffffff ;  /* 0xffffffff00047882 */ /* 0x000fe20000000000 */
[----:B------:R-:W-:Y:S02]  /*16300*/  VIADD R12, R5, 0xffffffff ;  /* 0xffffffff050c7836 */ /* 0x000fe40000000000 */
[----:B------:R-:W-:Y:S05]  /*16310*/  BRA.DIV UR4, `(.L_x_335) ;  /* 0x0000002604887947 */ /* 0x000fea000b800000 */
[----:B0-----:R0:W4:Y:S02]  /*16320*/  SHFL.IDX PT, R2, R2, R12, 0x1f ;  /* 0x00001f0c02027589 */ /* 0x00112400000e0000 */
.L_x_408:
[----:B----4-:R-:W-:-:S07]  /*16330*/  IMAD.MOV.U32 R4, RZ, RZ, R2 ;  /* 0x000000ffff047224 */ /* 0x010fce00078e0002 */
.L_x_334:
[----:B------:R-:W4:Y:S01]  /*16340*/  LDL.LU R10, [R1+0xc] ;  /* 0x00000c00010a7983 */ /* 0x000f220000300800 */
[----:B------:R-:W-:Y:S01]  /*16350*/  IMAD R9, R4, R3, R9 ;  /* 0x0000000304097224 */ /* 0x000fe200078e0209 */
[----:B--2---:R-:W-:-:S03]  /*16360*/  IABS R4, R6 ;  /* 0x0000000600047213 */ /* 0x004fc60000000000 */
[----:B------:R-:W-:Y:S01]  /*16370*/  IMAD.IADD R0, R0, 0x1, -R9 ;  /* 0x0000000100007824 */ /* 0x000fe200078e0a09 */
[----:B0-----:R-:W0:Y:S01]  /*16380*/  I2F.RP R2, R4 ;  /* 0x0000000400027306 */ /* 0x001e220000209400 */
[----:B------:R2:W-:Y:S02]  /*16390*/  STL [R1], R9 ;  /* 0x0000000901007387 */ /* 0x0005e40000100800 */
[----:B--2---:R-:W-:-:S05]  /*163a0*/  IABS R9, R6 ;  /* 0x0000000600097213 */ /* 0x004fca0000000000 */
[----:B0-----:R-:W0:Y:S01]  /*163b0*/  MUFU.RCP R2, R2 ;  /* 0x0000000200027308 */ /* 0x001e220000001000 */
[----:B------:R-:W-:Y:S02]  /*163c0*/  IMAD.MOV R9, RZ, RZ, -R9 ;  /* 0x000000ffff097224 */ /* 0x000fe400078e0a09 */
[----:B0-----:R-:W-:-:S05]  /*163d0*/  VIADD R2, R2, 0xffffffe ;  /* 0x0ffffffe02027836 */ /* 0x001fca0000000000 */
[----:B------:R-:W0:Y:S02]  /*163e0*/  F2I.FTZ.U32.TRUNC.NTZ R3, R2 ;  /* 0x0000000200037305 */ /* 0x000e24000021f000 */
[----:B0-----:R-:W-:-:S04]  /*163f0*/  IMAD.MOV R2, RZ, RZ, -R3 ;  /* 0x000000ffff027224 */ /* 0x001fc800078e0a03 */
[----:B------:R-:W-:Y:S02]  /*16400*/  IMAD R8, R2, R4, RZ ;  /* 0x0000000402087224 */ /* 0x000fe400078e02ff */
[----:B------:R-:W-:-:S04]  /*16410*/  IMAD.MOV.U32 R2, RZ, RZ, RZ ;  /* 0x000000ffff027224 */ /* 0x000fc800078e00ff */
[----:B------:R-:W-:Y:S01]  /*16420*/  IMAD.HI.U32 R2, R3, R8, R2 ;  /* 0x0000000803027227 */ /* 0x000fe200078e0002 */
[----:B------:R-:W-:-:S05]  /*16430*/  IABS R3, R0 ;  /* 0x0000000000037213 */ /* 0x000fca0000000000 */
[----:B------:R-:W-:-:S04]  /*16440*/  IMAD.HI.U32 R8, R2, R3, RZ ;  /* 0x0000000302087227 */ /* 0x000fc800078e00ff */
[----:B------:R-:W-:-:S05]  /*16450*/  IMAD R3, R8, R9, R3 ;  /* 0x0000000908037224 */ /* 0x000fca00078e0203 */
[----:B------:R-:W-:-:S13]  /*16460*/  ISETP.GT.U32.AND P1, PT, R4, R3, PT ;  /* 0x000000030400720c */ /* 0x000fda0003f24070 */
[----:B------:R-:W-:Y:S02]  /*16470*/  @!P1 IMAD.IADD R3, R3, 0x1, -R4 ;  /* 0x0000000103039824 */ /* 0x000fe400078e0a04 */
[----:B------:R-:W-:Y:S01]  /*16480*/  @!P1 VIADD R8, R8, 0x1 ;  /* 0x0000000108089836 */ /* 0x000fe20000000000 */
[----:B------:R-:W-:Y:S02]  /*16490*/  ISETP.NE.AND P1, PT, R6, RZ, PT ;  /* 0x000000ff0600720c */ /* 0x000fe40003f25270 */
[----:B------:R-:W-:Y:S02]  /*164a0*/  ISETP.GE.U32.AND P0, PT, R3, R4, PT ;  /* 0x000000040300720c */ /* 0x000fe40003f06070 */
[----:B---3--:R-:W-:-:S04]  /*164b0*/  IABS R4, R7 ;  /* 0x0000000700047213 */ /* 0x008fc80000000000 */
[----:B------:R-:W0:Y:S07]  /*164c0*/  I2F.RP R2, R4 ;  /* 0x0000000400027306 */ /* 0x000e2e0000209400 */
[----:B------:R-:W-:Y:S01]  /*164d0*/  @P0 VIADD R8, R8, 0x1 ;  /* 0x0000000108080836 */ /* 0x000fe20000000000 */
[----:B0-----:R-:W0:Y:S02]  /*164e0*/  MUFU.RCP R2, R2 ;  /* 0x0000000200027308 */ /* 0x001e240000001000 */
[----:B0-----:R-:W-:-:S06]  /*164f0*/  VIADD R2, R2, 0xffffffe ;  /* 0x0ffffffe02027836 */ /* 0x001fcc0000000000 */
[----:B------:R-:W0:Y:S02]  /*16500*/  F2I.FTZ.U32.TRUNC.NTZ R3, R2 ;  /* 0x0000000200037305 */ /* 0x000e24000021f000 */
[----:B0-----:R-:W-:-:S04]  /*16510*/  IMAD.MOV R2, RZ, RZ, -R3 ;  /* 0x000000ffff027224 */ /* 0x001fc800078e0a03 */
[----:B------:R-:W-:Y:S02]  /*16520*/  IMAD R9, R2, R4, RZ ;  /* 0x0000000402097224 */ /* 0x000fe400078e02ff */
[----:B------:R-:W-:-:S04]  /*16530*/  IMAD.MOV.U32 R2, RZ, RZ, RZ ;  /* 0x000000ffff027224 */ /* 0x000fc800078e00ff */
[----:B------:R-:W-:Y:S01]  /*16540*/  IMAD.HI.U32 R2, R3, R9, R2 ;  /* 0x0000000903027227 */ /* 0x000fe200078e0002 */
[----:B------:R-:W-:Y:S02]  /*16550*/  LOP3.LUT R3, R0, R6, RZ, 0x3c, !PT ;  /* 0x0000000600037212 */ /* 0x000fe400078e3cff */
[----:B------:R-:W-:Y:S02]  /*16560*/  IABS R9, R7 ;  /* 0x0000000700097213 */ /* 0x000fe40000000000 */
[----:B------:R-:W-:-:S03]  /*16570*/  ISETP.GE.AND P2, PT, R3, RZ, PT ;  /* 0x000000ff0300720c */ /* 0x000fc60003f46270 */
[----:B------:R-:W-:-:S10]  /*16580*/  IMAD.MOV R9, RZ, RZ, -R9 ;  /* 0x000000ffff097224 */ /* 0x000fd400078e0a09 */
[----:B------:R-:W-:Y:S01]  /*16590*/  @!P2 IMAD.MOV R8, RZ, RZ, -R8 ;  /* 0x000000ffff08a224 */ /* 0x000fe200078e0a08 */
[----:B------:R-:W-:-:S04]  /*165a0*/  @!P1 LOP3.LUT R8, RZ, R6, RZ, 0x33, !PT ;  /* 0x00000006ff089212 */ /* 0x000fc800078e33ff */
[-C--:B------:R-:W-:Y:S01]  /*165b0*/  IABS R3, R8.reuse ;  /* 0x0000000800037213 */ /* 0x080fe20000000000 */
[----:B------:R-:W-:-:S04]  /*165c0*/  IMAD R6, R6, R8, RZ ;  /* 0x0000000806067224 */ /* 0x000fc800078e02ff */
[----:B------:R-:W-:-:S04]  /*165d0*/  IMAD.HI.U32 R2, R2, R3, RZ ;  /* 0x0000000302027227 */ /* 0x000fc800078e00ff */
[----:B------:R-:W-:-:S05]  /*165e0*/  IMAD R3, R2, R9, R3 ;  /* 0x0000000902037224 */ /* 0x000fca00078e0203 */
[----:B------:R-:W-:-:S13]  /*165f0*/  ISETP.GT.U32.AND P1, PT, R4, R3, PT ;  /* 0x000000030400720c */ /* 0x000fda0003f24070 */
[----:B------:R-:W-:Y:S02]  /*16600*/  @!P1 IMAD.IADD R3, R3, 0x1, -R4 ;  /* 0x0000000103039824 */ /* 0x000fe400078e0a04 */
[----:B------:R-:W-:Y:S01]  /*16610*/  @!P1 VIADD R2, R2, 0x1 ;  /* 0x0000000102029836 */ /* 0x000fe20000000000 */
[----:B------:R-:W-:Y:S02]  /*16620*/  ISETP.NE.AND P1, PT, R7, RZ, PT ;  /* 0x000000ff0700720c */ /* 0x000fe40003f25270 */
[----:B------:R-:W-:Y:S01]  /*16630*/  ISETP.GE.U32.AND P0, PT, R3, R4, PT ;  /* 0x000000040300720c */ /* 0x000fe20003f06070 */
[----:B------:R-:W-:Y:S01]  /*16640*/  IMAD.IADD R4, R0, 0x1, -R6 ;  /* 0x0000000100047824 */ /* 0x000fe200078e0a06 */
[----:B------:R-:W-:-:S04]  /*16650*/  LOP3.LUT R3, R8, R7, RZ, 0x3c, !PT ;  /* 0x0000000708037212 */ /* 0x000fc800078e3cff */
[----:B------:R-:W-:-:S07]  /*16660*/  ISETP.GE.AND P2, PT, R3, RZ, PT ;  /* 0x000000ff0300720c */ /* 0x000fce0003f46270 */
[----:B------:R-:W-:-:S06]  /*16670*/  @P0 VIADD R2, R2, 0x1 ;  /* 0x0000000102020836 */ /* 0x000fcc0000000000 */
[----:B------:R-:W-:Y:S01]  /*16680*/  @!P2 IMAD.MOV R2, RZ, RZ, -R2 ;  /* 0x000000ffff02a224 */ /* 0x000fe200078e0a02 */
[----:B------:R-:W-:-:S05]  /*16690*/  @!P1 LOP3.LUT R2, RZ, R7, RZ, 0x33, !PT ;  /* 0x00000007ff029212 */ /* 0x000fca00078e33ff */
[--C-:B------:R-:W-:Y:S02]  /*166a0*/  IMAD.MOV R3, RZ, RZ, -R2.reuse ;  /* 0x000000ffff037224 */ /* 0x100fe400078e0a02 */
[C---:B------:R-:W-:Y:S02]  /*166b0*/  IMAD R2, R7.reuse, 0x1000000, R2 ;  /* 0x0100000007027824 */ /* 0x040fe400078e0202 */
[----:B------:R-:W-:-:S04]  /*166c0*/  IMAD R3, R7, R3, R8 ;  /* 0x0000000307037224 */ /* 0x000fc800078e0208 */
[----:B------:R-:W-:-:S05]  /*166d0*/  IMAD R0, R3, 0x10000, R2 ;  /* 0x0001000003007824 */ /* 0x000fca00078e0202 */
[----:B------:R0:W-:Y:S01]  /*166e0*/  STL [R1+0x8], R0 ;  /* 0x0000080001007387 */ /* 0x0001e20000100800 */
[----:B----4-:R-:W-:-:S05]  /*166f0*/  IMAD.IADD R10, R5, 0x1, R10 ;  /* 0x00000001050a7824 */ /* 0x010fca00078e020a */
[----:B------:R0:W-:Y:S04]  /*16700*/  STL [R1+0xc], R10 ;  /* 0x00000c0a01007387 */ /* 0x0001e80000100800 */
[----:B------:R0:W-:Y:S01]  /*16710*/  STL [R1+0x4], R4 ;  /* 0x0000040401007387 */ /* 0x0001e20000100800 */
[----:B------:R-:W-:Y:S05]  /*16720*/  BRA `(.L_x_336) ;  /* 0x0000000000287947 */ /* 0x000fea0003800000 */
.L_x_330:
[----:B------:R-:W-:Y:S01]  /*16730*/  UMOV UR4, URZ ;  /* 0x0000003f00047c82 */ /* 0x000fe20008000000 */
[----:B------:R-:W-:Y:S01]  /*16740*/  ULDC UR6, c[0x0][0xc3c] ;  /* 0x00030f0000067ab9 */ /* 0x000fe20000000800 */
[----:B------:R-:W-:Y:S01]  /*16750*/  UMOV UR5, URZ ;  /* 0x0000003f00057c82 */ /* 0x000fe20008000000 */
[----:B------:R0:W-:Y:S01]  /*16760*/  STL [R1], R0 ;  /* 0x0000000001007387 */ /* 0x0001e20000100800 */
[----:B------:R-:W-:Y:S02]  /*16770*/  IMAD.U32 R3, RZ, RZ, UR4 ;  /* 0x00000004ff037e24 */ /* 0x000fe4000f8e00ff */
[----:B------:R-:W-:-:S03]  /*16780*/  IMAD.U32 R2, RZ, RZ, UR5 ;  /* 0x00000005ff027e24 */ /* 0x000fc6000f8e00ff */
[----:B------:R1:W-:Y:S01]  /*16790*/  STL [R1+0x4], R3 ;  /* 0x0000040301007387 */ /* 0x0003e20000100800 */
[----:B0-----:R-:W-:-:S05]  /*167a0*/  IMAD.U32 R0, RZ, RZ, UR6 ;  /* 0x00000006ff007e24 */ /* 0x001fca000f8e00ff */
[----:B------:R1:W-:Y:S04]  /*167b0*/  STL [R1+0xc], R0 ;  /* 0x00000c0001007387 */ /* 0x0003e80000100800 */
[----:B------:R1:W-:Y:S02]  /*167c0*/  STL [R1+0x8], R2 ;  /* 0x0000080201007387 */ /* 0x0003e40000100800 */
.L_x_336:
[----:B-1----:R-:W2:Y:S04]  /*167d0*/  LDL R3, [R1+0x8] ;  /* 0x0000080001037983 */ /* 0x002ea80000100800 */
[----:B------:R-:W3:Y:S04]  /*167e0*/  LDL R2, [R1+0xc] ;  /* 0x00000c0001027983 */ /* 0x000ee80000100800 */
[----:B0-----:R-:W4:Y:S04]  /*167f0*/  LDL R4, [R1] ;  /* 0x0000000001047983 */ /* 0x001f280000100800 */
[----:B------:R-:W4:Y:S01]  /*16800*/  LDL R5, [R1+0x4] ;  /* 0x0000040001057983 */ /* 0x000f220000100800 */
[----:B------:R-:W-:Y:S05]  /*16810*/  WARPSYNC.ALL ;  /* 0x0000000000007948 */ /* 0x000fea0003800000 */
[----:B------:R-:W0:Y:S02]  /*16820*/  S2R R0, SR_TID.X ;  /* 0x0000000000007919 */ /* 0x000e240000002100 */
[----:B0-----:R-:W-:Y:S01]  /*16830*/  LOP3.LUT R0, R0, 0x1f, RZ, 0xc0, !PT ;  /* 0x0000001f00007812 */ /* 0x001fe200078ec0ff */
[----:B------:R-:W-:Y:S03]  /*16840*/  BAR.SYNC.DEFER_BLOCKING 0x4, 0x180 ;  /* 0x0106000000007b1d */ /* 0x000fe60000010000 */
[----:B------:R-:W-:-:S13]  /*16850*/  ISETP.NE.AND P0, PT, R0, RZ, PT ;  /* 0x000000ff0000720c */ /* 0x000fda0003f05270 */
[----:B------:R-:W-:Y:S01]  /*16860*/  @!P0 MOV R0, 0x400 ;  /* 0x0000040000008802 */ /* 0x000fe20000000f00 */
[----:B--2---:R-:W-:Y:S02]  /*16870*/  IMAD.MOV.U32 R6, RZ, RZ, R3 ;  /* 0x000000ffff067224 */ /* 0x004fe400078e0003 */
[----:B------:R-:W0:Y:S01]  /*16880*/  @!P0 S2R R3, SR_CgaCtaId ;  /* 0x0000000000038919 */ /* 0x000e220000008800 */
[----:B---3--:R-:W-:Y:S01]  /*16890*/  IMAD.MOV.U32 R7, RZ, RZ, R2 ;  /* 0x000000ffff077224 */ /* 0x008fe200078e0002 */
[----:B0-----:R-:W-:-:S05]  /*168a0*/  @!P0 LEA R18, R3, R0, 0x18 ;  /* 0x0000000003128211 */ /* 0x001fca00078ec0ff */
[----:B----4-:R0:W-:Y:S01]  /*168b0*/  @!P0 STS.128 [R18+0x368d0], R4 ;  /* 0x0368d00412008388 */ /* 0x0101e20000000c00 */
[----:B------:R-:W-:Y:S06]  /*168c0*/  BAR.ARV 0x5, 0x180 ;  /* 0x0146000000007b1d */ /* 0x000fec0000002000 */
.L_x_327:
[----:B------:R-:W2:Y:S01]  /*168d0*/  LDL R0, [R1+0xc] ;  /* 0x00000c0001007983 */ /* 0x000ea20000100800 */
[----:B------:R-:W-:Y:S02]  /*168e0*/  ULDC UR4, c[0x0][0xc3c] ;  /* 0x00030f0000047ab9 */ /* 0x000fe40000000800 */
[----:B--2---:R-:W-:-:S13]  /*168f0*/  ISETP.GE.AND P0, PT, R0, UR4, PT ;  /* 0x0000000400007c0c */ /* 0x004fda000bf06270 */
[----:B------:R-:W-:Y:S05]  /*16900*/  @!P0 BRA `(.L_x_337) ;  /* 0xffffffa4003c8947 */ /* 0x000fea000383ffff */
[----:B------:R-:W-:Y:S05]  /*16910*/  BSYNC B8 ;  /* 0x0000000000087941 */ /* 0x000fea0003800000 */
.L_x_231:
[----:B0-----:R-:W3:Y:S01]  /*16920*/  LDL.LU R0, [R1+0x48] ;  /* 0x0000480001007983 */ /* 0x001ee20000300800 */
[----:B------:R-:W-:Y:S01]  /*16930*/  BSSY B0, `(.L_x_338) ;  /* 0x000000b000007945 */ /* 0x000fe20003800000 */
[----:B-12---:R-:W0:Y:S01]  /*16940*/  S2R R5, SR_CgaCtaId ;  /* 0x0000000000057919 */ /* 0x006e220000008800 */
[----:B---3--:R-:W-:-:S05]  /*16950*/  VIADD R0, R0, 0x1 ;  /* 0x0000000100007836 */ /* 0x008fca0000000000 */
[----:B------:R-:W-:-:S04]  /*16960*/  LEA.HI R2, R0, R0, RZ, 0x1 ;  /* 0x0000000000027211 */ /* 0x000fc800078f08ff */
[----:B------:R-:W-:-:S05]  /*16970*/  LOP3.LUT R3, R2, 0xfffffffe, RZ, 0xc0, !PT ;  /* 0xfffffffe02037812 */ /* 0x000fca00078ec0ff */
[----:B------:R-:W-:Y:S01]  /*16980*/  IMAD.IADD R3, R0, 0x1, -R3 ;  /* 0x0000000100037824 */ /* 0x000fe200078e0a03 */
[----:B------:R-:W-:-:S04]  /*16990*/  MOV R0, 0x400 ;  /* 0x0000040000007802 */ /* 0x000fc80000000f00 */
[----:B0-----:R-:W-:Y:S02]  /*169a0*/  LEA R0, R5, R0, 0x18 ;  /* 0x0000000005007211 */ /* 0x001fe400078ec0ff */
[----:B------:R-:W-:-:S04]  /*169b0*/  SHF.L.U32 R3, R3, 0x1f, RZ ;  /* 0x0000001f03037819 */ /* 0x000fc800000006ff */
[----:B------:R-:W0:Y:S02]  /*169c0*/  SYNCS.PHASECHK.TRANS64.TRYWAIT P0, [R0+URZ+0x36820], R3 ;  /* 0x03682003000075a7 */ /* 0x000e24000800017f */
[----:B0-----:R-:W-:Y:S05]  /*169d0*/  @!P0 BRA `(.L_x_339) ;  /* 0x0000002000008947 */ /* 0x001fea0003800000 */
.L_x_409:
[----:B------:R-:W-:Y:S05]  /*169e0*/  BSYNC B0 ;  /* 0x0000000000007941 */ /* 0x000fea0003800000 */
.L_x_338:
[----:B------:R-:W-:-:S03]  /*169f0*/  UMOV UR4, 0xffffffff ;  /* 0xffffffff00047882 */ /* 0x000fc60000000000 */
[----:B------:R-:W-:Y:S05]  /*16a00*/  BRA.DIV UR4, `(.L_x_340) ;  /* 0x0000002204087947 */ /* 0x000fea000b800000 */
[----:B------:R-:W1:Y:S02]  /*16a10*/  S2R R2, SR_TID.X ;  /* 0x0000000000027919 */ /* 0x000e640000002100 */
[----:B-1----:R-:W-:-:S04]  /*16a20*/  SHF.R.U32.HI R2, RZ, 0x5, R2 ;  /* 0x00000005ff027819 */ /* 0x002fc80000011602 */
[----:B------:R-:W-:-:S05]  /*16a30*/  LOP3.LUT R2, R2, 0x3, RZ, 0xc0, !PT ;  /* 0x0000000302027812 */ /* 0x000fca00078ec0ff */
[----:B------:R1:W2:Y:S02]  /*16a40*/  SHFL.IDX PT, R14, R2, RZ, 0x1f ;  /* 0x00001fff020e7589 */ /* 0x0002a400000e0000 */
.L_x_412:
[----:B--2---:R-:W-:Y:S01]  /*16a50*/  ISETP.NE.AND P0, PT, R14, RZ, PT ;  /* 0x000000ff0e00720c */ /* 0x004fe20003f05270 */
[----:B------:R-:W-:-:S12]  /*16a60*/  BSSY B0, `(.L_x_341) ;  /* 0x0000027000007945 */ /* 0x000fd80003800000 */
[----:B------:R-:W-:Y:S05]  /*16a70*/  @P0 BRA `(.L_x_342) ;  /* 0x0000000000940947 */ /* 0x000fea0003800000 */
[----:B------:R-:W-:-:S03]  /*16a80*/  UMOV UR4, 0xffffffff ;  /* 0xffffffff00047882 */ /* 0x000fc60000000000 */
[----:B------:R-:W-:Y:S05]  /*16a90*/  BRA.DIV UR4, `(.L_x_343) ;  /* 0x0000002204187947 */ /* 0x000fea000b800000 */
[----:B------:R-:W-:-:S13]  /*16aa0*/  ELECT P6, URZ, PT ;  /* 0x00000000003f782f */ /* 0x000fda00038c0000 */
.L_x_415:
        /* <DEDUP_REMOVED lines=8> */
.L_x_344:
[----:B------:R-:W2:Y:S01]  /*16b30*/  LDL.LU R7, [R1+0x14] ;  /* 0x0000140001077983 */ /* 0x000ea20000300800 */
[----:B------:R-:W-:Y:S02]  /*16b40*/  VIADD R2, R0, 0x36840 ;  /* 0x0003684000027836 */ /* 0x000fe40000000000 */
[C---:B0-----:R-:W-:Y:S02]  /*16b50*/  VIADD R3, R19.reuse, 0x1 ;  /* 0x0000000113037836 */ /* 0x041fe40000000000 */
[----:B------:R-:W-:-:S03]  /*16b60*/  IMAD R6, R19, 0x8, R2 ;  /* 0x0000000813067824 */ /* 0x000fc600078e0202 */
[----:B------:R-:W-:-:S04]  /*16b70*/  ISETP.NE.AND P1, PT, R3, 0x2, PT ;  /* 0x000000020300780c */ /* 0x000fc80003f25270 */
[----:B------:R-:W-:Y:S02]  /*16b80*/  SEL R4, RZ, 0x1, P1 ;  /* 0x00000001ff047807 */ /* 0x000fe40000800000 */
[----:B------:R-:W-:Y:S02]  /*16b90*/  SEL R3, R3, RZ, P1 ;  /* 0x000000ff03037207 */ /* 0x000fe40000800000 */
[C---:B--2---:R-:W-:Y:S02]  /*16ba0*/  SHF.L.U32 R5, R7.reuse, 0x1f, RZ ;  /* 0x0000001f07057819 */ /* 0x044fe400000006ff */
[----:B------:R-:W-:Y:S01]  /*16bb0*/  LOP3.LUT R4, R7, R4, RZ, 0x3c, !PT ;  /* 0x0000000407047212 */ /* 0x000fe200078e3cff */
[----:B------:R-:W-:Y:S01]  /*16bc0*/  IMAD R7, R3, 0x8, R2 ;  /* 0x0000000803077824 */ /* 0x000fe200078e0202 */
[----:B------:R-:W0:Y:S02]  /*16bd0*/  SYNCS.PHASECHK.TRANS64.TRYWAIT P0, [R6+URZ], R5 ;  /* 0x00000005060075a7 */ /* 0x000e24000800017f */
[----:B------:R-:W-:Y:S01]  /*16be0*/  SHF.L.U32 R2, R4, 0x1f, RZ ;  /* 0x0000001f04027819 */ /* 0x000fe200000006ff */
[----:B0-----:R-:W-:Y:S06]  /*16bf0*/  @!P0 BRA `(.L_x_345) ;  /* 0x0000001c00e08947 */ /* 0x001fec0003800000 */
.L_x_416:
[----:B------:R-:W1:Y:S02]  /*16c00*/  SYNCS.PHASECHK.TRANS64.TRYWAIT P0, [R7+URZ], R2 ;  /* 0x00000002070075a7 */ /* 0x000e64000800017f */
[----:B-1----:R-:W-:Y:S05]  /*16c10*/  @!P0 BRA `(.L_x_346) ;  /* 0x0000001c00ec8947 */ /* 0x002fea0003800000 */
.L_x_417:
[----:B------:R-:W-:Y:S05]  /*16c20*/  @!P2 BRA `(.L_x_347) ;  /* 0x000000000004a947 */ /* 0x000fea0003800000 */
[----:B------:R-:W-:Y:S01]  /*16c30*/  BPT.TRAP 0x1 ;  /* 0x000000040000795c */ /* 0x000fe20000300000 */
.L_x_347:
[----:B------:R-:W-:-:S04]  /*16c40*/  VIADD R0, R0, 0x36860 ;  /* 0x0003686000007836 */ /* 0x000fc80000000000 */
[----:B------:R-:W-:-:S04]  /*16c50*/  IMAD R4, R19, 0x8, R0 ;  /* 0x0000000813047824 */ /* 0x000fc800078e0200 */
[----:B------:R-:W2:Y:S02]  /*16c60*/  SYNCS.PHASECHK.TRANS64.TRYWAIT P0, [R4+URZ], R5 ;  /* 0x00000005040075a7 */ /* 0x000ea4000800017f */
[----:B--2---:R-:W-:Y:S05]  /*16c70*/  @!P0 BRA `(.L_x_348) ;  /* 0x0000001c00e88947 */ /* 0x004fea0003800000 */
.L_x_418:
[----:B------:R-:W-:-:S07]  /*16c80*/  IMAD R3, R3, 0x8, R0 ;  /* 0x0000000803037824 */ /* 0x000fce00078e0200 */
.L_x_349:
[----:B---3--:R3:W4:Y:S02]  /*16c90*/  SYNCS.PHASECHK.TRANS64.TRYWAIT P0, [R3+URZ], R2 ;  /* 0x00000002030075a7 */ /* 0x008724000800017f */
[----:B----4-:R-:W-:Y:S05]  /*16ca0*/  @!P0 NANOSLEEP.SYNCS 0x989680 ;  /* 0x009896800000895d */ /* 0x010fea0003900000 */
[----:B------:R-:W4:Y:S02]  /*16cb0*/  @!P0 SYNCS.PHASECHK.TRANS64 P0, [R3+URZ], R2 ;  /* 0x00000002030085a7 */ /* 0x000f24000800007f */
[----:B----4-:R-:W-:Y:S05]  /*16cc0*/  @!P0 BRA `(.L_x_349) ;  /* 0xfffffffc00f08947 */ /* 0x010fea000383ffff */
.L_x_342:
[----:B------:R-:W-:Y:S05]  /*16cd0*/  BSYNC B0 ;  /* 0x0000000000007941 */ /* 0x000fea0003800000 */
.L_x_341:
[----:B------:R-:W-:Y:S05]  /*16ce0*/  EXIT ;  /* 0x000000000000794d */ /* 0x000fea0003800000 */
.L_x_182:
[----:B0-----:R0:W1:Y:S02]  /*16cf0*/  SYNCS.PHASECHK.TRANS64.TRYWAIT P1, [R2+URZ+0x36800], R3 ;  /* 0x03680003020075a7 */ /* 0x001064000802017f */
[----:B-1----:R-:W-:Y:S05]  /*16d00*/  @!P1 NANOSLEEP.SYNCS 0x989680 ;  /* 0x009896800000995d */ /* 0x002fea0003900000 */
[----:B------:R-:W1:Y:S02]  /*16d10*/  @!P1 SYNCS.PHASECHK.TRANS64 P1, [R2+URZ+0x36800], R3 ;  /* 0x03680003020095a7 */ /* 0x000e64000802007f */
[----:B-1----:R-:W-:Y:S05]  /*16d20*/  @!P1 BRA `(.L_x_182) ;  /* 0xfffffffc00f09947 */ /* 0x002fea000383ffff */
[----:B------:R-:W-:Y:S05]  /*16d30*/  BRA `(.L_x_350) ;  /* 0xfffffeb000707947 */ /* 0x000fea000383ffff */
.L_x_186:
[----:B-1----:R1:W2:Y:S02]  /*16d40*/  SYNCS.PHASECHK.TRANS64.TRYWAIT P2, [R0+URZ+0x36830], R3 ;  /* 0x03683003000075a7 */ /* 0x0022a4000804017f */
[----:B--2---:R-:W-:Y:S05]  /*16d50*/  @!P2 NANOSLEEP.SYNCS 0x989680 ;  /* 0x009896800000a95d */ /* 0x004fea0003900000 */
[----:B------:R-:W2:Y:S02]  /*16d60*/  @!P2 SYNCS.PHASECHK.TRANS64 P2, [R0+URZ+0x36830], R3 ;  /* 0x036830030000a5a7 */ /* 0x000ea4000804007f */
[----:B--2---:R-:W-:Y:S05]  /*16d70*/  @!P2 BRA `(.L_x_186) ;  /* 0xfffffffc00f0a947 */ /* 0x004fea000383ffff */
[----:B------:R-:W-:Y:S05]  /*16d80*/  BRA `(.L_x_185) ;  /* 0xfffffeb000947947 */ /* 0x000fea000383ffff */
.L_x_191:
[----:B-1----:R-:W-:-:S04]  /*16d90*/  IMAD.U32 R8, RZ, RZ, UR61 ;  /* 0x0000003dff087e24 */ /* 0x002fc8000f8e00ff */
[----:B------:R1:W2:Y:S03]  /*16da0*/  SYNCS.PHASECHK.TRANS64.TRYWAIT P2, [R8+URZ+0x36830], R7 ;  /* 0x03683007080075a7 */ /* 0x0002a6000804017f */
[----:B--2---:R-:W-:Y:S05]  /*16db0*/  @!P2 NANOSLEEP.SYNCS 0x989680 ;  /* 0x009896800000a95d */ /* 0x004fea0003900000 */
[----:B------:R-:W2:Y:S02]  /*16dc0*/  @!P2 SYNCS.PHASECHK.TRANS64 P2, [R8+URZ+0x36830], R7 ;  /* 0x036830070800a5a7 */ /* 0x000ea4000804007f */
[----:B--2---:R-:W-:Y:S05]  /*16dd0*/  @!P2 BRA `(.L_x_191) ;  /* 0xfffffffc00eca947 */ /* 0x004fea000383ffff */
[----:B------:R-:W-:Y:S05]  /*16de0*/  BRA `(.L_x_190) ;  /* 0xfffffefc007c7947 */ /* 0x000fea000383ffff */
.L_x_195:
[----:B-1----:R-:W-:-:S04]  /*16df0*/  IMAD.U32 R6, RZ, RZ, UR7 ;  /* 0x00000007ff067e24 */ /* 0x002fc8000f8e00ff */
[----:B------:R1:W2:Y:S03]  /*16e00*/  SYNCS.PHASECHK.TRANS64.TRYWAIT P2, [R6+URZ+0x36850], R0 ;  /* 0x03685000060075a7 */ /* 0x0002a6000804017f */
[----:B--2---:R-:W-:Y:S05]  /*16e10*/  @!P2 NANOSLEEP.SYNCS 0x989680 ;  /* 0x009896800000a95d */ /* 0x004fea0003900000 */
[----:B------:R-:W2:Y:S02]  /*16e20*/  @!P2 SYNCS.PHASECHK.TRANS64 P2, [R6+URZ+0x36850], R0 ;  /* 0x036850000600a5a7 */ /* 0x000ea4000804007f */
[----:B--2---:R-:W-:Y:S05]  /*16e30*/  @!P2 BRA `(.L_x_195) ;  /* 0xfffffffc00eca947 */ /* 0x004fea000383ffff */
[----:B------:R-:W-:Y:S05]  /*16e40*/  BRA `(.L_x_194) ;  /* 0xffffff2400547947 */ /* 0x000fea000383ffff */
.L_x_200:
[----:B-1----:R1:W2:Y:S02]  /*16e50*/  SYNCS.PHASECHK.TRANS64.TRYWAIT P0, [R15+URZ+0x36850], R0 ;  /* 0x036850000f0075a7 */ /* 0x0022a4000800017f */
[----:B--2---:R-:W-:Y:S05]  /*16e60*/  @!P0 NANOSLEEP.SYNCS 0x989680 ;  /* 0x009896800000895d */ /* 0x004fea0003900000 */
[----:B------:R-:W2:Y:S02]  /*16e70*/  @!P0 SYNCS.PHASECHK.TRANS64 P0, [R15+URZ+0x36850], R0 ;  /* 0x036850000f0085a7 */ /* 0x000ea4000800007f */
[----:B--2---:R-:W-:Y:S05]  /*16e80*/  @!P0 BRA `(.L_x_200) ;  /* 0xfffffffc00f08947 */ /* 0x004fea000383ffff */
[----:B------:R-:W-:Y:S05]  /*16e90*/  BRA `(.L_x_199) ;  /* 0xffffff4400cc7947 */ /* 0x000fea000383ffff */
.L_x_245:
[----:B------:R-:W0:Y:S01]  /*16ea0*/  S2R R4, SR_TID.X ;  /* 0x0000000000047919 */ /* 0x000e220000002100 */
[----:B------:R-:W-:Y:S01]  /*16eb0*/  BSSY B0, `(.L_x_351) ;  /* 0x000000a000007945 */ /* 0x000fe20003800000 */
[----:B------:R-:W-:Y:S02]  /*16ec0*/  IMAD.MOV.U32 R12, RZ, RZ, RZ ;  /* 0x000000ffff0c7224 */ /* 0x000fe400078e00ff */
[----:B--2---:R-:W-:Y:S02]  /*16ed0*/  IMAD.MOV.U32 R11, RZ, RZ, 0x1f ;  /* 0x0000001fff0b7424 */ /* 0x004fe400078e00ff */
[----:B------:R-:W-:Y:S01]  /*16ee0*/  IMAD.MOV.U32 R15, RZ, RZ, -0x1 ;  /* 0xffffffffff0f7424 */ /* 0x000fe200078e00ff */
[----:B0-----:R-:W-:-:S04]  /*16ef0*/  SHF.R.U32.HI R4, RZ, 0x5, R4 ;  /* 0x00000005ff047819 */ /* 0x001fc80000011604 */
[----:B------:R-:W-:-:S05]  /*16f00*/  LOP3.LUT R4, R4, 0x3, RZ, 0xc0, !PT ;  /* 0x0000000304047812 */ /* 0x000fca00078ec0ff */
[----:B------:R-:W-:-:S07]  /*16f10*/  IMAD.MOV.U32 R13, RZ, RZ, R4 ;  /* 0x000000ffff0d7224 */ /* 0x000fce00078e0004 */
[----:B------:R-:W-:Y:S05]  /*16f20*/  WARPSYNC.COLLECTIVE R15, `(.L_x_352) ;  /* 0x000000000f087348 */ /* 0x000fea0003c00000 */
[----:B------:R0:W1:Y:S02]  /*16f30*/  SHFL.IDX P6, R14, R13, R12, R11 ;  /* 0x0000000c0d0e7389 */ /* 0x00006400000c000b */
[----:B01----:R-:W-:Y:S01]  /*16f40*/  ENDCOLLECTIVE ;  /* 0x000000000000791b */ /* 0x003fe20003800000 */
.L_x_352:
[----:B------:R-:W-:Y:S05]  /*16f50*/  BSYNC B0 ;  /* 0x0000000000007941 */ /* 0x000fea0003800000 */
.L_x_351:
[----:B------:R-:W-:Y:S05]  /*16f60*/  BRA `(.L_x_353) ;  /* 0xffffffac00647947 */ /* 0x000fea000383ffff */
.L_x_247:
[----:B------:R-:W-:Y:S01]  /*16f70*/  BSSY B0, `(.L_x_354) ;  /* 0x0000006000007945 */ /* 0x000fe20003800000 */
[----:B------:R-:W-:-:S07]  /*16f80*/  IMAD.MOV.U32 R15, RZ, RZ, -0x1 ;  /* 0xffffffffff0f7424 */ /* 0x000fce00078e00ff */
[----:B--23--:R-:W-:Y:S05]  /*16f90*/  WARPSYNC.COLLECTIVE R15, `(.L_x_355) ;  /* 0x000000000f0c7348 */ /* 0x00cfea0003c00000 */
[----:B------:R-:W-:Y:S02]  /*16fa0*/  ELECT P6, UR62, PT ;  /* 0x00000000003e782f */ /* 0x000fe400038c0000 */
[----:B------:R-:W-:Y:S01]  /*16fb0*/  MOV R14, UR62 ;  /* 0x0000003e000e7c02 */ /* 0x000fe20008000f00 */
[----:B--23--:R-:W-:Y:S10]  /*16fc0*/  ENDCOLLECTIVE ;  /* 0x000000000000791b */ /* 0x00cff40003800000 */
.L_x_355:
[----:B------:R-:W-:Y:S05]  /*16fd0*/  BSYNC B0 ;  /* 0x0000000000007941 */ /* 0x000fea0003800000 */
.L_x_354:
[----:B------:R-:W-:Y:S05]  /*16fe0*/  BRA `(.L_x_356) ;  /* 0xffffffac00687947 */ /* 0x000fea000383ffff */
.L_x_249:
[----:B0-----:R0:W1:Y:S02]  /*16ff0*/  SYNCS.PHASECHK.TRANS64.TRYWAIT P0, [R0+URZ+0x36840], R2 ;  /* 0x03684002000075a7 */ /* 0x001064000800017f */
[----:B-1----:R-:W-:Y:S05]  /*17000*/  @!P0 NANOSLEEP.SYNCS 0x989680 ;  /* 0x009896800000895d */ /* 0x002fea0003900000 */
[----:B------:R-:W1:Y:S02]  /*17010*/  @!P0 SYNCS.PHASECHK.TRANS64 P0, [R0+URZ+0x36840], R2 ;  /* 0x03684002000085a7 */ /* 0x000e64000800007f */
[----:B-1----:R-:W-:Y:S05]  /*17020*/  @!P0 BRA `(.L_x_249) ;  /* 0xfffffffc00f08947 */ /* 0x002fea000383ffff */
[----:B------:R-:W-:Y:S05]  /*17030*/  BRA `(.L_x_357) ;  /* 0xffffffac00cc7947 */ /* 0x000fea000383ffff */
.L_x_253:
[----:B------:R0:W5:Y:S01]  /*17040*/  LDL.LU R9, [R1+0x44] ;  /* 0x0000440001097983 */ /* 0x0001620000300800 */
[----:B------:R-:W-:Y:S02]  /*17050*/  IMAD.MOV.U32 R13, RZ, RZ, R3 ;  /* 0x000000ffff0d7224 */ /* 0x000fe400078e0003 */
[----:B------:R-:W-:Y:S01]  /*17060*/  IMAD.MOV.U32 R12, RZ, RZ, RZ ;  /* 0x000000ffff0c7224 */ /* 0x000fe200078e00ff */
[----:B------:R-:W1:Y:S01]  /*17070*/  S2R R0, SR_TID.X ;  /* 0x0000000000007919 */ /* 0x000e620000002100 */
[----:B------:R-:W-:Y:S02]  /*17080*/  IMAD.MOV.U32 R11, RZ, RZ, 0x181f ;  /* 0x0000181fff0b7424 */ /* 0x000fe400078e00ff */
[----:B------:R-:W-:-:S07]  /*17090*/  IMAD.MOV.U32 R15, RZ, RZ, -0x1 ;  /* 0xffffffffff0f7424 */ /* 0x000fce00078e00ff */
[----:B01---5:R-:W-:Y:S05]  /*170a0*/  WARPSYNC.COLLECTIVE R15, `(.L_x_358) ;  /* 0x000000000f087348 */ /* 0x023fea0003c00000 */
[----:B------:R2:W3:Y:S02]  /*170b0*/  SHFL.IDX P6, R14, R13, R12, R11 ;  /* 0x0000000c0d0e7389 */ /* 0x0004e400000c000b */
[----:B0123-5:R-:W-:Y:S01]  /*170c0*/  ENDCOLLECTIVE ;  /* 0x000000000000791b */ /* 0x02ffe20003800000 */
.L_x_358:
[----:B------:R-:W-:Y:S02]  /*170d0*/  IMAD.MOV.U32 R13, RZ, RZ, R4 ;  /* 0x000000ffff0d7224 */ /* 0x000fe400078e0004 */
[----:B------:R-:W-:-:S07]  /*170e0*/  IMAD.MOV.U32 R6, RZ, RZ, R14 ;  /* 0x000000ffff067224 */ /* 0x000fce00078e000e */
[----:B------:R-:W-:Y:S05]  /*170f0*/  WARPSYNC.COLLECTIVE R15, `(.L_x_359) ;  /* 0x000000000f087348 */ /* 0x000fea0003c00000 */
[----:B------:R0:W1:Y:S02]  /*17100*/  SHFL.IDX P6, R14, R13, R12, R11 ;  /* 0x0000000c0d0e7389 */ /* 0x00006400000c000b */
[----:B01----:R-:W-:Y:S01]  /*17110*/  ENDCOLLECTIVE ;  /* 0x000000000000791b */ /* 0x003fe20003800000 */
.L_x_359:
[----:B------:R-:W-:Y:S01]  /*17120*/  ULDC.64 UR4, c[0x0][0x208] ;  /* 0x0000820000047ab9 */ /* 0x000fe20000000a00 */
[----:B------:R-:W-:Y:S02]  /*17130*/  IMAD.MOV.U32 R13, RZ, RZ, R3 ;  /* 0x000000ffff0d7224 */ /* 0x000fe400078e0003 */
[----:B------:R-:W-:Y:S02]  /*17140*/  IMAD.MOV.U32 R12, RZ, RZ, 0x1 ;  /* 0x00000001ff0c7424 */ /* 0x000fe400078e00ff */
[----:B------:R-:W-:Y:S02]  /*17150*/  IMAD.MOV.U32 R7, RZ, RZ, R14 ;  /* 0x000000ffff077224 */ /* 0x000fe400078e000e */
[----:B------:R-:W-:Y:S02]  /*17160*/  IMAD R2, R9, R8, RZ ;  /* 0x0000000809027224 */ /* 0x000fe400078e02ff */
[----:B------:R-:W0:Y:S01]  /*17170*/  S2R R9, SR_TID.X ;  /* 0x0000000000097919 */ /* 0x000e220000002100 */
[----:B------:R-:W-:-:S05]  /*17180*/  IMAD.SHL.U32 R8, R0, 0x8, RZ ;  /* 0x0000000800087824 */ /* 0x000fca00078e00ff */
[----:B------:R-:W-:Y:S02]  /*17190*/  LOP3.LUT R8, R8, 0x38, RZ, 0xc0, !PT ;  /* 0x0000003808087812 */ /* 0x000fe400078ec0ff */
[----:B0-----:R-:W-:-:S04]  /*171a0*/  LOP3.LUT R9, R9, 0x7f, RZ, 0xc0, !PT ;  /* 0x0000007f09097812 */ /* 0x001fc800078ec0ff */
[----:B------:R-:W-:-:S05]  /*171b0*/  SHF.R.U32.HI R9, RZ, 0x3, R9 ;  /* 0x00000003ff097819 */ /* 0x000fca0000011609 */
[----:B------:R-:W-:-:S04]  /*171c0*/  IMAD.IADD R0, R9, 0x1, R5 ;  /* 0x0000000109007824 */ /* 0x000fc800078e0205 */
[C---:B------:R-:W-:Y:S01]  /*171d0*/  VIADD R5, R0.reuse, 0x10 ;  /* 0x0000001000057836 */ /* 0x040fe20000000000 */
[----:B------:R-:W-:-:S13]  /*171e0*/  ISETP.GE.AND P3, PT, R0, R2, PT ;  /* 0x000000020000720c */ /* 0x000fda0003f66270 */
[----:B------:R-:W-:-:S05]  /*171f0*/  @!P3 LEA R7, P5, R8, R7, 0x1 ;  /* 0x000000070807b211 */ /* 0x000fca00078a08ff */
[----:B------:R-:W-:-:S05]  /*17200*/  @!P3 IMAD.X R6, RZ, RZ, R6, P5 ;  /* 0x000000ffff06b224 */ /* 0x000fca00028e0606 */
[----:B------:R-:W-:-:S04]  /*17210*/  @!P3 LOP3.LUT R7, R7, R6, RZ, 0x3c, !PT ;  /* 0x000000060707b212 */ /* 0x000fc800078e3cff */
[----:B------:R-:W-:-:S04]  /*17220*/  @!P3 LOP3.LUT R6, R7, R6, RZ, 0x3c, !PT ;  /* 0x000000060706b212 */ /* 0x000fc800078e3cff */
[----:B------:R-:W-:-:S05]  /*17230*/  @!P3 LOP3.LUT R7, R7, R6, RZ, 0x3c, !PT ;  /* 0x000000060707b212 */ /* 0x000fca00078e3cff */
        /* <DEDUP_REMOVED lines=10> */
.L_x_360:
[----:B------:R-:W-:Y:S02]  /*172e0*/  IMAD.MOV.U32 R13, RZ, RZ, R4 ;  /* 0x000000ffff0d7224 */ /* 0x000fe400078e0004 */
[----:B------:R-:W-:-:S07]  /*172f0*/  IMAD.MOV.U32 R9, RZ, RZ, R14 ;  /* 0x000000ffff097224 */ /* 0x000fce00078e000e */
[----:B------:R-:W-:Y:S05]  /*17300*/  WARPSYNC.COLLECTIVE R15, `(.L_x_361) ;  /* 0x000000000f087348 */ /* 0x000fea0003c00000 */
[----:B------:R0:W1:Y:S02]  /*17310*/  SHFL.IDX P6, R14, R13, R12, R11 ;  /* 0x0000000c0d0e7389 */ /* 0x00006400000c000b */
[----:B01----:R-:W-:Y:S01]  /*17320*/  ENDCOLLECTIVE ;  /* 0x000000000000791b */ /* 0x003fe20003800000 */
.L_x_361:
[----:B------:R-:W-:Y:S01]  /*17330*/  ULDC.64 UR4, c[0x0][0x208] ;  /* 0x0000820000047ab9 */ /* 0x000fe20000000a00 */
[----:B------:R-:W-:Y:S02]  /*17340*/  IMAD.MOV.U32 R13, RZ, RZ, R3 ;  /* 0x000000ffff0d7224 */ /* 0x000fe400078e0003 */
[----:B------:R-:W-:Y:S02]  /*17350*/  IMAD.MOV.U32 R12, RZ, RZ, 0x2 ;  /* 0x00000002ff0c7424 */ /* 0x000fe400078e00ff */
[----:B------:R-:W-:-:S05]  /*17360*/  IMAD.MOV.U32 R5, RZ, RZ, R14 ;  /* 0x000000ffff057224 */ /* 0x000fca00078e000e */
[----:B------:R-:W-:-:S05]  /*17370*/  @!P3 LEA R8, P5, R8, R5, 0x1 ;  /* 0x000000050808b211 */ /* 0x000fca00078a08ff */
[----:B------:R-:W-:Y:S02]  /*17380*/  @!P3 IMAD.X R5, RZ, RZ, R9, P5 ;  /* 0x000000ffff05b224 */ /* 0x000fe400028e0609 */
[----:B------:R-:W-:Y:S01]  /*17390*/  @!P3 IMAD.MOV.U32 R6, RZ, RZ, R8 ;  /* 0x000000ffff06b224 */ /* 0x000fe200078e0008 */
[----:B------:R-:W0:Y:S01]  /*173a0*/  S2R R9, SR_TID.X ;  /* 0x0000000000097919 */ /* 0x000e220000002100 */
[----:B------:R-:W-:Y:S02]  /*173b0*/  @!P3 IMAD.MOV.U32 R7, RZ, RZ, R5 ;  /* 0x000000ffff07b224 */ /* 0x000fe400078e0005 */
[----:B------:R-:W-:-:S03]  /*173c0*/  VIADD R5, R0, 0x20 ;  /* 0x0000002000057836 */ /* 0x000fc60000000000 */
[----:B------:R-:W-:Y:S01]  /*173d0*/  @!PT LDS RZ, [RZ] ;  /* 0x00000000fffff984 */ /* 0x000fe20000000800 */
[----:B------:R-:W-:Y:S01]  /*173e0*/  @!PT LDS RZ, [RZ] ;  /* 0x00000000fffff984 */ /* 0x000fe20000000800 */
[----:B------:R-:W-:Y:S01]  /*173f0*/  @!PT LDS RZ, [RZ] ;  /* 0x00000000fffff984 */ /* 0x000fe20000000800 */
[----:B------:R1:W-:Y:S04]  /*17400*/  @!P3 LDGSTS.E.BYPASS.LTC128B.128 [R10+0x15c00], desc[UR4][R6.64], !P2 ;  /* 0x15c00000060abfae */ /* 0x0003e8000d101d44 */
[----:B------:R1:W-:Y:S04]  /*17410*/  @!P3 LDGSTS.E.BYPASS.LTC128B.128 [R10+0x19c00], desc[UR4][R6.64+0x80], !P1 ;  /* 0x19c00080060abfae */ /* 0x0003e8000c901d44 */
[----:B------:R1:W-:Y:S01]  /*17420*/  @!P3 LDGSTS.E.BYPASS.LTC128B.128 [R10+0x1dc00], desc[UR4][R6.64+0x100], !P0 ;  /* 0x1dc00100060abfae */ /* 0x0003e2000c101d44 */
[----:B------:R-:W-:-:S13]  /*17430*/  ISETP.GE.AND P3, PT, R5, R2, PT ;  /* 0x000000020500720c */ /* 0x000fda0003f66270 */
[----:B01----:R-:W-:Y:S05]  /*17440*/  WARPSYNC.COLLECTIVE R15, `(.L_x_362) ;  /* 0x000000000f087348 */ /* 0x003fea0003c00000 */
[----:B------:R2:W3:Y:S02]  /*17450*/  SHFL.IDX P6, R14, R13, R12, R11 ;  /* 0x0000000c0d0e7389 */ /* 0x0004e400000c000b */
[----:B0123--:R-:W-:Y:S01]  /*17460*/  ENDCOLLECTIVE ;  /* 0x000000000000791b */ /* 0x00ffe20003800000 */
.L_x_362:
[----:B------:R-:W-:Y:S02]  /*17470*/  IMAD.MOV.U32 R13, RZ, RZ, R4 ;  /* 0x000000ffff0d7224 */ /* 0x000fe400078e0004 */
[----:B------:R-:W-:-:S05]  /*17480*/  IMAD.SHL.U32 R9, R9, 0x8, RZ ;  /* 0x0000000809097824 */ /* 0x000fca00078e00ff */
[----:B------:R-:W-:Y:S01]  /*17490*/  LOP3.LUT R9, R9, 0x38, RZ, 0xc0, !PT ;  /* 0x0000003809097812 */ /* 0x000fe200078ec0ff */
[----:B------:R-:W-:-:S07]  /*174a0*/  IMAD.MOV.U32 R8, RZ, RZ, R14 ;  /* 0x000000ffff087224 */ /* 0x000fce00078e000e */
[----:B------:R-:W-:Y:S05]  /*174b0*/  WARPSYNC.COLLECTIVE R15, `(.L_x_363) ;  /* 0x000000000f087348 */ /* 0x000fea0003c00000 */
[----:B------:R0:W1:Y:S02]  /*174c0*/  SHFL.IDX P6, R14, R13, R12, R11 ;  /* 0x0000000c0d0e7389 */ /* 0x00006400000c000b */
[----:B01----:R-:W-:Y:S01]  /*174d0*/  ENDCOLLECTIVE ;  /* 0x000000000000791b */ /* 0x003fe20003800000 */
.L_x_363:
[----:B------:R-:W-:Y:S01]  /*174e0*/  ULDC.64 UR4, c[0x0][0x208] ;  /* 0x0000820000047ab9 */ /* 0x000fe20000000a00 */
[----:B------:R-:W-:Y:S02]  /*174f0*/  IMAD.MOV.U32 R13, RZ, RZ, R3 ;  /* 0x000000ffff0d7224 */ /* 0x000fe400078e0003 */
[----:B------:R-:W-:Y:S02]  /*17500*/  IMAD.MOV.U32 R12, RZ, RZ, 0x3 ;  /* 0x00000003ff0c7424 */ /* 0x000fe400078e00ff */
[----:B------:R-:W-:-:S05]  /*17510*/  IMAD.MOV.U32 R5, RZ, RZ, R14 ;  /* 0x000000ffff057224 */ /* 0x000fca00078e000e */
[----:B------:R-:W-:-:S05]  /*17520*/  @!P3 LEA R5, P4, R9, R5, 0x1 ;  /* 0x000000050905b211 */ /* 0x000fca00078808ff */
[----:B------:R-:W-:-:S04]  /*17530*/  @!P3 IMAD.X R6, RZ, RZ, R8, P4 ;  /* 0x000000ffff06b224 */ /* 0x000fc800020e0608 */
[----:B------:R-:W-:Y:S02]  /*17540*/  @!P3 IMAD.MOV.U32 R7, RZ, RZ, R6 ;  /* 0x000000ffff07b224 */ /* 0x000fe400078e0006 */
        /* <DEDUP_REMOVED lines=12> */
.L_x_364:
[----:B------:R-:W-:Y:S02]  /*17610*/  IMAD.MOV.U32 R13, RZ, RZ, R4 ;  /* 0x000000ffff0d7224 */ /* 0x000fe400078e0004 */
[----:B------:R-:W-:-:S07]  /*17620*/  IMAD.MOV.U32 R6, RZ, RZ, R14 ;  /* 0x000000ffff067224 */ /* 0x000fce00078e000e */
[----:B------:R-:W-:Y:S05]  /*17630*/  WARPSYNC.COLLECTIVE R15, `(.L_x_365) ;  /* 0x000000000f087348 */ /* 0x000fea0003c00000 */
[----:B------:R0:W1:Y:S02]  /*17640*/  SHFL.IDX P6, R14, R13, R12, R11 ;  /* 0x0000000c0d0e7389 */ /* 0x00006400000c000b */
[----:B01----:R-:W-:Y:S01]  /*17650*/  ENDCOLLECTIVE ;  /* 0x000000000000791b */ /* 0x003fe20003800000 */
.L_x_365:
        /* <DEDUP_REMOVED lines=19> */
.L_x_366:
[----:B------:R-:W-:Y:S02]  /*17790*/  IMAD.MOV.U32 R13, RZ, RZ, R4 ;  /* 0x000000ffff0d7224 */ /* 0x000fe400078e0004 */
[----:B------:R-:W-:-:S07]  /*177a0*/  IMAD.MOV.U32 R6, RZ, RZ, R14 ;  /* 0x000000ffff067224 */ /* 0x000fce00078e000e */
[----:B------:R-:W-:Y:S05]  /*177b0*/  WARPSYNC.COLLECTIVE R15, `(.L_x_367) ;  /* 0x000000000f087348 */ /* 0x000fea0003c00000 */
[----:B------:R0:W1:Y:S02]  /*177c0*/  SHFL.IDX P6, R14, R13, R12, R11 ;  /* 0x0000000c0d0e7389 */ /* 0x00006400000c000b */
[----:B01----:R-:W-:Y:S01]  /*177d0*/  ENDCOLLECTIVE ;  /* 0x000000000000791b */ /* 0x003fe20003800000 */
.L_x_367:
        /* <DEDUP_REMOVED lines=19> */
.L_x_368:
[----:B------:R-:W-:Y:S02]  /*17910*/  IMAD.MOV.U32 R13, RZ, RZ, R4 ;  /* 0x000000ffff0d7224 */ /* 0x000fe400078e0004 */
[----:B------:R-:W-:-:S07]  /*17920*/  IMAD.MOV.U32 R6, RZ, RZ, R14 ;  /* 0x000000ffff067224 */ /* 0x000fce00078e000e */
[----:B------:R-:W-:Y:S05]  /*17930*/  WARPSYNC.COLLECTIVE R15, `(.L_x_369) ;  /* 0x000000000f087348 */ /* 0x000fea0003c00000 */
[----:B------:R0:W1:Y:S02]  /*17940*/  SHFL.IDX P6, R14, R13, R12, R11 ;  /* 0x0000000c0d0e7389 */ /* 0x00006400000c000b */
[----:B01----:R-:W-:Y:S01]  /*17950*/  ENDCOLLECTIVE ;  /* 0x000000000000791b */ /* 0x003fe20003800000 */
.L_x_369:
[----:B------:R-:W-:Y:S01]  /*17960*/  ULDC.64 UR4, c[0x0][0x208] ;  /* 0x0000820000047ab9 */ /* 0x000fe20000000a00 */
[----:B------:R-:W-:Y:S02]  /*17970*/  IMAD.MOV.U32 R13, RZ, RZ, R3 ;  /* 0x000000ffff0d7224 */ /* 0x000fe400078e0003 */
[----:B------:R-:W-:Y:S02]  /*17980*/  IMAD.MOV.U32 R12, RZ, RZ, 0x6 ;  /* 0x00000006ff0c7424 */ /* 0x000fe400078e00ff */
[----:B------:R-:W-:-:S05]  /*17990*/  IMAD.MOV.U32 R5, RZ, RZ, R14 ;  /* 0x000000ffff057224 */ /* 0x000fca00078e000e */
[----:B------:R-:W-:-:S05]  /*179a0*/  @!P3 LEA R5, P4, R9, R5, 0x1 ;  /* 0x000000050905b211 */ /* 0x000fca00078808ff */
[----:B------:R-:W-:-:S04]  /*179b0*/  @!P3 IMAD.X R6, RZ, RZ, R6, P4 ;  /* 0x000000ffff06b224 */ /* 0x000fc800020e0606 */
[----:B------:R-:W-:Y:S02]  /*179c0*/  @!P3 IMAD.MOV.U32 R7, RZ, RZ, R6 ;  /* 0x000000ffff07b224 */ /* 0x000fe400078e0006 */
[----:B------:R-:W-:-:S05]  /*179d0*/  @!P3 IMAD.MOV.U32 R6, RZ, RZ, R5 ;  /* 0x000000ffff06b224 */ /* 0x000fca00078e0005 */
        /* <DEDUP_REMOVED lines=9> */
.L_x_370:
[----:B------:R-:W-:-:S05]  /*17a70*/  VIADD R7, R0, 0x60 ;  /* 0x0000006000077836 */ /* 0x000fca0000000000 */
[----:B------:R-:W-:Y:S01]  /*17a80*/  ISETP.GE.AND P4, PT, R7, R2, PT ;  /* 0x000000020700720c */ /* 0x000fe20003f86270 */
[----:B------:R-:W-:Y:S02]  /*17a90*/  IMAD.MOV.U32 R13, RZ, RZ, R4 ;  /* 0x000000ffff0d7224 */ /* 0x000fe400078e0004 */
[----:B------:R-:W-:-:S10]  /*17aa0*/  IMAD.MOV.U32 R6, RZ, RZ, R14 ;  /* 0x000000ffff067224 */ /* 0x000fd400078e000e */
[----:B------:R-:W-:Y:S05]  /*17ab0*/  WARPSYNC.COLLECTIVE R15, `(.L_x_371) ;  /* 0x000000000f087348 */ /* 0x000fea0003c00000 */
[----:B------:R0:W1:Y:S02]  /*17ac0*/  SHFL.IDX P6, R14, R13, R12, R11 ;  /* 0x0000000c0d0e7389 */ /* 0x00006400000c000b */
[----:B01----:R-:W-:Y:S01]  /*17ad0*/  ENDCOLLECTIVE ;  /* 0x000000000000791b */ /* 0x003fe20003800000 */
.L_x_371:
        /* <DEDUP_REMOVED lines=17> */
.L_x_372:
[----:B------:R-:W-:Y:S02]  /*17bf0*/  IMAD.MOV.U32 R13, RZ, RZ, R4 ;  /* 0x000000ffff0d7224 */ /* 0x000fe400078e0004 */
[----:B------:R-:W-:-:S07]  /*17c00*/  IMAD.MOV.U32 R5, RZ, RZ, R14 ;  /* 0x000000ffff057224 */ /* 0x000fce00078e000e */
[----:B------:R-:W-:Y:S05]  /*17c10*/  WARPSYNC.COLLECTIVE R15, `(.L_x_373) ;  /* 0x000000000f087348 */ /* 0x000fea0003c00000 */
[----:B------:R0:W1:Y:S02]  /*17c20*/  SHFL.IDX P6, R14, R13, R12, R11 ;  /* 0x0000000c0d0e7389 */ /* 0x00006400000c000b */
[----:B01----:R-:W-:Y:S01]  /*17c30*/  ENDCOLLECTIVE ;  /* 0x000000000000791b */ /* 0x003fe20003800000 */
.L_x_373:
[----:B------:R-:W-:Y:S01]  /*17c40*/  IMAD.MOV.U32 R3, RZ, RZ, R14 ;  /* 0x000000ffff037224 */ /* 0x000fe200078e000e */
[----:B------:R-:W-:Y:S06]  /*17c50*/  BRA `(.L_x_374) ;  /* 0xffffffb000607947 */ /* 0x000fec000383ffff */
.L_x_258:
[----:B0-----:R0:W3:Y:S02]  /*17c60*/  SYNCS.PHASECHK.TRANS64.TRYWAIT P0, [R18+URZ+0x36820], R0 ;  /* 0x03682000120075a7 */ /* 0x0010e4000800017f */
[----:B---3--:R-:W-:Y:S05]  /*17c70*/  @!P0 NANOSLEEP.SYNCS 0x989680 ;  /* 0x009896800000895d */ /* 0x008fea0003900000 */
[----:B------:R-:W3:Y:S02]  /*17c80*/  @!P0 SYNCS.PHASECHK.TRANS64 P0, [R18+URZ+0x36820], R0 ;  /* 0x03682000120085a7 */ /* 0x000ee4000800007f */
[----:B---3--:R-:W-:Y:S05]  /*17c90*/  @!P0 BRA `(.L_x_258) ;  /* 0xfffffffc00f08947 */ /* 0x008fea000383ffff */
[----:B------:R-:W-:Y:S05]  /*17ca0*/  BRA `(.L_x_375) ;  /* 0xffffffb000e47947 */ /* 0x000fea000383ffff */
.L_x_267:
[----:B-1----:R1:W2:Y:S02]  /*17cb0*/  SYNCS.PHASECHK.TRANS64.TRYWAIT P0, [R3+URZ+0x36840], R2 ;  /* 0x03684002030075a7 */ /* 0x0022a4000800017f */
[----:B--2---:R-:W-:Y:S05]  /*17cc0*/  @!P0 NANOSLEEP.SYNCS 0x989680 ;  /* 0x009896800000895d */ /* 0x004fea0003900000 */
[----:B------:R-:W2:Y:S02]  /*17cd0*/  @!P0 SYNCS.PHASECHK.TRANS64 P0, [R3+URZ+0x36840], R2 ;  /* 0x03684002030085a7 */ /* 0x000ea4000800007f */
[----:B--2---:R-:W-:Y:S05]  /*17ce0*/  @!P0 BRA `(.L_x_267) ;  /* 0xfffffffc00f08947 */ /* 0x004fea000383ffff */
[----:B------:R-:W-:Y:S05]  /*17cf0*/  BRA `(.L_x_376) ;  /* 0xffffffb400c47947 */ /* 0x000fea000383ffff */
.L_x_274:
[----:B-1----:R1:W2:Y:S02]  /*17d00*/  SYNCS.PHASECHK.TRANS64.TRYWAIT P0, [R3+URZ+0x60], R2 ;  /* 0x00006002030075a7 */ /* 0x0022a4000800017f */
[----:B--2---:R-:W-:Y:S05]  /*17d10*/  @!P0 NANOSLEEP.SYNCS 0x989680 ;  /* 0x009896800000895d */ /* 0x004fea0003900000 */
[----:B------:R-:W2:Y:S02]  /*17d20*/  @!P0 SYNCS.PHASECHK.TRANS64 P0, [R3+URZ+0x60], R2 ;  /* 0x00006002030085a7 */ /* 0x000ea4000800007f */
[----:B--2---:R-:W-:Y:S05]  /*17d30*/  @!P0 BRA `(.L_x_274) ;  /* 0xfffffffc00f08947 */ /* 0x004fea000383ffff */
[----:B------:R-:W-:Y:S05]  /*17d40*/  BRA `(.L_x_377) ;  /* 0xffffffb800d87947 */ /* 0x000fea000383ffff */
.L_x_284:
[----:B-1----:R1:W2:Y:S02]  /*17d50*/  SYNCS.PHASECHK.TRANS64.TRYWAIT P0, [R3+URZ+0x36840], R2 ;  /* 0x03684002030075a7 */ /* 0x0022a4000800017f */
[----:B--2---:R-:W-:Y:S05]  /*17d60*/  @!P0 NANOSLEEP.SYNCS 0x989680 ;  /* 0x009896800000895d */ /* 0x004fea0003900000 */
[----:B------:R-:W2:Y:S02]  /*17d70*/  @!P0 SYNCS.PHASECHK.TRANS64 P0, [R3+URZ+0x36840], R2 ;  /* 0x03684002030085a7 */ /* 0x000ea4000800007f */
[----:B--2---:R-:W-:Y:S05]  /*17d80*/  @!P0 BRA `(.L_x_284) ;  /* 0xfffffffc00f08947 */ /* 0x004fea000383ffff */
[----:B------:R-:W-:Y:S05]  /*17d90*/  BRA `(.L_x_378) ;  /* 0xffffffc000a87947 */ /* 0x000fea000383ffff */
.L_x_291:
[----:B0-----:R0:W1:Y:S02]  /*17da0*/  SYNCS.PHASECHK.TRANS64.TRYWAIT P0, [R2+URZ+0x60], R3 ;  /* 0x00006003020075a7 */ /* 0x001064000800017f */
[----:B-1----:R-:W-:Y:S05]  /*17db0*/  @!P0 NANOSLEEP.SYNCS 0x989680 ;  /* 0x009896800000895d */ /* 0x002fea0003900000 */
[----:B------:R-:W1:Y:S02]  /*17dc0*/  @!P0 SYNCS.PHASECHK.TRANS64 P0, [R2+URZ+0x60], R3 ;  /* 0x00006003020085a7 */ /* 0x000e64000800007f */
[----:B-1----:R-:W-:Y:S05]  /*17dd0*/  @!P0 BRA `(.L_x_291) ;  /* 0xfffffffc00f08947 */ /* 0x002fea000383ffff */
[----:B------:R-:W-:Y:S05]  /*17de0*/  BRA `(.L_x_379) ;  /* 0xffffffc400bc7947 */ /* 0x000fea000383ffff */
.L_x_301:
[----:B--2---:R2:W3:Y:S02]  /*17df0*/  SYNCS.PHASECHK.TRANS64.TRYWAIT P0, [R2+URZ+0x36840], R3 ;  /* 0x03684003020075a7 */ /* 0x0044e4000800017f */
[----:B---3--:R-:W-:Y:S05]  /*17e00*/  @!P0 NANOSLEEP.SYNCS 0x989680 ;  /* 0x009896800000895d */ /* 0x008fea0003900000 */
[----:B------:R-:W3:Y:S02]  /*17e10*/  @!P0 SYNCS.PHASECHK.TRANS64 P0, [R2+URZ+0x36840], R3 ;  /* 0x03684003020085a7 */ /* 0x000ee4000800007f */
[----:B---3--:R-:W-:Y:S05]  /*17e20*/  @!P0 BRA `(.L_x_301) ;  /* 0xfffffffc00f08947 */ /* 0x008fea000383ffff */
[----:B------:R-:W-:Y:S05]  /*17e30*/  BRA `(.L_x_380) ;  /* 0xffffffcc005c7947 */ /* 0x000fea000383ffff */
.L_x_308:
[----:B0-----:R0:W1:Y:S02]  /*17e40*/  SYNCS.PHASECHK.TRANS64.TRYWAIT P0, [R2+URZ+0x60], R5 ;  /* 0x00006005020075a7 */ /* 0x001064000800017f */
[----:B-1----:R-:W-:Y:S05]  /*17e50*/  @!P0 NANOSLEEP.SYNCS 0x989680 ;  /* 0x009896800000895d */ /* 0x002fea0003900000 */
[----:B------:R-:W1:Y:S02]  /*17e60*/  @!P0 SYNCS.PHASECHK.TRANS64 P0, [R2+URZ+0x60], R5 ;  /* 0x00006005020085a7 */ /* 0x000e64000800007f */
[----:B-1----:R-:W-:Y:S05]  /*17e70*/  @!P0 BRA `(.L_x_308) ;  /* 0xfffffffc00f08947 */ /* 0x002fea000383ffff */
[----:B------:R-:W-:Y:S05]  /*17e80*/  BRA `(.L_x_381) ;  /* 0xffffffd000707947 */ /* 0x000fea000383ffff */
.L_x_320:
[----:B--2---:R2:W3:Y:S02]  /*17e90*/  SYNCS.PHASECHK.TRANS64.TRYWAIT P0, [R0+URZ+0x36860], R2 ;  /* 0x03686002000075a7 */ /* 0x0044e4000800017f */
[----:B---3--:R-:W-:Y:S05]  /*17ea0*/  @!P0 NANOSLEEP.SYNCS 0x989680 ;  /* 0x009896800000895d */ /* 0x008fea0003900000 */
[----:B------:R-:W3:Y:S02]  /*17eb0*/  @!P0 SYNCS.PHASECHK.TRANS64 P0, [R0+URZ+0x36860], R2 ;  /* 0x03686002000085a7 */ /* 0x000ee4000800007f */
[----:B---3--:R-:W-:Y:S05]  /*17ec0*/  @!P0 BRA `(.L_x_320) ;  /* 0xfffffffc00f08947 */ /* 0x008fea000383ffff */
[----:B------:R-:W-:Y:S05]  /*17ed0*/  BRA `(.L_x_382) ;  /* 0xffffffd400fc7947 */ /* 0x000fea000383ffff */
.L_x_328:
[----:B------:R-:W3:Y:S01]  /*17ee0*/  LDL R3, [R1] ;  /* 0x0000000001037983 */ /* 0x000ee20000100800 */
[----:B------:R-:W-:Y:S01]  /*17ef0*/  BSSY B0, `(.L_x_383) ;  /* 0x0000008000007945 */ /* 0x000fe20003800000 */
[----:B0-----:R-:W-:Y:S02]  /*17f00*/  IMAD.MOV.U32 R12, RZ, RZ, RZ ;  /* 0x000000ffff0c7224 */ /* 0x001fe400078e00ff */
[----:B--2---:R-:W-:Y:S02]  /*17f10*/  IMAD.MOV.U32 R11, RZ, RZ, 0x1f ;  /* 0x0000001fff0b7424 */ /* 0x004fe400078e00ff */
[----:B------:R-:W-:Y:S02]  /*17f20*/  IMAD.MOV.U32 R15, RZ, RZ, -0x1 ;  /* 0xffffffffff0f7424 */ /* 0x000fe400078e00ff */
[----:B---3--:R-:W-:-:S07]  /*17f30*/  IMAD.MOV.U32 R13, RZ, RZ, R3 ;  /* 0x000000ffff0d7224 */ /* 0x008fce00078e0003 */
[----:B-1----:R-:W-:Y:S05]  /*17f40*/  WARPSYNC.COLLECTIVE R15, `(.L_x_384) ;  /* 0x000000000f087348 */ /* 0x002fea0003c00000 */
[----:B------:R0:W2:Y:S02]  /*17f50*/  SHFL.IDX P6, R14, R13, R12, R11 ;  /* 0x0000000c0d0e7389 */ /* 0x0000a400000c000b */
[----:B012---:R-:W-:Y:S01]  /*17f60*/  ENDCOLLECTIVE ;  /* 0x000000000000791b */ /* 0x007fe20003800000 */
.L_x_384:
[----:B------:R-:W-:Y:S05]  /*17f70*/  BSYNC B0 ;  /* 0x0000000000007941 */ /* 0x000fea0003800000 */
.L_x_383:
[----:B------:R0:W5:Y:S01]  /*17f80*/  LDL R2, [R1+0xc] ;  /* 0x00000c0001027983 */ /* 0x0001620000100800 */
[----:B------:R-:W-:Y:S02]  /*17f90*/  IMAD.MOV.U32 R13, RZ, RZ, R3 ;  /* 0x000000ffff0d7224 */ /* 0x000fe400078e0003 */
[----:B------:R-:W-:Y:S02]  /*17fa0*/  IMAD.MOV.U32 R12, RZ, RZ, 0x1 ;  /* 0x00000001ff0c7424 */ /* 0x000fe400078e00ff */
[----:B------:R-:W-:Y:S02]  /*17fb0*/  IMAD.MOV.U32 R11, RZ, RZ, 0x1f ;  /* 0x0000001fff0b7424 */ /* 0x000fe400078e00ff */
[----:B------:R-:W-:Y:S02]  /*17fc0*/  IMAD.MOV.U32 R15, RZ, RZ, -0x1 ;  /* 0xffffffffff0f7424 */ /* 0x000fe400078e00ff */
[----:B0-----:R-:W-:-:S07]  /*17fd0*/  IMAD.MOV.U32 R0, RZ, RZ, R14 ;  /* 0x000000ffff007224 */ /* 0x001fce00078e000e */
[----:B-----5:R-:W-:Y:S05]  /*17fe0*/  WARPSYNC.COLLECTIVE R15, `(.L_x_385) ;  /* 0x000000000f087348 */ /* 0x020fea0003c00000 */
[----:B------:R0:W1:Y:S02]  /*17ff0*/  SHFL.IDX P6, R14, R13, R12, R11 ;  /* 0x0000000c0d0e7389 */ /* 0x00006400000c000b */
[----:B01---5:R-:W-:Y:S01]  /*18000*/  ENDCOLLECTIVE ;  /* 0x000000000000791b */ /* 0x023fe20003800000 */
.L_x_385:
[----:B------:R-:W-:Y:S01]  /*18010*/  ULDC UR4, c[0x0][0xc3c] ;  /* 0x00030f0000047ab9 */ /* 0x000fe20000000800 */
[----:B------:R-:W-:Y:S01]  /*18020*/  ULDC.64 UR6, c[0x0][0x208] ;  /* 0x0000820000067ab9 */ /* 0x000fe20000000a00 */
[----:B------:R-:W-:Y:S02]  /*18030*/  IMAD.IADD R6, R2, 0x1, R16 ;  /* 0x0000000102067824 */ /* 0x000fe400078e0210 */
[----:B------:R-:W-:Y:S02]  /*18040*/  IMAD.MOV.U32 R11, RZ, RZ, RZ ;  /* 0x000000ffff0b7224 */ /* 0x000fe400078e00ff */
[----:B------:R-:W-:Y:S01]  /*18050*/  IMAD.MOV.U32 R8, RZ, RZ, R14 ;  /* 0x000000ffff087224 */ /* 0x000fe200078e000e */
[----:B------:R-:W-:-:S13]  /*18060*/  ISETP.GE.OR P1, PT, R6, UR4, !P0 ;  /* 0x0000000406007c0c */ /* 0x000fda000c726670 */
[----:B------:R-:W0:Y:S08]  /*18070*/  @!P1 LDC.64 R2, c[0x0][0xc80] ;  /* 0x00032000ff029b82 */ /* 0x000e300000000a00 */
[----:B------:R-:W1:Y:S01]  /*18080*/  @!P1 LDC.64 R4, c[0x0][0xc78] ;  /* 0x00031e00ff049b82 */ /* 0x000e620000000a00 */
[----:B0-----:R-:W-:-:S05]  /*18090*/  @!P1 IMAD.WIDE R2, R6, 0x4, R2 ;  /* 0x0000000406029825 */ /* 0x001fca00078e0202 */
[----:B------:R1:W2:Y:S02]  /*180a0*/  @!P1 LDG.E R7, desc[UR6][R2.64] ;  /* 0x0000000602079981 */ /* 0x0002a4000c1e1900 */
[----:B-1----:R-:W-:-:S06]  /*180b0*/  @!P1 IMAD.WIDE R2, R6, 0x4, R4 ;  /* 0x0000000406029825 */ /* 0x002fcc00078e0204 */
[----:B------:R-:W3:Y:S01]  /*180c0*/  @!P1 LDG.E R2, desc[UR6][R2.64] ;  /* 0x0000000602029981 */ /* 0x000ee2000c1e1900 */
[----:B------:R-:W-:Y:S01]  /*180d0*/  IMAD.MOV.U32 R6, RZ, RZ, RZ ;  /* 0x000000ffff067224 */ /* 0x000fe200078e00ff */
[C---:B------:R-:W-:Y:S01]  /*180e0*/  ISETP.GE.U32.AND P2, PT, R16.reuse, 0x2, PT ;  /* 0x000000021000780c */ /* 0x040fe20003f46070 */
[----:B------:R-:W-:Y:S01]  /*180f0*/  IMAD.MOV.U32 R4, RZ, RZ, RZ ;  /* 0x000000ffff047224 */ /* 0x000fe200078e00ff */
[C---:B------:R-:W-:Y:S02]  /*18100*/  ISETP.GE.U32.AND P3, PT, R16.reuse, 0x4, PT ;  /* 0x000000041000780c */ /* 0x040fe40003f66070 */
[C---:B------:R-:W-:Y:S02]  /*18110*/  ISETP.GE.U32.AND P4, PT, R16.reuse, 0x8, PT ;  /* 0x000000081000780c */ /* 0x040fe40003f86070 */
[----:B------:R-:W-:Y:S01]  /*18120*/  ISETP.GE.U32.AND P5, PT, R16, 0x10, PT ;  /* 0x000000101000780c */ /* 0x000fe20003fa6070 */
[----:B--2---:R-:W-:Y:S02]  /*18130*/  @!P1 IMAD.MOV.U32 R6, RZ, RZ, R7 ;  /* 0x000000ffff069224 */ /* 0x004fe400078e0007 */
[----:B------:R-:W-:-:S02]  /*18140*/  IMAD.MOV.U32 R7, RZ, RZ, RZ ;  /* 0x000000ffff077224 */ /* 0x000fc400078e00ff */
[----:B---3--:R-:W-:Y:S01]  /*18150*/  @!P1 IMAD.MOV.U32 R7, RZ, RZ, R2 ;  /* 0x000000ffff079224 */ /* 0x008fe200078e0002 */
[----:B------:R-:W-:-:S03]  /*18160*/  ISETP.NE.AND P1, PT, R16, RZ, PT ;  /* 0x000000ff1000720c */ /* 0x000fc60003f25270 */
[----:B------:R-:W-:-:S04]  /*18170*/  IMAD R2, R7, R6, RZ ;  /* 0x0000000607027224 */ /* 0x000fc800078e02ff */
[----:B------:R-:W-:-:S07]  /*18180*/  IMAD.MOV.U32 R13, RZ, RZ, R2 ;  /* 0x000000ffff0d7224 */ /* 0x000fce00078e0002 */
[----:B------:R-:W-:Y:S05]  /*18190*/  WARPSYNC.COLLECTIVE R15, `(.L_x_386) ;  /* 0x000000000f087348 */ /* 0x000fea0003c00000 */
[----:B------:R0:W1:Y:S02]  /*181a0*/  SHFL.UP P6, R14, R13, R12, R11 ;  /* 0x0400000c0d0e7389 */ /* 0x00006400000c000b */
[----:B01----:R-:W-:Y:S01]  /*181b0*/  ENDCOLLECTIVE ;  /* 0x000000000000791b */ /* 0x003fe20003800000 */
.L_x_386:
[----:B------:R-:W-:Y:S02]  /*181c0*/  IMAD.MOV.U32 R12, RZ, RZ, 0x2 ;  /* 0x00000002ff0c7424 */ /* 0x000fe400078e00ff */
[----:B------:R-:W-:-:S05]  /*181d0*/  IMAD.MOV.U32 R3, RZ, RZ, R14 ;  /* 0x000000ffff037224 */ /* 0x000fca00078e000e */
[----:B------:R-:W-:-:S05]  /*181e0*/  SEL R3, R3, RZ, P1 ;  /* 0x000000ff03037207 */ /* 0x000fca0000800000 */
[----:B------:R-:W-:-:S04]  /*181f0*/  IMAD.IADD R2, R2, 0x1, R3 ;  /* 0x0000000102027824 */ /* 0x000fc800078e0203 */
[----:B------:R-:W-:-:S07]  /*18200*/  IMAD.MOV.U32 R13, RZ, RZ, R2 ;  /* 0x000000ffff0d7224 */ /* 0x000fce00078e0002 */
[----:B------:R-:W-:Y:S05]  /*18210*/  WARPSYNC.COLLECTIVE R15, `(.L_x_387) ;  /* 0x000000000f087348 */ /* 0x000fea0003c00000 */
[----:B------:R0:W1:Y:S02]  /*18220*/  SHFL.UP P6, R14, R13, R12, R11 ;  /* 0x0400000c0d0e7389 */ /* 0x00006400000c000b */
[----:B01----:R-:W-:Y:S01]  /*18230*/  ENDCOLLECTIVE ;  /* 0x000000000000791b */ /* 0x003fe20003800000 */
.L_x_387:
        /* <DEDUP_REMOVED lines=8> */
.L_x_388:
        /* <DEDUP_REMOVED lines=8> */
.L_x_389:
        /* <DEDUP_REMOVED lines=8> */
.L_x_390:
[----:B------:R-:W-:Y:S02]  /*183c0*/  IMAD.MOV.U32 R12, RZ, RZ, 0x1f ;  /* 0x0000001fff0c7424 */ /* 0x000fe400078e00ff */
[----:B------:R-:W-:Y:S02]  /*183d0*/  IMAD.MOV.U32 R11, RZ, RZ, 0x1f ;  /* 0x0000001fff0b7424 */ /* 0x000fe400078e00ff */
[----:B------:R-:W-:-:S05]  /*183e0*/  IMAD.MOV.U32 R3, RZ, RZ, R14 ;  /* 0x000000ffff037224 */ /* 0x000fca00078e000e */
[----:B------:R-:W-:-:S05]  /*183f0*/  SEL R3, R3, RZ, P5 ;  /* 0x000000ff03037207 */ /* 0x000fca0002800000 */
[----:B------:R-:W-:-:S04]  /*18400*/  IMAD.IADD R2, R2, 0x1, R3 ;  /* 0x0000000102027824 */ /* 0x000fc800078e0203 */
[----:B------:R-:W-:-:S07]  /*18410*/  IMAD.MOV.U32 R13, RZ, RZ, R2 ;  /* 0x000000ffff0d7224 */ /* 0x000fce00078e0002 */
[----:B------:R-:W-:Y:S05]  /*18420*/  WARPSYNC.COLLECTIVE R15, `(.L_x_391) ;  /* 0x000000000f087348 */ /* 0x000fea0003c00000 */
[----:B------:R0:W1:Y:S02]  /*18430*/  SHFL.IDX P6, R14, R13, R12, R11 ;  /* 0x0000000c0d0e7389 */ /* 0x00006400000c000b */
[----:B01----:R-:W-:Y:S01]  /*18440*/  ENDCOLLECTIVE ;  /* 0x000000000000791b */ /* 0x003fe20003800000 */
.L_x_391:
[----:B------:R-:W-:Y:S01]  /*18450*/  IMAD.MOV.U32 R9, RZ, RZ, R14 ;  /* 0x000000ffff097224 */ /* 0x000fe200078e000e */
[----:B------:R-:W-:Y:S06]  /*18460*/  BRA `(.L_x_392) ;  /* 0xffffffd800ac7947 */ /* 0x000fec000383ffff */
.L_x_331:
[----:B------:R-:W-:Y:S01]  /*18470*/  BSSY B0, `(.L_x_393) ;  /* 0x0000008000007945 */ /* 0x000fe20003800000 */
[----:B------:R-:W-:Y:S02]  /*18480*/  IMAD.MOV.U32 R13, RZ, RZ, R2 ;  /* 0x000000ffff0d7224 */ /* 0x000fe400078e0002 */
[----:B------:R-:W-:Y:S02]  /*18490*/  IMAD.MOV.U32 R12, RZ, RZ, 0x1 ;  /* 0x00000001ff0c7424 */ /* 0x000fe400078e00ff */
[----:B------:R-:W-:Y:S02]  /*184a0*/  IMAD.MOV.U32 R11, RZ, RZ, RZ ;  /* 0x000000ffff0b7224 */ /* 0x000fe400078e00ff */
[----:B------:R-:W-:-:S07]  /*184b0*/  IMAD.MOV.U32 R15, RZ, RZ, -0x1 ;  /* 0xffffffffff0f7424 */ /* 0x000fce00078e00ff */
[----:B------:R-:W-:Y:S05]  /*184c0*/  WARPSYNC.COLLECTIVE R15, `(.L_x_394) ;  /* 0x000000000f087348 */ /* 0x000fea0003c00000 */
[----:B------:R0:W1:Y:S02]  /*184d0*/  SHFL.UP P6, R14, R13, R12, R11 ;  /* 0x0400000c0d0e7389 */ /* 0x00006400000c000b */
[----:B01----:R-:W-:Y:S01]  /*184e0*/  ENDCOLLECTIVE ;  /* 0x000000000000791b */ /* 0x003fe20003800000 */
.L_x_394:
[----:B------:R-:W-:Y:S05]  /*184f0*/  BSYNC B0 ;  /* 0x0000000000007941 */ /* 0x000fea0003800000 */
.L_x_393:
[----:B------:R-:W-:Y:S02]  /*18500*/  IMAD.MOV.U32 R3, RZ, RZ, R14 ;  /* 0x000000ffff037224 */ /* 0x000fe400078e000e */
[----:B------:R-:W-:Y:S02]  /*18510*/  IMAD.MOV.U32 R12, RZ, RZ, 0x2 ;  /* 0x00000002ff0c7424 */ /* 0x000fe400078e00ff */
[----:B------:R-:W-:Y:S01]  /*18520*/  IMAD.MOV.U32 R11, RZ, RZ, RZ ;  /* 0x000000ffff0b7224 */ /* 0x000fe200078e00ff */
[----:B------:R-:W-:Y:S01]  /*18530*/  SEL R3, R3, RZ, P1 ;  /* 0x000000ff03037207 */ /* 0x000fe20000800000 */
[----:B------:R-:W-:-:S04]  /*18540*/  IMAD.MOV.U32 R15, RZ, RZ, -0x1 ;  /* 0xffffffffff0f7424 */ /* 0x000fc800078e00ff */
[----:B------:R-:W-:-:S04]  /*18550*/  IMAD.IADD R2, R2, 0x1, R3 ;  /* 0x0000000102027824 */ /* 0x000fc800078e0203 */
[----:B------:R-:W-:-:S07]  /*18560*/  IMAD.MOV.U32 R13, RZ, RZ, R2 ;  /* 0x000000ffff0d7224 */ /* 0x000fce00078e0002 */
[----:B------:R-:W-:Y:S05]  /*18570*/  WARPSYNC.COLLECTIVE R15, `(.L_x_395) ;  /* 0x000000000f087348 */ /* 0x000fea0003c00000 */
[----:B------:R0:W1:Y:S02]  /*18580*/  SHFL.UP P6, R14, R13, R12, R11 ;  /* 0x0400000c0d0e7389 */ /* 0x00006400000c000b */
[----:B01----:R-:W-:Y:S01]  /*18590*/  ENDCOLLECTIVE ;  /* 0x000000000000791b */ /* 0x003fe20003800000 */
.L_x_395:
        /* <DEDUP_REMOVED lines=8> */
.L_x_396:
        /* <DEDUP_REMOVED lines=8> */
.L_x_397:
        /* <DEDUP_REMOVED lines=8> */
.L_x_398:
        /* <DEDUP_REMOVED lines=9> */
.L_x_399:
[----:B------:R-:W-:Y:S01]  /*187b0*/  IMAD.MOV.U32 R9, RZ, RZ, R14 ;  /* 0x000000ffff097224 */ /* 0x000fe200078e000e */
[----:B------:R-:W-:Y:S06]  /*187c0*/  BRA `(.L_x_400) ;  /* 0xffffffd800847947 */ /* 0x000fec000383ffff */
.L_x_333:
[----:B------:R-:W-:Y:S01]  /*187d0*/  BSSY B0, `(.L_x_401) ;  /* 0x0000006000007945 */ /* 0x000fe20003800000 */
[----:B------:R-:W-:Y:S01]  /*187e0*/  PLOP3.LUT P6, PT, P6, PT, PT, 0x8, 0x0 ;  /* 0x000000000000781c */ /* 0x000fe200037ce170 */
[----:B------:R-:W-:-:S12]  /*187f0*/  IMAD.MOV.U32 R15, RZ, RZ, -0x1 ;  /* 0xffffffffff0f7424 */ /* 0x000fd800078e00ff */
[----:B0-----:R-:W-:Y:S05]  /*18800*/  WARPSYNC.COLLECTIVE R15, `(.L_x_402) ;  /* 0x000000000f087348 */ /* 0x001fea0003c00000 */
[----:B------:R-:W-:Y:S01]  /*18810*/  VOTE.ANY R14, PT, P6 ;  /* 0x00000000000e7806 */ /* 0x000fe200030e0100 */
[----:B0-----:R-:W-:Y:S06]  /*18820*/  ENDCOLLECTIVE ;  /* 0x000000000000791b */ /* 0x001fec0003800000 */
.L_x_402:
[----:B------:R-:W-:Y:S05]  /*18830*/  BSYNC B0 ;  /* 0x0000000000007941 */ /* 0x000fea0003800000 */
.L_x_401:
[----:B------:R-:W-:Y:S02]  /*18840*/  IMAD.MOV.U32 R8, RZ, RZ, R14 ;  /* 0x000000ffff087224 */ /* 0x000fe400078e000e */
[----:B------:R-:W-:Y:S02]  /*18850*/  IMAD.MOV.U32 R13, RZ, RZ, R6 ;  /* 0x000000ffff0d7224 */ /* 0x000fe400078e0006 */
[----:B------:R-:W0:Y:S01]  /*18860*/  POPC R5, R8 ;  /* 0x0000000800057309 */ /* 0x000e220000000000 */
[----:B------:R-:W-:Y:S02]  /*18870*/  IMAD.MOV.U32 R11, RZ, RZ, 0x1f ;  /* 0x0000001fff0b7424 */ /* 0x000fe400078e00ff */
[----:B------:R-:W-:Y:S02]  /*18880*/  IMAD.MOV.U32 R15, RZ, RZ, -0x1 ;  /* 0xffffffffff0f7424 */ /* 0x000fe400078e00ff */
[----:B0-----:R-:W-:-:S07]  /*18890*/  IMAD.MOV.U32 R12, RZ, RZ, R5 ;  /* 0x000000ffff0c7224 */ /* 0x001fce00078e0005 */
[----:B------:R-:W-:Y:S05]  /*188a0*/  WARPSYNC.COLLECTIVE R15, `(.L_x_403) ;  /* 0x000000000f087348 */ /* 0x000fea0003c00000 */
[----:B------:R0:W1:Y:S02]  /*188b0*/  SHFL.IDX P6, R14, R13, R12, R11 ;  /* 0x0000000c0d0e7389 */ /* 0x00006400000c000b */
[----:B01----:R-:W-:Y:S01]  /*188c0*/  ENDCOLLECTIVE ;  /* 0x000000000000791b */ /* 0x003fe20003800000 */
.L_x_403:
[----:B------:R-:W-:Y:S02]  /*188d0*/  IMAD.MOV.U32 R13, RZ, RZ, R7 ;  /* 0x000000ffff0d7224 */ /* 0x000fe400078e0007 */
[----:B------:R-:W-:-:S07]  /*188e0*/  IMAD.MOV.U32 R6, RZ, RZ, R14 ;  /* 0x000000ffff067224 */ /* 0x000fce00078e000e */
[----:B------:R-:W-:Y:S05]  /*188f0*/  WARPSYNC.COLLECTIVE R15, `(.L_x_404) ;  /* 0x000000000f087348 */ /* 0x000fea0003c00000 */
[----:B------:R0:W1:Y:S02]  /*18900*/  SHFL.IDX P6, R14, R13, R12, R11 ;  /* 0x0000000c0d0e7389 */ /* 0x00006400000c000b */
[----:B01----:R-:W-:Y:S01]  /*18910*/  ENDCOLLECTIVE ;  /* 0x000000000000791b */ /* 0x003fe20003800000 */
.L_x_404:
[----:B------:R-:W-:Y:S01]  /*18920*/  IMAD.MOV.U32 R7, RZ, RZ, R14 ;  /* 0x000000ffff077224 */ /* 0x000fe200078e000e */
[----:B------:R-:W-:Y:S06]  /*18930*/  BRA `(.L_x_405) ;  /* 0xffffffd800647947 */ /* 0x000fec000383ffff */
.L_x_335:
[----:B------:R-:W-:Y:S01]  /*18940*/  BSSY B0, `(.L_x_406) ;  /* 0x0000007000007945 */ /* 0x000fe20003800000 */
[----:B------:R-:W-:Y:S02]  /*18950*/  IMAD.MOV.U32 R13, RZ, RZ, R2 ;  /* 0x000000ffff0d7224 */ /* 0x000fe400078e0002 */
[----:B------:R-:W-:Y:S02]  /*18960*/  IMAD.MOV.U32 R11, RZ, RZ, 0x1f ;  /* 0x0000001fff0b7424 */ /* 0x000fe400078e00ff */
[----:B------:R-:W-:-:S07]  /*18970*/  IMAD.MOV.U32 R15, RZ, RZ, -0x1 ;  /* 0xffffffffff0f7424 */ /* 0x000fce00078e00ff */
[----:B0123--:R-:W-:Y:S05]  /*18980*/  WARPSYNC.COLLECTIVE R15, `(.L_x_407) ;  /* 0x000000000f087348 */ /* 0x00ffea0003c00000 */
[----:B------:R4:W0:Y:S02]  /*18990*/  SHFL.IDX P6, R14, R13, R12, R11 ;  /* 0x0000000c0d0e7389 */ /* 0x00082400000c000b */
[----:B01234-:R-:W-:Y:S01]  /*189a0*/  ENDCOLLECTIVE ;  /* 0x000000000000791b */ /* 0x01ffe20003800000 */
.L_x_407:
[----:B------:R-:W-:Y:S05]  /*189b0*/  BSYNC B0 ;  /* 0x0000000000007941 */ /* 0x000fea0003800000 */
.L_x_406:
[----:B------:R-:W-:Y:S01]  /*189c0*/  IMAD.MOV.U32 R2, RZ, RZ, R14 ;  /* 0x000000ffff027224 */ /* 0x000fe200078e000e */
[----:B------:R-:W-:Y:S06]  /*189d0*/  BRA `(.L_x_408) ;  /* 0xffffffd800547947 */ /* 0x000fec000383ffff */
.L_x_339:
[----:B0-----:R0:W1:Y:S02]  /*189e0*/  SYNCS.PHASECHK.TRANS64.TRYWAIT P0, [R0+URZ+0x36820], R3 ;  /* 0x03682003000075a7 */ /* 0x001064000800017f */
[----:B-1----:R-:W-:Y:S05]  /*189f0*/  @!P0 NANOSLEEP.SYNCS 0x989680 ;  /* 0x009896800000895d */ /* 0x002fea0003900000 */
[----:B------:R-:W1:Y:S02]  /*18a00*/  @!P0 SYNCS.PHASECHK.TRANS64 P0, [R0+URZ+0x36820], R3 ;  /* 0x03682003000085a7 */ /* 0x000e64000800007f */
[----:B-1----:R-:W-:Y:S05]  /*18a10*/  @!P0 BRA `(.L_x_339) ;  /* 0xfffffffc00f08947 */ /* 0x002fea000383ffff */
[----:B------:R-:W-:Y:S05]  /*18a20*/  BRA `(.L_x_409) ;  /* 0xffffffdc00ec7947 */ /* 0x000fea000383ffff */
.L_x_340:
[----:B------:R-:W1:Y:S01]  /*18a30*/  S2R R2, SR_TID.X ;  /* 0x0000000000027919 */ /* 0x000e620000002100 */
[----:B------:R-:W-:Y:S01]  /*18a40*/  BSSY B0, `(.L_x_410) ;  /* 0x000000a000007945 */ /* 0x000fe20003800000 */
[----:B------:R-:W-:Y:S02]  /*18a50*/  IMAD.MOV.U32 R12, RZ, RZ, RZ ;  /* 0x000000ffff0c7224 */ /* 0x000fe400078e00ff */
[----:B------:R-:W-:Y:S02]  /*18a60*/  IMAD.MOV.U32 R11, RZ, RZ, 0x1f ;  /* 0x0000001fff0b7424 */ /* 0x000fe400078e00ff */
[----:B------:R-:W-:Y:S01]  /*18a70*/  IMAD.MOV.U32 R15, RZ, RZ, -0x1 ;  /* 0xffffffffff0f7424 */ /* 0x000fe200078e00ff */
[----:B-1----:R-:W-:-:S04]  /*18a80*/  SHF.R.U32.HI R2, RZ, 0x5, R2 ;  /* 0x00000005ff027819 */ /* 0x002fc80000011602 */
[----:B------:R-:W-:-:S05]  /*18a90*/  LOP3.LUT R2, R2, 0x3, RZ, 0xc0, !PT ;  /* 0x0000000302027812 */ /* 0x000fca00078ec0ff */
[----:B------:R-:W-:-:S07]  /*18aa0*/  IMAD.MOV.U32 R13, RZ, RZ, R2 ;  /* 0x000000ffff0d7224 */ /* 0x000fce00078e0002 */
[----:B0-----:R-:W-:Y:S05]  /*18ab0*/  WARPSYNC.COLLECTIVE R15, `(.L_x_411) ;  /* 0x000000000f087348 */ /* 0x001fea0003c00000 */
[----:B------:R1:W2:Y:S02]  /*18ac0*/  SHFL.IDX P6, R14, R13, R12, R11 ;  /* 0x0000000c0d0e7389 */ /* 0x0002a400000c000b */
[----:B012---:R-:W-:Y:S01]  /*18ad0*/  ENDCOLLECTIVE ;  /* 0x000000000000791b */ /* 0x007fe20003800000 */
.L_x_411:
[----:B------:R-:W-:Y:S05]  /*18ae0*/  BSYNC B0 ;  /* 0x0000000000007941 */ /* 0x000fea0003800000 */
.L_x_410:
[----:B------:R-:W-:Y:S05]  /*18af0*/  BRA `(.L_x_412) ;  /* 0xffffffdc00d47947 */ /* 0x000fea000383ffff */
.L_x_343:
[----:B------:R-:W-:Y:S01]  /*18b00*/  BSSY B1, `(.L_x_413) ;  /* 0x0000006000017945 */ /* 0x000fe20003800000 */
[----:B------:R-:W-:-:S07]  /*18b10*/  IMAD.MOV.U32 R15, RZ, RZ, -0x1 ;  /* 0xffffffffff0f7424 */ /* 0x000fce00078e00ff */
[----:B01----:R-:W-:Y:S05]  /*18b20*/  WARPSYNC.COLLECTIVE R15, `(.L_x_414) ;  /* 0x000000000f0c7348 */ /* 0x003fea0003c00000 */
[----:B------:R-:W-:Y:S02]  /*18b30*/  ELECT P6, UR62, PT ;  /* 0x00000000003e782f */ /* 0x000fe400038c0000 */
[----:B------:R-:W-:Y:S01]  /*18b40*/  MOV R14, UR62 ;  /* 0x0000003e000e7c02 */ /* 0x000fe20008000f00 */
[----:B01----:R-:W-:Y:S10]  /*18b50*/  ENDCOLLECTIVE ;  /* 0x000000000000791b */ /* 0x003ff40003800000 */
.L_x_414:
[----:B------:R-:W-:Y:S05]  /*18b60*/  BSYNC B1 ;  /* 0x0000000000017941 */ /* 0x000fea0003800000 */
.L_x_413:
[----:B------:R-:W-:Y:S05]  /*18b70*/  BRA `(.L_x_415) ;  /* 0xffffffdc00cc7947 */ /* 0x000fea000383ffff */
.L_x_345:
[----:B0-----:R0:W1:Y:S02]  /*18b80*/  SYNCS.PHASECHK.TRANS64.TRYWAIT P0, [R6+URZ], R5 ;  /* 0x00000005060075a7 */ /* 0x001064000800017f */
[----:B-1----:R-:W-:Y:S05]  /*18b90*/  @!P0 NANOSLEEP.SYNCS 0x989680 ;  /* 0x009896800000895d */ /* 0x002fea0003900000 */
[----:B------:R-:W1:Y:S02]  /*18ba0*/  @!P0 SYNCS.PHASECHK.TRANS64 P0, [R6+URZ], R5 ;  /* 0x00000005060085a7 */ /* 0x000e64000800007f */
[----:B-1----:R-:W-:Y:S05]  /*18bb0*/  @!P0 BRA `(.L_x_345) ;  /* 0xfffffffc00f08947 */ /* 0x002fea000383ffff */
[----:B------:R-:W-:Y:S05]  /*18bc0*/  BRA `(.L_x_416) ;  /* 0xffffffe0000c7947 */ /* 0x000fea000383ffff */
.L_x_346:
[----:B-1----:R1:W2:Y:S02]  /*18bd0*/  SYNCS.PHASECHK.TRANS64.TRYWAIT P0, [R7+URZ], R2 ;  /* 0x00000002070075a7 */ /* 0x0022a4000800017f */
[----:B--2---:R-:W-:Y:S05]  /*18be0*/  @!P0 NANOSLEEP.SYNCS 0x989680 ;  /* 0x009896800000895d */ /* 0x004fea0003900000 */
[----:B------:R-:W2:Y:S02]  /*18bf0*/  @!P0 SYNCS.PHASECHK.TRANS64 P0, [R7+URZ], R2 ;  /* 0x00000002070085a7 */ /* 0x000ea4000800007f */
[----:B--2---:R-:W-:Y:S05]  /*18c00*/  @!P0 BRA `(.L_x_346) ;  /* 0xfffffffc00f08947 */ /* 0x004fea000383ffff */
[----:B------:R-:W-:Y:S05]  /*18c10*/  BRA `(.L_x_417) ;  /* 0xffffffe000007947 */ /* 0x000fea000383ffff */
.L_x_348:
[----:B--2---:R2:W3:Y:S02]  /*18c20*/  SYNCS.PHASECHK.TRANS64.TRYWAIT P0, [R4+URZ], R5 ;  /* 0x00000005040075a7 */ /* 0x0044e4000800017f */
[----:B---3--:R-:W-:Y:S05]  /*18c30*/  @!P0 NANOSLEEP.SYNCS 0x989680 ;  /* 0x009896800000895d */ /* 0x008fea0003900000 */
[----:B------:R-:W3:Y:S02]  /*18c40*/  @!P0 SYNCS.PHASECHK.TRANS64 P0, [R4+URZ], R5 ;  /* 0x00000005040085a7 */ /* 0x000ee4000800007f */
[----:B---3--:R-:W-:Y:S05]  /*18c50*/  @!P0 BRA `(.L_x_348) ;  /* 0xfffffffc00f08947 */ /* 0x008fea000383ffff */
[----:B------:R-:W-:Y:S05]  /*18c60*/  BRA `(.L_x_418) ;  /* 0xffffffe000047947 */ /* 0x000fea000383ffff */
.L_x_419:
        /* <DEDUP_REMOVED lines=9> */
.L_x_3017:


//--------------------- .text._ZN7cutlass13device_kernelIN5flash11enable_sm90INS1_16FlashAttnFwdSm90INS1_25CollectiveMainloopFwdSm90ILi2EN4cute5tupleIJNS5_1CILi1EEES8_S8_EEENS6_IJNS7_ILi128EEENS7_ILi112EEENS7_ILi192EEEEEELi192ENS_10bfloat16_tEfNS_4arch4Sm90ELb0ELb0ELb1ELb1ELb0ELb1ELb0ELb1ELb1ELb1ELb1ELb0EEENS1_21CollectiveEpilogueFwdINS6_IJSA_SC_SB_EEES9_SE_SG_Li256ELb1ELb1ELb1ELb0EEENS1_36VarlenDynamicPersistentTileSchedulerILi128ELi112ELi256ELi128ELb1ELb1ELb1ELb0ELb1ELb1EEEEEEEEEvNT_6ParamsE --------------------------
	.section	.text._ZN7cutlass13device_kernelIN5flash11enable_sm90INS1_16FlashAttnFwdSm90INS1_25CollectiveMainloopFwdSm90ILi2EN4cute5tupleIJNS5_1CILi1EEES8_S8_EEENS6_IJNS7_ILi128EEENS7_ILi112EEENS7_ILi192EEEEEELi192ENS_10bfloat16_tEfNS_4arch4Sm90ELb0ELb0ELb1ELb1ELb0ELb1ELb0ELb1ELb1ELb1ELb1ELb0EEENS1_21CollectiveEpilogueFwdINS6_IJSA_SC_SB_EEES9_SE_SG_Li256ELb1ELb1ELb1ELb0EEENS1_36VarlenDynamicPersistentTileSchedulerILi128ELi112ELi256ELi128ELb1ELb1ELb1ELb0ELb1ELb1EEEEEEEEEvNT_6ParamsE,"ax",@progbits
	.align	128
.text._ZN7cutlass13device_kernelIN5flash11enable_sm90INS1_16FlashAttnFwdSm90INS1_25CollectiveMainloopFwdSm90ILi2EN4cute5tupleIJNS5_1CILi1EEES8_S8_EEENS6_IJNS7_ILi128EEENS7_ILi112EEENS7_ILi192EEEEEELi192ENS_10bfloat16_tEfNS_4arch4Sm90ELb0ELb0ELb1ELb1ELb0ELb1ELb0ELb1ELb1ELb1ELb1ELb0EEENS1_21CollectiveEpilogueFwdINS6_IJSA_SC_SB_EEES9_SE_SG_Li256ELb1ELb1ELb1ELb0EEENS1_36VarlenDynamicPersistentTileSchedulerILi128ELi112ELi256ELi128ELb1ELb1ELb1ELb0ELb1ELb1EEEEEEEEEvNT_6ParamsE:
        .type           _ZN7cutlass13device_kernelIN5flash11enable_sm90INS1_16FlashAttnFwdSm90INS1_25CollectiveMainloopFwdSm90ILi2EN4cute5tupleIJNS5_1CILi1EEES8_S8_EEENS6_IJNS7_ILi128EEENS7_ILi112EEENS7_ILi192EEEEEELi192ENS_10bfloat16_tEfNS_4arch4Sm90ELb0ELb0ELb1ELb1ELb0ELb1ELb0ELb1ELb1ELb1ELb1ELb0EEENS1_21CollectiveEpilogueFwdINS6_IJSA_SC_SB_EEES9_SE_SG_Li256ELb1ELb1ELb1ELb0EEENS1_36VarlenDynamicPersistentTileSchedulerILi128ELi112ELi256ELi128ELb1ELb1ELb1ELb0ELb1ELb1EEEEEEEEEvNT_6ParamsE,@function
        .size           _ZN7cutlass13device_kernelIN5flash11enable_sm90INS1_16FlashAttnFwdSm90INS1_25CollectiveMainloopFwdSm90ILi2EN4cute5tupleIJNS5_1CILi1EEES8_S8_EEENS6_IJNS7_ILi128EEENS7_ILi112EEENS7_ILi192EEEEEELi192ENS_10bfloat16_tEfNS_4arch4Sm90ELb0ELb0ELb1ELb1ELb0ELb1ELb0ELb1ELb1ELb1ELb1ELb0EEENS1_21CollectiveEpilogueFwdINS6_IJSA_SC_SB_EEES9_SE_SG_Li256ELb1ELb1ELb1ELb0EEENS1_36VarlenDynamicPersistentTileSchedulerILi128ELi112ELi256ELi128ELb1ELb1ELb1ELb0ELb1ELb1EEEEEEEEEvNT_6ParamsE,(.L_x_3018 - _ZN7cutlass13device_kernelIN5flash11enable_sm90INS1_16FlashAttnFwdSm90INS1_25CollectiveMainloopFwdSm90ILi2EN4cute5tupleIJNS5_1CILi1EEES8_S8_EEENS6_IJNS7_ILi128EEENS7_ILi112EEENS7_ILi192EEEEEELi192ENS_10bfloat16_tEfNS_4arch4Sm90ELb0ELb0ELb1ELb1ELb0ELb1ELb0ELb1ELb1ELb1ELb1ELb0EEENS1_21CollectiveEpilogueFwdINS6_IJSA_SC_SB_EEES9_SE_SG_Li256ELb1ELb1ELb1ELb0EEENS1_36VarlenDynamicPersistentTileSchedulerILi128ELi112ELi256ELi128ELb1ELb1ELb1ELb0ELb1ELb1EEEEEEEEEvNT_6ParamsE)
        .other          _ZN7cutlass13device_kernelIN5flash11enable_sm90INS1_16FlashAttnFwdSm90INS1_25CollectiveMainloopFwdSm90ILi2EN4cute5tupleIJNS5_1CILi1EEES8_S8_EEENS6_IJNS7_ILi128EEENS7_ILi112EEENS7_ILi192EEEEEELi192ENS_10bfloat16_tEfNS_4arch4Sm90ELb0ELb0ELb1ELb1ELb0ELb1ELb0ELb1ELb1ELb1ELb1ELb0EEENS1_21CollectiveEpilogueFwdINS6_IJSA_SC_SB_EEES9_SE_SG_Li256ELb1ELb1ELb1ELb0EEENS1_36VarlenDynamicPersistentTileSchedulerILi128ELi112ELi256ELi128ELb1ELb1ELb1ELb0ELb1ELb1EEEEEEEEEvNT_6ParamsE,@"STO_CUDA_ENTRY STV_DEFAULT"
_ZN7cutlass13device_kernelIN5flash11enable_sm90INS1_16FlashAttnFwdSm90INS1_25CollectiveMainloopFwdSm90ILi2EN4cute5tupleIJNS5_1CILi1EEES8_S8_EEENS6_IJNS7_ILi128EEENS7_ILi112EEENS7_ILi192EEEEEELi192ENS_10bfloat16_tEfNS_4arch4Sm90ELb0ELb0ELb1ELb1ELb0ELb1ELb0ELb1ELb1ELb1ELb1ELb0EEENS1_21CollectiveEpilogueFwdINS6_IJSA_SC_SB_EEES9_SE_SG_Li256ELb1ELb1ELb1ELb0EEENS1_36VarlenDynamicPersistentTileSchedulerILi128ELi112ELi256ELi128ELb1ELb1ELb1ELb0ELb1ELb1EEEEEEEEEvNT_6ParamsE:
[----:B------:R-:W0:Y:S02]  /*0000*/  LDC R1, c[0x0][0x28] ;  /* 0x00000a00ff017b82 */ /* 0x000e240000000800 */
[----:B0-----:R-:W-:Y:S01]  /*0010*/  VIADD R1, R1, 0xffffff78 ;  /* 0xffffff7801017836 */ /* 0x001fe20000000000 */
[----:B------:R-:W0:Y:S01]  /*0020*/  S2R R6, SR_TID.X ;  /* 0x0000000000067919 */ /* 0x000e220000002100 */
[----:B------:R-:W-:Y:S01]  /*0030*/  ELECT P0, URZ, PT ;  /* 0x00000000003f782f */ /* 0x000fe20003800000 */
[----:B------:R-:W-:Y:S01]  /*0040*/  BSSY B0, `(.L_x_420) ;  /* 0x0000013000007945 */ /* 0x000fe20003800000 */
[----:B0-----:R-:W-:-:S05]  /*0050*/  SHF.R.U32.HI R0, RZ, 0x5, R6 ;  /* 0x00000005ff007819 */ /* 0x001fca0000011606 */
[----:B------:R-:W0:Y:S02]  /*0060*/  SHFL.IDX PT, R2, R0, RZ, 0x1f ;  /* 0x00001fff00027589 */ /* 0x000e2400000e0000 */
[----:B0-----:R-:W-:-:S13]  /*0070*/  ISETP.EQ.AND P0, PT, R2, RZ, P0 ;  /* 0x000000ff0200720c */ /* 0x001fda0000702270 */
[----:B------:R-:W-:Y:S05]  /*0080*/  @!P0 BRA `(.L_x_421) ;  /* 0x0000000000388947 */ /* 0x000fea0003800000 */
[----:B------:R-:W-:Y:S02]  /*0090*/  ULDC.64 UR4, c[0x0][0x198] ;  /* 0x0000660000047ab9 */ /* 0x000fe40000000a00 */
[----:B------:R-:W-:Y:S02]  /*00a0*/  UIADD3 UR6, UP0, UR4, 0x370, URZ ;  /* 0x0000037004067890 */ /* 0x000fe4000ff1e03f */
[----:B------:R-:W-:Y:S02]  /*00b0*/  UIADD3 UR8, UP1, UR4, 0x470, URZ ;  /* 0x0000047004087890 */ /* 0x000fe4000ff3e03f */
[----:B------:R-:W-:Y:S02]  /*00c0*/  UIADD3 UR10, UP2, UR4, 0x570, URZ ;  /* 0x00000570040a7890 */ /* 0x000fe4000ff5e03f */
[----:B------:R-:W-:Y:S02]  /*00d0*/  UIADD3 UR4, UP3, UR4, 0x670, URZ ;  /* 0x0000067004047890 */ /* 0x000fe4000ff7e03f */
[----:B------:R-:W-:-:S02]  /*00e0*/  UIADD3.X UR7, URZ, UR5, URZ, UP0, !UPT ;  /* 0x000000053f077290 */ /* 0x000fc400087fe43f */
[----:B------:R-:W-:Y:S02]  /*00f0*/  UIADD3.X UR9, URZ, UR5, URZ, UP1, !UPT ;  /* 0x000000053f097290 */ /* 0x000fe40008ffe43f */
[----:B------:R-:W-:Y:S02]  /*0100*/  UIADD3.X UR11, URZ, UR5, URZ, UP2, !UPT ;  /* 0x000000053f0b7290 */ /* 0x000fe400097fe43f */
[----:B------:R-:W-:-:S03]  /*0110*/  UIADD3.X UR5, URZ, UR5, URZ, UP3, !UPT ;  /* 0x000000053f057290 */ /* 0x000fc60009ffe43f */
[----:B------:R0:W-:Y:S02]  /*0120*/  UTMACCTL.PF [UR6] ;  /* 0x00000000060079b9 */ /* 0x0001e40008040000 */
[----:B------:R0:W-:Y:S02]  /*0130*/  UTMACCTL.PF [UR8] ;  /* 0x00000000080079b9 */ /* 0x0001e40008040000 */
[----:B------:R0:W-:Y:S02]  /*0140*/  UTMACCTL.PF [UR10] ;  /* 0x000000000a0079b9 */ /* 0x0001e40008040000 */
[----:B------:R0:W-:Y:S02]  /*0150*/  UTMACCTL.PF [UR4] ;  /* 0x00000000040079b9 */ /* 0x0001e40008040000 */
[----:B0-----:R-:W-:Y:S01]  /*0160*/  NOP ;  /* 0x0000000000007918 */ /* 0x001fe20000000000 */
.L_x_421:
[----:B------:R-:W-:Y:S05]  /*0170*/  BSYNC B0 ;  /* 0x0000000000007941 */ /* 0x000fea0003800000 */
.L_x_420:
[----:B------:R-:W-:Y:S01]  /*0180*/  VOTEU.ANY UP0, P0 ;  /* 0x00000000003f7886 */ /* 0x000fe20000000100 */
[----:B------:R-:W0:Y:S01]  /*0190*/  SHFL.IDX PT, R2, R0, RZ, 0x1f ;  /* 0x00001fff00027589 */ /* 0x000e2200000e0000 */
[----:B------:R-:W-:Y:S01]  /*01a0*/  UMOV UR4, 0x80 ;  /* 0x0000008000047882 */ /* 0x000fe20000000000 */
[----:B------:R-:W-:Y:S01]  /*01b0*/  UMOV UR7, 0x100 ;  /* 0x0000010000077882 */ /* 0x000fe20000000000 */
[----:B------:R-:W-:Y:S01]  /*01c0*/  VOTEU.ANY UP1, P0 ;  /* 0x00000000003f7886 */ /* 0x000fe20000020100 */
[----:B------:R-:W1:Y:S01]  /*01d0*/  @UP0 S2UR UR8, SR_CgaCtaId ;  /* 0x00000000000809c3 */ /* 0x000e620000008800 */
[----:B------:R-:W-:Y:S01]  /*01e0*/  @UP0 UMOV UR6, 0x400 ;  /* 0x0000040000060882 */ /* 0x000fe20000000000 */
[----:B------:R-:W-:-:S04]  /*01f0*/  @UP0 UIADD3 UR4, -UR4, 0x100000, URZ ;  /* 0x0010000004040890 */ /* 0x000fc8000fffe13f */
[----:B------:R-:W-:Y:S02]  /*0200*/  @UP0 USHF.L.U32 UR5, UR4, 0xb, URZ ;  /* 0x0000000b04050899 */ /* 0x000fe4000800063f */
[----:B------:R-:W-:Y:S01]  /*0210*/  @UP0 USHF.L.U32 UR4, UR4, 0x1, URZ ;  /* 0x0000000104040899 */ /* 0x000fe2000800063f */
[----:B0-----:R-:W-:Y:S02]  /*0220*/  ISETP.NE.AND P1, PT, R2, RZ, PT ;  /* 0x000000ff0200720c */ /* 0x001fe40003f25270 */
[----:B------:R-:W-:Y:S01]  /*0230*/  SHF.R.U32.HI R2, RZ, 0x7, R6 ;  /* 0x00000007ff027819 */ /* 0x000fe20000011606 */
[----:B-1----:R-:W-:Y:S02]  /*0240*/  @UP0 ULEA UR8, UR8, UR6, 0x18 ;  /* 0x0000000608080291 */ /* 0x002fe4000f8ec03f */
[----:B------:R-:W-:-:S04]  /*0250*/  @UP0 UIADD3 UR6, -UR7, 0x100000, URZ ;  /* 0x0010000007060890 */ /* 0x000fc8000fffe13f */
[----:B------:R-:W-:Y:S02]  /*0260*/  @UP0 USHF.L.U32 UR7, UR6, 0xb, URZ ;  /* 0x0000000b06070899 */ /* 0x000fe4000800063f */
[----:B------:R-:W-:Y:S01]  /*0270*/  @UP0 USHF.L.U32 UR6, UR6, 0x1, URZ ;  /* 0x0000000106060899 */ /* 0x000fe2000800063f */
[----:B------:R-:W-:Y:S01]  /*0280*/  VOTEU.ANY UP0, P0 ;  /* 0x00000000003f7886 */ /* 0x000fe20000000100 */
[----:B------:R-:W0:Y:S04]  /*0290*/  SHFL.IDX PT, R2, R2, RZ, 0x1f ;  /* 0x00001fff02027589 */ /* 0x000e2800000e0000 */
[----:B------:R-:W1:Y:S02]  /*02a0*/  FENCE.VIEW.ASYNC.S ;  /* 0x00000000000073c6 */ /* 0x000e640000000000 */
[----:B-1----:R1:W2:Y:S04]  /*02b0*/  @UP0 SYNCS.EXCH.64 URZ, [UR8+0x36800], UR4 ;  /* 0x03680004083f05b2 */ /* 0x0022a80008000100 */
[----:B------:R1:W3:Y:S01]  /*02c0*/  @UP1 SYNCS.EXCH.64 URZ, [UR8+0x36820], UR6 ;  /* 0x03682006083f15b2 */ /* 0x0002e20008000100 */
[----:B------:R-:W-:Y:S05]  /*02d0*/  @P1 BRA `(.L_x_422) ;  /* 0x0000000000481947 */ /* 0x000fea0003800000 */
[----:B-1----:R-:W1:Y:S01]  /*02e0*/  S2UR UR5, SR_CgaCtaId ;  /* 0x00000000000579c3 */ /* 0x002e620000008800 */
[----:B------:R-:W-:Y:S01]  /*02f0*/  UMOV UR4, 0x400 ;  /* 0x0000040000047882 */ /* 0x000fe20000000000 */
[----:B------:R-:W-:Y:S01]  /*0300*/  UMOV UR6, 0x1 ;  /* 0x0000000100067882 */ /* 0x000fe20000000000 */
[----:B------:R-:W-:Y:S01]  /*0310*/  UMOV UR7, 0x2 ;  /* 0x0000000200077882 */ /* 0x000fe20000000000 */
[----:B------:R-:W-:Y:S01]  /*0320*/  ELECT P0, URZ, PT ;  /* 0x00000000003f782f */ /* 0x000fe20003800000 */
[----:B-1----:R-:W-:Y:S02]  /*0330*/  ULEA UR8, UR5, UR4, 0x18 ;  /* 0x0000000405087291 */ /* 0x002fe4000f8ec03f */
[----:B------:R-:W-:-:S04]  /*0340*/  UIADD3 UR4, -UR6, 0x100000, URZ ;  /* 0x0010000006047890 */ /* 0x000fc8000fffe13f */
[----:B------:R-:W-:Y:S02]  /*0350*/  USHF.L.U32 UR5, UR4, 0xb, URZ ;  /* 0x0000000b04057899 */ /* 0x000fe4000800063f */
[----:B------:R-:W-:Y:S02]  /*0360*/  USHF.L.U32 UR4, UR4, 0x1, URZ ;  /* 0x0000000104047899 */ /* 0x000fe4000800063f */
[----:B------:R-:W-:-:S04]  /*0370*/  UIADD3 UR6, -UR7, 0x100000, URZ ;  /* 0x0010000007067890 */ /* 0x000fc8000fffe13f */
[----:B------:R-:W-:Y:S02]  /*0380*/  USHF.L.U32 UR7, UR6, 0xb, URZ ;  /* 0x0000000b06077899 */ /* 0x000fe4000800063f */
[----:B------:R-:W-:Y:S01]  /*0390*/  USHF.L.U32 UR6, UR6, 0x1, URZ ;  /* 0x0000000106067899 */ /* 0x000fe2000800063f */
[----:B------:R-:W1:Y:S03]  /*03a0*/  FENCE.VIEW.ASYNC.S ;  /* 0x00000000000073c6 */ /* 0x000e660000000000 */
[----:B-1----:R4:W1:Y:S08]  /*03b0*/  SYNCS.EXCH.64 URZ, [UR8+0x36830], UR4 ;  /* 0x03683004083f75b2 */ /* 0x0028700008000100 */
[----:B------:R4:W0:Y:S01]  /*03c0*/  SYNCS.EXCH.64 URZ, [UR8+0x36840], UR6 ;  /* 0x03684006083f75b2 */ /* 0x0008220008000100 */
[----:B------:R4:W0:Y:S01]  /*03d0*/  SYNCS.EXCH.64 URZ, [UR8+0x36838], UR4 ;  /* 0x03683804083f75b2 */ /* 0x0008220008000100 */
[----:B------:R4:W0:Y:S02]  /*03e0*/  SYNCS.EXCH.64 URZ, [UR8+0x36848], UR6 ;  /* 0x03684806083f75b2 */ /* 0x0008240008000100 */
[----:B----4-:R-:W-:Y:S01]  /*03f0*/  NOP ;  /* 0x0000000000007918 */ /* 0x010fe20000000000 */
.L_x_422:
[----:B------:R-:W4:Y:S01]  /*0400*/  SHFL.IDX PT, R3, R0, RZ, 0x1f ;  /* 0x00001fff00037589 */ /* 0x000f2200000e0000 */
[----:B------:R-:W-:Y:S01]  /*0410*/  NOP ;  /* 0x0000000000007918 */ /* 0x000fe20000000000 */
[----:B----4-:R-:W-:-:S13]  /*0420*/  ISETP.NE.AND P0, PT, R3, RZ, PT ;  /* 0x000000ff0300720c */ /* 0x010fda0003f05270 */
        /* <DEDUP_REMOVED lines=19> */
.L_x_423:
[----:B------:R-:W4:Y:S01]  /*0560*/  SHFL.IDX PT, R3, R0, RZ, 0x1f ;  /* 0x00001fff00037589 */ /* 0x000f2200000e0000 */
[----:B------:R-:W-:Y:S01]  /*0570*/  NOP ;  /* 0x0000000000007918 */ /* 0x000fe20000000000 */
[----:B----4-:R-:W-:-:S13]  /*0580*/  ISETP.NE.AND P0, PT, R3, RZ, PT ;  /* 0x000000ff0300720c */ /* 0x010fda0003f05270 */
[----:B------:R-:W-:Y:S05]  /*0590*/  @P0 BRA `(.L_x_424) ;  /* 0x0000000000380947 */ /* 0x000fea0003800000 */
[----:B-1----:R-:W1:Y:S01]  /*05a0*/  S2UR UR5, SR_CgaCtaId ;  /* 0x00000000000579c3 */ /* 0x002e620000008800 */
[----:B------:R-:W-:Y:S01]  /*05b0*/  UMOV UR4, 0x400 ;  /* 0x0000040000047882 */ /* 0x000fe20000000000 */
[----:B------:R-:W-:Y:S01]  /*05c0*/  UMOV UR7, 0x1 ;  /* 0x0000000100077882 */ /* 0x000fe20000000000 */
[----:B------:R-:W-:Y:S01]  /*05d0*/  ELECT P0, URZ, PT ;  /* 0x00000000003f782f */ /* 0x000fe20003800000 */
[----:B-1----:R-:W-:Y:S02]  /*05e0*/  ULEA UR6, UR5, UR4, 0x18 ;  /* 0x0000000405067291 */ /* 0x002fe4000f8ec03f */
[----:B------:R-:W-:-:S04]  /*05f0*/  UIADD3 UR4, -UR7, 0x100000, URZ ;  /* 0x0010000007047890 */ /* 0x000fc8000fffe13f */
[----:B------:R-:W-:Y:S02]  /*0600*/  USHF.L.U32 UR5, UR4, 0xb, URZ ;  /* 0x0000000b04057899 */ /* 0x000fe4000800063f */
[----:B------:R-:W-:Y:S01]  /*0610*/  USHF.L.U32 UR4, UR4, 0x1, URZ ;  /* 0x0000000104047899 */ /* 0x000fe2000800063f */
[----:B------:R-:W1:Y:S11]  /*0620*/  FENCE.VIEW.ASYNC.S ;  /* 0x00000000000073c6 */ /* 0x000e760000000000 */
[----:B-1----:R4:W1:Y:S01]  /*0630*/  SYNCS.EXCH.64 URZ, [UR6+0x36870], UR4 ;  /* 0x03687004063f75b2 */ /* 0x0028620008000100 */
[----:B------:R4:W0:Y:S01]  /*0640*/  SYNCS.EXCH.64 URZ, [UR6+0x36880], UR4 ;  /* 0x03688004063f75b2 */ /* 0x0008220008000100 */
[----:B------:R4:W0:Y:S01]  /*0650*/  SYNCS.EXCH.64 URZ, [UR6+0x36878], UR4 ;  /* 0x03687804063f75b2 */ /* 0x0008220008000100 */
[----:B------:R4:W0:Y:S02]  /*0660*/  SYNCS.EXCH.64 URZ, [UR6+0x36888], UR4 ;  /* 0x03688804063f75b2 */ /* 0x0008240008000100 */
[----:B----4-:R-:W-:Y:S01]  /*0670*/  NOP ;  /* 0x0000000000007918 */ /* 0x010fe20000000000 */
.L_x_424:
        /* <DEDUP_REMOVED lines=22> */
.L_x_425:
        /* <DEDUP_REMOVED lines=22> */
.L_x_426:
[----:B0-----:R-:W-:Y:S01]  /*0940*/  ISETP.NE.AND P0, PT, R2, RZ, PT ;  /* 0x000000ff0200720c */ /* 0x001fe20003f05270 */
[----:B------:R-:W-:Y:S01]  /*0950*/  IMAD.MOV.U32 R2, RZ, RZ, 0x1 ;  /* 0x00000001ff027424 */ /* 0x000fe200078e00ff */
[----:B------:R-:W-:Y:S01]  /*0960*/  NOP ;  /* 0x0000000000007918 */ /* 0x000fe20000000000 */
[----:B------:R-:W-:Y:S01]  /*0970*/  ULDC.64 UR60, c[0x0][0x208] ;  /* 0x00008200003c7ab9 */ /* 0x000fe20000000a00 */
[----:B------:R-:W-:Y:S02]  /*0980*/  BSSY B9, `(.L_x_427) ;  /* 0x00028d7000097945 */ /* 0x000fe40003800000 */
[----:B------:R-:W-:-:S05]  /*0990*/  SEL R2, R2, 0x2, !P0 ;  /* 0x0000000202027807 */ /* 0x000fca0004000000 */
[----:B------:R0:W-:Y:S01]  /*09a0*/  STL [R1+0x68], R2 ;  /* 0x0000680201007387 */ /* 0x0001e20000100800 */
[----:B-123--:R-:W-:Y:S06]  /*09b0*/  BAR.SYNC.DEFER_BLOCKING 0x0 ;  /* 0x0000000000007b1d */ /* 0x00efec0000010000 */
[----:B------:R-:W-:Y:S05]  /*09c0*/  @!P0 BRA `(.L_x_428) ;  /* 0x0000020800008947 */ /* 0x000fea0003800000 */
.L_x_429:
        /* <DEDUP_REMOVED lines=8> */
[----:B-1----:R-:W-:-:S06]  /*0a50*/  ULEA UR4, UR5, UR4, 0x18 ;  /* 0x0000000405047291 */ /* 0x002fcc000f8ec03f */
[----:B0-----:R-:W-:Y:S01]  /*0a60*/  IMAD.U32 R2, RZ, RZ, UR4 ;  /* 0x00000004ff027e24 */ /* 0x001fe2000f8e00ff */
[----:B------:R-:W-:-:S04]  /*0a70*/  ULDC UR4, c[0x0][0xc3c] ;  /* 0x00030f0000047ab9 */ /* 0x000fc80000000800 */
[----:B------:R-:W0:Y:S01]  /*0a80*/  LDS.128 R148, [R2+0x368d0] ;  /* 0x0368d00002947984 */ /* 0x000e220000000c00 */
[----:B------:R-:W-:Y:S06]  /*0a90*/  BAR.ARV 0x4, 0x180 ;  /* 0x0106000000007b1d */ /* 0x000fec0000002000 */
[----:B0-----:R-:W-:-:S13]  /*0aa0*/  ISETP.GE.AND P0, PT, R151, UR4, PT ;  /* 0x0000000497007c0c */ /* 0x001fda000bf06270 */
[----:B------:R-:W-:Y:S05]  /*0ab0*/  @P0 BRA `(.L_x_430) ;  /* 0x0000028c000c0947 */ /* 0x000fea0003800000 */
[----:B------:R-:W2:Y:S01]  /*0ac0*/  LDL R16, [R1+0x68] ;  /* 0x0000680001107983 */ /* 0x000ea20000100800 */
[----:B------:R-:W-:Y:S01]  /*0ad0*/  VIADD R6, R6, 0xffffff80 ;  /* 0xffffff8006067836 */ /* 0x000fe20000000000 */
[----:B------:R-:W-:Y:S01]  /*0ae0*/  CS2R R218, SRZ ;  /* 0x0000000000da7805 */ /* 0x000fe2000001ff00 */
[----:B------:R-:W-:Y:S02]  /*0af0*/  VIADD R230, R2, 0x15400 ;  /* 0x0001540002e67836 */ /* 0x000fe40000000000 */
[----:B------:R-:W-:Y:S01]  /*0b00*/  IMAD.MOV.U32 R228, RZ, RZ, RZ ;  /* 0x000000ffffe47224 */ /* 0x000fe200078e00ff */
[----:B------:R-:W-:Y:S01]  /*0b10*/  SHF.R.S32.HI R3, RZ, 0x1f, R6 ;  /* 0x0000001fff037819 */ /* 0x000fe20000011406 */
[----:B------:R-:W-:-:S03]  /*0b20*/  IMAD.MOV.U32 R204, RZ, RZ, RZ ;  /* 0x000000ffffcc7224 */ /* 0x000fc600078e00ff */
[CC--:B------:R-:W-:Y:S02]  /*0b30*/  LEA.HI R0, R3.reuse, R6.reuse, RZ, 0x7 ;  /* 0x0000000603007211 */ /* 0x0c0fe400078f38ff */
[----:B------:R-:W-:Y:S02]  /*0b40*/  LEA.HI R4, R3, R6, RZ, 0x4 ;  /* 0x0000000603047211 */ /* 0x000fe400078f20ff */
[----:B------:R-:W-:Y:S02]  /*0b50*/  LOP3.LUT R5, R0, 0xffffff80, RZ, 0xc0, !PT ;  /* 0xffffff8000057812 */ /* 0x000fe400078ec0ff */
[----:B------:R-:W-:-:S03]  /*0b60*/  SHF.R.S32.HI R7, RZ, 0x4, R4 ;  /* 0x00000004ff077819 */ /* 0x000fc60000011404 */
[----:B------:R-:W-:Y:S01]  /*0b70*/  IMAD.IADD R15, R6, 0x1, -R5 ;  /* 0x00000001060f7824 */ /* 0x000fe200078e0a05 */
[----:B------:R-:W-:-:S04]  /*0b80*/  LEA.HI R5, R4, R7, RZ, 0x1 ;  /* 0x0000000704057211 */ /* 0x000fc800078f08ff */
[----:B------:R-:W-:Y:S01]  /*0b90*/  SHF.R.S32.HI R10, RZ, 0x1f, R15 ;  /* 0x0000001fff0a7819 */ /* 0x000fe2000001140f */
[----:B------:R0:W-:Y:S03]  /*0ba0*/  STL [R1+0x70], R15 ;  /* 0x0000700f01007387 */ /* 0x0001e60000100800 */
[CC--:B------:R-:W-:Y:S02]  /*0bb0*/  LEA.HI R11, R10.reuse, R15.reuse, RZ, 0x2 ;  /* 0x0000000f0a0b7211 */ /* 0x0c0fe400078f10ff */
[----:B------:R-:W-:Y:S02]  /*0bc0*/  LEA.HI R10, R10, R15, RZ, 0x5 ;  /* 0x0000000f0a0a7211 */ /* 0x000fe400078f28ff */
[--C-:B------:R-:W-:Y:S02]  /*0bd0*/  SHF.R.S32.HI R9, RZ, 0x2, R11.reuse ;  /* 0x00000002ff097819 */ /* 0x100fe4000001140b */
[----:B------:R-:W-:-:S02]  /*0be0*/  SHF.R.S32.HI R8, RZ, 0x1f, R11 ;  /* 0x0000001fff087819 */ /* 0x000fc4000001140b */
[----:B------:R-:W-:Y:S02]  /*0bf0*/  LOP3.LUT R11, R11, 0x7ffffffc, RZ, 0xc0, !PT ;  /* 0x7ffffffc0b0b7812 */ /* 0x000fe400078ec0ff */
[----:B------:R-:W-:Y:S02]  /*0c00*/  LEA.HI R12, R8, R9, RZ, 0x3 ;  /* 0x00000009080c7211 */ /* 0x000fe400078f18ff */
[----:B------:R-:W-:Y:S01]  /*0c10*/  LOP3.LUT R8, R5, 0x1ffffffe, RZ, 0xc0, !PT ;  /* 0x1ffffffe05087812 */ /* 0x000fe200078ec0ff */
[----:B------:R-:W-:Y:S01]  /*0c20*/  IMAD.IADD R11, R15, 0x1, -R11 ;  /* 0x000000010f0b7824 */ /* 0x000fe200078e0a0b */
[----:B------:R-:W-:Y:S02]  /*0c30*/  LOP3.LUT R12, R12, 0xfffffff8, RZ, 0xc0, !PT ;  /* 0xfffffff80c0c7812 */ /* 0x000fe400078ec0ff */
[----:B------:R-:W-:Y:S01]  /*0c40*/  SHF.R.S32.HI R5, RZ, 0x7, R0 ;  /* 0x00000007ff057819 */ /* 0x000fe20000011400 */
[----:B------:R-:W-:Y:S01]  /*0c50*/  IMAD.IADD R8, R7, 0x1, -R8 ;  /* 0x0000000107087824 */ /* 0x000fe200078e0a08 */
[-C--:B------:R-:W-:Y:S01]  /*0c60*/  LEA.HI R7, R3, R6.reuse, RZ, 0x5 ;  /* 0x0000000603077211 */ /* 0x080fe200078f28ff */
[----:B------:R-:W-:Y:S01]  /*0c70*/  IMAD.IADD R13, R9, 0x1, -R12 ;  /* 0x00000001090d7824 */ /* 0x000fe200078e0a0c */
[----:B------:R-:W-:Y:S01]  /*0c80*/  LEA.HI R9, R0, R5, RZ, 0x1 ;  /* 0x0000000500097211 */ /* 0x000fe200078f08ff */
[----:B------:R-:W-:Y:S01]  /*0c90*/  IMAD.SHL.U32 R223, R11, 0x2, RZ ;  /* 0x000000020bdf7824 */ /* 0x000fe200078e00ff */
[----:B------:R-:W-:-:S02]  /*0ca0*/  LEA.HI R0, R3, R6, RZ, 0x2 ;  /* 0x0000000603007211 */ /* 0x000fc400078f10ff */
[----:B------:R-:W-:Y:S01]  /*0cb0*/  LOP3.LUT R3, R4, 0x3fffff0, RZ, 0xc0, !PT ;  /* 0x03fffff004037812 */ /* 0x000fe200078ec0ff */
[----:B------:R-:W-:Y:S01]  /*0cc0*/  VIADD R24, R223, 0x18 ;  /* 0x00000018df187836 */ /* 0x000fe20000000000 */
[----:B------:R-:W-:Y:S01]  /*0cd0*/  LOP3.LUT R4, R9, 0x3fffffe, RZ, 0xc0, !PT ;  /* 0x03fffffe09047812 */ /* 0x000fe200078ec0ff */
[----:B0-----:R-:W-:Y:S01]  /*0ce0*/  VIADD R15, R223, 0x30 ;  /* 0x00000030df0f7836 */ /* 0x001fe20000000000 */
[----:B------:R-:W-:Y:S01]  /*0cf0*/  SHF.R.S32.HI R17, RZ, 0x2, R0 ;  /* 0x00000002ff117819 */ /* 0x000fe20000011400 */
[----:B------:R-:W-:Y:S01]  /*0d00*/  IMAD.IADD R3, R6, 0x1, -R3 ;  /* 0x0000000106037824 */ /* 0x000fe200078e0a03 */
[----:B------:R-:W-:Y:S01]  /*0d10*/  SHF.R.S32.HI R216, RZ, 0x5, R7 ;  /* 0x00000005ffd87819 */ /* 0x000fe20000011407 */
[----:B------:R-:W-:Y:S01]  /*0d20*/  IMAD.IADD R4, R5, 0x1, -R4 ;  /* 0x0000000105047824 */ /* 0x000fe200078e0a04 */
[----:B------:R-:W-:Y:S01]  /*0d30*/  LOP3.LUT R5, R0, 0xfffffffc, RZ, 0xc0, !PT ;  /* 0xfffffffc00057812 */ /* 0x000fe200078ec0ff */
[----:B------:R-:W-:Y:S01]  /*0d40*/  VIADD R11, R223, 0x48 ;  /* 0x00000048df0b7836 */ /* 0x000fe20000000000 */
[----:B------:R-:W-:Y:S01]  /*0d50*/  SHF.R.S32.HI R0, RZ, 0x1f, R0 ;  /* 0x0000001fff007819 */ /* 0x000fe20000011400 */
[----:B------:R-:W-:Y:S01]  /*0d60*/  IMAD R3, R216, 0x10, R3 ;  /* 0x00000010d8037824 */ /* 0x000fe200078e0203 */
[----:B------:R-:W-:Y:S01]  /*0d70*/  SHF.R.S32.HI R10, RZ, 0x5, R10 ;  /* 0x00000005ff0a7819 */ /* 0x000fe2000001140a */
[----:B------:R-:W-:Y:S01]  /*0d80*/  IMAD.IADD R5, R6, 0x1, -R5 ;  /* 0x0000000106057824 */ /* 0x000fe200078e0a05 */
[----:B------:R-:W-:Y:S01]  /*0d90*/  LEA.HI R0, R0, R17, RZ, 0x3 ;  /* 0x0000001100007211 */ /* 0x000fe200078f18ff */
[----:B------:R-:W-:-:S02]  /*0da0*/  IMAD R8, R3, 0x8, R8 ;  /* 0x0000000803087824 */ /* 0x000fc400078e0208 */
[----:B------:R-:W-:Y:S01]  /*0db0*/  IMAD R13, R10, 0x10, R13 ;  /* 0x000000100a0d7824 */ /* 0x000fe200078e020d */
[----:B------:R-:W-:Y:S01]  /*0dc0*/  LOP3.LUT R0, R0, 0xfffffff8, RZ, 0xc0, !PT ;  /* 0xfffffff800007812 */ /* 0x000fe200078ec0ff */
[C---:B------:R-:W-:Y:S01]  /*0dd0*/  IMAD.SHL.U32 R18, R5.reuse, 0x8, RZ ;  /* 0x0000000805127824 */ /* 0x040fe200078e00ff */
[----:B------:R-:W-:Y:S01]  /*0de0*/  LEA.HI R3, R5, R5, RZ, 0x1 ;  /* 0x0000000505037211 */ /* 0x000fe200078f08ff */
[----:B------:R-:W-:Y:S02]  /*0df0*/  IMAD R14, R4, 0x40, R13 ;  /* 0x00000040040e7824 */ /* 0x000fe400078e020d */
[----:B------:R-:W-:Y:S01]  /*0e00*/  IMAD.IADD R0, R17, 0x1, -R0 ;  /* 0x0000000111007824 */ /* 0x000fe200078e0a00 */
[----:B------:R-:W-:Y:S01]  /*0e10*/  LOP3.LUT R4, R3, 0x1ffffffe, RZ, 0xc0, !PT ;  /* 0x1ffffffe03047812 */ /* 0x000fe200078ec0ff */
[----:B------:R-:W-:Y:S01]  /*0e20*/  IMAD.SHL.U32 R22, R5, 0x4, RZ ;  /* 0x0000000405167824 */ /* 0x000fe200078e00ff */
[----:B------:R-:W-:Y:S01]  /*0e30*/  STL [R1+0x74], R14 ;  /* 0x0000740e01007387 */ /* 0x000fe20000100800 */
[----:B------:R-:W-:-:S02]  /*0e40*/  IMAD.SHL.U32 R0, R0, 0x40, RZ ;  /* 0x0000004000007824 */ /* 0x000fc400078e00ff */
[----:B------:R-:W-:Y:S02]  /*0e50*/  IMAD.IADD R4, R5, 0x1, -R4 ;  /* 0x0000000105047824 */ /* 0x000fe400078e0a04 */
[C---:B------:R-:W-:Y:S01]  /*0e60*/  VIADD R7, R223.reuse, 0x60 ;  /* 0x00000060df077836 */ /* 0x040fe20000000000 */
[----:B------:R-:W-:Y:S01]  /*0e70*/  LOP3.LUT R214, R0, 0x1c0, RZ, 0xc0, !PT ;  /* 0x000001c000d67812 */ /* 0x000fe200078ec0ff */
[----:B------:R-:W-:Y:S01]  /*0e80*/  IMAD.SHL.U32 R0, R8, 0x8, RZ ;  /* 0x0000000808007824 */ /* 0x000fe200078e00ff */
[----:B------:R-:W-:Y:S01]  /*0e90*/  SHF.R.S32.HI R8, RZ, 0x1f, R24 ;  /* 0x0000001fff087819 */ /* 0x000fe20000011418 */
[C---:B------:R-:W-:Y:S01]  /*0ea0*/  VIADD R5, R223.reuse, 0x68 ;  /* 0x00000068df057836 */ /* 0x040fe20000000000 */
[----:B------:R-:W-:Y:S01]  /*0eb0*/  SHF.R.S32.HI R8, RZ, 0x1f, R15 ;  /* 0x0000001fff087819 */ /* 0x000fe2000001140f */
[----:B------:R-:W-:Y:S01]  /*0ec0*/  VIADD R236, R223, 0x88 ;  /* 0x00000088dfec7836 */ /* 0x000fe20000000000 */
[----:B------:R0:W-:Y:S01]  /*0ed0*/  STL [R1+0x7c], R0 ;  /* 0x00007c0001007387 */ /* 0x0001e20000100800 */
[----:B------:R-:W-:Y:S01]  /*0ee0*/  SHF.R.S32.HI R8, RZ, 0x1f, R11 ;  /* 0x0000001fff087819 */ /* 0x000fe2000001140b */
[----:B------:R-:W-:Y:S01]  /*0ef0*/  VIADD R229, R17, 0x40 ;  /* 0x0000004011e57836 */ /* 0x000fe20000000000 */
[----:B------:R-:W-:Y:S01]  /*0f00*/  SHF.R.S32.HI R8, RZ, 0x1f, R7 ;  /* 0x0000001fff087819 */ /* 0x000fe20000011407 */
[----:B------:R-:W-:Y:S01]  /*0f10*/  VIADD R25, R223, 0x10 ;  /* 0x00000010df197836 */ /* 0x000fe20000000000 */
[----:B------:R-:W-:Y:S01]  /*0f20*/  SHF.R.S32.HI R7, RZ, 0x1f, R5 ;  /* 0x0000001fff077819 */ /* 0x000fe20000011405 */
[----:B------:R-:W-:Y:S01]  /*0f30*/  IMAD.SHL.U32 R207, R229, 0x40, RZ ;  /* 0x00000040e5cf7824 */ /* 0x000fe200078e00ff */
[----:B------:R-:W-:Y:S01]  /*0f40*/  SHF.R.S32.HI R6, RZ, 0x1f, R229 ;  /* 0x0000001fff067819 */ /* 0x000fe200000114e5 */
[C---:B------:R-:W-:Y:S01]  /*0f50*/  VIADD R20, R223.reuse, 0x28 ;  /* 0x00000028df147836 */ /* 0x040fe20000000000 */
[----:B------:R-:W-:Y:S01]  /*0f60*/  SHF.R.U32.HI R215, RZ, 0x3, R214 ;  /* 0x00000003ffd77819 */ /* 0x000fe200000116d6 */
[C---:B0-----:R-:W-:Y:S01]  /*0f70*/  VIADD R0, R223.reuse, 0x78 ;  /* 0x00000078df007836 */ /* 0x041fe20000000000 */
[----:B------:R-:W-:Y:S01]  /*0f80*/  LEA.HI R6, R6, R229, RZ, 0x3 ;  /* 0x000000e506067211 */ /* 0x000fe200078f18ff */
[----:B------:R-:W-:Y:S01]  /*0f90*/  VIADD R12, R223, 0x40 ;  /* 0x00000040df0c7836 */ /* 0x000fe20000000000 */
[----:B------:R-:W-:Y:S01]  /*0fa0*/  LOP3.LUT R207, R207, 0x1c0, RZ, 0xc0, !PT ;  /* 0x000001c0cfcf7812 */ /* 0x000fe200078ec0ff */
[C---:B------:R-:W-:Y:S01]  /*0fb0*/  VIADD R9, R223.reuse, 0x58 ;  /* 0x00000058df097836 */ /* 0x040fe20000000000 */
[----:B------:R-:W-:Y:S01]  /*0fc0*/  SHF.R.S32.HI R5, RZ, 0x1f, R0 ;  /* 0x0000001fff057819 */ /* 0x000fe20000011400 */
[----:B------:R-:W-:Y:S01]  /*0fd0*/  IMAD.SHL.U32 R6, R6, 0x40, RZ ;  /* 0x0000004006067824 */ /* 0x000fe200078e00ff */
[----:B------:R-:W-:Y:S01]  /*0fe0*/  SHF.R.S32.HI R0, RZ, 0x1f, R236 ;  /* 0x0000001fff007819 */ /* 0x000fe200000114ec */
[----:B------:R-:W-:Y:S01]  /*0ff0*/  IMAD R0, R4, 0x8, R14 ;  /* 0x0000000804007824 */ /* 0x000fe200078e020e */
[----:B------:R-:W-:Y:S01]  /*1000*/  SHF.R.U32.HI R3, RZ, 0x3, R207 ;  /* 0x00000003ff037819 */ /* 0x000fe200000116cf */
[C---:B------:R-:W-:Y:S01]  /*1010*/  VIADD R3, R223.reuse, 0x70 ;  /* 0x00000070df037836 */ /* 0x040fe20000000000 */
[----:B------:R-:W-:Y:S01]  /*1020*/  LOP3.LUT R217, R6, 0xfffffe00, RZ, 0xc0, !PT ;  /* 0xfffffe0006d97812 */ /* 0x000fe200078ec0ff */
[C---:B------:R-:W-:Y:S01]  /*1030*/  VIADD R237, R223.reuse, 0x80 ;  /* 0x00000080dfed7836 */ /* 0x040fe20000000000 */
[----:B------:R0:W-:Y:S01]  /*1040*/  STL [R1+0x78], R0 ;  /* 0x0000780001007387 */ /* 0x0001e20000100800 */
        /* <DEDUP_REMOVED lines=12> */
[----:B------:R-:W-:Y:S01]  /*1110*/  SHF.R.S32.HI R26, RZ, 0x1f, R26 ;  /* 0x0000001fff1a7819 */ /* 0x000fe2000001141a */
[----:B------:R-:W-:Y:S01]  /*1120*/  IMAD.SHL.U32 R216, R216, 0x200, RZ ;  /* 0x00000200d8d87824 */ /* 0x000fe200078e00ff */
        /* <DEDUP_REMOVED lines=9> */
[----:B------:R-:W-:-:S02]  /*11c0*/  VIADD R210, R22, 0x50 ;  /* 0x0000005016d27836 */ /* 0x000fc40000000000 */
[----:B------:R-:W-:Y:S01]  /*11d0*/  VIADD R231, R223, 0xa0 ;  /* 0x000000a0dfe77836 */ /* 0x000fe20000000000 */
[----:B--2---:R-:W-:Y:S01]  /*11e0*/  LOP3.LUT R213, R16, 0x1, RZ, 0xfc, !PT ;  /* 0x0000000110d57812 */ /* 0x004fe200078efcff */
[----:B0-----:R-:W-:-:S07]  /*11f0*/  IMAD.MOV.U32 R16, RZ, RZ, RZ ;  /* 0x000000ffff107224 */ /* 0x001fce00078e00ff */
.L_x_642:
[----:B0-234-:R-:W0:Y:S01]  /*1200*/  LDC.64 R4, c[0x0][0xc88] ;  /* 0x00032200ff047b82 */ /* 0x01de220000000a00 */
[----:B------:R-:W-:Y:S01]  /*1210*/  ULDC.64 UR4, c[0x0][0xa28] ;  /* 0x00028a0000047ab9 */ /* 0x000fe20000000a00 */
[----:B------:R-:W-:Y:S01]  /*1220*/  ULDC.64 UR8, c[0x0][0xa18] ;  /* 0x0002860000087ab9 */ /* 0x000fe20000000a00 */
[----:B------:R-:W-:Y:S01]  /*1230*/  ULDC.64 UR6, c[0x0][0xa08] ;  /* 0x0002820000067ab9 */ /* 0x000fe20000000a00 */
[----:B0-----:R-:W-:-:S05]  /*1240*/  IMAD.WIDE R4, R151, 0x4, R4 ;  /* 0x0000000497047825 */ /* 0x001fca00078e0204 */
[----:B------:R-:W2:Y:S01]  /*1250*/  LDG.E R225, desc[UR60][R4.64] ;  /* 0x0000003c04e17981 */ /* 0x000ea2000c1e1900 */
[----:B------:R-:W-:Y:S01]  /*1260*/  ISETP.NE.U32.AND P2, PT, RZ, UR4, PT ;  /* 0x00000004ff007c0c */ /* 0x000fe2000bf45070 */
[----:B------:R-:W-:Y:S01]  /*1270*/  IMAD.MOV.U32 R10, RZ, RZ, RZ ;  /* 0x000000ffff0a7224 */ /* 0x000fe200078e00ff */
[----:B------:R-:W-:Y:S01]  /*1280*/  ISETP.NE.U32.AND P1, PT, RZ, UR8, PT ;  /* 0x00000008ff007c0c */ /* 0x000fe2000bf25070 */
[----:B------:R-:W-:Y:S01]  /*1290*/  IMAD.MOV.U32 R122, RZ, RZ, RZ ;  /* 0x000000ffff7a7224 */ /* 0x000fe200078e00ff */
[----:B------:R-:W-:Y:S02]  /*12a0*/  ISETP.NE.AND.EX P2, PT, RZ, UR5, PT, P2 ;  /* 0x00000005ff007c0c */ /* 0x000fe4000bf45320 */
[----:B------:R-:W-:Y:S02]  /*12b0*/  ISETP.NE.AND.EX P1, PT, RZ, UR9, PT, P1 ;  /* 0x00000009ff007c0c */ /* 0x000fe4000bf25310 */
[----:B------:R-:W-:-:S04]  /*12c0*/  ISETP.NE.U32.AND P0, PT, RZ, UR6, PT ;  /* 0x00000006ff007c0c */ /* 0x000fc8000bf05070 */
[----:B------:R-:W-:Y:S02]  /*12d0*/  ISETP.NE.AND.EX P0, PT, RZ, UR7, PT, P0 ;  /* 0x00000007ff007c0c */ /* 0x000fe4000bf05300 */
[----:B--2---:R-:W-:Y:S01]  /*12e0*/  SHF.R.S32.HI R0, RZ, 0x1f, R225 ;  /* 0x0000001fff007819 */ /* 0x004fe200000114e1 */
[C---:B------:R-:W-:Y:S02]  /*12f0*/  IMAD.SHL.U32 R226, R225.reuse, 0x4, RZ ;  /* 0x00000004e1e27824 */ /* 0x040fe400078e00ff */
[C---:B------:R-:W-:Y:S02]  /*1300*/  @P2 LEA R4, P3, R225.reuse, UR4, 0x2 ;  /* 0x00000004e1042c11 */ /* 0x040fe4000f8610ff */
[C-C-:B------:R-:W-:Y:S01]  /*1310*/  SHF.L.U64.HI R227, R225.reuse, 0x2, R0.reuse ;  /* 0x00000002e1e37819 */ /* 0x140fe20000010200 */
[----:B------:R0:W-:Y:S01]  /*1320*/  STL [R1+0x6c], R0 ;  /* 0x00006c0001007387 */ /* 0x0001e20000100800 */
[----:B------:R-:W-:Y:S01]  /*1330*/  @P2 LEA.HI.X R5, R225, UR5, R0, 0x2, P3 ;  /* 0x00000005e1052c11 */ /* 0x000fe200098f1400 */
[----:B------:R-:W-:Y:S01]  /*1340*/  ULDC UR4, c[0x0][0x288] ;  /* 0x0000a20000047ab9 */ /* 0x000fe20000000800 */
[----:B------:R-:W-:-:S03]  /*1350*/  IADD3 R8, P4, R226, UR6, RZ ;  /* 0x00000006e2087c10 */ /* 0x000fc6000ff9e0ff */
[----:B------:R1:W5:Y:S01]  /*1360*/  @P2 LDG.E R10, desc[UR60][R4.64] ;  /* 0x0000003c040a2981 */ /* 0x000362000c1e1900 */
[----:B------:R-:W-:Y:S01]  /*1370*/  @P1 IADD3 R6, P2, R226, UR8, RZ ;  /* 0x00000008e2061c10 */ /* 0x000fe2000ff5e0ff */
[----:B------:R-:W-:Y:S01]  /*1380*/  IMAD.U32 R155, RZ, RZ, UR4 ;  /* 0x00000004ff9b7e24 */ /* 0x000fe2000f8e00ff */
[C---:B------:R-:W-:Y:S01]  /*1390*/  IADD3.X R9, R227.reuse, UR7, RZ, P4, !PT ;  /* 0x00000007e3097c10 */ /* 0x040fe2000a7fe4ff */
[----:B------:R-:W-:Y:S01]  /*13a0*/  ULDC.64 UR4, c[0x0][0x418] ;  /* 0x0001060000047ab9 */ /* 0x000fe20000000a00 */
[----:B------:R-:W-:-:S03]  /*13b0*/  @P1 IADD3.X R7, R227, UR9, RZ, P2, !PT ;  /* 0x00000009e3071c10 */ /* 0x000fc600097fe4ff */
[----:B------:R1:W5:Y:S01]  /*13c0*/  @P0 LDG.E R122, desc[UR60][R8.64] ;  /* 0x0000003c087a0981 */ /* 0x000362000c1e1900 */
[----:B------:R-:W-:Y:S01]  /*13d0*/  UISETP.NE.U32.AND UP0, UPT, UR4, URZ, UPT ;  /* 0x0000003f0400728c */ /* 0x000fe2000bf05070 */
[C---:B------:R-:W-:Y:S01]  /*13e0*/  LOP3.LUT R3, R150.reuse, 0xff000000, RZ, 0xc0, !PT ;  /* 0xff00000096037812 */ /* 0x040fe200078ec0ff */
[----:B------:R-:W-:Y:S01]  /*13f0*/  ULDC.64 UR8, c[0x0][0xa20] ;  /* 0x0002880000087ab9 */ /* 0x000fe20000000a00 */
[----:B------:R1:W5:Y:S01]  /*1400*/  @P1 LDG.E R155, desc[UR60][R6.64] ;  /* 0x0000003c069b1981 */ /* 0x000362000c1e1900 */
[----:B------:R-:W-:Y:S01]  /*1410*/  UISETP.NE.AND.EX UP0, UPT, UR5, URZ, UPT, UP0 ;  /* 0x0000003f0500728c */ /* 0x000fe2000bf05300 */
[----:B------:R-:W-:Y:S01]  /*1420*/  ULDC UR4, c[0x0][0x424] ;  /* 0x0001090000047ab9 */ /* 0x000fe20000000800 */
[----:B------:R-:W-:Y:S02]  /*1430*/  ISETP.NE.U32.AND P2, PT, RZ, UR8, PT ;  /* 0x00000008ff007c0c */ /* 0x000fe4000bf45070 */
[----:B------:R-:W-:Y:S01]  /*1440*/  USEL UR4, UR4, 0x1, UP0 ;  /* 0x0000000104047887 */ /* 0x000fe20008000000 */
[----:B------:R-:W-:Y:S01]  /*1450*/  ULDC UR5, c[0x0][0x2f0] ;  /* 0x0000bc0000057ab9 */ /* 0x000fe20000000800 */
[----:B0-----:R-:W-:-:S02]  /*1460*/  LOP3.LUT R0, R150, 0xff0000, RZ, 0xc0, !PT ;  /* 0x00ff000096007812 */ /* 0x001fc400078ec0ff */
[----:B------:R-:W-:Y:S01]  /*1470*/  UIMAD UR4, UR4, UR5, URZ ;  /* 0x00000005040472a4 */ /* 0x000fe2000f8e023f */
[----:B------:R-:W-:Y:S02]  /*1480*/  SHF.R.U32.HI R3, RZ, 0x8, R3 ;  /* 0x00000008ff037819 */ /* 0x000fe40000011603 */
[----:B------:R-:W-:Y:S01]  /*1490*/  ISETP.NE.AND.EX P2, PT, RZ, UR9, PT, P2 ;  /* 0x00000009ff007c0c */ /* 0x000fe2000bf45320 */
[----:B------:R-:W-:Y:S01]  /*14a0*/  ULDC UR5, c[0x0][0x348] ;  /* 0x0000d20000057ab9 */ /* 0x000fe20000000800 */
[----:B------:R-:W-:Y:S01]  /*14b0*/  LEA.HI R224, R0, R3, RZ, 0x10 ;  /* 0x0000000300e07211 */ /* 0x000fe200078f80ff */
[----:B------:R-:W-:Y:S01]  /*14c0*/  IMAD.MOV.U32 R232, RZ, RZ, R149 ;  /* 0x000000ffffe87224 */ /* 0x000fe200078e0095 */
[----:B------:R-:W-:Y:S01]  /*14d0*/  LOP3.LUT R222, R150, 0xffff, RZ, 0xc0, !PT ;  /* 0x0000ffff96de7812 */ /* 0x000fe200078ec0ff */
[----:B-1----:R-:W-:Y:S08]  /*14e0*/  @P1 BRA `(.L_x_431) ;  /* 0x0000000000241947 */ /* 0x002ff00003800000 */
[----:B------:R-:W-:Y:S02]  /*14f0*/  ULDC.64 UR6, c[0x0][0xa00] ;  /* 0x0002800000067ab9 */ /* 0x000fe40000000a00 */
[----:B------:R-:W-:-:S04]  /*1500*/  ISETP.NE.U32.AND P1, PT, RZ, UR6, PT ;  /* 0x00000006ff007c0c */ /* 0x000fc8000bf25070 */
[----:B------:R-:W-:-:S13]  /*1510*/  ISETP.NE.AND.EX P1, PT, RZ, UR7, PT, P1 ;  /* 0x00000007ff007c0c */ /* 0x000fda000bf25310 */
[----:B------:R-:W-:Y:S05]  /*1520*/  @!P1 BRA `(.L_x_431) ;  /* 0x0000000000149947 */ /* 0x000fea0003800000 */
[----:B------:R-:W0:Y:S02]  /*1530*/  LDC.64 R4, c[0x0][0xa00] ;  /* 0x00028000ff047b82 */ /* 0x000e240000000a00 */
[----:B0-----:R-:W-:-:S05]  /*1540*/  IMAD.WIDE R4, R225, 0x4, R4 ;  /* 0x00000004e1047825 */ /* 0x001fca00078e0204 */
[----:B-----5:R-:W2:Y:S04]  /*1550*/  LDG.E R155, desc[UR60][R4.64] ;  /* 0x0000003c049b7981 */ /* 0x020ea8000c1e1900 */
[----:B------:R-:W2:Y:S02]  /*1560*/  LDG.E R0, desc[UR60][R4.64+0x4] ;  /* 0x0000043c04007981 */ /* 0x000ea4000c1e1900 */
[----:B--2---:R-:W-:-:S07]  /*1570*/  IMAD.IADD R155, R0, 0x1, -R155 ;  /* 0x00000001009b7824 */ /* 0x004fce00078e0a9b */
.L_x_431:
[----:B------:R-:W-:Y:S02]  /*1580*/  IMAD.U32 R24, RZ, RZ, UR5 ;  /* 0x00000005ff187e24 */ /* 0x000fe4000f8e00ff */
[----:B------:R-:W-:Y:S01]  /*1590*/  IMAD.U32 R27, RZ, RZ, UR4 ;  /* 0x00000004ff1b7e24 */ /* 0x000fe2000f8e00ff */
[----:B------:R-:W-:Y:S06]  /*15a0*/  @!P2 BRA `(.L_x_432) ;  /* 0x000000000010a947 */ /* 0x000fec0003800000 */
[----:B------:R-:W-:-:S04]  /*15b0*/  IADD3 R4, P0, R226, UR8, RZ ;  /* 0x00000008e2047c10 */ /* 0x000fc8000ff1e0ff */
[----:B------:R-:W-:-:S05]  /*15c0*/  IADD3.X R5, R227, UR9, RZ, P0, !PT ;  /* 0x00000009e3057c10 */ /* 0x000fca00087fe4ff */
[----:B------:R0:W5:Y:S01]  /*15d0*/  LDG.E R27, desc[UR60][R4.64] ;  /* 0x0000003c041b7981 */ /* 0x000162000c1e1900 */
[----:B------:R-:W-:Y:S05]  /*15e0*/  BRA `(.L_x_433) ;  /* 0x0000000000107947 */ /* 0x000fea0003800000 */
.L_x_432:
[----:B------:R-:W-:Y:S05]  /*15f0*/  @!P0 BRA `(.L_x_433) ;  /* 0x00000000000c8947 */ /* 0x000fea0003800000 */
[----:B------:R-:W2:Y:S04]  /*1600*/  LDG.E R0, desc[UR60][R8.64] ;  /* 0x0000003c08007981 */ /* 0x000ea8000c1e1900 */
[----:B------:R-:W2:Y:S02]  /*1610*/  LDG.E R27, desc[UR60][R8.64+0x4] ;  /* 0x0000043c081b7981 */ /* 0x000ea4000c1e1900 */
[----:B--2---:R-:W-:-:S07]  /*1620*/  IMAD.IADD R27, R27, 0x1, -R0 ;  /* 0x000000011b1b7824 */ /* 0x004fce00078e0a00 */
.L_x_433:
[----:B------:R-:W-:Y:S01]  /*1630*/  ULDC.64 UR4, c[0x0][0xa10] ;  /* 0x0002840000047ab9 */ /* 0x000fe20000000a00 */
[----:B------:R-:W2:Y:S01]  /*1640*/  LDL.LU R26, [R1+0x10] ;  /* 0x00001000011a7983 */ /* 0x000ea20000300800 */
[----:B------:R-:W-:-:S04]  /*1650*/  ISETP.NE.U32.AND P0, PT, RZ, UR4, PT ;  /* 0x00000004ff007c0c */ /* 0x000fc8000bf05070 */
[----:B------:R-:W-:Y:S01]  /*1660*/  ISETP.NE.AND.EX P0, PT, RZ, UR5, PT, P0 ;  /* 0x00000005ff007c0c */ /* 0x000fe2000bf05300 */
[----:B------:R-:W-:-:S12]  /*1670*/  ULDC.64 UR4, c[0x0][0xa30] ;  /* 0x00028c0000047ab9 */ /* 0x000fd80000000a00 */
[----:B0-----:R-:W0:Y:S02]  /*1680*/  @P0 LDC.64 R4, c[0x0][0xa10] ;  /* 0x00028400ff040b82 */ /* 0x001e240000000a00 */
[----:B0-----:R-:W-:-:S05]  /*1690*/  @P0 IMAD.WIDE R4, R225, 0x4, R4 ;  /* 0x00000004e1040825 */ /* 0x001fca00078e0204 */
[----:B------:R-:W3:Y:S04]  /*16a0*/  @P0 LDG.E R0, desc[UR60][R4.64] ;  /* 0x0000003c04000981 */ /* 0x000ee8000c1e1900 */
[----:B------:R0:W3:Y:S01]  /*16b0*/  @P0 LDG.E R3, desc[UR60][R4.64+0x4] ;  /* 0x0000043c04030981 */ /* 0x0000e2000c1e1900 */
[----:B------:R-:W-:Y:S01]  /*16c0*/  ISETP.NE.U32.AND P1, PT, RZ, UR4, PT ;  /* 0x00000004ff007c0c */ /* 0x000fe2000bf25070 */
[----:B-----5:R-:W-:-:S03]  /*16d0*/  IMAD.MOV.U32 R150, RZ, RZ, R27 ;  /* 0x000000ffff967224 */ /* 0x020fc600078e001b */
[----:B------:R-:W-:-:S13]  /*16e0*/  ISETP.NE.AND.EX P1, PT, RZ, UR5, PT, P1 ;  /* 0x00000005ff007c0c */ /* 0x000fda000bf25310 */
[----:B------:R-:W-:-:S04]  /*16f0*/  @P1 IADD3 R6, P2, R226, UR4, RZ ;  /* 0x00000004e2061c10 */ /* 0x000fc8000ff5e0ff */
[----:B------:R-:W-:-:S05]  /*1700*/  @P1 IADD3.X R7, R227, UR5, RZ, P2, !PT ;  /* 0x00000005e3071c10 */ /* 0x000fca00097fe4ff */
[----:B------:R1:W5:Y:S01]  /*1710*/  @P1 LDG.E R150, desc[UR60][R6.64] ;  /* 0x0000003c06961981 */ /* 0x000362000c1e1900 */
[----:B------:R-:W-:Y:S01]  /*1720*/  IMAD.IADD R9, R27, 0x1, -R10 ;  /* 0x000000011b097824 */ /* 0x000fe200078e0a0a */
[----:B------:R-:W-:Y:S01]  /*1730*/  BSSY B0, `(.L_x_434) ;  /* 0x000002d000007945 */ /* 0x000fe20003800000 */
[----:B0-----:R-:W-:Y:S01]  /*1740*/  IMAD.MOV.U32 R4, RZ, RZ, RZ ;  /* 0x000000ffff047224 */ /* 0x001fe200078e00ff */
[----:B------:R-:W-:Y:S02]  /*1750*/  LOP3.LUT R233, R224, 0xff, RZ, 0xc0, !PT ;  /* 0x000000ffe0e97812 */ /* 0x000fe400078ec0ff */
[----:B------:R-:W-:Y:S02]  /*1760*/  SHF.R.U32.HI R224, RZ, 0x10, R224 ;  /* 0x00000010ffe07819 */ /* 0x000fe400000116e0 */
[----:B--2---:R-:W-:Y:S01]  /*1770*/  LOP3.LUT R26, R26, 0xfffffff7, RZ, 0xc0, !PT ;  /* 0xfffffff71a1a7812 */ /* 0x004fe200078ec0ff */
[----:B---3--:R-:W-:Y:S02]  /*1780*/  @P0 IMAD.IADD R24, R3, 0x1, -R0 ;  /* 0x0000000103180824 */ /* 0x008fe400078e0a00 */
[----:B------:R-:W-:-:S02]  /*1790*/  IMAD.MOV.U32 R0, RZ, RZ, RZ ;  /* 0x000000ffff007224 */ /* 0x000fc400078e00ff */
[----:B------:R-:W-:-:S04]  /*17a0*/  IMAD.IADD R156, R9, 0x1, R24 ;  /* 0x00000001099c7824 */ /* 0x000fc800078e0218 */
[C---:B------:R-:W-:Y:S01]  /*17b0*/  VIADD R5, R156.reuse, 0x6f ;  /* 0x0000006f9c057836 */ /* 0x040fe20000000000 */
[----:B------:R-:W-:-:S03]  /*17c0*/  ISETP.GE.AND P3, PT, R156, 0x1, PT ;  /* 0x000000019c00780c */ /* 0x000fc60003f66270 */
[----:B------:R-:W-:-:S05]  /*17d0*/  IMAD.HI R4, R5, -0x6db6db6d, R4 ;  /* 0x9249249305047827 */ /* 0x000fca00078e0204 */
[----:B------:R-:W-:-:S04]  /*17e0*/  SHF.R.U32.HI R3, RZ, 0x1f, R4 ;  /* 0x0000001fff037819 */ /* 0x000fc80000011604 */
[----:B------:R-:W-:Y:S02]  /*17f0*/  LEA.HI.SX32 R154, R4, R3, 0x1a ;  /* 0x00000003049a7211 */ /* 0x000fe400078fd2ff */
[----:B------:R-:W-:-:S05]  /*1800*/  @P3 LOP3.LUT R26, R26, 0x8, RZ, 0xfc, !PT ;  /* 0x000000081a1a3812 */ /* 0x000fca00078efcff */
[----:B------:R1:W-:Y:S01]  /*1810*/  STL [R1+0x10], R26 ;  /* 0x0000101a01007387 */ /* 0x0003e20000100800 */
[----:B------:R-:W-:Y:S05]  /*1820*/  @!P3 BRA `(.L_x_435) ;  /* 0x000000000074b947 */ /* 0x000fea0003800000 */
[----:B------:R-:W-:Y:S01]  /*1830*/  ISETP.NE.AND P0, PT, R224, RZ, PT ;  /* 0x000000ffe000720c */ /* 0x000fe20003f05270 */
[----:B------:R-:W-:-:S03]  /*1840*/  ULDC UR4, c[0x0][0x9f0] ;  /* 0x00027c0000047ab9 */ /* 0x000fc60000000800 */
[----:B------:R-:W-:-:S04]  /*1850*/  SEL R11, R224, UR4, P0 ;  /* 0x00000004e00b7c07 */ /* 0x000fc80008000000 */
[-C--:B-1----:R-:W-:Y:S02]  /*1860*/  IABS R6, R11.reuse ;  /* 0x0000000b00067213 */ /* 0x082fe40000000000 */
[----:B------:R-:W-:Y:S02]  /*1870*/  IADD3 R0, R154, -0x1, R11 ;  /* 0xffffffff9a007810 */ /* 0x000fe40007ffe00b */
[----:B------:R-:W0:Y:S01]  /*1880*/  I2F.RP R3, R6 ;  /* 0x0000000600037306 */ /* 0x000e220000209400 */
[-C--:B------:R-:W-:Y:S02]  /*1890*/  IABS R10, R11.reuse ;  /* 0x0000000b000a7213 */ /* 0x080fe40000000000 */
[----:B------:R-:W-:Y:S02]  /*18a0*/  IABS R8, R0 ;  /* 0x0000000000087213 */ /* 0x000fe40000000000 */
[----:B------:R-:W-:-:S04]  /*18b0*/  LOP3.LUT R0, R0, R11, RZ, 0x3c, !PT ;  /* 0x0000000b00007212 */ /* 0x000fc800078e3cff */
[----:B------:R-:W-:Y:S01]  /*18c0*/  ISETP.GE.AND P2, PT, R0, RZ, PT ;  /* 0x000000ff0000720c */ /* 0x000fe20003f46270 */
[----:B0-----:R-:W0:Y:S02]  /*18d0*/  MUFU.RCP R3, R3 ;  /* 0x0000000300037308 */ /* 0x001e240000001000 */
[----:B0-----:R-:W-:Y:S02]  /*18e0*/  VIADD R4, R3, 0xffffffe ;  /* 0x0ffffffe03047836 */ /* 0x001fe40000000000 */
[----:B------:R-:W-:-:S04]  /*18f0*/  IMAD.MOV R3, RZ, RZ, -R10 ;  /* 0x000000ffff037224 */ /* 0x000fc800078e0a0a */
[----:B------:R0:W1:Y:S02]  /*1900*/  F2I.FTZ.U32.TRUNC.NTZ R5, R4 ;  /* 0x0000000400057305 */ /* 0x000064000021f000 */
[----:B0-----:R-:W-:Y:S02]  /*1910*/  IMAD.MOV.U32 R4, RZ, RZ, RZ ;  /* 0x000000ffff047224 */ /* 0x001fe400078e00ff */
[----:B-1----:R-:W-:-:S04]  /*1920*/  IMAD.MOV R7, RZ, RZ, -R5 ;  /* 0x000000ffff077224 */ /* 0x002fc800078e0a05 */
[----:B------:R-:W-:-:S04]  /*1930*/  IMAD R7, R7, R6, RZ ;  /* 0x0000000607077224 */ /* 0x000fc800078e02ff */
[----:B------:R-:W-:-:S06]  /*1940*/  IMAD.HI.U32 R5, R5, R7, R4 ;  /* 0x0000000705057227 */ /* 0x000fcc00078e0004 */
[----:B------:R-:W-:-:S04]  /*1950*/  IMAD.HI.U32 R5, R5, R8, RZ ;  /* 0x0000000805057227 */ /* 0x000fc800078e00ff */
[----:B------:R-:W-:-:S05]  /*1960*/  IMAD R3, R5, R3, R8 ;  /* 0x0000000305037224 */ /* 0x000fca00078e0208 */
[----:B------:R-:W-:-:S13]  /*1970*/  ISETP.GT.U32.AND P1, PT, R6, R3, PT ;  /* 0x000000030600720c */ /* 0x000fda0003f24070 */
[----:B------:R-:W-:Y:S02]  /*1980*/  @!P1 IMAD.IADD R3, R3, 0x1, -R6 ;  /* 0x0000000103039824 */ /* 0x000fe400078e0a06 */
[----:B------:R-:W-:Y:S01]  /*1990*/  @!P1 VIADD R5, R5, 0x1 ;  /* 0x0000000105059836 */ /* 0x000fe20000000000 */
[----:B------:R-:W-:Y:S02]  /*19a0*/  ISETP.NE.AND P1, PT, R11, RZ, PT ;  /* 0x000000ff0b00720c */ /* 0x000fe40003f25270 */
[----:B------:R-:W-:-:S13]  /*19b0*/  ISETP.GE.U32.AND P0, PT, R3, R6, PT ;  /* 0x000000060300720c */ /* 0x000fda0003f06070 */
[----:B------:R-:W-:-:S04]  /*19c0*/  @P0 VIADD R5, R5, 0x1 ;  /* 0x0000000105050836 */ /* 0x000fc80000000000 */
[----:B------:R-:W-:-:S04]  /*19d0*/  IMAD.MOV.U32 R0, RZ, RZ, R5 ;  /* 0x000000ffff007224 */ /* 0x000fc800078e0005 */
[----:B------:R-:W-:Y:S01]  /*19e0*/  @!P2 IMAD.MOV R0, RZ, RZ, -R0 ;  /* 0x000000ffff00a224 */ /* 0x000fe200078e0a00 */
[----:B------:R-:W-:-:S07]  /*19f0*/  @!P1 LOP3.LUT R0, RZ, R11, RZ, 0x33, !PT ;  /* 0x0000000bff009212 */ /* 0x000fce00078e33ff */
.L_x_435:
[----:B------:R-:W-:Y:S05]  /*1a00*/  BSYNC B0 ;  /* 0x0000000000007941 */ /* 0x000fea0003800000 */
.L_x_434:
[----:B------:R-:W-:Y:S01]  /*1a10*/  IMAD R3, R233, R0, RZ ;  /* 0x00000000e9037224 */ /* 0x000fe200078e02ff */
[----:B------:R-:W-:-:S04]  /*1a20*/  PLOP3.LUT P2, PT, PT, PT, PT, 0x80, 0x0 ;  /* 0x000000000000781c */ /* 0x000fc80003f4f070 */
[C---:B------:R-:W-:Y:S01]  /*1a30*/  VIADDMNMX R0, R3.reuse, R0, R154, PT ;  /* 0x0000000003007246 */ /* 0x040fe2000380019a */
[----:B------:R-:W-:-:S04]  /*1a40*/  IMAD R3, R3, 0x70, -R9 ;  /* 0x0000007003037824 */ /* 0x000fc800078e0a09 */
[----:B------:R-:W-:Y:S01]  /*1a50*/  IMAD R5, R0, 0x70, -R9 ;  /* 0x0000007000057824 */ /* 0x000fe200078e0a09 */
[----:B------:R-:W-:-:S04]  /*1a60*/  VIMNMX R3, RZ, R3, !PT ;  /* 0x00000003ff037248 */ /* 0x000fc80007fe0100 */
[----:B------:R-:W-:Y:S02]  /*1a70*/  VIMNMX R4, R5, R24, PT ;  /* 0x0000001805047248 */ /* 0x000fe40003fe0100 */
[----:B------:R-:W-:Y:S02]  /*1a80*/  SHF.R.U32.HI R134, RZ, 0x4, R3 ;  /* 0x00000004ff867819 */ /* 0x000fe40000011603 */
[----:B------:R-:W-:-:S03]  /*1a90*/  ISETP.GT.AND P0, PT, R4, R3, PT ;  /* 0x000000030400720c */ /* 0x000fc60003f04270 */
[----:B------:R-:W-:-:S04]  /*1aa0*/  IMAD.WIDE.U32 R134, R134, 0x24924925, RZ ;  /* 0x2492492586867825 */ /* 0x000fc800078e00ff */
[----:B------:R-:W-:-:S04]  /*1ab0*/  IMAD.MOV.U32 R134, RZ, RZ, R135 ;  /* 0x000000ffff867224 */ /* 0x000fc800078e0087 */
[----:B------:R-:W-:Y:S02]  /*1ac0*/  IMAD.MOV.U32 R25, RZ, RZ, R134 ;  /* 0x000000ffff197224 */ /* 0x000fe400078e0086 */
[----:B------:R-:W-:Y:S02]  /*1ad0*/  @P0 VIADD R5, R4, 0x6f ;  /* 0x0000006f04050836 */ /* 0x000fe40000000000 */
[----:B------:R-:W-:-:S04]  /*1ae0*/  @P0 IMAD.MOV.U32 R4, RZ, RZ, RZ ;  /* 0x000000ffff040224 */ /* 0x000fc800078e00ff */
[----:B------:R-:W-:-:S05]  /*1af0*/  @P0 IMAD.HI R4, R5, -0x6db6db6d, R4 ;  /* 0x9249249305040827 */ /* 0x000fca00078e0204 */
[----:B------:R-:W-:-:S04]  /*1b00*/  @P0 SHF.R.U32.HI R3, RZ, 0x1f, R4 ;  /* 0x0000001fff030819 */ /* 0x000fc80000011604 */
[----:B------:R-:W-:-:S04]  /*1b10*/  @P0 LEA.HI.SX32 R25, R4, R3, 0x1a ;  /* 0x0000000304190211 */ /* 0x000fc800078fd2ff */
[----:B------:R-:W-:-:S13]  /*1b20*/  ISETP.GT.AND P0, PT, R25, R134, PT ;  /* 0x000000861900720c */ /* 0x000fda0003f04270 */
[----:B------:R-:W-:Y:S05]  /*1b30*/  @!P0 BRA `(.L_x_436) ;  /* 0x0000009000648947 */ /* 0x000fea0003800000 */
[----:B------:R-:W-:Y:S01]  /*1b40*/  VIADD R0, R2, 0x21400 ;  /* 0x0002140002007836 */ /* 0x000fe20000000000 */
[----:B------:R-:W-:Y:S04]  /*1b50*/  BSSY B6, `(.L_x_437) ;  /* 0x0000013000067945 */ /* 0x000fe80003800000 */
[----:B------:R-:W-:-:S13]  /*1b60*/  LOP3.LUT P0, RZ, R0, 0x3ff, RZ, 0xc0, !PT ;  /* 0x000003ff00ff7812 */ /* 0x000fda000780c0ff */
[----:B------:R-:W-:Y:S05]  /*1b70*/  @!P0 BRA `(.L_x_438) ;  /* 0x0000000000408947 */ /* 0x000fea0003800000 */
[----:B------:R-:W-:Y:S01]  /*1b80*/  MOV R0, 0x0 ;  /* 0x0000000000007802 */ /* 0x000fe20000000f00 */
[----:B------:R-:W-:Y:S01]  /*1b90*/  ULDC.64 UR4, c[0x4][0xa8] ;  /* 0x01002a0000047ab9 */ /* 0x000fe20000000a00 */
[----:B------:R-:W-:Y:S01]  /*1ba0*/  ULDC.64 UR6, c[0x4][0x18] ;  /* 0x0100060000067ab9 */ /* 0x000fe20000000a00 */
[----:B------:R-:W-:Y:S01]  /*1bb0*/  IMAD.U32 R4, RZ, RZ, UR4 ;  /* 0x00000004ff047e24 */ /* 0x000fe2000f8e00ff */
[----:B------:R0:W2:Y:S01]  /*1bc0*/  LDC.64 R14, c[0x4][R0] ;  /* 0x01000000000e7b82 */ /* 0x0000a20000000a00 */
[----:B------:R-:W-:Y:S01]  /*1bd0*/  IMAD.U32 R5, RZ, RZ, UR5 ;  /* 0x00000005ff057e24 */ /* 0x000fe2000f8e00ff */
[----:B------:R-:W-:Y:S01]  /*1be0*/  ULDC.64 UR4, c[0x4][0xb0] ;  /* 0x01002c0000047ab9 */ /* 0x000fe20000000a00 */
[----:B------:R-:W-:Y:S02]  /*1bf0*/  IMAD.U32 R10, RZ, RZ, UR6 ;  /* 0x00000006ff0a7e24 */ /* 0x000fe4000f8e00ff */
[----:B-1----:R-:W-:Y:S02]  /*1c00*/  IMAD.U32 R6, RZ, RZ, UR4 ;  /* 0x00000004ff067e24 */ /* 0x002fe4000f8e00ff */
[----:B------:R-:W-:-:S02]  /*1c10*/  IMAD.U32 R7, RZ, RZ, UR5 ;  /* 0x00000005ff077e24 */ /* 0x000fc4000f8e00ff */
[----:B------:R-:W-:Y:S02]  /*1c20*/  IMAD.U32 R11, RZ, RZ, UR7 ;  /* 0x00000007ff0b7e24 */ /* 0x000fe4000f8e00ff */
[----:B------:R-:W-:Y:S02]  /*1c30*/  IMAD.MOV.U32 R8, RZ, RZ, 0x70 ;  /* 0x00000070ff087424 */ /* 0x000fe400078e00ff */
[----:B------:R-:W-:Y:S02]  /*1c40*/  IMAD.MOV.U32 R12, RZ, RZ, 0x1 ;  /* 0x00000001ff0c7424 */ /* 0x000fe400078e00ff */
[----:B0-----:R-:W-:-:S07]  /*1c50*/  IMAD.MOV.U32 R13, RZ, RZ, RZ ;  /* 0x000000ffff0d7224 */ /* 0x001fce00078e00ff */
[----:B------:R-:W-:-:S07]  /*1c60*/  LEPC R20, `(.L_x_438) ;  /* 0x000000001014794e */ /* 0x000fce0000000000 */
[----:B--2--5:R-:W-:Y:S05]  /*1c70*/  CALL.ABS.NOINC R14 ;  /* 0x000000000e007343 */ /* 0x024fea0003c00000 */
.L_x_438:
[----:B------:R-:W-:Y:S05]  /*1c80*/  BSYNC B6 ;  /* 0x0000000000067941 */ /* 0x000fea0003800000 */
.L_x_437:
        /* <DEDUP_REMOVED lines=20> */
.L_x_440:
[----:B------:R-:W-:Y:S05]  /*1dd0*/  BSYNC B6 ;  /* 0x0000000000067941 */ /* 0x000fea0003800000 */
.L_x_439:
[----:B------:R-:W-:Y:S01]  /*1de0*/  ULDC.64 UR4, c[0x0][0x9f8] ;  /* 0x00027e0000047ab9 */ /* 0x000fe20000000a00 */
[----:B------:R-:W-:Y:S01]  /*1df0*/  IMAD.MOV.U32 R8, RZ, RZ, R225 ;  /* 0x000000ffff087224 */ /* 0x000fe200078e00e1 */
[----:B------:R-:W-:Y:S01]  /*1e00*/  ISETP.NE.U32.AND P0, PT, RZ, UR4, PT ;  /* 0x00000004ff007c0c */ /* 0x000fe2000bf05070 */
[----:B------:R-:W0:Y:S01]  /*1e10*/  S2R R5, SR_TID.X ;  /* 0x0000000000057919 */ /* 0x000e220000002100 */
[C---:B------:R-:W-:Y:S01]  /*1e20*/  VIADD R0, R18.reuse, 0x20 ;  /* 0x0000002012007836 */ /* 0x040fe20000000000 */
[----:B------:R-:W2:Y:S01]  /*1e30*/  LDC.64 R112, c[0x0][0x300] ;  /* 0x0000c000ff707b82 */ /* 0x000ea20000000a00 */
[----:B------:R-:W-:Y:S01]  /*1e40*/  ISETP.NE.AND.EX P0, PT, RZ, UR5, PT, P0 ;  /* 0x00000005ff007c0c */ /* 0x000fe2000bf05300 */
[----:B------:R-:W-:Y:S01]  /*1e50*/  ULDC UR6, c[0x0][0x2f4] ;  /* 0x0000bd0000067ab9 */ /* 0x000fe20000000800 */
[C---:B------:R-:W-:Y:S02]  /*1e60*/  VIADD R3, R18.reuse, 0x40 ;  /* 0x0000004012037836 */ /* 0x040fe40000000000 */
[----:B------:R-:W-:-:S02]  /*1e70*/  VIADD R4, R18, 0x60 ;  /* 0x0000006012047836 */ /* 0x000fc40000000000 */
[----:B------:R-:W-:Y:S01]  /*1e80*/  IMAD.IADD R122, R122, 0x1, R27 ;  /* 0x000000017a7a7824 */ /* 0x000fe200078e021b */
[----:B------:R-:W3:Y:S01]  /*1e90*/  LDC.64 R106, c[0x0][0x3f8] ;  /* 0x0000fe00ff6a7b82 */ /* 0x000ee20000000a00 */
[----:B------:R-:W-:Y:S01]  /*1ea0*/  SHF.R.S32.HI R19, RZ, 0x1f, R18 ;  /* 0x0000001fff137819 */ /* 0x000fe20000011412 */
[----:B------:R-:W-:Y:S01]  /*1eb0*/  ULDC.64 UR8, c[0x0][0xa08] ;  /* 0x0002820000087ab9 */ /* 0x000fe20000000a00 */
[----:B------:R-:W-:-:S03]  /*1ec0*/  IMAD.MOV.U32 R20, RZ, RZ, R26 ;  /* 0x000000ffff147224 */ /* 0x000fc600078e001a */
[----:B-1----:R-:W-:Y:S02]  /*1ed0*/  @P0 IADD3 R6, P1, R226, UR4, RZ ;  /* 0x00000004e2060c10 */ /* 0x002fe4000ff3e0ff */
[----:B------:R-:W1:Y:S02]  /*1ee0*/  LDC R127, c[0x0][0x3f4] ;  /* 0x0000fd00ff7f7b82 */ /* 0x000e640000000800 */
[----:B------:R-:W-:Y:S01]  /*1ef0*/  @P0 IADD3.X R7, R227, UR5, RZ, P1, !PT ;  /* 0x00000005e3070c10 */ /* 0x000fe20008ffe4ff */
[----:B------:R-:W-:-:S04]  /*1f00*/  ULDC.64 UR4, c[0x0][0x330] ;  /* 0x0000cc0000047ab9 */ /* 0x000fc80000000a00 */
[----:B------:R4:W2:Y:S01]  /*1f10*/  @P0 LDG.E R8, desc[UR60][R6.64] ;  /* 0x0000003c06080981 */ /* 0x0008a2000c1e1900 */
[----:B------:R-:W-:Y:S01]  /*1f20*/  ISETP.GE.AND P1, PT, R0, UR6, PT ;  /* 0x0000000600007c0c */ /* 0x000fe2000bf26270 */
[----:B------:R-:W-:Y:S01]  /*1f30*/  IMAD.WIDE.U32 R114, R222, UR4, R18 ;  /* 0x00000004de727c25 */ /* 0x000fe2000f8e0012 */
[----:B------:R-:W-:Y:S01]  /*1f40*/  ISETP.GE.AND P0, PT, R18, UR6, PT ;  /* 0x0000000612007c0c */ /* 0x000fe2000bf06270 */
[----:B------:R-:W1:Y:S01]  /*1f50*/  LDC.64 R100, c[0x0][0x408] ;  /* 0x00010200ff647b82 */ /* 0x000e620000000a00 */
[----:B------:R-:W-:Y:S01]  /*1f60*/  SEL R9, RZ, 0xffffffff, P1 ;  /* 0xffffffffff097807 */ /* 0x000fe20000800000 */
[----:B------:R-:W-:Y:S01]  /*1f70*/  IMAD R115, R222, UR5, R115 ;  /* 0x00000005de737c24 */ /* 0x000fe2000f8e0273 */
[----:B------:R-:W-:Y:S01]  /*1f80*/  ISETP.GE.AND P1, PT, R4, UR6, PT ;  /* 0x0000000604007c0c */ /* 0x000fe2000bf26270 */
[----:B0-----:R-:W-:Y:S01]  /*1f90*/  VIADD R10, R5, 0xffffff80 ;  /* 0xffffff80050a7836 */ /* 0x001fe20000000000 */
[----:B------:R-:W-:Y:S01]  /*1fa0*/  SEL R5, RZ, 0x1, P0 ;  /* 0x00000001ff057807 */ /* 0x000fe20000000000 */
[----:B----4-:R-:W-:Y:S01]  /*1fb0*/  IMAD.SHL.U32 R6, R9, 0x2, RZ ;  /* 0x0000000209067824 */ /* 0x010fe200078e00ff */
[----:B------:R-:W-:Y:S01]  /*1fc0*/  ISETP.GE.AND P0, PT, R3, UR6, PT ;  /* 0x0000000603007c0c */ /* 0x000fe2000bf06270 */
[----:B------:R-:W-:Y:S01]  /*1fd0*/  ULDC.64 UR4, c[0x0][0x308] ;  /* 0x0000c20000047ab9 */ /* 0x000fe20000000a00 */
[----:B------:R-:W-:Y:S01]  /*1fe0*/  SEL R7, RZ, 0x8, P1 ;  /* 0x00000008ff077807 */ /* 0x000fe20000800000 */
[----:B---3--:R-:W-:Y:S01]  /*1ff0*/  IMAD.WIDE.U32 R108, R17, R106, R18 ;  /* 0x0000006a116c7225 */ /* 0x008fe200078e0012 */
[----:B------:R-:W-:Y:S01]  /*2000*/  LOP3.LUT R5, R6, 0x2, R5, 0xe2, !PT ;  /* 0x0000000206057812 */ /* 0x000fe200078ee205 */
[----:B------:R-:W0:Y:S01]  /*2010*/  S2R R180, SR_TID.X ;  /* 0x0000000000b47919 */ /* 0x000e220000002100 */
[----:B------:R-:W-:Y:S01]  /*2020*/  SEL R6, RZ, 0x4, P0 ;  /* 0x00000004ff067807 */ /* 0x000fe20000000000 */
[----:B--2---:R-:W-:Y:S01]  /*2030*/  IMAD.SHL.U32 R140, R112, 0x40, RZ ;  /* 0x00000040708c7824 */ /* 0x004fe200078e00ff */
[----:B------:R-:W-:Y:S01]  /*2040*/  SHF.R.S32.HI R9, RZ, 0x1f, R10 ;  /* 0x0000001fff097819 */ /* 0x000fe2000001140a */
[----:B------:R-:W-:Y:S01]  /*2050*/  IMAD R137, R107, 0x70, RZ ;  /* 0x000000706b897824 */ /* 0x000fe200078e02ff */
[----:B------:R-:W-:-:S02]  /*2060*/  SHF.R.S32.HI R14, RZ, 0x1f, R122 ;  /* 0x0000001fff0e7819 */ /* 0x000fc4000001147a */
[----:B------:R-:W-:Y:S01]  /*2070*/  LOP3.LUT R29, R7, R5, R6, 0xfe, !PT ;  /* 0x00000005071d7212 */ /* 0x000fe200078efe06 */
[----:B------:R-:W-:Y:S01]  /*2080*/  VIADD R5, R18, 0x80 ;  /* 0x0000008012057836 */ /* 0x000fe20000000000 */
[----:B------:R-:W-:Y:S01]  /*2090*/  LEA.HI R10, R9, R10, RZ, 0x2 ;  /* 0x0000000a090a7211 */ /* 0x000fe200078f10ff */
[-C--:B------:R-:W-:Y:S01]  /*20a0*/  IMAD R9, R14, R112.reuse, RZ ;  /* 0x000000700e097224 */ /* 0x080fe200078e02ff */
[----:B------:R-:W-:Y:S01]  /*20b0*/  SHF.R.S32.HI R151, RZ, 0x1f, R17 ;  /* 0x0000001fff977819 */ /* 0x000fe20000011411 */
[C---:B------:R-:W-:Y:S01]  /*20c0*/  IMAD.WIDE.U32 R6, R122.reuse, R112, RZ ;  /* 0x000000707a067225 */ /* 0x040fe200078e00ff */
[----:B------:R-:W-:Y:S02]  /*20d0*/  ISETP.GE.AND P0, PT, R5, UR6, PT ;  /* 0x0000000605007c0c */ /* 0x000fe4000bf06270 */
[----:B------:R-:W-:Y:S01]  /*20e0*/  SHF.R.S32.HI R12, RZ, 0x1f, R10 ;  /* 0x0000001fff0c7819 */ /* 0x000fe2000001140a */
[----:B------:R-:W-:Y:S01]  /*20f0*/  IMAD R9, R122, R113, R9 ;  /* 0x000000717a097224 */ /* 0x000fe200078e0209 */
[----:B------:R-:W-:Y:S01]  /*2100*/  SEL R10, RZ, 0x10, P0 ;  /* 0x00000010ff0a7807 */ /* 0x000fe20000000000 */
[----:B-1----:R-:W-:Y:S01]  /*2110*/  IMAD.WIDE.U32 R102, R17, R100, R18 ;  /* 0x0000006411667225 */ /* 0x002fe200078e0012 */
[----:B------:R-:W-:-:S02]  /*2120*/  ISETP.NE.U32.AND P0, PT, RZ, UR8, PT ;  /* 0x00000008ff007c0c */ /* 0x000fc4000bf05070 */
[----:B------:R-:W-:Y:S01]  /*2130*/  LEA.HI R12, R12, R17, RZ, 0x3 ;  /* 0x000000110c0c7211 */ /* 0x000fe200078f18ff */
[----:B------:R-:W-:Y:S01]  /*2140*/  IMAD.IADD R7, R7, 0x1, R9 ;  /* 0x0000000107077824 */ /* 0x000fe200078e0209 */
[----:B------:R-:W-:Y:S02]  /*2150*/  ISETP.NE.AND.EX P0, PT, RZ, UR9, PT, P0 ;  /* 0x00000009ff007c0c */ /* 0x000fe4000bf05300 */
[----:B------:R-:W-:Y:S01]  /*2160*/  LOP3.LUT R12, R12, 0xfffffff8, RZ, 0xc0, !PT ;  /* 0xfffffff80c0c7812 */ /* 0x000fe200078ec0ff */
[C---:B------:R-:W-:Y:S01]  /*2170*/  IMAD.WIDE.U32 R116, R222.reuse, UR4, R6 ;  /* 0x00000004de747c25 */ /* 0x040fe2000f8e0006 */
[----:B------:R-:W-:Y:S02]  /*2180*/  LOP3.LUT R29, R29, R10, RZ, 0xfc, !PT ;  /* 0x0000000a1d1d7212 */ /* 0x000fe400078efcff */
[----:B------:R-:W-:Y:S01]  /*2190*/  SHF.R.S32.HI R23, RZ, 0x1f, R22 ;  /* 0x0000001fff177819 */ /* 0x000fe20000011416 */
[----:B------:R-:W-:Y:S01]  /*21a0*/  IMAD R117, R222, UR5, R117 ;  /* 0x00000005de757c24 */ /* 0x000fe2000f8e0275 */
[----:B------:R-:W-:Y:S01]  /*21b0*/  ULDC.64 UR4, c[0x0][0x310] ;  /* 0x0000c40000047ab9 */ /* 0x000fe20000000a00 */
[C---:B------:R-:W-:Y:S01]  /*21c0*/  IMAD.IADD R135, R17.reuse, 0x1, -R12 ;  /* 0x0000000111877824 */ /* 0x040fe200078e0a0c */
[----:B------:R-:W-:Y:S01]  /*21d0*/  LOP3.LUT R20, R20, 0xfffffffb, RZ, 0xc0, !PT ;  /* 0xfffffffb14147812 */ /* 0x000fe200078ec0ff */
[----:B------:R-:W-:Y:S01]  /*21e0*/  IMAD.WIDE.U32 R110, R17, R106, R22 ;  /* 0x0000006a116e7225 */ /* 0x000fe200078e0016 */
[----:B------:R-:W-:-:S02]  /*21f0*/  ISETP.GE.AND P2, PT, R3, R127, PT ;  /* 0x0000007f0300720c */ /* 0x000fc40003f46270 */
[----:B------:R-:W-:Y:S01]  /*2200*/  LOP3.LUT P1, RZ, R135, 0x4, RZ, 0xc0, !PT ;  /* 0x0000000487ff7812 */ /* 0x000fe2000782c0ff */
[C---:B------:R-:W-:Y:S01]  /*2210*/  IMAD.WIDE.U32 R104, R17.reuse, R100, R22 ;  /* 0x0000006411687225 */ /* 0x040fe200078e0016 */
[----:B------:R-:W-:Y:S02]  /*2220*/  SHF.R.U32.HI R21, RZ, 0x3, R207 ;  /* 0x00000003ff157819 */ /* 0x000fe400000116cf */
[----:B------:R-:W-:Y:S02]  /*2230*/  SHF.L.U64.HI R139, R112, 0x6, R113 ;  /* 0x00000006708b7819 */ /* 0x000fe40000010271 */
[----:B------:R-:W-:Y:S02]  /*2240*/  IADD3 R122, P3, R17, R122, RZ ;  /* 0x0000007a117a7210 */ /* 0x000fe40007f7e0ff */
[----:B------:R-:W-:Y:S02]  /*2250*/  SHF.R.S32.HI R153, RZ, 0x1f, R229 ;  /* 0x0000001fff997819 */ /* 0x000fe400000114e5 */
[----:B0-----:R-:W-:Y:S01]  /*2260*/  LEA.HI R180, R180, 0x8, RZ, 0x19 ;  /* 0x00000008b4b47811 */ /* 0x001fe200078fc8ff */
[----:B------:R-:W-:-:S02]  /*2270*/  IMAD.X R123, R14, 0x1, R151, P3 ;  /* 0x000000010e7b7824 */ /* 0x000fc400018e0697 */
[----:B------:R-:W-:Y:S02]  /*2280*/  @P1 LOP3.LUT R20, R20, 0x4, RZ, 0xfc, !PT ;  /* 0x0000000414141812 */ /* 0x000fe400078efcff */
[----:B------:R-:W-:Y:S02]  /*2290*/  ISETP.GE.AND P1, PT, R0, R127, PT ;  /* 0x0000007f0000720c */ /* 0x000fe40003f26270 */
[----:B------:R-:W-:-:S04]  /*22a0*/  LOP3.LUT R20, R20, 0xfffffffe, RZ, 0xc0, !PT ;  /* 0xfffffffe14147812 */ /* 0x000fc800078ec0ff */
[----:B------:R-:W-:-:S05]  /*22b0*/  @P2 LOP3.LUT R20, R20, 0x1, RZ, 0xfc, !PT ;  /* 0x0000000114142812 */ /* 0x000fca00078efcff */
[----:B------:R0:W-:Y:S01]  /*22c0*/  STL [R1+0x10], R20 ;  /* 0x0000101401007387 */ /* 0x0001e20000100800 */
[----:B------:R-:W-:Y:S02]  /*22d0*/  SHF.R.S32.HI R6, RZ, 0x1f, R8 ;  /* 0x0000001fff067819 */ /* 0x000fe40000011408 */
[----:B------:R-:W-:Y:S01]  /*22e0*/  SEL R39, R8, RZ, !P0 ;  /* 0x000000ff08277207 */ /* 0x000fe20004000000 */
[----:B------:R-:W-:Y:S01]  /*22f0*/  IMAD R8, R151, R106, RZ ;  /* 0x0000006a97087224 */ /* 0x000fe200078e02ff */
[----:B------:R-:W-:-:S03]  /*2300*/  SEL R6, R6, RZ, !P0 ;  /* 0x000000ff06067207 */ /* 0x000fc60004000000 */
[----:B------:R-:W-:Y:S02]  /*2310*/  IMAD R11, R17, R107, R8 ;  /* 0x0000006b110b7224 */ /* 0x000fe400078e0208 */
[----:B------:R-:W-:Y:S02]  /*2320*/  IMAD R10, R6, UR4, RZ ;  /* 0x00000004060a7c24 */ /* 0x000fe4000f8e02ff */
[----:B------:R-:W-:-:S04]  /*2330*/  IMAD.WIDE.U32 R116, R39, UR4, R116 ;  /* 0x0000000427747c25 */ /* 0x000fc8000f8e0074 */
[----:B------:R-:W-:Y:S01]  /*2340*/  IMAD R7, R39, UR5, R10 ;  /* 0x0000000527077c24 */ /* 0x000fe2000f8e020a */
[----:B------:R-:W-:Y:S01]  /*2350*/  ULDC.64 UR4, c[0x0][0x338] ;  /* 0x0000ce0000047ab9 */ /* 0x000fe20000000a00 */
[-C--:B------:R-:W-:Y:S02]  /*2360*/  IMAD R10, R151, R112.reuse, RZ ;  /* 0x00000070970a7224 */ /* 0x080fe400078e02ff */
[----:B------:R-:W-:-:S04]  /*2370*/  IMAD.WIDE.U32 R8, R17, R112, R18 ;  /* 0x0000007011087225 */ /* 0x000fc800078e0012 */
[----:B------:R-:W-:Y:S02]  /*2380*/  IMAD R10, R17, R113, R10 ;  /* 0x00000071110a7224 */ /* 0x000fe400078e020a */
[----:B------:R-:W-:Y:S01]  /*2390*/  IMAD R12, R6, UR4, RZ ;  /* 0x00000004060c7c24 */ /* 0x000fe2000f8e02ff */
[----:B------:R-:W-:Y:S01]  /*23a0*/  IADD3 R6, P0, R116, R8, RZ ;  /* 0x0000000874067210 */ /* 0x000fe20007f1e0ff */
[----:B------:R-:W-:Y:S02]  /*23b0*/  IMAD.IADD R7, R117, 0x1, R7 ;  /* 0x0000000175077824 */ /* 0x000fe400078e0207 */
[----:B------:R-:W-:Y:S02]  /*23c0*/  IMAD.IADD R111, R111, 0x1, R11 ;  /* 0x000000016f6f7824 */ /* 0x000fe400078e020b */
[----:B------:R-:W-:Y:S01]  /*23d0*/  IMAD.IADD R109, R11, 0x1, R109 ;  /* 0x000000010b6d7824 */ /* 0x000fe200078e026d */
[----:B------:R-:W-:Y:S01]  /*23e0*/  IADD3.X R8, R7, R9, R10, P0, !PT ;  /* 0x0000000907087210 */ /* 0x000fe200007fe40a */
[----:B------:R-:W-:Y:S01]  /*23f0*/  IMAD R10, R151, R100, RZ ;  /* 0x00000064970a7224 */ /* 0x000fe200078e02ff */
[----:B------:R-:W-:Y:S01]  /*2400*/  ISETP.GE.AND P0, PT, R18, R127, PT ;  /* 0x0000007f1200720c */ /* 0x000fe20003f06270 */
[----:B------:R-:W-:Y:S01]  /*2410*/  IMAD.WIDE.U32 R114, R39, UR4, R114 ;  /* 0x0000000427727c25 */ /* 0x000fe2000f8e0072 */
[----:B------:R-:W-:-:S02]  /*2420*/  SEL R11, R127, RZ, P1 ;  /* 0x000000ff7f0b7207 */ /* 0x000fc40000800000 */
[----:B------:R-:W-:Y:S01]  /*2430*/  SEL R9, R127, RZ, P0 ;  /* 0x000000ff7f097207 */ /* 0x000fe20000000000 */
[----:B------:R-:W-:Y:S01]  /*2440*/  IMAD R13, R17, R101, R10 ;  /* 0x00000065110d7224 */ /* 0x000fe200078e020a */
[----:B------:R-:W-:Y:S01]  /*2450*/  SEL R10, R127, RZ, P2 ;  /* 0x000000ff7f0a7207 */ /* 0x000fe20001000000 */
[----:B------:R-:W-:Y:S02]  /*2460*/  IMAD.IADD R11, R0, 0x1, R11 ;  /* 0x00000001000b7824 */ /* 0x000fe400078e020b */
[----:B------:R-:W-:Y:S02]  /*2470*/  IMAD.IADD R9, R18, 0x1, R9 ;  /* 0x0000000112097824 */ /* 0x000fe400078e0209 */
[----:B------:R-:W-:Y:S02]  /*2480*/  IMAD.IADD R15, R3, 0x1, R10 ;  /* 0x00000001030f7824 */ /* 0x000fe400078e020a */
[----:B------:R-:W-:Y:S01]  /*2490*/  IMAD R39, R39, UR5, R12 ;  /* 0x0000000527277c24 */ /* 0x000fe2000f8e020c */
[----:B------:R-:W-:Y:S01]  /*24a0*/  SHF.R.S32.HI R10, RZ, 0x1f, R9 ;  /* 0x0000001fff0a7819 */ /* 0x000fe20000011409 */
[----:B------:R-:W-:Y:S01]  /*24b0*/  IMAD.IADD R105, R105, 0x1, R13 ;  /* 0x0000000169697824 */ /* 0x000fe200078e020d */
[----:B------:R-:W-:Y:S01]  /*24c0*/  SHF.R.S32.HI R12, RZ, 0x1f, R11 ;  /* 0x0000001fff0c7819 */ /* 0x000fe2000001140b */
[----:B------:R-:W-:Y:S01]  /*24d0*/  IMAD.IADD R103, R13, 0x1, R103 ;  /* 0x000000010d677824 */ /* 0x000fe200078e0267 */
[-C--:B------:R-:W-:Y:S01]  /*24e0*/  LEA.HI R26, R10, R9.reuse, RZ, 0x3 ;  /* 0x000000090a1a7211 */ /* 0x080fe200078f18ff */
[----:B-----5:R-:W-:Y:S01]  /*24f0*/  IMAD.WIDE.U32 R104, R150, R100, R104 ;  /* 0x0000006496687225 */ /* 0x020fe200078e0068 */
[----:B------:R-:W-:-:S02]  /*2500*/  LEA.HI R9, R10, R9, RZ, 0x6 ;  /* 0x000000090a097211 */ /* 0x000fc400078f30ff */
[-C--:B------:R-:W-:Y:S01]  /*2510*/  LEA.HI R10, R12, R11.reuse, RZ, 0x6 ;  /* 0x0000000b0c0a7211 */ /* 0x080fe200078f30ff */
[----:B------:R-:W-:Y:S01]  /*2520*/  IMAD.WIDE.U32 R102, R150, R100, R102 ;  /* 0x0000006496667225 */ /* 0x000fe200078e0066 */
[----:B------:R-:W-:Y:S02]  /*2530*/  LEA.HI R27, R12, R11, RZ, 0x3 ;  /* 0x0000000b0c1b7211 */ /* 0x000fe400078f18ff */
[----:B------:R-:W-:Y:S01]  /*2540*/  SHF.R.S32.HI R9, RZ, 0x6, R9 ;  /* 0x00000006ff097819 */ /* 0x000fe20000011409 */
[-C--:B------:R-:W-:Y:S01]  /*2550*/  IMAD.WIDE.U32 R110, R150, R106.reuse, R110 ;  /* 0x0000006a966e7225 */ /* 0x080fe200078e006e */
[----:B------:R-:W-:Y:S02]  /*2560*/  SHF.R.S32.HI R11, RZ, 0x6, R10 ;  /* 0x00000006ff0b7819 */ /* 0x000fe4000001140a */
[C---:B------:R-:W-:Y:S01]  /*2570*/  LOP3.LUT R12, R214.reuse, 0x38, R27, 0xf8, !PT ;  /* 0x00000038d60c7812 */ /* 0x040fe200078ef81b */
[C---:B------:R-:W-:Y:S01]  /*2580*/  IMAD R147, R9.reuse, 0x1c00, R216 ;  /* 0x00001c0009937824 */ /* 0x040fe200078e02d8 */
[----:B------:R-:W-:Y:S01]  /*2590*/  LOP3.LUT R10, R214, 0x38, R26, 0xf8, !PT ;  /* 0x00000038d60a7812 */ /* 0x000fe200078ef81a */
[----:B------:R-:W-:Y:S01]  /*25a0*/  IMAD R145, R9, 0x1c00, R217 ;  /* 0x00001c0009917824 */ /* 0x000fe200078e02d9 */
[----:B------:R-:W-:Y:S01]  /*25b0*/  SHF.R.S32.HI R28, RZ, 0x1f, R15 ;  /* 0x0000001fff1c7819 */ /* 0x000fe2000001140f */
[C---:B------:R-:W-:Y:S01]  /*25c0*/  IMAD R146, R11.reuse, 0x1c00, R216 ;  /* 0x00001c000b927824 */ /* 0x040fe200078e02d8 */
[-C--:B------:R-:W-:Y:S01]  /*25d0*/  LOP3.LUT R9, R12, R215.reuse, RZ, 0x3c, !PT ;  /* 0x000000d70c097212 */ /* 0x080fe200078e3cff */
[----:B------:R-:W-:Y:S01]  /*25e0*/  IMAD R143, R11, 0x1c00, R217 ;  /* 0x00001c000b8f7824 */ /* 0x000fe200078e02d9 */
[----:B------:R-:W-:Y:S01]  /*25f0*/  LOP3.LUT R10, R10, R215, RZ, 0x3c, !PT ;  /* 0x000000d70a0a7212 */ /* 0x000fe200078e3cff */
[----:B------:R-:W-:Y:S01]  /*2600*/  IMAD.WIDE.U32 R108, R150, R106, R108 ;  /* 0x0000006a966c7225 */ /* 0x000fe200078e006c */
[----:B------:R-:W-:-:S02]  /*2610*/  LEA.HI R31, R28, R15, RZ, 0x3 ;  /* 0x0000000f1c1f7211 */ /* 0x000fc400078f18ff */
[----:B------:R-:W-:Y:S01]  /*2620*/  LEA.HI R15, R28, R15, RZ, 0x6 ;  /* 0x0000000f1c0f7211 */ /* 0x000fe200078f30ff */
[----:B------:R-:W-:Y:S01]  /*2630*/  IMAD.IADD R146, R146, 0x1, R9 ;  /* 0x0000000192927824 */ /* 0x000fe200078e0209 */
[----:B------:R-:W-:Y:S01]  /*2640*/  LOP3.LUT R9, R207, 0x38, R27, 0xf8, !PT ;  /* 0x00000038cf097812 */ /* 0x000fe200078ef81b */
[----:B------:R-:W-:Y:S01]  /*2650*/  IMAD.IADD R147, R147, 0x1, R10 ;  /* 0x0000000193937824 */ /* 0x000fe200078e020a */
[----:B------:R-:W-:Y:S01]  /*2660*/  SHF.R.S32.HI R15, RZ, 0x6, R15 ;  /* 0x00000006ff0f7819 */ /* 0x000fe2000001140f */
[----:B------:R-:W-:Y:S01]  /*2670*/  IMAD.SHL.U32 R127, R127, 0x2, RZ ;  /* 0x000000027f7f7824 */ /* 0x000fe200078e00ff */
[----:B------:R-:W-:Y:S01]  /*2680*/  LOP3.LUT R10, R214, 0x38, R31, 0xf8, !PT ;  /* 0x00000038d60a7812 */ /* 0x000fe200078ef81f */
[----:B------:R-:W-:Y:S01]  /*2690*/  IMAD.IADD R38, R115, 0x1, R39 ;  /* 0x0000000173267824 */ /* 0x000fe200078e0227 */
[----:B------:R-:W-:Y:S01]  /*26a0*/  LOP3.LUT R12, R9, R21, RZ, 0x3c, !PT ;  /* 0x00000015090c7212 */ /* 0x000fe200078e3cff */
[C---:B------:R-:W-:Y:S01]  /*26b0*/  IMAD R144, R15.reuse, 0x1c00, R216 ;  /* 0x00001c000f907824 */ /* 0x040fe200078e02d8 */
[----:B------:R-:W-:Y:S01]  /*26c0*/  LOP3.LUT R9, R10, R215, RZ, 0x3c, !PT ;  /* 0x000000d70a097212 */ /* 0x000fe200078e3cff */
[----:B------:R-:W-:Y:S01]  /*26d0*/  IMAD R142, R15, 0x1c00, R217 ;  /* 0x00001c000f8e7824 */ /* 0x000fe200078e02d9 */
[----:B------:R-:W-:Y:S01]  /*26e0*/  SHF.R.S32.HI R11, RZ, 0x1f, R150 ;  /* 0x0000001fff0b7819 */ /* 0x000fe20000011496 */
[----:B------:R-:W-:Y:S01]  /*26f0*/  IMAD.IADD R143, R143, 0x1, R12 ;  /* 0x000000018f8f7824 */ /* 0x000fe200078e020c */
[--C-:B------:R-:W-:Y:S01]  /*2700*/  LOP3.LUT R13, R207, 0x38, R26.reuse, 0xf8, !PT ;  /* 0x00000038cf0d7812 */ /* 0x100fe200078ef81a */
[----:B------:R-:W-:Y:S01]  /*2710*/  IMAD.IADD R144, R144, 0x1, R9 ;  /* 0x0000000190907824 */ /* 0x000fe200078e0209 */
[----:B------:R-:W-:Y:S01]  /*2720*/  SHF.R.S32.HI R120, RZ, 0x3, R26 ;  /* 0x00000003ff787819 */ /* 0x000fe2000001141a */
[----:B------:R-:W-:Y:S01]  /*2730*/  IMAD R9, R11, R106, RZ ;  /* 0x0000006a0b097224 */ /* 0x000fe200078e02ff */
[-C--:B0-----:R-:W-:Y:S01]  /*2740*/  LOP3.LUT R20, R13, R21.reuse, RZ, 0x3c, !PT ;  /* 0x000000150d147212 */ /* 0x081fe200078e3cff */
[----:B------:R-:W-:Y:S01]  /*2750*/  IMAD R12, R11, R100, RZ ;  /* 0x000000640b0c7224 */ /* 0x000fe200078e02ff */
[----:B------:R-:W-:Y:S01]  /*2760*/  LOP3.LUT R13, R207, 0x38, R31, 0xf8, !PT ;  /* 0x00000038cf0d7812 */ /* 0x000fe200078ef81f */
[----:B------:R-:W-:Y:S01]  /*2770*/  VIADD R11, R18, 0xa0 ;  /* 0x000000a0120b7836 */ /* 0x000fe20000000000 */
[----:B------:R-:W-:Y:S01]  /*2780*/  SHF.R.S32.HI R119, RZ, 0x3, R27 ;  /* 0x00000003ff777819 */ /* 0x000fe2000001141b */
[----:B------:R-:W-:Y:S01]  /*2790*/  IMAD.IADD R145, R145, 0x1, R20 ;  /* 0x0000000191917824 */ /* 0x000fe200078e0214 */
[----:B------:R-:W-:Y:S01]  /*27a0*/  LOP3.LUT R13, R13, R21, RZ, 0x3c, !PT ;  /* 0x000000150d0d7212 */ /* 0x000fe200078e3cff */
[----:B------:R-:W-:Y:S01]  /*27b0*/  IMAD R35, R150, R101, R12 ;  /* 0x0000006596237224 */ /* 0x000fe200078e020c */
[----:B------:R-:W-:Y:S01]  /*27c0*/  ISETP.GE.AND P2, PT, R11, UR6, PT ;  /* 0x000000060b007c0c */ /* 0x000fe2000bf46270 */
[----:B------:R-:W-:Y:S01]  /*27d0*/  IMAD R15, R113, 0x70, RZ ;  /* 0x00000070710f7824 */ /* 0x000fe200078e02ff */
[----:B------:R-:W-:Y:S01]  /*27e0*/  LOP3.LUT R20, R214, 0x18, R18, 0xf8, !PT ;  /* 0x00000018d6147812 */ /* 0x000fe200078ef812 */
[----:B------:R-:W-:Y:S01]  /*27f0*/  IMAD.IADD R142, R142, 0x1, R13 ;  /* 0x000000018e8e7824 */ /* 0x000fe200078e020d */
[----:B------:R-:W-:Y:S01]  /*2800*/  SEL R30, RZ, 0x20, P2 ;  /* 0x00000020ff1e7807 */ /* 0x000fe20001000000 */
[----:B------:R-:W-:Y:S01]  /*2810*/  IMAD R21, R101, 0x70, RZ ;  /* 0x0000007065157824 */ /* 0x000fe200078e02ff */
[C---:B------:R-:W-:Y:S01]  /*2820*/  SHF.L.U64.HI R12, R100.reuse, 0x6, R101 ;  /* 0x00000006640c7819 */ /* 0x040fe20000010265 */
[----:B------:R-:W-:Y:S01]  /*2830*/  IMAD.SHL.U32 R13, R100, 0x40, RZ ;  /* 0x00000040640d7824 */ /* 0x000fe200078e00ff */
[----:B------:R-:W-:Y:S01]  /*2840*/  LOP3.LUT R141, R20, R215, RZ, 0x3c, !PT ;  /* 0x000000d7148d7212 */ /* 0x000fe200078e3cff */
[----:B------:R-:W-:Y:S01]  /*2850*/  IMAD.WIDE.U32 R112, R112, 0x70, RZ ;  /* 0x0000007070707825 */ /* 0x000fe200078e00ff */
[----:B------:R-:W-:-:S02]  /*2860*/  LOP3.LUT R37, R29, R30, RZ, 0xfc, !PT ;  /* 0x0000001e1d257212 */ /* 0x000fc400078efcff */
[----:B------:R-:W-:Y:S01]  /*2870*/  LOP3.LUT R26, R26, 0xfffffff8, RZ, 0xc0, !PT ;  /* 0xfffffff81a1a7812 */ /* 0x000fe200078ec0ff */
[----:B------:R-:W-:Y:S01]  /*2880*/  IMAD.WIDE.U32 R100, R100, 0x70, RZ ;  /* 0x0000007064647825 */ /* 0x000fe200078e00ff */
[----:B------:R-:W-:Y:S02]  /*2890*/  LOP3.LUT R27, R27, 0xfffffff8, RZ, 0xc0, !PT ;  /* 0xfffffff81b1b7812 */ /* 0x000fe400078ec0ff */
[----:B------:R-:W-:Y:S01]  /*28a0*/  LOP3.LUT R28, R31, 0xfffffff8, RZ, 0xc0, !PT ;  /* 0xfffffff81f1c7812 */ /* 0x000fe200078ec0ff */
[----:B------:R-:W-:Y:S01]  /*28b0*/  IMAD R33, R150, R107, R9 ;  /* 0x0000006b96217224 */ /* 0x000fe200078e0209 */
[C---:B------:R-:W-:Y:S01]  /*28c0*/  SHF.L.U64.HI R9, R106.reuse, 0x6, R107 ;  /* 0x000000066a097819 */ /* 0x040fe2000001026b */
[C---:B------:R-:W-:Y:S01]  /*28d0*/  IMAD.SHL.U32 R10, R106.reuse, 0x40, RZ ;  /* 0x000000406a0a7824 */ /* 0x040fe200078e00ff */
[----:B------:R-:W-:Y:S01]  /*28e0*/  SHF.R.S32.HI R118, RZ, 0x3, R31 ;  /* 0x00000003ff767819 */ /* 0x000fe2000001141f */
[----:B------:R-:W-:Y:S01]  /*28f0*/  IMAD.WIDE.U32 R106, R106, 0x70, RZ ;  /* 0x000000706a6a7825 */ /* 0x000fe200078e00ff */
[----:B------:R-:W-:-:S02]  /*2900*/  LOP3.LUT R34, R37, 0x4, RZ, 0xc0, !PT ;  /* 0x0000000425227812 */ /* 0x000fc400078ec0ff */
[----:B------:R-:W-:Y:S01]  /*2910*/  LOP3.LUT R36, R37, 0x10, RZ, 0xc0, !PT ;  /* 0x0000001025247812 */ /* 0x000fe200078ec0ff */
[----:B------:R-:W-:Y:S01]  /*2920*/  IMAD.IADD R136, R113, 0x1, R15 ;  /* 0x0000000171887824 */ /* 0x000fe200078e020f */
[----:B------:R-:W-:Y:S01]  /*2930*/  LOP3.LUT R29, R29, 0x1, RZ, 0xc0, !PT ;  /* 0x000000011d1d7812 */ /* 0x000fe200078ec0ff */
[----:B------:R-:W-:Y:S01]  /*2940*/  IMAD.IADD R138, R101, 0x1, R21 ;  /* 0x00000001658a7824 */ /* 0x000fe200078e0215 */
[----:B------:R-:W-:Y:S01]  /*2950*/  SHF.R.S32.HI R30, RZ, 0x1f, R26 ;  /* 0x0000001fff1e7819 */ /* 0x000fe2000001141a */
[----:B------:R-:W-:Y:S01]  /*2960*/  IMAD.IADD R14, R111, 0x1, R33 ;  /* 0x000000016f0e7824 */ /* 0x000fe200078e0221 */
[----:B------:R-:W-:Y:S01]  /*2970*/  SHF.R.S32.HI R31, RZ, 0x1f, R27 ;  /* 0x0000001fff1f7819 */ /* 0x000fe2000001141b */
[----:B------:R-:W-:Y:S01]  /*2980*/  IMAD.IADD R15, R33, 0x1, R109 ;  /* 0x00000001210f7824 */ /* 0x000fe200078e026d */
[----:B------:R-:W-:Y:S01]  /*2990*/  LOP3.LUT R33, R37, 0x2, RZ, 0xc0, !PT ;  /* 0x0000000225217812 */ /* 0x000fe200078ec0ff */
[----:B------:R-:W-:Y:S01]  /*29a0*/  IMAD.IADD R20, R105, 0x1, R35 ;  /* 0x0000000169147824 */ /* 0x000fe200078e0223 */
[----:B------:R-:W-:Y:S01]  /*29b0*/  SHF.R.S32.HI R32, RZ, 0x1f, R28 ;  /* 0x0000001fff207819 */ /* 0x000fe2000001141c */
[----:B------:R-:W-:Y:S01]  /*29c0*/  IMAD.IADD R21, R35, 0x1, R103 ;  /* 0x0000000123157824 */ /* 0x000fe200078e0267 */
[C---:B------:R-:W-:Y:S01]  /*29d0*/  LOP3.LUT R35, R37.reuse, 0x8, RZ, 0xc0, !PT ;  /* 0x0000000825237812 */ /* 0x040fe200078ec0ff */
[----:B------:R-:W-:Y:S01]  /*29e0*/  IMAD.IADD R141, R216, 0x1, R141 ;  /* 0x00000001d88d7824 */ /* 0x000fe200078e028d */
[----:B------:R-:W-:Y:S01]  /*29f0*/  LOP3.LUT R37, R37, 0x20, RZ, 0xc0, !PT ;  /* 0x0000002025257812 */ /* 0x000fe200078ec0ff */
[----:B------:R-:W-:-:S07]  /*2a00*/  IMAD.IADD R137, R107, 0x1, R137 ;  /* 0x000000016b897824 */ /* 0x000fce00078e0289 */
.L_x_540:
[----:B0-23--:R-:W2:Y:S01]  /*2a10*/  LDL.LU R41, [R1+0x10] ;  /* 0x0000100001297983 */ /* 0x00dea20000300800 */
[----:B-----5:R-:W-:Y:S01]  /*2a20*/  VIADD R49, R25, 0xffffffff ;  /* 0xffffffff19317836 */ /* 0x020fe20000000000 */
[----:B------:R-:W0:Y:S01]  /*2a30*/  LDC.64 R124, c[0x0][0x2e8] ;  /* 0x0000ba00ff7c7b82 */ /* 0x000e220000000a00 */
[----:B------:R-:W-:Y:S01]  /*2a40*/  LOP3.LUT P4, RZ, R135, 0x4, RZ, 0xc0, !PT ;  /* 0x0000000487ff7812 */ /* 0x000fe2000788c0ff */
[----:B------:R-:W-:Y:S01]  /*2a50*/  IMAD R40, R16, 0x5400, R141 ;  /* 0x0000540010287824 */ /* 0x000fe200078e028d */
[----:B------:R-:W-:Y:S05]  /*2a60*/  YIELD ;  /* 0x0000000000007946 */ /* 0x000fea0003800000 */
[----:B------:R-:W-:Y:S01]  /*2a70*/  SHF.R.S32.HI R50, RZ, 0x1f, R49 ;  /* 0x0000001fff327819 */ /* 0x000fe20000011431 */
[-C--:B------:R-:W-:Y:S01]  /*2a80*/  IMAD R25, R136, R49.reuse, RZ ;  /* 0x0000003188197224 */ /* 0x080fe200078e02ff */
[----:B------:R-:W1:Y:S01]  /*2a90*/  LDC R126, c[0x0][0x3f4] ;  /* 0x0000fd00ff7e7b82 */ /* 0x000e620000000800 */
[----:B------:R-:W-:Y:S01]  /*2aa0*/  IMAD.WIDE.U32 R128, R112, R49, RZ ;  /* 0x0000003170807225 */ /* 0x000fe200078e00ff */
[----:B------:R-:W-:Y:S03]  /*2ab0*/  BSSY B0, `(.L_x_441) ;  /* 0x00007a1000007945 */ /* 0x000fe60003800000 */
[----:B------:R-:W-:Y:S01]  /*2ac0*/  IMAD R39, R50, R112, R25 ;  /* 0x0000007032277224 */ /* 0x000fe200078e0219 */
[----:B------:R-:W-:Y:S01]  /*2ad0*/  IADD3 R25, P2, P3, R6, R128, R140 ;  /* 0x0000008006197210 */ /* 0x000fe20007b5e08c */
[----:B------:R-:W-:-:S02]  /*2ae0*/  VIADD R96, R40, 0x20 ;  /* 0x0000002028607836 */ /* 0x000fc40000000000 */
[----:B------:R-:W-:Y:S02]  /*2af0*/  IMAD.IADD R92, R129, 0x1, R39 ;  /* 0x00000001815c7824 */ /* 0x000fe400078e0227 */
[----:B------:R-:W-:-:S03]  /*2b00*/  @P4 VIADD R96, R40, 0xffffffe0 ;  /* 0xffffffe028604836 */ /* 0x000fc60000000000 */
[----:B------:R-:W-:Y:S01]  /*2b10*/  IADD3.X R42, R8, R92, R139, P2, P3 ;  /* 0x0000005c082a7210 */ /* 0x000fe200017e648b */
[----:B------:R-:W-:Y:S01]  /*2b20*/  IMAD R96, R96, 0x2, R121 ;  /* 0x0000000260607824 */ /* 0x000fe200078e0279 */
[----:B------:R-:W-:-:S04]  /*2b30*/  IADD3 R39, P3, R6, R128, RZ ;  /* 0x0000008006277210 */ /* 0x000fc80007f7e0ff */
[-C--:B0-----:R-:W-:Y:S01]  /*2b40*/  LEA R46, P2, R39, R124.reuse, 0x1 ;  /* 0x0000007c272e7211 */ /* 0x081fe200078408ff */
[----:B------:R-:W-:Y:S01]  /*2b50*/  IMAD.X R48, R92, 0x1, R8, P3 ;  /* 0x000000015c307824 */ /* 0x000fe200018e0608 */
[----:B------:R-:W-:-:S04]  /*2b60*/  LEA R44, P3, R25, R124, 0x1 ;  /* 0x0000007c192c7211 */ /* 0x000fc800078608ff */
[-C--:B------:R-:W-:Y:S01]  /*2b70*/  LEA.HI.X R45, R25, R125.reuse, R42, 0x1, P3 ;  /* 0x0000007d192d7211 */ /* 0x080fe200018f0c2a */
[----:B------:R-:W-:Y:S01]  /*2b80*/  IMAD.MOV.U32 R25, RZ, RZ, R49 ;  /* 0x000000ffff197224 */ /* 0x000fe200078e0031 */
[----:B------:R-:W-:Y:S02]  /*2b90*/  ISETP.GT.AND P3, PT, R49, R134, PT ;  /* 0x000000863100720c */ /* 0x000fe40003f64270 */
[----:B------:R-:W-:Y:S01]  /*2ba0*/  LEA.HI.X R47, R39, R125, R48, 0x1, P2 ;  /* 0x0000007d272f7211 */ /* 0x000fe200010f0c30 */
[----:B------:R-:W-:Y:S01]  /*2bb0*/  IMAD R39, R40, 0x2, R121 ;  /* 0x0000000228277824 */ /* 0x000fe200078e0279 */
[----:B-1----:R-:W-:Y:S02]  /*2bc0*/  ISETP.GE.AND P2, PT, R126, 0x1, PT ;  /* 0x000000017e00780c */ /* 0x002fe40003f46270 */
[----:B--2---:R-:W-:-:S07]  /*2bd0*/  LOP3.LUT R41, R41, 0xfffffffd, RZ, 0xc0, !PT ;  /* 0xfffffffd29297812 */ /* 0x004fce00078ec0ff */
[----:B------:R-:W-:-:S05]  /*2be0*/  @P3 LOP3.LUT R41, R41, 0x2, RZ, 0xfc, !PT ;  /* 0x0000000229293812 */ /* 0x000fca00078efcff */
[----:B------:R0:W-:Y:S01]  /*2bf0*/  STL [R1+0x10], R41 ;  /* 0x0000102901007387 */ /* 0x0001e20000100800 */
[----:B------:R-:W-:Y:S05]  /*2c00*/  @!P2 BRA `(.L_x_442) ;  /* 0x000000740058a947 */ /* 0x000fea0003800000 */
[----:B------:R-:W-:Y:S01]  /*2c10*/  ULDC.U8 UR4, c[0x0][0x410] ;  /* 0x0001040000047ab9 */ /* 0x000fe20000000000 */
[-C--:B0-----:R-:W-:Y:S01]  /*2c20*/  IMAD R41, R137, R49.reuse, RZ ;  /* 0x0000003189297224 */ /* 0x081fe200078e02ff */
[----:B------:R-:W-:Y:S01]  /*2c30*/  ISETP.NE.AND P2, PT, RZ, UR4, PT ;  /* 0x00000004ff007c0c */ /* 0x000fe2000bf45270 */
[-C--:B------:R-:W-:Y:S02]  /*2c40*/  IMAD R43, R138, R49.reuse, RZ ;  /* 0x000000318a2b7224 */ /* 0x080fe400078e02ff */
[----:B------:R-:W-:Y:S02]  /*2c50*/  IMAD R97, R25, -0x70, R24 ;  /* 0xffffff9019617824 */ /* 0x000fe400078e0218 */
[C---:B------:R-:W-:Y:S02]  /*2c60*/  IMAD R41, R50.reuse, R106, R41 ;  /* 0x0000006a32297224 */ /* 0x040fe400078e0229 */
[----:B------:R-:W-:Y:S01]  /*2c70*/  IMAD R43, R50, R100, R43 ;  /* 0x00000064322b7224 */ /* 0x000fe200078e022b */
[----:B------:R-:W-:Y:S01]  /*2c80*/  VIMNMX R97, R97, 0x70, PT ;  /* 0x0000007061617848 */ /* 0x000fe20003fe0100 */
[----:B------:R-:W-:-:S04]  /*2c90*/  IMAD.WIDE.U32 R90, R106, R49, RZ ;  /* 0x000000316a5a7225 */ /* 0x000fc800078e00ff */
[----:B------:R-:W-:-:S04]  /*2ca0*/  IMAD.WIDE.U32 R88, R100, R49, RZ ;  /* 0x0000003164587225 */ /* 0x000fc800078e00ff */
[----:B------:R-:W-:Y:S02]  /*2cb0*/  IMAD.IADD R98, R91, 0x1, R41 ;  /* 0x000000015b627824 */ /* 0x000fe400078e0229 */
[----:B------:R-:W-:Y:S01]  /*2cc0*/  IMAD.IADD R99, R89, 0x1, R43 ;  /* 0x0000000159637824 */ /* 0x000fe200078e022b */
[----:B------:R-:W-:Y:S06]  /*2cd0*/  @!P2 BRA `(.L_x_443) ;  /* 0x0000003400b8a947 */ /* 0x000fec0003800000 */
[----:B------:R-:W-:Y:S01]  /*2ce0*/  ISETP.GE.AND P3, PT, R17, R97, PT ;  /* 0x000000611100720c */ /* 0x000fe20003f66270 */
[----:B------:R-:W-:Y:S01]  /*2cf0*/  BSSY B1, `(.L_x_444) ;  /* 0x0000042000017945 */ /* 0x000fe20003800000 */
        /* <DEDUP_REMOVED lines=24> */
[----:B------:R-:W-:Y:S06]  /*2e80*/  @P3 BRA `(.L_x_445) ;  /* 0x0000000000a03947 */ /* 0x000fec0003800000 */
[----:B------:R-:W-:Y:S01]  /*2e90*/  IADD3 R41, P2, R110, R90, RZ ;  /* 0x0000005a6e297210 */ /* 0x000fe20007f5e0ff */
[----:B------:R-:W-:Y:S01]  /*2ea0*/  ULDC.64 UR4, c[0x0][0x3e8] ;  /* 0x0000fa0000047ab9 */ /* 0x000fe20000000a00 */
[----:B------:R-:W-:Y:S02]  /*2eb0*/  CS2R R124, SRZ ;  /* 0x00000000007c7805 */ /* 0x000fe4000001ff00 */
[----:B------:R-:W-:Y:S01]  /*2ec0*/  CS2R R128, SRZ ;  /* 0x0000000000807805 */ /* 0x000fe2000001ff00 */
[----:B------:R-:W-:Y:S01]  /*2ed0*/  IMAD.X R42, R98, 0x1, R14, P2 ;  /* 0x00000001622a7824 */ /* 0x000fe200010e060e */
[----:B------:R-:W-:-:S05]  /*2ee0*/  IADD3 R43, P2, R104, R88, RZ ;  /* 0x00000058682b7210 */ /* 0x000fca0007f5e0ff */
[----:B------:R-:W-:Y:S01]  /*2ef0*/  IMAD.X R72, R99, 0x1, R20, P2 ;  /* 0x0000000163487824 */ /* 0x000fe200010e0614 */
[----:B------:R-:W-:-:S04]  /*2f00*/  LEA R40, P2, R41, UR4, 0x1 ;  /* 0x0000000429287c11 */ /* 0x000fc8000f8408ff */
[----:B------:R-:W-:Y:S01]  /*2f10*/  LEA.HI.X R41, R41, UR5, R42, 0x1, P2 ;  /* 0x0000000529297c11 */ /* 0x000fe200090f0c2a */
[----:B------:R-:W-:Y:S02]  /*2f20*/  ULDC.64 UR4, c[0x0][0x400] ;  /* 0x0001000000047ab9 */ /* 0x000fe40000000a00 */
[----:B------:R-:W-:-:S04]  /*2f30*/  LEA R42, P2, R43, UR4, 0x1 ;  /* 0x000000042b2a7c11 */ /* 0x000fc8000f8408ff */
[----:B------:R-:W-:Y:S02]  /*2f40*/  LEA.HI.X R43, R43, UR5, R72, 0x1, P2 ;  /* 0x000000052b2b7c11 */ /* 0x000fe400090f0c48 */
[----:B------:R-:W-:Y:S02]  /*2f50*/  ISETP.GE.AND P2, PT, R22, R126, PT ;  /* 0x0000007e1600720c */ /* 0x000fe40003f46270 */
[----:B------:R-:W-:Y:S02]  /*2f60*/  CS2R R92, SRZ ;  /* 0x00000000005c7805 */ /* 0x000fe4000001ff00 */
[----:B------:R-:W-:-:S09]  /*2f70*/  CS2R R94, SRZ ;  /* 0x00000000005e7805 */ /* 0x000fd2000001ff00 */
[----:B------:R0:W5:Y:S04]  /*2f80*/  @!P2 LDG.E.64 R124, desc[UR60][R40.64] ;  /* 0x0000003c287ca981 */ /* 0x000168000c1e1b00 */
[----:B------:R0:W5:Y:S01]  /*2f90*/  @!P2 LDG.E.64 R128, desc[UR60][R42.64] ;  /* 0x0000003c2a80a981 */ /* 0x000162000c1e1b00 */
        /* <DEDUP_REMOVED lines=20> */
[----:B------:R-:W-:-:S13]  /*30e0*/  ISETP.GE.AND P2, PT, R210, R126, PT ;  /* 0x0000007ed200720c */ /* 0x000fda0003f46270 */
[----:B------:R0:W5:Y:S04]  /*30f0*/  @!P2 LDG.E.64 R72, desc[UR60][R40.64+0xa0] ;  /* 0x0000a03c2848a981 */ /* 0x000168000c1e1b00 */
[----:B------:R0:W5:Y:S02]  /*3100*/  @!P2 LDG.E.64 R74, desc[UR60][R42.64+0xa0] ;  /* 0x0000a03c2a4aa981 */ /* 0x000164000c1e1b00 */
.L_x_445:
[----:B------:R-:W-:Y:S05]  /*3110*/  BSYNC B1 ;  /* 0x0000000000017941 */ /* 0x000fea0003800000 */
.L_x_444:
[----:B------:R-:W-:Y:S01]  /*3120*/  ISETP.GE.AND P4, PT, R229, R97, PT ;  /* 0x00000061e500720c */ /* 0x000fe20003f86270 */
[----:B------:R-:W-:Y:S01]  /*3130*/  BSSY B1, `(.L_x_446) ;  /* 0x000002c000017945 */ /* 0x000fe20003800000 */
[----:B-----5:R-:W-:Y:S02]  /*3140*/  IMAD.MOV.U32 R131, RZ, RZ, R72 ;  /* 0x000000ffff837224 */ /* 0x020fe400078e0048 */
[----:B------:R-:W-:-:S09]  /*3150*/  IMAD.MOV.U32 R130, RZ, RZ, R73 ;  /* 0x000000ffff827224 */ /* 0x000fd200078e0049 */
[----:B------:R-:W-:Y:S05]  /*3160*/  @P4 BRA `(.L_x_447) ;  /* 0x0000000000a04947 */ /* 0x000fea0003800000 */
[----:B------:R-:W-:Y:S01]  /*3170*/  IADD3 R90, P2, P5, R110, R90, R10 ;  /* 0x0000005a6e5a7210 */ /* 0x000fe20007d5e00a */
[----:B------:R-:W-:Y:S01]  /*3180*/  ULDC.64 UR4, c[0x0][0x3e8] ;  /* 0x0000fa0000047ab9 */ /* 0x000fe20000000a00 */
[----:B------:R-:W-:Y:S02]  /*3190*/  CS2R R68, SRZ ;  /* 0x0000000000447805 */ /* 0x000fe4000001ff00 */
[----:B------:R-:W-:Y:S02]  /*31a0*/  CS2R R70, SRZ ;  /* 0x0000000000467805 */ /* 0x000fe4000001ff00 */
[----:B0-----:R-:W-:Y:S02]  /*31b0*/  IADD3.X R41, R14, R98, R9, P2, P5 ;  /* 0x000000620e297210 */ /* 0x001fe400017ea409 */
[----:B------:R-:W-:-:S04]  /*31c0*/  IADD3 R88, P2, P5, R104, R88, R13 ;  /* 0x0000005868587210 */ /* 0x000fc80007d5e00d */
[----:B------:R-:W-:Y:S02]  /*31d0*/  IADD3.X R99, R20, R99, R12, P2, P5 ;  /* 0x0000006314637210 */ /* 0x000fe400017ea40c */
        /* <DEDUP_REMOVED lines=33> */
.L_x_447:
[----:B------:R-:W-:Y:S05]  /*33f0*/  BSYNC B1 ;  /* 0x0000000000017941 */ /* 0x000fea0003800000 */
.L_x_446:
[----:B01----:R-:W-:Y:S01]  /*3400*/  IMAD.MOV.U32 R43, RZ, RZ, R76 ;  /* 0x000000ffff2b7224 */ /* 0x003fe200078e004c */
[----:B------:R-:W-:Y:S01]  /*3410*/  PRMT R163, R131, 0x5410, R130 ;  /* 0x0000541083a37816 */ /* 0x000fe20000000082 */
[----:B------:R-:W-:Y:S01]  /*3420*/  IMAD.MOV.U32 R40, RZ, RZ, R80 ;  /* 0x000000ffff287224 */ /* 0x000fe200078e0050 */
[----:B------:R-:W-:Y:S01]  /*3430*/  ISETP.NE.AND P2, PT, R213, 0x3, PT ;  /* 0x00000003d500780c */ /* 0x000fe20003f45270 */
[----:B------:R-:W-:Y:S01]  /*3440*/  IMAD.MOV.U32 R41, RZ, RZ, R81 ;  /* 0x000000ffff297224 */ /* 0x000fe200078e0051 */
[----:B------:R-:W-:Y:S01]  /*3450*/  PRMT R167, R167, 0x5410, R43 ;  /* 0x00005410a7a77816 */ /* 0x000fe2000000002b */
        /* <DEDUP_REMOVED lines=10> */
[----:B------:R-:W-:-:S02]  /*3500*/  IMAD.MOV.U32 R41, RZ, RZ, R124 ;  /* 0x000000ffff297224 */ /* 0x000fc400078e007c */
        /* <DEDUP_REMOVED lines=26> */
[----:B-----5:R-:W-:Y:S01]  /*36b0*/  IMAD.MOV.U32 R40, RZ, RZ, R49 ;  /* 0x000000ffff287224 */ /* 0x020fe200078e0031 */
[----:B------:R-:W-:Y:S01]  /*36c0*/  PRMT R174, R174, 0x5410, R41 ;  /* 0x00005410aeae7816 */ /* 0x000fe20000000029 */
[----:B------:R-:W-:Y:S01]  /*36d0*/  IMAD.MOV.U32 R41, RZ, RZ, R48 ;  /* 0x000000ffff297224 */ /* 0x000fe200078e0030 */
[----:B------:R-:W-:-:S04]  /*36e0*/  PRMT R166, R166, 0x5410, R42 ;  /* 0x00005410a6a67816 */ /* 0x000fc8000000002a */
[----:B------:R-:W-:Y:S01]  /*36f0*/  PRMT R130, R40, 0x5410, R41 ;  /* 0x0000541028827816 */ /* 0x000fe20000000029 */
[----:B------:R-:W-:Y:S02]  /*3700*/  IMAD.MOV.U32 R41, RZ, RZ, R52 ;  /* 0x000000ffff297224 */ /* 0x000fe400078e0034 */
[----:B------:R-:W-:-:S05]  /*3710*/  IMAD.MOV.U32 R40, RZ, RZ, R53 ;  /* 0x000000ffff287224 */ /* 0x000fca00078e0035 */
        /* <DEDUP_REMOVED lines=31> */
[----:B------:R-:W-:Y:S06]  /*3910*/  @!P2 BRA `(.L_x_448) ;  /* 0x000000000004a947 */ /* 0x000fec0003800000 */
[----:B------:R-:W-:Y:S01]  /*3920*/  BPT.TRAP 0x1 ;  /* 0x000000040000795c */ /* 0x000fe20000300000 */
.L_x_448:
[----:B------:R-:W-:Y:S01]  /*3930*/  IMAD R98, R16, 0x8, R2 ;  /* 0x0000000810627824 */ /* 0x000fe200078e0202 */
[----:B------:R-:W-:Y:S01]  /*3940*/  SHF.L.U32 R99, R204, 0x1f, RZ ;  /* 0x0000001fcc637819 */ /* 0x000fe200000006ff */
[----:B------:R-:W-:Y:S03]  /*3950*/  BSSY B1, `(.L_x_449) ;  /* 0x0000003000017945 */ /* 0x000fe60003800000 */
[----:B------:R-:W0:Y:S02]  /*3960*/  SYNCS.PHASECHK.TRANS64.TRYWAIT P5, [R98+URZ+0x36890], R99 ;  /* 0x03689063620075a7 */ /* 0x000e2400080a017f */
[----:B0-----:R-:W-:Y:S05]  /*3970*/  @!P5 BRA `(.L_x_450) ;  /* 0x0000025c0064d947 */ /* 0x001fea0003800000 */
.L_x_809:
[----:B------:R-:W-:Y:S05]  /*3980*/  BSYNC B1 ;  /* 0x0000000000017941 */ /* 0x000fea0003800000 */
.L_x_449:
[----:B------:R-:W-:Y:S04]  /*3990*/  BSSY B1, `(.L_x_451) ;  /* 0x0000155000017945 */ /* 0x000fe80003800000 */
[----:B------:R-:W-:Y:S05]  /*39a0*/  @P3 BRA `(.L_x_452) ;  /* 0x00000014004c3947 */ /* 0x000fea0003800000 */
[----:B------:R-:W-:Y:S01]  /*39b0*/  ISETP.NE.AND P3, PT, R29, RZ, PT ;  /* 0x000000ff1d00720c */ /* 0x000fe20003f65270 */
[----:B------:R-:W-:-:S12]  /*39c0*/  BSSY B2, `(.L_x_453) ;  /* 0x0000036000027945 */ /* 0x000fd80003800000 */
[----:B------:R-:W-:Y:S05]  /*39d0*/  @!P3 BRA `(.L_x_454) ;  /* 0x0000000000d0b947 */ /* 0x000fea0003800000 */
[----:B------:R1:W2:Y:S01]  /*39e0*/  LDS.128 R40, [R39+0x21000] ;  /* 0x0210000027287984 */ /* 0x0002a20000000c00 */
[----:B------:R-:W-:Y:S01]  /*39f0*/  ISETP.GE.AND P3, PT, R22, R126, PT ;  /* 0x0000007e1600720c */ /* 0x000fe20003f66270 */
[----:B------:R-:W-:-:S12]  /*3a00*/  BSSY B3, `(.L_x_455) ;  /* 0x0000030000037945 */ /* 0x000fd80003800000 */
[----:B-1----:R-:W-:Y:S05]  /*3a10*/  @P3 BRA `(.L_x_456) ;  /* 0x0000000000b83947 */ /* 0x002fea0003800000 */
[----:B------:R-:W-:Y:S02]  /*3a20*/  SHF.R.U64 R89, R128, 0x10, R129 ;  /* 0x0000001080597819 */ /* 0x000fe40000001281 */
[----:B------:R-:W-:Y:S02]  /*3a30*/  SHF.R.U64 R88, R124, 0x10, R125 ;  /* 0x000000107c587819 */ /* 0x000fe4000000127d */
[C---:B------:R-:W-:Y:S02]  /*3a40*/  PRMT R89, R91.reuse, 0x5410, R89 ;  /* 0x000054105b597816 */ /* 0x040fe40000000059 */
[----:B------:R-:W-:Y:S02]  /*3a50*/  PRMT R88, R91, 0x5432, R88 ;  /* 0x000054325b587816 */ /* 0x000fe40000000058 */
[----:B------:R-:W-:Y:S02]  /*3a60*/  SHF.R.U32.HI R124, RZ, 0x10, R129 ;  /* 0x00000010ff7c7819 */ /* 0x000fe40000011681 */
[----:B--2---:R-:W-:-:S02]  /*3a70*/  LOP3.LUT R128, R41, 0xffff0000, RZ, 0xc0, !PT ;  /* 0xffff000029807812 */ /* 0x004fc400078ec0ff */
[C---:B------:R-:W-:Y:S01]  /*3a80*/  LOP3.LUT R91, R89.reuse, 0xffff0000, RZ, 0xc0, !PT ;  /* 0xffff0000595b7812 */ /* 0x040fe200078ec0ff */
[----:B------:R-:W-:Y:S01]  /*3a90*/  IMAD.U32 R89, R89, 0x10000, RZ ;  /* 0x0001000059597824 */ /* 0x000fe200078e00ff */
[C---:B------:R-:W-:Y:S01]  /*3aa0*/  LOP3.LUT R129, R88.reuse, 0xffff0000, RZ, 0xc0, !PT ;  /* 0xffff000058817812 */ /* 0x040fe200078ec0ff */
[----:B------:R-:W-:Y:S01]  /*3ab0*/  IMAD.U32 R88, R88, 0x10000, RZ ;  /* 0x0001000058587824 */ /* 0x000fe200078e00ff */
[----:B------:R-:W-:Y:S01]  /*3ac0*/  SHF.R.U32.HI R90, RZ, 0x10, R125 ;  /* 0x00000010ff5a7819 */ /* 0x000fe2000001167d */
[----:B------:R-:W-:Y:S02]  /*3ad0*/  IMAD.U32 R125, R41, 0x10000, RZ ;  /* 0x00010000297d7824 */ /* 0x000fe400078e00ff */
[----:B------:R-:W-:Y:S01]  /*3ae0*/  FMUL.FTZ R41, R128, R91 ;  /* 0x0000005b80297220 */ /* 0x000fe20000410000 */
[----:B------:R-:W-:Y:S01]  /*3af0*/  PRMT R124, R174, 0x5432, R124 ;  /* 0x00005432ae7c7816 */ /* 0x000fe2000000007c */
[-C--:B------:R-:W-:Y:S01]  /*3b00*/  FMUL.FTZ R128, R128, R129.reuse ;  /* 0x0000008180807220 */ /* 0x080fe20000410000 */
[----:B------:R-:W-:Y:S01]  /*3b10*/  PRMT R90, R132, 0x5432, R90 ;  /* 0x00005432845a7816 */ /* 0x000fe2000000005a */
[C---:B------:R-:W-:Y:S01]  /*3b20*/  FFMA.FTZ R41, R125.reuse, R129, -R41 ;  /* 0x000000817d297223 */ /* 0x040fe20000010829 */
[----:B------:R-:W-:Y:S01]  /*3b30*/  LOP3.LUT R129, R42, 0xffff0000, RZ, 0xc0, !PT ;  /* 0xffff00002a817812 */ /* 0x000fe200078ec0ff */
[----:B------:R-:W-:Y:S01]  /*3b40*/  FFMA.FTZ R91, R125, R91, R128 ;  /* 0x0000005b7d5b7223 */ /* 0x000fe20000010080 */
[C---:B------:R-:W-:Y:S01]  /*3b50*/  IMAD.U32 R125, R124.reuse, 0x10000, RZ ;  /* 0x000100007c7d7824 */ /* 0x040fe200078e00ff */
[----:B------:R-:W-:Y:S01]  /*3b60*/  LOP3.LUT R124, R124, 0xffff0000, RZ, 0xc0, !PT ;  /* 0xffff00007c7c7812 */ /* 0x000fe200078ec0ff */
[----:B------:R-:W-:-:S02]  /*3b70*/  IMAD.U32 R132, R90, 0x10000, RZ ;  /* 0x000100005a847824 */ /* 0x000fc400078e00ff */
[----:B------:R-:W-:Y:S02]  /*3b80*/  IMAD.U32 R128, R42, 0x10000, RZ ;  /* 0x000100002a807824 */ /* 0x000fe400078e00ff */
[C---:B------:R-:W-:Y:S01]  /*3b90*/  FMUL.FTZ R42, R129.reuse, R125 ;  /* 0x0000007d812a7220 */ /* 0x040fe20000410000 */
[-C--:B------:R-:W-:Y:S01]  /*3ba0*/  FMUL.FTZ R129, R129, R132.reuse ;  /* 0x0000008481817220 */ /* 0x080fe20000410000 */
[----:B------:R-:W-:Y:S02]  /*3bb0*/  F2FP.BF16.F32.PACK_AB R41, R91, R41 ;  /* 0x000000295b29723e */ /* 0x000fe400000010ff */
[C---:B------:R-:W-:Y:S01]  /*3bc0*/  FFMA.FTZ R42, R128.reuse, R132, -R42 ;  /* 0x00000084802a7223 */ /* 0x040fe2000001082a */
[----:B------:R-:W-:Y:S01]  /*3bd0*/  FFMA.FTZ R125, R128, R125, R129 ;  /* 0x0000007d807d7223 */ /* 0x000fe20000010081 */
[C---:B------:R-:W-:Y:S01]  /*3be0*/  LOP3.LUT R128, R43.reuse, 0xffff0000, RZ, 0xc0, !PT ;  /* 0xffff00002b807812 */ /* 0x040fe200078ec0ff */
[----:B------:R-:W-:Y:S01]  /*3bf0*/  IMAD.U32 R43, R43, 0x10000, RZ ;  /* 0x000100002b2b7824 */ /* 0x000fe200078e00ff */
[----:B------:R-:W-:-:S02]  /*3c00*/  LOP3.LUT R129, R90, 0xffff0000, RZ, 0xc0, !PT ;  /* 0xffff00005a817812 */ /* 0x000fc400078ec0ff */
[----:B------:R-:W-:Y:S01]  /*3c10*/  F2FP.BF16.F32.PACK_AB R42, R125, R42 ;  /* 0x0000002a7d2a723e */ /* 0x000fe200000010ff */
[CC--:B------:R-:W-:Y:S02]  /*3c20*/  FMUL.FTZ R90, R128.reuse, R124.reuse ;  /* 0x0000007c805a7220 */ /* 0x0c0fe40000410000 */
[-C--:B------:R-:W-:Y:S02]  /*3c30*/  FMUL.FTZ R128, R128, R129.reuse ;  /* 0x0000008180807220 */ /* 0x080fe40000410000 */
[C---:B------:R-:W-:Y:S02]  /*3c40*/  FFMA.FTZ R90, R43.reuse, R129, -R90 ;  /* 0x000000812b5a7223 */ /* 0x040fe4000001085a */
[----:B------:R-:W-:Y:S01]  /*3c50*/  FFMA.FTZ R128, R43, R124, R128 ;  /* 0x0000007c2b807223 */ /* 0x000fe20000010080 */
[C---:B------:R-:W-:Y:S01]  /*3c60*/  LOP3.LUT R43, R40.reuse, 0xffff0000, RZ, 0xc0, !PT ;  /* 0xffff0000282b7812 */ /* 0x040fe200078ec0ff */
[----:B------:R-:W-:-:S03]  /*3c70*/  IMAD.U32 R40, R40, 0x10000, RZ ;  /* 0x0001000028287824 */ /* 0x000fc600078e00ff */
[----:B------:R-:W-:Y:S01]  /*3c80*/  F2FP.BF16.F32.PACK_AB R90, R128, R90 ;  /* 0x0000005a805a723e */ /* 0x000fe200000010ff */
[C---:B------:R-:W-:Y:S01]  /*3c90*/  FMUL.FTZ R124, R43.reuse, R89 ;  /* 0x000000592b7c7220 */ /* 0x040fe20000410000 */
[----:B------:R-:W-:-:S03]  /*3ca0*/  FMUL.FTZ R43, R43, R88 ;  /* 0x000000582b2b7220 */ /* 0x000fc60000410000 */
[C---:B------:R-:W-:Y:S01]  /*3cb0*/  FFMA.FTZ R124, R40.reuse, R88, -R124 ;  /* 0x00000058287c7223 */ /* 0x040fe2000001087c */
[----:B------:R-:W-:-:S05]  /*3cc0*/  FFMA.FTZ R43, R40, R89, R43 ;  /* 0x00000059282b7223 */ /* 0x000fca000001002b */
[----:B------:R-:W-:Y:S01]  /*3cd0*/  F2FP.BF16.F32.PACK_AB R124, R43, R124 ;  /* 0x0000007c2b7c723e */ /* 0x000fe200000010ff */
[----:B------:R-:W-:-:S04]  /*3ce0*/  IMAD.MOV.U32 R43, RZ, RZ, R90 ;  /* 0x000000ffff2b7224 */ /* 0x000fc800078e005a */
[----:B------:R-:W-:-:S07]  /*3cf0*/  IMAD.MOV.U32 R40, RZ, RZ, R124 ;  /* 0x000000ffff287224 */ /* 0x000fce00078e007c */
.L_x_456:
[----:B------:R-:W-:Y:S05]  /*3d00*/  BSYNC B3 ;  /* 0x0000000000037941 */ /* 0x000fea0003800000 */
.L_x_455:
[----:B--2---:R1:W-:Y:S02]  /*3d10*/  STG.E.128 desc[UR60][R46.64], R40 ;  /* 0x000000282e007986 */ /* 0x0043e4000c101d3c */
.L_x_454:
[----:B------:R-:W-:Y:S05]  /*3d20*/  BSYNC B2 ;  /* 0x0000000000027941 */ /* 0x000fea0003800000 */
.L_x_453:
[----:B------:R-:W-:Y:S01]  /*3d30*/  ISETP.NE.AND P3, PT, R33, RZ, PT ;  /* 0x000000ff2100720c */ /* 0x000fe20003f65270 */
[----:B------:R-:W-:-:S12]  /*3d40*/  BSSY B2, `(.L_x_457) ;  /* 0x0000037000027945 */ /* 0x000fd80003800000 */
[----:B------:R-:W-:Y:S05]  /*3d50*/  @!P3 BRA `(.L_x_458) ;  /* 0x0000000000d4b947 */ /* 0x000fea0003800000 */
[----:B-1----:R1:W2:Y:S01]  /*3d60*/  LDS.128 R40, [R96+0x21000] ;  /* 0x0210000060287984 */ /* 0x0022a20000000c00 */
[----:B------:R-:W-:Y:S01]  /*3d70*/  ISETP.GE.AND P3, PT, R209, R126, PT ;  /* 0x0000007ed100720c */ /* 0x000fe20003f66270 */
[----:B------:R-:W-:-:S12]  /*3d80*/  BSSY B3, `(.L_x_459) ;  /* 0x0000031000037945 */ /* 0x000fd80003800000 */
[----:B-1----:R-:W-:Y:S05]  /*3d90*/  @P3 BRA `(.L_x_460) ;  /* 0x0000000000bc3947 */ /* 0x002fea0003800000 */
[----:B------:R-:W-:Y:S02]  /*3da0*/  SHF.R.U64 R91, R94, 0x10, R95 ;  /* 0x000000105e5b7819 */ /* 0x000fe4000000125f */
[----:B------:R-:W-:Y:S02]  /*3db0*/  SHF.R.U64 R88, R92, 0x10, R93 ;  /* 0x000000105c587819 */ /* 0x000fe4000000125d */
[C---:B------:R-:W-:Y:S02]  /*3dc0*/  PRMT R91, R172.reuse, 0x5410, R91 ;  /* 0x00005410ac5b7816 */ /* 0x040fe4000000005b */
[----:B------:R-:W-:Y:S02]  /*3dd0*/  SHF.R.U32.HI R89, RZ, 0x10, R95 ;  /* 0x00000010ff597819 */ /* 0x000fe4000001165f */
[----:B------:R-:W-:Y:S02]  /*3de0*/  PRMT R88, R172, 0x5432, R88 ;  /* 0x00005432ac587816 */ /* 0x000fe40000000058 */
[----:B--2---:R-:W-:-:S02]  /*3df0*/  LOP3.LUT R95, R41, 0xffff0000, RZ, 0xc0, !PT ;  /* 0xffff0000295f7812 */ /* 0x004fc400078ec0ff */
[C---:B------:R-:W-:Y:S01]  /*3e00*/  LOP3.LUT R94, R91.reuse, 0xffff0000, RZ, 0xc0, !PT ;  /* 0xffff00005b5e7812 */ /* 0x040fe200078ec0ff */
[----:B------:R-:W-:Y:S01]  /*3e10*/  IMAD.U32 R91, R91, 0x10000, RZ ;  /* 0x000100005b5b7824 */ /* 0x000fe200078e00ff */
[----:B------:R-:W-:Y:S01]  /*3e20*/  SHF.R.U32.HI R92, RZ, 0x10, R93 ;  /* 0x00000010ff5c7819 */ /* 0x000fe2000001165d */
[----:B------:R-:W-:Y:S01]  /*3e30*/  IMAD.U32 R93, R41, 0x10000, RZ ;  /* 0x00010000295d7824 */ /* 0x000fe200078e00ff */
[C---:B------:R-:W-:Y:S01]  /*3e40*/  LOP3.LUT R41, R88.reuse, 0xffff0000, RZ, 0xc0, !PT ;  /* 0xffff000058297812 */ /* 0x040fe200078ec0ff */
[----:B------:R-:W-:Y:S01]  /*3e50*/  FMUL.FTZ R90, R95, R94 ;  /* 0x0000005e5f5a7220 */ /* 0x000fe20000410000 */
[C---:B------:R-:W-:Y:S01]  /*3e60*/  PRMT R89, R173.reuse, 0x5410, R89 ;  /* 0x00005410ad597816 */ /* 0x040fe20000000059 */
[----:B------:R-:W-:Y:S01]  /*3e70*/  IMAD.U32 R88, R88, 0x10000, RZ ;  /* 0x0001000058587824 */ /* 0x000fe200078e00ff */
[----:B------:R-:W-:Y:S01]  /*3e80*/  PRMT R92, R173, 0x5432, R92 ;  /* 0x00005432ad5c7816 */ /* 0x000fe2000000005c */
[-C--:B------:R-:W-:Y:S01]  /*3e90*/  FFMA.FTZ R90, R93, R41.reuse, -R90 ;  /* 0x000000295d5a7223 */ /* 0x080fe2000001085a */
[----:B------:R-:W-:-:S03]  /*3ea0*/  FMUL.FTZ R41, R95, R41 ;  /* 0x000000295f297220 */ /* 0x000fc60000410000 */
[----:B------:R-:W-:Y:S02]  /*3eb0*/  IMAD.U32 R95, R92, 0x10000, RZ ;  /* 0x000100005c5f7824 */ /* 0x000fe400078e00ff */
[----:B------:R-:W-:Y:S01]  /*3ec0*/  FFMA.FTZ R41, R93, R94, R41 ;  /* 0x0000005e5d297223 */ /* 0x000fe20000010029 */
[C---:B------:R-:W-:Y:S01]  /*3ed0*/  LOP3.LUT R94, R42.reuse, 0xffff0000, RZ, 0xc0, !PT ;  /* 0xffff00002a5e7812 */ /* 0x040fe200078ec0ff */
[C---:B------:R-:W-:Y:S01]  /*3ee0*/  IMAD.U32 R93, R89.reuse, 0x10000, RZ ;  /* 0x00010000595d7824 */ /* 0x040fe200078e00ff */
[----:B------:R-:W-:Y:S01]  /*3ef0*/  LOP3.LUT R89, R89, 0xffff0000, RZ, 0xc0, !PT ;  /* 0xffff000059597812 */ /* 0x000fe200078ec0ff */
[----:B------:R-:W-:Y:S01]  /*3f00*/  IMAD.U32 R42, R42, 0x10000, RZ ;  /* 0x000100002a2a7824 */ /* 0x000fe200078e00ff */
[----:B------:R-:W-:Y:S01]  /*3f10*/  LOP3.LUT R92, R92, 0xffff0000, RZ, 0xc0, !PT ;  /* 0xffff00005c5c7812 */ /* 0x000fe200078ec0ff */
[C---:B------:R-:W-:Y:S01]  /*3f20*/  FMUL.FTZ R124, R94.reuse, R93 ;  /* 0x0000005d5e7c7220 */ /* 0x040fe20000410000 */
[----:B------:R-:W-:Y:S01]  /*3f30*/  FMUL.FTZ R94, R94, R95 ;  /* 0x0000005f5e5e7220 */ /* 0x000fe20000410000 */
[----:B------:R-:W-:-:S02]  /*3f40*/  F2FP.BF16.F32.PACK_AB R41, R41, R90 ;  /* 0x0000005a2929723e */ /* 0x000fc400000010ff */
[C---:B------:R-:W-:Y:S01]  /*3f50*/  FFMA.FTZ R124, R42.reuse, R95, -R124 ;  /* 0x0000005f2a7c7223 */ /* 0x040fe2000001087c */
[----:B------:R-:W-:Y:S01]  /*3f60*/  FFMA.FTZ R94, R42, R93, R94 ;  /* 0x0000005d2a5e7223 */ /* 0x000fe2000001005e */
[C---:B------:R-:W-:Y:S01]  /*3f70*/  LOP3.LUT R42, R43.reuse, 0xffff0000, RZ, 0xc0, !PT ;  /* 0xffff00002b2a7812 */ /* 0x040fe200078ec0ff */
[----:B------:R-:W-:-:S03]  /*3f80*/  IMAD.U32 R43, R43, 0x10000, RZ ;  /* 0x000100002b2b7824 */ /* 0x000fc600078e00ff */
[----:B------:R-:W-:Y:S01]  /*3f90*/  F2FP.BF16.F32.PACK_AB R94, R94, R124 ;  /* 0x0000007c5e5e723e */ /* 0x000fe200000010ff */
[C---:B------:R-:W-:Y:S01]  /*3fa0*/  FMUL.FTZ R93, R42.reuse, R89 ;  /* 0x000000592a5d7220 */ /* 0x040fe20000410000 */
[----:B------:R-:W-:-:S03]  /*3fb0*/  FMUL.FTZ R42, R42, R92 ;  /* 0x0000005c2a2a7220 */ /* 0x000fc60000410000 */
        /* <DEDUP_REMOVED lines=10> */
[----:B------:R-:W-:Y:S02]  /*4060*/  IMAD.MOV.U32 R43, RZ, RZ, R42 ;  /* 0x000000ffff2b7224 */ /* 0x000fe400078e002a */
[----:B------:R-:W-:Y:S02]  /*4070*/  IMAD.MOV.U32 R42, RZ, RZ, R94 ;  /* 0x000000ffff2a7224 */ /* 0x000fe400078e005e */
[----:B------:R-:W-:-:S07]  /*4080*/  IMAD.MOV.U32 R40, RZ, RZ, R89 ;  /* 0x000000ffff287224 */ /* 0x000fce00078e0059 */
.L_x_460:
[----:B------:R-:W-:Y:S05]  /*4090*/  BSYNC B3 ;  /* 0x0000000000037941 */ /* 0x000fea0003800000 */
.L_x_459:
[----:B--2---:R2:W-:Y:S02]  /*40a0*/  STG.E.128 desc[UR60][R46.64+0x40], R40 ;  /* 0x000040282e007986 */ /* 0x0045e4000c101d3c */
.L_x_458:
[----:B------:R-:W-:Y:S05]  /*40b0*/  BSYNC B2 ;  /* 0x0000000000027941 */ /* 0x000fea0003800000 */
.L_x_457:
[----:B------:R-:W-:Y:S01]  /*40c0*/  ISETP.NE.AND P3, PT, R34, RZ, PT ;  /* 0x000000ff2200720c */ /* 0x000fe20003f65270 */
[----:B------:R-:W-:-:S12]  /*40d0*/  BSSY B2, `(.L_x_461) ;  /* 0x0000038000027945 */ /* 0x000fd80003800000 */
[----:B------:R-:W-:Y:S05]  /*40e0*/  @!P3 BRA `(.L_x_462) ;  /* 0x0000000000d8b947 */ /* 0x000fea0003800000 */
[----:B-12---:R1:W2:Y:S01]  /*40f0*/  LDS.128 R40, [R39+0x24800] ;  /* 0x0248000027287984 */ /* 0x0062a20000000c00 */
[----:B------:R-:W-:Y:S01]  /*4100*/  ISETP.GE.AND P3, PT, R206, R126, PT ;  /* 0x0000007ece00720c */ /* 0x000fe20003f66270 */
[----:B------:R-:W-:-:S12]  /*4110*/  BSSY B3, `(.L_x_463) ;  /* 0x0000032000037945 */ /* 0x000fd80003800000 */
[----:B-1----:R-:W-:Y:S05]  /*4120*/  @P3 BRA `(.L_x_464) ;  /* 0x0000000000c03947 */ /* 0x002fea0003800000 */
[--C-:B------:R-:W-:Y:S02]  /*4130*/  SHF.R.U64 R84, R84, 0x10, R85.reuse ;  /* 0x0000001054547819 */ /* 0x100fe40000001255 */
[----:B------:R-:W-:Y:S02]  /*4140*/  SHF.R.U32.HI R88, RZ, 0x10, R85 ;  /* 0x00000010ff587819 */ /* 0x000fe40000011655 */
[--C-:B------:R-:W-:Y:S02]  /*4150*/  SHF.R.U64 R85, R86, 0x10, R87.reuse ;  /* 0x0000001056557819 */ /* 0x100fe40000001257 */
[----:B------:R-:W-:Y:S02]  /*4160*/  SHF.R.U32.HI R89, RZ, 0x10, R87 ;  /* 0x00000010ff597819 */ /* 0x000fe40000011657 */
[C---:B------:R-:W-:Y:S01]  /*4170*/  PRMT R87, R170.reuse, 0x5410, R85 ;  /* 0x00005410aa577816 */ /* 0x040fe20000000055 */
[----:B--2---:R-:W-:Y:S01]  /*4180*/  IMAD.U32 R85, R41, 0x10000, RZ ;  /* 0x0001000029557824 */ /* 0x004fe200078e00ff */
[----:B------:R-:W-:-:S02]  /*4190*/  PRMT R84, R170, 0x5432, R84 ;  /* 0x00005432aa547816 */ /* 0x000fc40000000054 */
[----:B------:R-:W-:Y:S02]  /*41a0*/  LOP3.LUT R92, R41, 0xffff0000, RZ, 0xc0, !PT ;  /* 0xffff0000295c7812 */ /* 0x000fe400078ec0ff */
[C---:B------:R-:W-:Y:S01]  /*41b0*/  LOP3.LUT R90, R87.reuse, 0xffff0000, RZ, 0xc0, !PT ;  /* 0xffff0000575a7812 */ /* 0x040fe200078ec0ff */
[----:B------:R-:W-:Y:S01]  /*41c0*/  IMAD.U32 R87, R87, 0x10000, RZ ;  /* 0x0001000057577824 */ /* 0x000fe200078e00ff */
[C---:B------:R-:W-:Y:S01]  /*41d0*/  LOP3.LUT R86, R84.reuse, 0xffff0000, RZ, 0xc0, !PT ;  /* 0xffff000054567812 */ /* 0x040fe200078ec0ff */
[----:B------:R-:W-:Y:S02]  /*41e0*/  IMAD.U32 R84, R84, 0x10000, RZ ;  /* 0x0001000054547824 */ /* 0x000fe400078e00ff */
[C---:B------:R-:W-:Y:S02]  /*41f0*/  FMUL.FTZ R91, R92.reuse, R90 ;  /* 0x0000005a5c5b7220 */ /* 0x040fe40000410000 */
[-C--:B------:R-:W-:Y:S01]  /*4200*/  FMUL.FTZ R41, R92, R86.reuse ;  /* 0x000000565c297220 */ /* 0x080fe20000410000 */
[C---:B------:R-:W-:Y:S01]  /*4210*/  LOP3.LUT R92, R42.reuse, 0xffff0000, RZ, 0xc0, !PT ;  /* 0xffff00002a5c7812 */ /* 0x040fe200078ec0ff */
[----:B------:R-:W-:Y:S01]  /*4220*/  FFMA.FTZ R86, R85, R86, -R91 ;  /* 0x0000005655567223 */ /* 0x000fe2000001085b */
[----:B------:R-:W-:-:S02]  /*4230*/  IMAD.U32 R42, R42, 0x10000, RZ ;  /* 0x000100002a2a7824 */ /* 0x000fc400078e00ff */
[----:B------:R-:W-:Y:S01]  /*4240*/  FFMA.FTZ R85, R85, R90, R41 ;  /* 0x0000005a55557223 */ /* 0x000fe20000010029 */
[C---:B------:R-:W-:Y:S02]  /*4250*/  PRMT R41, R171.reuse, 0x5432, R88 ;  /* 0x00005432ab297816 */ /* 0x040fe40000000058 */
[----:B------:R-:W-:Y:S02]  /*4260*/  PRMT R88, R171, 0x5410, R89 ;  /* 0x00005410ab587816 */ /* 0x000fe40000000059 */
[----:B------:R-:W-:Y:S01]  /*4270*/  F2FP.BF16.F32.PACK_AB R85, R85, R86 ;  /* 0x000000565555723e */ /* 0x000fe200000010ff */
[C---:B------:R-:W-:Y:S01]  /*4280*/  IMAD.U32 R90, R41.reuse, 0x10000, RZ ;  /* 0x00010000295a7824 */ /* 0x040fe200078e00ff */
[----:B------:R-:W-:Y:S01]  /*4290*/  LOP3.LUT R41, R41, 0xffff0000, RZ, 0xc0, !PT ;  /* 0xffff000029297812 */ /* 0x000fe200078ec0ff */
[C---:B------:R-:W-:Y:S01]  /*42a0*/  IMAD.U32 R89, R88.reuse, 0x10000, RZ ;  /* 0x0001000058597824 */ /* 0x040fe200078e00ff */
[----:B------:R-:W-:-:S03]  /*42b0*/  LOP3.LUT R88, R88, 0xffff0000, RZ, 0xc0, !PT ;  /* 0xffff000058587812 */ /* 0x000fc600078ec0ff */
        /* <DEDUP_REMOVED lines=10> */
[C---:B------:R-:W-:Y:S01]  /*4360*/  LOP3.LUT R41, R40.reuse, 0xffff0000, RZ, 0xc0, !PT ;  /* 0xffff000028297812 */ /* 0x040fe200078ec0ff */
[----:B------:R-:W-:Y:S01]  /*4370*/  FFMA.FTZ R42, R43, R88, R42 ;  /* 0x000000582b2a7223 */ /* 0x000fe2000001002a */
[----:B------:R-:W-:-:S03]  /*4380*/  IMAD.U32 R40, R40, 0x10000, RZ ;  /* 0x0001000028287824 */ /* 0x000fc600078e00ff */
[C---:B------:R-:W-:Y:S01]  /*4390*/  FMUL.FTZ R43, R41.reuse, R87 ;  /* 0x00000057292b7220 */ /* 0x040fe20000410000 */
[-C--:B------:R-:W-:Y:S01]  /*43a0*/  FMUL.FTZ R41, R41, R84.reuse ;  /* 0x0000005429297220 */ /* 0x080fe20000410000 */
[----:B------:R-:W-:Y:S02]  /*43b0*/  F2FP.BF16.F32.PACK_AB R42, R42, R89 ;  /* 0x000000592a2a723e */ /* 0x000fe400000010ff */
[C---:B------:R-:W-:Y:S01]  /*43c0*/  FFMA.FTZ R43, R40.reuse, R84, -R43 ;  /* 0x00000054282b7223 */ /* 0x040fe2000001082b */
[----:B------:R-:W-:-:S05]  /*43d0*/  FFMA.FTZ R41, R40, R87, R41 ;  /* 0x0000005728297223 */ /* 0x000fca0000010029 */
[----:B------:R-:W-:Y:S01]  /*43e0*/  F2FP.BF16.F32.PACK_AB R41, R41, R43 ;  /* 0x0000002b2929723e */ /* 0x000fe200000010ff */
[----:B------:R-:W-:Y:S02]  /*43f0*/  IMAD.MOV.U32 R43, RZ, RZ, R42 ;  /* 0x000000ffff2b7224 */ /* 0x000fe400078e002a */
[----:B------:R-:W-:Y:S02]  /*4400*/  IMAD.MOV.U32 R42, RZ, RZ, R91 ;  /* 0x000000ffff2a7224 */ /* 0x000fe400078e005b */
[----:B------:R-:W-:Y:S02]  /*4410*/  IMAD.MOV.U32 R40, RZ, RZ, R41 ;  /* 0x000000ffff287224 */ /* 0x000fe400078e0029 */
[----:B------:R-:W-:-:S07]  /*4420*/  IMAD.MOV.U32 R41, RZ, RZ, R85 ;  /* 0x000000ffff297224 */ /* 0x000fce00078e0055 */
.L_x_464:
[----:B------:R-:W-:Y:S05]  /*4430*/  BSYNC B3 ;  /* 0x0000000000037941 */ /* 0x000fea0003800000 */
.L_x_463:
[----:B--2---:R3:W-:Y:S02]  /*4440*/  STG.E.128 desc[UR60][R46.64+0x80], R40 ;  /* 0x000080282e007986 */ /* 0x0047e4000c101d3c */
.L_x_462:
[----:B------:R-:W-:Y:S05]  /*4450*/  BSYNC B2 ;  /* 0x0000000000027941 */ /* 0x000fea0003800000 */
.L_x_461:
[----:B------:R-:W-:Y:S01]  /*4460*/  ISETP.NE.AND P3, PT, R35, RZ, PT ;  /* 0x000000ff2300720c */ /* 0x000fe20003f65270 */
[----:B------:R-:W-:-:S12]  /*4470*/  BSSY B2, `(.L_x_465) ;  /* 0x0000038000027945 */ /* 0x000fd80003800000 */
[----:B------:R-:W-:Y:S05]  /*4480*/  @!P3 BRA `(.L_x_466) ;  /* 0x0000000000d8b947 */ /* 0x000fea0003800000 */
[----:B-123--:R1:W2:Y:S01]  /*4490*/  LDS.128 R40, [R96+0x24800] ;  /* 0x0248000060287984 */ /* 0x00e2a20000000c00 */
[----:B------:R-:W-:Y:S01]  /*44a0*/  ISETP.GE.AND P3, PT, R208, R126, PT ;  /* 0x0000007ed000720c */ /* 0x000fe20003f66270 */
[----:B------:R-:W-:-:S12]  /*44b0*/  BSSY B3, `(.L_x_467) ;  /* 0x0000032000037945 */ /* 0x000fd80003800000 */
[----:B-1----:R-:W-:Y:S05]  /*44c0*/  @P3 BRA `(.L_x_468) ;  /* 0x0000000000c03947 */ /* 0x002fea0003800000 */
[--C-:B------:R-:W-:Y:S02]  /*44d0*/  SHF.R.U64 R80, R80, 0x10, R81.reuse ;  /* 0x0000001050507819 */ /* 0x100fe40000001251 */
[----:B------:R-:W-:Y:S02]  /*44e0*/  SHF.R.U32.HI R84, RZ, 0x10, R81 ;  /* 0x00000010ff547819 */ /* 0x000fe40000011651 */
[--C-:B------:R-:W-:Y:S02]  /*44f0*/  SHF.R.U64 R81, R82, 0x10, R83.reuse ;  /* 0x0000001052517819 */ /* 0x100fe40000001253 */
[----:B------:R-:W-:Y:S02]  /*4500*/  SHF.R.U32.HI R85, RZ, 0x10, R83 ;  /* 0x00000010ff557819 */ /* 0x000fe40000011653 */
[----:B------:R-:W-:Y:S01]  /*4510*/  PRMT R83, R169, 0x5410, R81 ;  /* 0x00005410a9537816 */ /* 0x000fe20000000051 */
        /* <DEDUP_REMOVED lines=43> */
.L_x_468:
[----:B------:R-:W-:Y:S05]  /*47d0*/  BSYNC B3 ;  /* 0x0000000000037941 */ /* 0x000fea0003800000 */
.L_x_467:
[----:B--2---:R4:W-:Y:S02]  /*47e0*/  STG.E.128 desc[UR60][R46.64+0xc0], R40 ;  /* 0x0000c0282e007986 */ /* 0x0049e4000c101d3c */
.L_x_466:
[----:B------:R-:W-:Y:S05]  /*47f0*/  BSYNC B2 ;  /* 0x0000000000027941 */ /* 0x000fea0003800000 */
.L_x_465:
[----:B------:R-:W-:Y:S01]  /*4800*/  ISETP.NE.AND P3, PT, R36, RZ, PT ;  /* 0x000000ff2400720c */ /* 0x000fe20003f65270 */
[----:B------:R-:W-:-:S12]  /*4810*/  BSSY B2, `(.L_x_469) ;  /* 0x0000036000027945 */ /* 0x000fd80003800000 */
[----:B------:R-:W-:Y:S05]  /*4820*/  @!P3 BRA `(.L_x_470) ;  /* 0x0000000000d0b947 */ /* 0x000fea0003800000 */
[----:B-1234-:R1:W2:Y:S01]  /*4830*/  LDS.128 R40, [R39+0x28000] ;  /* 0x0280000027287984 */ /* 0x01e2a20000000c00 */
[----:B------:R-:W-:Y:S01]  /*4840*/  ISETP.GE.AND P3, PT, R205, R126, PT ;  /* 0x0000007ecd00720c */ /* 0x000fe20003f66270 */
[----:B------:R-:W-:-:S12]  /*4850*/  BSSY B3, `(.L_x_471) ;  /* 0x0000030000037945 */ /* 0x000fd80003800000 */
[----:B-1----:R-:W-:Y:S05]  /*4860*/  @P3 BRA `(.L_x_472) ;  /* 0x0000000000b83947 */ /* 0x002fea0003800000 */
[----:B------:R-:W-:Y:S02]  /*4870*/  SHF.R.U64 R80, R76, 0x10, R77 ;  /* 0x000000104c507819 */ /* 0x000fe4000000124d */
[--C-:B------:R-:W-:Y:S02]  /*4880*/  SHF.R.U64 R76, R78, 0x10, R79.reuse ;  /* 0x000000104e4c7819 */ /* 0x100fe4000000124f */
[C---:B------:R-:W-:Y:S02]  /*4890*/  PRMT R78, R167.reuse, 0x5432, R80 ;  /* 0x00005432a74e7816 */ /* 0x040fe40000000050 */
[----:B------:R-:W-:Y:S02]  /*48a0*/  PRMT R76, R167, 0x5410, R76 ;  /* 0x00005410a74c7816 */ /* 0x000fe4000000004c */
[C---:B--2---:R-:W-:Y:S01]  /*48b0*/  LOP3.LUT R82, R41.reuse, 0xffff0000, RZ, 0xc0, !PT ;  /* 0xffff000029527812 */ /* 0x044fe200078ec0ff */
[----:B------:R-:W-:Y:S01]  /*48c0*/  IMAD.U32 R41, R41, 0x10000, RZ ;  /* 0x0001000029297824 */ /* 0x000fe200078e00ff */
[C---:B------:R-:W-:Y:S01]  /*48d0*/  LOP3.LUT R80, R76.reuse, 0xffff0000, RZ, 0xc0, !PT ;  /* 0xffff00004c507812 */ /* 0x040fe200078ec0ff */
[----:B------:R-:W-:Y:S01]  /*48e0*/  IMAD.U32 R76, R76, 0x10000, RZ ;  /* 0x000100004c4c7824 */ /* 0x000fe200078e00ff */
[C---:B------:R-:W-:Y:S01]  /*48f0*/  LOP3.LUT R81, R78.reuse, 0xffff0000, RZ, 0xc0, !PT ;  /* 0xffff00004e517812 */ /* 0x040fe200078ec0ff */
[----:B------:R-:W-:Y:S01]  /*4900*/  IMAD.U32 R78, R78, 0x10000, RZ ;  /* 0x000100004e4e7824 */ /* 0x000fe200078e00ff */
[----:B------:R-:W-:Y:S01]  /*4910*/  SHF.R.U32.HI R79, RZ, 0x10, R79 ;  /* 0x00000010ff4f7819 */ /* 0x000fe2000001164f */
[CC--:B------:R-:W-:Y:S01]  /*4920*/  FMUL.FTZ R83, R82.reuse, R80.reuse ;  /* 0x0000005052537220 */ /* 0x0c0fe20000410000 */
[----:B------:R-:W-:Y:S01]  /*4930*/  SHF.R.U32.HI R77, RZ, 0x10, R77 ;  /* 0x00000010ff4d7819 */ /* 0x000fe2000001164d */
[-C--:B------:R-:W-:Y:S01]  /*4940*/  FMUL.FTZ R82, R82, R81.reuse ;  /* 0x0000005152527220 */ /* 0x080fe20000410000 */
[C---:B------:R-:W-:Y:S01]  /*4950*/  PRMT R79, R166.reuse, 0x5432, R79 ;  /* 0x00005432a64f7816 */ /* 0x040fe2000000004f */
[C---:B------:R-:W-:Y:S01]  /*4960*/  FFMA.FTZ R83, R41.reuse, R81, -R83 ;  /* 0x0000005129537223 */ /* 0x040fe20000010853 */
[----:B------:R-:W-:Y:S01]  /*4970*/  PRMT R77, R166, 0x5410, R77 ;  /* 0x00005410a64d7816 */ /* 0x000fe2000000004d */
[----:B------:R-:W-:Y:S01]  /*4980*/  FFMA.FTZ R82, R41, R80, R82 ;  /* 0x0000005029527223 */ /* 0x000fe20000010052 */
[C---:B------:R-:W-:Y:S01]  /*4990*/  IMAD.U32 R80, R42.reuse, 0x10000, RZ ;  /* 0x000100002a507824 */ /* 0x040fe200078e00ff */
[----:B------:R-:W-:Y:S01]  /*49a0*/  LOP3.LUT R42, R42, 0xffff0000, RZ, 0xc0, !PT ;  /* 0xffff00002a2a7812 */ /* 0x000fe200078ec0ff */
[----:B------:R-:W-:Y:S01]  /*49b0*/  IMAD.U32 R84, R79, 0x10000, RZ ;  /* 0x000100004f547824 */ /* 0x000fe200078e00ff */
[----:B------:R-:W-:Y:S01]  /*49c0*/  LOP3.LUT R41, R43, 0xffff0000, RZ, 0xc0, !PT ;  /* 0xffff00002b297812 */ /* 0x000fe200078ec0ff */
[----:B------:R-:W-:Y:S01]  /*49d0*/  IMAD.U32 R85, R77, 0x10000, RZ ;  /* 0x000100004d557824 */ /* 0x000fe200078e00ff */
[----:B------:R-:W-:Y:S01]  /*49e0*/  LOP3.LUT R79, R79, 0xffff0000, RZ, 0xc0, !PT ;  /* 0xffff00004f4f7812 */ /* 0x000fe200078ec0ff */
[C---:B------:R-:W-:Y:S01]  /*49f0*/  FMUL.FTZ R86, R42.reuse, R84 ;  /* 0x000000542a567220 */ /* 0x040fe20000410000 */
[----:B------:R-:W-:Y:S01]  /*4a00*/  LOP3.LUT R77, R77, 0xffff0000, RZ, 0xc0, !PT ;  /* 0xffff00004d4d7812 */ /* 0x000fe200078ec0ff */
[----:B------:R-:W-:Y:S01]  /*4a10*/  FMUL.FTZ R42, R42, R85 ;  /* 0x000000552a2a7220 */ /* 0x000fe20000410000 */
[----:B------:R-:W-:-:S02]  /*4a20*/  IMAD.U32 R81, R43, 0x10000, RZ ;  /* 0x000100002b517824 */ /* 0x000fc400078e00ff */
[----:B------:R-:W-:Y:S01]  /*4a30*/  FFMA.FTZ R86, R80, R85, -R86 ;  /* 0x0000005550567223 */ /* 0x000fe20000010856 */
[C---:B------:R-:W-:Y:S01]  /*4a40*/  IMAD.U32 R43, R40.reuse, 0x10000, RZ ;  /* 0x00010000282b7824 */ /* 0x040fe200078e00ff */
[----:B------:R-:W-:Y:S01]  /*4a50*/  LOP3.LUT R40, R40, 0xffff0000, RZ, 0xc0, !PT ;  /* 0xffff000028287812 */ /* 0x000fe200078ec0ff */
[----:B------:R-:W-:Y:S01]  /*4a60*/  FFMA.FTZ R42, R80, R84, R42 ;  /* 0x00000054502a7223 */ /* 0x000fe2000001002a */
[C---:B------:R-:W-:Y:S01]  /*4a70*/  FMUL.FTZ R80, R41.reuse, R79 ;  /* 0x0000004f29507220 */ /* 0x040fe20000410000 */
[----:B------:R-:W-:Y:S01]  /*4a80*/  FMUL.FTZ R84, R41, R77 ;  /* 0x0000004d29547220 */ /* 0x000fe20000410000 */
[----:B------:R-:W-:Y:S01]  /*4a90*/  F2FP.BF16.F32.PACK_AB R82, R82, R83 ;  /* 0x000000535252723e */ /* 0x000fe200000010ff */
[C---:B------:R-:W-:Y:S01]  /*4aa0*/  FMUL.FTZ R41, R40.reuse, R76 ;  /* 0x0000004c28297220 */ /* 0x040fe20000410000 */
[-C--:B------:R-:W-:Y:S01]  /*4ab0*/  FMUL.FTZ R40, R40, R78.reuse ;  /* 0x0000004e28287220 */ /* 0x080fe20000410000 */
[C---:B------:R-:W-:Y:S01]  /*4ac0*/  FFMA.FTZ R80, R81.reuse, R77, -R80 ;  /* 0x0000004d51507223 */ /* 0x040fe20000010850 */
[----:B------:R-:W-:Y:S01]  /*4ad0*/  FFMA.FTZ R84, R81, R79, R84 ;  /* 0x0000004f51547223 */ /* 0x000fe20000010054 */
[C---:B------:R-:W-:Y:S01]  /*4ae0*/  FFMA.FTZ R41, R43.reuse, R78, -R41 ;  /* 0x0000004e2b297223 */ /* 0x040fe20000010829 */
[----:B------:R-:W-:Y:S01]  /*4af0*/  FFMA.FTZ R40, R43, R76, R40 ;  /* 0x0000004c2b287223 */ /* 0x000fe20000010028 */
[----:B------:R-:W-:-:S02]  /*4b00*/  F2FP.BF16.F32.PACK_AB R42, R42, R86 ;  /* 0x000000562a2a723e */ /* 0x000fc400000010ff */
[----:B------:R-:W-:Y:S02]  /*4b10*/  F2FP.BF16.F32.PACK_AB R80, R84, R80 ;  /* 0x000000505450723e */ /* 0x000fe400000010ff */
[----:B------:R-:W-:Y:S01]  /*4b20*/  F2FP.BF16.F32.PACK_AB R40, R40, R41 ;  /* 0x000000292828723e */ /* 0x000fe200000010ff */
[----:B------:R-:W-:Y:S02]  /*4b30*/  IMAD.MOV.U32 R41, RZ, RZ, R82 ;  /* 0x000000ffff297224 */ /* 0x000fe400078e0052 */
[----:B------:R-:W-:-:S07]  /*4b40*/  IMAD.MOV.U32 R43, RZ, RZ, R80 ;  /* 0x000000ffff2b7224 */ /* 0x000fce00078e0050 */
.L_x_472:
[----:B------:R-:W-:Y:S05]  /*4b50*/  BSYNC B3 ;  /* 0x0000000000037941 */ /* 0x000fea0003800000 */
.L_x_471:
[----:B--2---:R1:W-:Y:S02]  /*4b60*/  STG.E.128 desc[UR60][R46.64+0x100], R40 ;  /* 0x000100282e007986 */ /* 0x0043e4000c101d3c */
.L_x_470:
[----:B------:R-:W-:Y:S05]  /*4b70*/  BSYNC B2 ;  /* 0x0000000000027941 */ /* 0x000fea0003800000 */
.L_x_469:
[----:B------:R-:W-:-:S13]  /*4b80*/  ISETP.NE.AND P3, PT, R37, RZ, PT ;  /* 0x000000ff2500720c */ /* 0x000fda0003f65270 */
[----:B------:R-:W-:Y:S05]  /*4b90*/  @!P3 BRA `(.L_x_452) ;  /* 0x0000000000d0b947 */ /* 0x000fea0003800000 */
[----:B-1234-:R1:W2:Y:S01]  /*4ba0*/  LDS.128 R40, [R96+0x28000] ;  /* 0x0280000060287984 */ /* 0x01e2a20000000c00 */
[----:B------:R-:W-:Y:S01]  /*4bb0*/  ISETP.GE.AND P3, PT, R210, R126, PT ;  /* 0x0000007ed200720c */ /* 0x000fe20003f66270 */
[----:B------:R-:W-:-:S12]  /*4bc0*/  BSSY B2, `(.L_x_473) ;  /* 0x0000030000027945 */ /* 0x000fd80003800000 */
[----:B-1----:R-:W-:Y:S05]  /*4bd0*/  @P3 BRA `(.L_x_474) ;  /* 0x0000000000b83947 */ /* 0x002fea0003800000 */
[--C-:B------:R-:W-:Y:S01]  /*4be0*/  SHF.R.U64 R72, R72, 0x10, R73.reuse ;  /* 0x0000001048487819 */ /* 0x100fe20000001249 */
[----:B--2---:R-:W-:Y:S01]  /*4bf0*/  IMAD.U32 R79, R40, 0x10000, RZ ;  /* 0x00010000284f7824 */ /* 0x004fe200078e00ff */
[----:B------:R-:W-:Y:S02]  /*4c00*/  SHF.R.U32.HI R76, RZ, 0x10, R73 ;  /* 0x00000010ff4c7819 */ /* 0x000fe40000011649 */
[--C-:B------:R-:W-:Y:S02]  /*4c10*/  SHF.R.U64 R73, R74, 0x10, R75.reuse ;  /* 0x000000104a497819 */ /* 0x100fe4000000124b */
[----:B------:R-:W-:Y:S01]  /*4c20*/  SHF.R.U32.HI R77, RZ, 0x10, R75 ;  /* 0x00000010ff4d7819 */ /* 0x000fe2000001164b */
[----:B------:R-:W-:Y:S01]  /*4c30*/  IMAD.U32 R75, R42, 0x10000, RZ ;  /* 0x000100002a4b7824 */ /* 0x000fe200078e00ff */
[C---:B------:R-:W-:Y:S02]  /*4c40*/  PRMT R73, R164.reuse, 0x5410, R73 ;  /* 0x00005410a4497816 */ /* 0x040fe40000000049 */
[----:B------:R-:W-:Y:S01]  /*4c50*/  PRMT R164, R164, 0x5432, R77 ;  /* 0x00005432a4a47816 */ /* 0x000fe2000000004d */
[----:B------:R-:W-:Y:S01]  /*4c60*/  IMAD.U32 R77, R41, 0x10000, RZ ;  /* 0x00010000294d7824 */ /* 0x000fe200078e00ff */
[----:B------:R-:W-:-:S02]  /*4c70*/  PRMT R72, R163, 0x5410, R72 ;  /* 0x00005410a3487816 */ /* 0x000fc40000000048 */
[----:B------:R-:W-:Y:S01]  /*4c80*/  PRMT R76, R163, 0x5432, R76 ;  /* 0x00005432a34c7816 */ /* 0x000fe2000000004c */
[----:B------:R-:W-:Y:S01]  /*4c90*/  IMAD.U32 R80, R164, 0x10000, RZ ;  /* 0x00010000a4507824 */ /* 0x000fe200078e00ff */
[----:B------:R-:W-:Y:S02]  /*4ca0*/  LOP3.LUT R83, R41, 0xffff0000, RZ, 0xc0, !PT ;  /* 0xffff000029537812 */ /* 0x000fe400078ec0ff */
[----:B------:R-:W-:Y:S01]  /*4cb0*/  LOP3.LUT R42, R42, 0xffff0000, RZ, 0xc0, !PT ;  /* 0xffff00002a2a7812 */ /* 0x000fe200078ec0ff */
[----:B------:R-:W-:Y:S01]  /*4cc0*/  IMAD.U32 R81, R76, 0x10000, RZ ;  /* 0x000100004c517824 */ /* 0x000fe200078e00ff */
[C---:B------:R-:W-:Y:S01]  /*4cd0*/  LOP3.LUT R41, R73.reuse, 0xffff0000, RZ, 0xc0, !PT ;  /* 0xffff000049297812 */ /* 0x040fe200078ec0ff */
[----:B------:R-:W-:Y:S01]  /*4ce0*/  IMAD.U32 R73, R73, 0x10000, RZ ;  /* 0x0001000049497824 */ /* 0x000fe200078e00ff */
[----:B------:R-:W-:Y:S01]  /*4cf0*/  LOP3.LUT R78, R72, 0xffff0000, RZ, 0xc0, !PT ;  /* 0xffff0000484e7812 */ /* 0x000fe200078ec0ff */
[C---:B------:R-:W-:Y:S01]  /*4d00*/  FMUL.FTZ R84, R42.reuse, R80 ;  /* 0x000000502a547220 */ /* 0x040fe20000410000 */
[----:B------:R-:W-:Y:S01]  /*4d10*/  LOP3.LUT R74, R43, 0xffff0000, RZ, 0xc0, !PT ;  /* 0xffff00002b4a7812 */ /* 0x000fe200078ec0ff */
[C---:B------:R-:W-:Y:S01]  /*4d20*/  FMUL.FTZ R82, R83.reuse, R41 ;  /* 0x0000002953527220 */ /* 0x040fe20000410000 */
[-C--:B------:R-:W-:Y:S01]  /*4d30*/  FMUL.FTZ R42, R42, R81.reuse ;  /* 0x000000512a2a7220 */ /* 0x080fe20000410000 */
[----:B------:R-:W-:Y:S01]  /*4d40*/  FMUL.FTZ R83, R83, R78 ;  /* 0x0000004e53537220 */ /* 0x000fe20000410000 */
[----:B------:R-:W-:Y:S01]  /*4d50*/  LOP3.LUT R164, R164, 0xffff0000, RZ, 0xc0, !PT ;  /* 0xffff0000a4a47812 */ /* 0x000fe200078ec0ff */
[----:B------:R-:W-:Y:S01]  /*4d60*/  FFMA.FTZ R84, R75, R81, -R84 ;  /* 0x000000514b547223 */ /* 0x000fe20000010854 */
[----:B------:R-:W-:Y:S01]  /*4d70*/  LOP3.LUT R76, R76, 0xffff0000, RZ, 0xc0, !PT ;  /* 0xffff00004c4c7812 */ /* 0x000fe200078ec0ff */
[----:B------:R-:W-:Y:S01]  /*4d80*/  FFMA.FTZ R83, R77, R41, R83 ;  /* 0x000000294d537223 */ /* 0x000fe20000010053 */
[----:B------:R-:W-:Y:S01]  /*4d90*/  FFMA.FTZ R42, R75, R80, R42 ;  /* 0x000000504b2a7223 */ /* 0x000fe2000001002a */
[----:B------:R-:W-:Y:S01]  /*4da0*/  IMAD.U32 R43, R43, 0x10000, RZ ;  /* 0x000100002b2b7824 */ /* 0x000fe200078e00ff */
[----:B------:R-:W-:Y:S01]  /*4db0*/  LOP3.LUT R40, R40, 0xffff0000, RZ, 0xc0, !PT ;  /* 0xffff000028287812 */ /* 0x000fe200078ec0ff */
[C---:B------:R-:W-:Y:S01]  /*4dc0*/  FMUL.FTZ R41, R74.reuse, R164 ;  /* 0x000000a44a297220 */ /* 0x040fe20000410000 */
[----:B------:R-:W-:Y:S01]  /*4dd0*/  FMUL.FTZ R75, R74, R76 ;  /* 0x0000004c4a4b7220 */ /* 0x000fe20000410000 */
[----:B------:R-:W-:-:S02]  /*4de0*/  IMAD.U32 R72, R72, 0x10000, RZ ;  /* 0x0001000048487824 */ /* 0x000fc400078e00ff */
[----:B------:R-:W-:Y:S01]  /*4df0*/  FFMA.FTZ R82, R77, R78, -R82 ;  /* 0x0000004e4d527223 */ /* 0x000fe20000010852 */
[C---:B------:R-:W-:Y:S01]  /*4e00*/  FFMA.FTZ R41, R43.reuse, R76, -R41 ;  /* 0x0000004c2b297223 */ /* 0x040fe20000010829 */
[----:B------:R-:W-:Y:S01]  /*4e10*/  FFMA.FTZ R75, R43, R164, R75 ;  /* 0x000000a42b4b7223 */ /* 0x000fe2000001004b */
[C---:B------:R-:W-:Y:S01]  /*4e20*/  FMUL.FTZ R74, R40.reuse, R73 ;  /* 0x00000049284a7220 */ /* 0x040fe20000410000 */
[----:B------:R-:W-:Y:S01]  /*4e30*/  FMUL.FTZ R40, R40, R72 ;  /* 0x0000004828287220 */ /* 0x000fe20000410000 */
[----:B------:R-:W-:Y:S02]  /*4e40*/  F2FP.BF16.F32.PACK_AB R82, R83, R82 ;  /* 0x000000525352723e */ /* 0x000fe400000010ff */
[----:B------:R-:W-:Y:S01]  /*4e50*/  F2FP.BF16.F32.PACK_AB R41, R75, R41 ;  /* 0x000000294b29723e */ /* 0x000fe200000010ff */
[C---:B------:R-:W-:Y:S01]  /*4e60*/  FFMA.FTZ R74, R79.reuse, R72, -R74 ;  /* 0x000000484f4a7223 */ /* 0x040fe2000001084a */
[----:B------:R-:W-:Y:S01]  /*4e70*/  FFMA.FTZ R40, R79, R73, R40 ;  /* 0x000000494f287223 */ /* 0x000fe20000010028 */
[----:B------:R-:W-:-:S02]  /*4e80*/  F2FP.BF16.F32.PACK_AB R42, R42, R84 ;  /* 0x000000542a2a723e */ /* 0x000fc400000010ff */
[----:B------:R-:W-:Y:S02]  /*4e90*/  IMAD.MOV.U32 R43, RZ, RZ, R41 ;  /* 0x000000ffff2b7224 */ /* 0x000fe400078e0029 */
[----:B------:R-:W-:Y:S01]  /*4ea0*/  F2FP.BF16.F32.PACK_AB R40, R40, R74 ;  /* 0x0000004a2828723e */ /* 0x000fe200000010ff */
[----:B------:R-:W-:-:S07]  /*4eb0*/  IMAD.MOV.U32 R41, RZ, RZ, R82 ;  /* 0x000000ffff297224 */ /* 0x000fce00078e0052 */
.L_x_474:
[----:B------:R-:W-:Y:S05]  /*4ec0*/  BSYNC B2 ;  /* 0x0000000000027941 */ /* 0x000fea0003800000 */
.L_x_473:
[----:B--2---:R1:W-:Y:S02]  /*4ed0*/  STG.E.128 desc[UR60][R46.64+0x140], R40 ;  /* 0x000140282e007986 */ /* 0x0043e4000c101d3c */
.L_x_452:
[----:B------:R-:W-:Y:S05]  /*4ee0*/  BSYNC B1 ;  /* 0x0000000000017941 */ /* 0x000fea0003800000 */
.L_x_451:
[----:B------:R-:W-:Y:S05]  /*4ef0*/  @P4 BRA `(.L_x_475) ;  /* 0x0000005400704947 */ /* 0x000fea0003800000 */
[----:B------:R-:W-:Y:S01]  /*4f00*/  ISETP.NE.AND P3, PT, R29, RZ, PT ;  /* 0x000000ff1d00720c */ /* 0x000fe20003f65270 */
[----:B------:R-:W-:-:S12]  /*4f10*/  BSSY B1, `(.L_x_476) ;  /* 0x0000035000017945 */ /* 0x000fd80003800000 */
[----:B------:R-:W-:Y:S05]  /*4f20*/  @!P3 BRA `(.L_x_477) ;  /* 0x0000000000ccb947 */ /* 0x000fea0003800000 */
[----:B-1234-:R1:W2:Y:S01]  /*4f30*/  LDS.128 R40, [R39+0x23000] ;  /* 0x0230000027287984 */ /* 0x01e2a20000000c00 */
[----:B------:R-:W-:Y:S01]  /*4f40*/  ISETP.GE.AND P3, PT, R22, R126, PT ;  /* 0x0000007e1600720c */ /* 0x000fe20003f66270 */
[----:B------:R-:W-:-:S12]  /*4f50*/  BSSY B2, `(.L_x_478) ;  /* 0x000002f000027945 */ /* 0x000fd80003800000 */
[----:B-1----:R-:W-:Y:S05]  /*4f60*/  @P3 BRA `(.L_x_479) ;  /* 0x0000000000b43947 */ /* 0x002fea0003800000 */
[----:B------:R-:W-:Y:S01]  /*4f70*/  SHF.R.U64 R47, R70, 0x10, R71 ;  /* 0x00000010462f7819 */ /* 0x000fe20000001247 */
[----:B--2---:R-:W-:Y:S01]  /*4f80*/  IMAD.U32 R70, R42, 0x10000, RZ ;  /* 0x000100002a467824 */ /* 0x004fe200078e00ff */
[----:B------:R-:W-:Y:S01]  /*4f90*/  SHF.R.U64 R46, R68, 0x10, R69 ;  /* 0x00000010442e7819 */ /* 0x000fe20000001245 */
[----:B------:R-:W-:Y:S01]  /*4fa0*/  IMAD.U32 R73, R40, 0x10000, RZ ;  /* 0x0001000028497824 */ /* 0x000fe200078e00ff */
[----:B------:R-:W-:Y:S02]  /*4fb0*/  SHF.R.U32.HI R71, RZ, 0x10, R71 ;  /* 0x00000010ff477819 */ /* 0x000fe40000011647 */
[----:B------:R-:W-:Y:S02]  /*4fc0*/  SHF.R.U32.HI R68, RZ, 0x10, R69 ;  /* 0x00000010ff447819 */ /* 0x000fe40000011645 */
        /* <DEDUP_REMOVED lines=15> */
[----:B------:R-:W-:Y:S01]  /*50c0*/  FMUL.FTZ R42, R42, R75 ;  /* 0x0000004b2a2a7220 */ /* 0x000fe20000410000 */
[----:B------:R-:W-:Y:S01]  /*50d0*/  FMUL.FTZ R77, R77, R72 ;  /* 0x000000484d4d7220 */ /* 0x000fe20000410000 */
[----:B------:R-:W-:Y:S01]  /*50e0*/  LOP3.LUT R165, R165, 0xffff0000, RZ, 0xc0, !PT ;  /* 0xffff0000a5a57812 */ /* 0x000fe200078ec0ff */
[----:B------:R-:W-:Y:S01]  /*50f0*/  IMAD.U32 R46, R46, 0x10000, RZ ;  /* 0x000100002e2e7824 */ /* 0x000fe200078e00ff */
[----:B------:R-:W-:Y:S01]  /*5100*/  LOP3.LUT R68, R68, 0xffff0000, RZ, 0xc0, !PT ;  /* 0xffff000044447812 */ /* 0x000fe200078ec0ff */
[----:B------:R-:W-:Y:S01]  /*5110*/  FFMA.FTZ R77, R71, R41, R77 ;  /* 0x00000029474d7223 */ /* 0x000fe2000001004d */
[----:B------:R-:W-:Y:S01]  /*5120*/  LOP3.LUT R40, R40, 0xffff0000, RZ, 0xc0, !PT ;  /* 0xffff000028287812 */ /* 0x000fe200078ec0ff */
[C---:B------:R-:W-:Y:S01]  /*5130*/  FFMA.FTZ R78, R70.reuse, R75, -R78 ;  /* 0x0000004b464e7223 */ /* 0x040fe2000001084e */
[----:B------:R-:W-:Y:S01]  /*5140*/  FFMA.FTZ R42, R70, R74, R42 ;  /* 0x0000004a462a7223 */ /* 0x000fe2000001002a */
[C---:B------:R-:W-:Y:S01]  /*5150*/  FMUL.FTZ R41, R69.reuse, R165 ;  /* 0x000000a545297220 */ /* 0x040fe20000410000 */
[----:B------:R-:W-:Y:S01]  /*5160*/  FMUL.FTZ R70, R69, R68 ;  /* 0x0000004445467220 */ /* 0x000fe20000410000 */
[----:B------:R-:W-:-:S02]  /*5170*/  IMAD.U32 R43, R43, 0x10000, RZ ;  /* 0x000100002b2b7824 */ /* 0x000fc400078e00ff */
[----:B------:R-:W-:Y:S01]  /*5180*/  FFMA.FTZ R76, R71, R72, -R76 ;  /* 0x00000048474c7223 */ /* 0x000fe2000001084c */
[C---:B------:R-:W-:Y:S01]  /*5190*/  FMUL.FTZ R69, R40.reuse, R47 ;  /* 0x0000002f28457220 */ /* 0x040fe20000410000 */
[----:B------:R-:W-:Y:S01]  /*51a0*/  FMUL.FTZ R40, R40, R46 ;  /* 0x0000002e28287220 */ /* 0x000fe20000410000 */
[C---:B------:R-:W-:Y:S01]  /*51b0*/  FFMA.FTZ R41, R43.reuse, R68, -R41 ;  /* 0x000000442b297223 */ /* 0x040fe20000010829 */
[----:B------:R-:W-:Y:S01]  /*51c0*/  FFMA.FTZ R70, R43, R165, R70 ;  /* 0x000000a52b467223 */ /* 0x000fe20000010046 */
[C---:B------:R-:W-:Y:S01]  /*51d0*/  FFMA.FTZ R69, R73.reuse, R46, -R69 ;  /* 0x0000002e49457223 */ /* 0x040fe20000010845 */
[----:B------:R-:W-:Y:S01]  /*51e0*/  FFMA.FTZ R40, R73, R47, R40 ;  /* 0x0000002f49287223 */ /* 0x000fe20000010028 */
[----:B------:R-:W-:Y:S02]  /*51f0*/  F2FP.BF16.F32.PACK_AB R76, R77, R76 ;  /* 0x0000004c4d4c723e */ /* 0x000fe400000010ff */
[----:B------:R-:W-:Y:S02]  /*5200*/  F2FP.BF16.F32.PACK_AB R43, R70, R41 ;  /* 0x00000029462b723e */ /* 0x000fe400000010ff */
[----:B------:R-:W-:Y:S01]  /*5210*/  F2FP.BF16.F32.PACK_AB R42, R42, R78 ;  /* 0x0000004e2a2a723e */ /* 0x000fe200000010ff */
[----:B------:R-:W-:Y:S01]  /*5220*/  IMAD.MOV.U32 R41, RZ, RZ, R76 ;  /* 0x000000ffff297224 */ /* 0x000fe200078e004c */
[----:B------:R-:W-:-:S07]  /*5230*/  F2FP.BF16.F32.PACK_AB R40, R40, R69 ;  /* 0x000000452828723e */ /* 0x000fce00000010ff */
.L_x_479:
[----:B------:R-:W-:Y:S05]  /*5240*/  BSYNC B2 ;  /* 0x0000000000027941 */ /* 0x000fea0003800000 */
.L_x_478:
[----:B--2---:R1:W-:Y:S02]  /*5250*/  STG.E.128 desc[UR60][R44.64], R40 ;  /* 0x000000282c007986 */ /* 0x0043e4000c101d3c */
.L_x_477:
[----:B------:R-:W-:Y:S05]  /*5260*/  BSYNC B1 ;  /* 0x0000000000017941 */ /* 0x000fea0003800000 */
.L_x_476:
[----:B------:R-:W-:Y:S01]  /*5270*/  ISETP.NE.AND P3, PT, R33, RZ, PT ;  /* 0x000000ff2100720c */ /* 0x000fe20003f65270 */
[----:B------:R-:W-:-:S12]  /*5280*/  BSSY B1, `(.L_x_480) ;  /* 0x0000036000017945 */ /* 0x000fd80003800000 */
        /* <DEDUP_REMOVED lines=9> */
[----:B------:R-:W-:Y:S02]  /*5320*/  SHF.R.U32.HI R66, RZ, 0x10, R67 ;  /* 0x00000010ff427819 */ /* 0x000fe40000011643 */
[C---:B------:R-:W-:Y:S01]  /*5330*/  PRMT R64, R160.reuse, 0x5410, R69 ;  /* 0x00005410a0407816 */ /* 0x040fe20000000045 */
[----:B------:R-:W-:Y:S01]  /*5340*/  IMAD.U32 R69, R41, 0x10000, RZ ;  /* 0x0001000029457824 */ /* 0x000fe200078e00ff */
[----:B------:R-:W-:-:S02]  /*5350*/  PRMT R160, R160, 0x5432, R65 ;  /* 0x00005432a0a07816 */ /* 0x000fc40000000041 */
[C---:B------:R-:W-:Y:S02]  /*5360*/  PRMT R65, R161.reuse, 0x5410, R68 ;  /* 0x00005410a1417816 */ /* 0x040fe40000000044 */
[----:B------:R-:W-:Y:S01]  /*5370*/  PRMT R161, R161, 0x5432, R66 ;  /* 0x00005432a1a17816 */ /* 0x000fe20000000042 */
[----:B------:R-:W-:Y:S01]  /*5380*/  IMAD.U32 R67, R160, 0x10000, RZ ;  /* 0x00010000a0437824 */ /* 0x000fe200078e00ff */
[----:B------:R-:W-:Y:S02]  /*5390*/  LOP3.LUT R42, R42, 0xffff0000, RZ, 0xc0, !PT ;  /* 0xffff00002a2a7812 */ /* 0x000fe400078ec0ff */
[----:B------:R-:W-:Y:S01]  /*53a0*/  LOP3.LUT R68, R41, 0xffff0000, RZ, 0xc0, !PT ;  /* 0xffff000029447812 */ /* 0x000fe200078ec0ff */
[----:B------:R-:W-:Y:S01]  /*53b0*/  IMAD.U32 R66, R161, 0x10000, RZ ;  /* 0x00010000a1427824 */ /* 0x000fe200078e00ff */
[----:B------:R-:W-:Y:S01]  /*53c0*/  LOP3.LUT R71, R65, 0xffff0000, RZ, 0xc0, !PT ;  /* 0xffff000041477812 */ /* 0x000fe200078ec0ff */
[----:B------:R-:W-:Y:S01]  /*53d0*/  IMAD.U32 R41, R40, 0x10000, RZ ;  /* 0x0001000028297824 */ /* 0x000fe200078e00ff */
[----:B------:R-:W-:Y:S01]  /*53e0*/  LOP3.LUT R70, R64, 0xffff0000, RZ, 0xc0, !PT ;  /* 0xffff000040467812 */ /* 0x000fe200078ec0ff */
[----:B------:R-:W-:Y:S01]  /*53f0*/  FMUL.FTZ R74, R42, R66 ;  /* 0x000000422a4a7220 */ /* 0x000fe20000410000 */
[----:B------:R-:W-:Y:S01]  /*5400*/  LOP3.LUT R40, R40, 0xffff0000, RZ, 0xc0, !PT ;  /* 0xffff000028287812 */ /* 0x000fe200078ec0ff */
[----:B------:R-:W-:Y:S01]  /*5410*/  FMUL.FTZ R72, R68, R71 ;  /* 0x0000004744487220 */ /* 0x000fe20000410000 */
[----:B------:R-:W-:Y:S01]  /*5420*/  FMUL.FTZ R42, R42, R67 ;  /* 0x000000432a2a7220 */ /* 0x000fe20000410000 */
[----:B------:R-:W-:Y:S01]  /*5430*/  LOP3.LUT R46, R43, 0xffff0000, RZ, 0xc0, !PT ;  /* 0xffff00002b2e7812 */ /* 0x000fe200078ec0ff */
[----:B------:R-:W-:Y:S01]  /*5440*/  FMUL.FTZ R68, R68, R70 ;  /* 0x0000004644447220 */ /* 0x000fe20000410000 */
[----:B------:R-:W-:Y:S01]  /*5450*/  LOP3.LUT R161, R161, 0xffff0000, RZ, 0xc0, !PT ;  /* 0xffff0000a1a17812 */ /* 0x000fe200078ec0ff */
[----:B------:R-:W-:Y:S01]  /*5460*/  IMAD.U32 R65, R65, 0x10000, RZ ;  /* 0x0001000041417824 */ /* 0x000fe200078e00ff */
[----:B------:R-:W-:Y:S01]  /*5470*/  LOP3.LUT R160, R160, 0xffff0000, RZ, 0xc0, !PT ;  /* 0xffff0000a0a07812 */ /* 0x000fe200078ec0ff */
[----:B------:R-:W-:-:S02]  /*5480*/  IMAD.U32 R64, R64, 0x10000, RZ ;  /* 0x0001000040407824 */ /* 0x000fc400078e00ff */
[----:B------:R-:W-:Y:S01]  /*5490*/  FFMA.FTZ R70, R69, R70, -R72 ;  /* 0x0000004645467223 */ /* 0x000fe20000010848 */
[----:B------:R-:W-:Y:S01]  /*54a0*/  FFMA.FTZ R66, R47, R66, R42 ;  /* 0x000000422f427223 */ /* 0x000fe2000001002a */
[----:B------:R-:W-:Y:S01]  /*54b0*/  FFMA.FTZ R69, R69, R71, R68 ;  /* 0x0000004745457223 */ /* 0x000fe20000010044 */
[----:B------:R-:W-:Y:S01]  /*54c0*/  FMUL.FTZ R42, R40, R65 ;  /* 0x00000041282a7220 */ /* 0x000fe20000410000 */
[----:B------:R-:W-:Y:S02]  /*54d0*/  IMAD.U32 R43, R43, 0x10000, RZ ;  /* 0x000100002b2b7824 */ /* 0x000fe400078e00ff */
[----:B------:R-:W-:Y:S01]  /*54e0*/  FFMA.FTZ R67, R47, R67, -R74 ;  /* 0x000000432f437223 */ /* 0x000fe2000001084a */
[----:B------:R-:W-:Y:S01]  /*54f0*/  FMUL.FTZ R68, R46, R161 ;  /* 0x000000a12e447220 */ /* 0x000fe20000410000 */
[----:B------:R-:W-:Y:S01]  /*5500*/  FMUL.FTZ R40, R40, R64 ;  /* 0x0000004028287220 */ /* 0x000fe20000410000 */
[----:B------:R-:W-:Y:S01]  /*5510*/  FMUL.FTZ R46, R46, R160 ;  /* 0x000000a02e2e7220 */ /* 0x000fe20000410000 */
[----:B------:R-:W-:Y:S01]  /*5520*/  FFMA.FTZ R42, R41, R64, -R42 ;  /* 0x00000040292a7223 */ /* 0x000fe2000001082a */
[----:B------:R-:W-:Y:S01]  /*5530*/  FFMA.FTZ R68, R43, R160, -R68 ;  /* 0x000000a02b447223 */ /* 0x000fe20000010844 */
[----:B------:R-:W-:Y:S01]  /*5540*/  FFMA.FTZ R41, R41, R65, R40 ;  /* 0x0000004129297223 */ /* 0x000fe20000010028 */
[----:B------:R-:W-:Y:S01]  /*5550*/  FFMA.FTZ R43, R43, R161, R46 ;  /* 0x000000a12b2b7223 */ /* 0x000fe2000001002e */
[----:B------:R-:W-:-:S02]  /*5560*/  F2FP.BF16.F32.PACK_AB R69, R69, R70 ;  /* 0x000000464545723e */ /* 0x000fc400000010ff */
[----:B------:R-:W-:Y:S02]  /*5570*/  F2FP.BF16.F32.PACK_AB R66, R66, R67 ;  /* 0x000000434242723e */ /* 0x000fe400000010ff */
[----:B------:R-:W-:Y:S01]  /*5580*/  F2FP.BF16.F32.PACK_AB R40, R41, R42 ;  /* 0x0000002a2928723e */ /* 0x000fe200000010ff */
[----:B------:R-:W-:Y:S01]  /*5590*/  IMAD.MOV.U32 R41, RZ, RZ, R69 ;  /* 0x000000ffff297224 */ /* 0x000fe200078e0045 */
[----:B------:R-:W-:Y:S01]  /*55a0*/  F2FP.BF16.F32.PACK_AB R43, R43, R68 ;  /* 0x000000442b2b723e */ /* 0x000fe200000010ff */
[----:B------:R-:W-:-:S07]  /*55b0*/  IMAD.MOV.U32 R42, RZ, RZ, R66 ;  /* 0x000000ffff2a7224 */ /* 0x000fce00078e0042 */
.L_x_483:
[----:B------:R-:W-:Y:S05]  /*55c0*/  BSYNC B2 ;  /* 0x0000000000027941 */ /* 0x000fea0003800000 */
.L_x_482:
[----:B--2---:R1:W-:Y:S02]  /*55d0*/  STG.E.128 desc[UR60][R44.64+0x40], R40 ;  /* 0x000040282c007986 */ /* 0x0043e4000c101d3c */
.L_x_481:
[----:B------:R-:W-:Y:S05]  /*55e0*/  BSYNC B1 ;  /* 0x0000000000017941 */ /* 0x000fea0003800000 */
.L_x_480:
        /* <DEDUP_REMOVED lines=9> */
[----:B------:R-:W-:Y:S02]  /*5680*/  SHF.R.U64 R47, R60, 0x10, R61 ;  /* 0x000000103c2f7819 */ /* 0x000fe4000000123d */
[----:B------:R-:W-:Y:S01]  /*5690*/  SHF.R.U32.HI R62, RZ, 0x10, R63 ;  /* 0x00000010ff3e7819 */ /* 0x000fe2000001163f */
[----:B------:R-:W-:Y:S01]  /*56a0*/  IMAD.U32 R63, R41, 0x10000, RZ ;  /* 0x00010000293f7824 */ /* 0x000fe200078e00ff */
[----:B------:R-:W-:Y:S02]  /*56b0*/  PRMT R64, R159, 0x5410, R64 ;  /* 0x000054109f407816 */ /* 0x000fe40000000040 */
[----:B------:R-:W-:Y:S02]  /*56c0*/  SHF.R.U32.HI R61, RZ, 0x10, R61 ;  /* 0x00000010ff3d7819 */ /* 0x000fe4000001163d */
[----:B------:R-:W-:-:S02]  /*56d0*/  PRMT R47, R158, 0x5410, R47 ;  /* 0x000054109e2f7816 */ /* 0x000fc4000000002f */
[----:B------:R-:W-:Y:S02]  /*56e0*/  PRMT R159, R159, 0x5432, R62 ;  /* 0x000054329f9f7816 */ /* 0x000fe4000000003e */
[----:B------:R-:W-:Y:S01]  /*56f0*/  LOP3.LUT R62, R41, 0xffff0000, RZ, 0xc0, !PT ;  /* 0xffff0000293e7812 */ /* 0x000fe200078ec0ff */
[----:B------:R-:W-:Y:S01]  /*5700*/  IMAD.U32 R41, R40, 0x10000, RZ ;  /* 0x0001000028297824 */ /* 0x000fe200078e00ff */
[C---:B------:R-:W-:Y:S01]  /*5710*/  LOP3.LUT R66, R64.reuse, 0xffff0000, RZ, 0xc0, !PT ;  /* 0xffff000040427812 */ /* 0x040fe200078ec0ff */
[----:B------:R-:W-:Y:S01]  /*5720*/  IMAD.U32 R64, R64, 0x10000, RZ ;  /* 0x0001000040407824 */ /* 0x000fe200078e00ff */
[----:B------:R-:W-:Y:S01]  /*5730*/  PRMT R158, R158, 0x5432, R61 ;  /* 0x000054329e9e7816 */ /* 0x000fe2000000003d */
[----:B------:R-:W-:Y:S01]  /*5740*/  IMAD.U32 R61, R159, 0x10000, RZ ;  /* 0x000100009f3d7824 */ /* 0x000fe200078e00ff */
[----:B------:R-:W-:Y:S01]  /*5750*/  LOP3.LUT R65, R47, 0xffff0000, RZ, 0xc0, !PT ;  /* 0xffff00002f417812 */ /* 0x000fe200078ec0ff */
[-C--:B------:R-:W-:Y:S01]  /*5760*/  FMUL.FTZ R68, R62, R66.reuse ;  /* 0x000000423e447220 */ /* 0x080fe20000410000 */
[----:B------:R-:W-:Y:S01]  /*5770*/  LOP3.LUT R60, R42, 0xffff0000, RZ, 0xc0, !PT ;  /* 0xffff00002a3c7812 */ /* 0x000fe200078ec0ff */
[----:B------:R-:W-:Y:S01]  /*5780*/  IMAD.U32 R67, R158, 0x10000, RZ ;  /* 0x000100009e437824 */ /* 0x000fe200078e00ff */
[----:B------:R-:W-:Y:S01]  /*5790*/  LOP3.LUT R42, R43, 0xffff0000, RZ, 0xc0, !PT ;  /* 0xffff00002b2a7812 */ /* 0x000fe200078ec0ff */
[-C--:B------:R-:W-:Y:S01]  /*57a0*/  FMUL.FTZ R69, R62, R65.reuse ;  /* 0x000000413e457220 */ /* 0x080fe20000410000 */
[----:B------:R-:W-:Y:S01]  /*57b0*/  LOP3.LUT R62, R40, 0xffff0000, RZ, 0xc0, !PT ;  /* 0xffff0000283e7812 */ /* 0x000fe200078ec0ff */
[----:B------:R-:W-:Y:S01]  /*57c0*/  FFMA.FTZ R40, R63, R65, -R68 ;  /* 0x000000413f287223 */ /* 0x000fe20000010844 */
[C---:B------:R-:W-:Y:S01]  /*57d0*/  FMUL.FTZ R71, R60.reuse, R61 ;  /* 0x0000003d3c477220 */ /* 0x040fe20000410000 */
[-C--:B------:R-:W-:Y:S01]  /*57e0*/  FMUL.FTZ R65, R60, R67.reuse ;  /* 0x000000433c417220 */ /* 0x080fe20000410000 */
[----:B------:R-:W-:Y:S01]  /*57f0*/  LOP3.LUT R159, R159, 0xffff0000, RZ, 0xc0, !PT ;  /* 0xffff00009f9f7812 */ /* 0x000fe200078ec0ff */
[----:B------:R-:W-:Y:S01]  /*5800*/  IMAD.U32 R47, R47, 0x10000, RZ ;  /* 0x000100002f2f7824 */ /* 0x000fe200078e00ff */
[----:B------:R-:W-:Y:S01]  /*5810*/  LOP3.LUT R158, R158, 0xffff0000, RZ, 0xc0, !PT ;  /* 0xffff00009e9e7812 */ /* 0x000fe200078ec0ff */
[----:B------:R-:W-:Y:S01]  /*5820*/  FFMA.FTZ R63, R63, R66, R69 ;  /* 0x000000423f3f7223 */ /* 0x000fe20000010045 */
[C---:B------:R-:W-:Y:S01]  /*5830*/  FFMA.FTZ R60, R46.reuse, R67, -R71 ;  /* 0x000000432e3c7223 */ /* 0x040fe20000010847 */
[----:B------:R-:W-:Y:S01]  /*5840*/  FFMA.FTZ R65, R46, R61, R65 ;  /* 0x0000003d2e417223 */ /* 0x000fe20000010041 */
[C---:B------:R-:W-:Y:S01]  /*5850*/  FMUL.FTZ R46, R42.reuse, R159 ;  /* 0x0000009f2a2e7220 */ /* 0x040fe20000410000 */
[----:B------:R-:W-:Y:S01]  /*5860*/  FMUL.FTZ R66, R42, R158 ;  /* 0x0000009e2a427220 */ /* 0x000fe20000410000 */
[----:B------:R-:W-:-:S02]  /*5870*/  IMAD.U32 R43, R43, 0x10000, RZ ;  /* 0x000100002b2b7824 */ /* 0x000fc400078e00ff */
[C---:B------:R-:W-:Y:S01]  /*5880*/  FMUL.FTZ R42, R62.reuse, R64 ;  /* 0x000000403e2a7220 */ /* 0x040fe20000410000 */
[-C--:B------:R-:W-:Y:S01]  /*5890*/  FMUL.FTZ R61, R62, R47.reuse ;  /* 0x0000002f3e3d7220 */ /* 0x080fe20000410000 */
[----:B------:R-:W-:Y:S01]  /*58a0*/  F2FP.BF16.F32.PACK_AB R60, R65, R60 ;  /* 0x0000003c413c723e */ /* 0x000fe200000010ff */
[----:B------:R-:W-:Y:S01]  /*58b0*/  FFMA.FTZ R46, R43, R158, -R46 ;  /* 0x0000009e2b2e7223 */ /* 0x000fe2000001082e */
[C---:B------:R-:W-:Y:S01]  /*58c0*/  FFMA.FTZ R42, R41.reuse, R47, -R42 ;  /* 0x0000002f292a7223 */ /* 0x040fe2000001082a */
[----:B------:R-:W-:Y:S01]  /*58d0*/  FFMA.FTZ R61, R41, R64, R61 ;  /* 0x00000040293d7223 */ /* 0x000fe2000001003d */
[----:B------:R-:W-:Y:S01]  /*58e0*/  FFMA.FTZ R43, R43, R159, R66 ;  /* 0x0000009f2b2b7223 */ /* 0x000fe20000010042 */
[----:B------:R-:W-:-:S03]  /*58f0*/  F2FP.BF16.F32.PACK_AB R41, R63, R40 ;  /* 0x000000283f29723e */ /* 0x000fc600000010ff */
[----:B------:R-:W-:Y:S01]  /*5900*/  F2FP.BF16.F32.PACK_AB R40, R61, R42 ;  /* 0x0000002a3d28723e */ /* 0x000fe200000010ff */
[----:B------:R-:W-:Y:S01]  /*5910*/  IMAD.MOV.U32 R42, RZ, RZ, R60 ;  /* 0x000000ffff2a7224 */ /* 0x000fe200078e003c */
[----:B------:R-:W-:-:S07]  /*5920*/  F2FP.BF16.F32.PACK_AB R43, R43, R46 ;  /* 0x0000002e2b2b723e */ /* 0x000fce00000010ff */
.L_x_487:
[----:B------:R-:W-:Y:S05]  /*5930*/  BSYNC B2 ;  /* 0x0000000000027941 */ /* 0x000fea0003800000 */
.L_x_486:
[----:B--2---:R1:W-:Y:S02]  /*5940*/  STG.E.128 desc[UR60][R44.64+0x80], R40 ;  /* 0x000080282c007986 */ /* 0x0043e4000c101d3c */
.L_x_485:
[----:B------:R-:W-:Y:S05]  /*5950*/  BSYNC B1 ;  /* 0x0000000000017941 */ /* 0x000fea0003800000 */
.L_x_484:
        /* <DEDUP_REMOVED lines=10> */
[----:B------:R-:W-:Y:S02]  /*5a00*/  SHF.R.U64 R60, R58, 0x10, R59 ;  /* 0x000000103a3c7819 */ /* 0x000fe4000000123b */
[C---:B------:R-:W-:Y:S02]  /*5a10*/  PRMT R58, R152.reuse, 0x5410, R63 ;  /* 0x00005410983a7816 */ /* 0x040fe4000000003f */
[----:B------:R-:W-:Y:S02]  /*5a20*/  SHF.R.U32.HI R56, RZ, 0x10, R59 ;  /* 0x00000010ff387819 */ /* 0x000fe4000001163b */
        /* <DEDUP_REMOVED lines=10> */
[C---:B------:R-:W-:Y:S01]  /*5ad0*/  IMAD.U32 R42, R43.reuse, 0x10000, RZ ;  /* 0x000100002b2a7824 */ /* 0x040fe200078e00ff */
[----:B------:R-:W-:Y:S01]  /*5ae0*/  LOP3.LUT R46, R43, 0xffff0000, RZ, 0xc0, !PT ;  /* 0xffff00002b2e7812 */ /* 0x000fe200078ec0ff */
[----:B------:R-:W-:-:S02]  /*5af0*/  IMAD.U32 R43, R41, 0x10000, RZ ;  /* 0x00010000292b7824 */ /* 0x000fc400078e00ff */
[C---:B------:R-:W-:Y:S01]  /*5b00*/  FMUL.FTZ R66, R56.reuse, R62 ;  /* 0x0000003e38427220 */ /* 0x040fe20000410000 */
[-C--:B------:R-:W-:Y:S01]  /*5b10*/  FMUL.FTZ R63, R56, R59.reuse ;  /* 0x0000003b383f7220 */ /* 0x080fe20000410000 */
[----:B------:R-:W-:Y:S02]  /*5b20*/  IMAD.U32 R41, R40, 0x10000, RZ ;  /* 0x0001000028297824 */ /* 0x000fe400078e00ff */
[----:B------:R-:W-:Y:S01]  /*5b30*/  FMUL.FTZ R56, R57, R64 ;  /* 0x0000004039387220 */ /* 0x000fe20000410000 */
[C---:B------:R-:W-:Y:S01]  /*5b40*/  FFMA.FTZ R66, R43.reuse, R59, -R66 ;  /* 0x0000003b2b427223 */ /* 0x040fe20000010842 */
[----:B------:R-:W-:Y:S01]  /*5b50*/  FFMA.FTZ R63, R43, R62, R63 ;  /* 0x0000003e2b3f7223 */ /* 0x000fe2000001003f */
[----:B------:R-:W-:Y:S01]  /*5b60*/  LOP3.LUT R157, R157, 0xffff0000, RZ, 0xc0, !PT ;  /* 0xffff00009d9d7812 */ /* 0x000fe200078ec0ff */
[----:B------:R-:W-:Y:S01]  /*5b70*/  IMAD.U32 R58, R58, 0x10000, RZ ;  /* 0x000100003a3a7824 */ /* 0x000fe200078e00ff */
[----:B------:R-:W-:Y:S01]  /*5b80*/  LOP3.LUT R43, R152, 0xffff0000, RZ, 0xc0, !PT ;  /* 0xffff0000982b7812 */ /* 0x000fe200078ec0ff */
[-C--:B------:R-:W-:Y:S01]  /*5b90*/  FMUL.FTZ R62, R57, R60.reuse ;  /* 0x0000003c393e7220 */ /* 0x080fe20000410000 */
[----:B------:R-:W-:Y:S01]  /*5ba0*/  LOP3.LUT R40, R40, 0xffff0000, RZ, 0xc0, !PT ;  /* 0xffff000028287812 */ /* 0x000fe200078ec0ff */
[C---:B------:R-:W-:Y:S01]  /*5bb0*/  FFMA.FTZ R56, R47.reuse, R60, -R56 ;  /* 0x0000003c2f387223 */ /* 0x040fe20000010838 */
[C---:B------:R-:W-:Y:S01]  /*5bc0*/  FMUL.FTZ R57, R46.reuse, R157 ;  /* 0x0000009d2e397220 */ /* 0x040fe20000410000 */
[----:B------:R-:W-:Y:S01]  /*5bd0*/  FMUL.FTZ R60, R46, R43 ;  /* 0x0000002b2e3c7220 */ /* 0x000fe20000410000 */
[----:B------:R-:W-:Y:S01]  /*5be0*/  FFMA.FTZ R47, R47, R64, R62 ;  /* 0x000000402f2f7223 */ /* 0x000fe2000001003e */
        /* <DEDUP_REMOVED lines=9> */
[----:B------:R-:W-:Y:S01]  /*5c80*/  IMAD.MOV.U32 R41, RZ, RZ, R63 ;  /* 0x000000ffff297224 */ /* 0x000fe200078e003f */
[----:B------:R-:W-:-:S07]  /*5c90*/  F2FP.BF16.F32.PACK_AB R42, R47, R56 ;  /* 0x000000382f2a723e */ /* 0x000fce00000010ff */
.L_x_491:
[----:B------:R-:W-:Y:S05]  /*5ca0*/  BSYNC B2 ;  /* 0x0000000000027941 */ /* 0x000fea0003800000 */
.L_x_490:
[----:B--2---:R1:W-:Y:S02]  /*5cb0*/  STG.E.128 desc[UR60][R44.64+0xc0], R40 ;  /* 0x0000c0282c007986 */ /* 0x0043e4000c101d3c */
.L_x_489:
[----:B------:R-:W-:Y:S05]  /*5cc0*/  BSYNC B1 ;  /* 0x0000000000017941 */ /* 0x000fea0003800000 */
.L_x_488:
        /* <DEDUP_REMOVED lines=13> */
[----:B------:R-:W-:Y:S02]  /*5da0*/  PRMT R57, R148, 0x5410, R57 ;  /* 0x0000541094397816 */ /* 0x000fe40000000039 */
[----:B------:R-:W-:-:S02]  /*5db0*/  PRMT R54, R133, 0x5410, R58 ;  /* 0x0000541085367816 */ /* 0x000fc4000000003a */
[----:B------:R-:W-:Y:S02]  /*5dc0*/  PRMT R148, R148, 0x5432, R55 ;  /* 0x0000543294947816 */ /* 0x000fe40000000037 */
[----:B------:R-:W-:Y:S02]  /*5dd0*/  LOP3.LUT R53, R43, 0xffff0000, RZ, 0xc0, !PT ;  /* 0xffff00002b357812 */ /* 0x000fe400078ec0ff */
        /* <DEDUP_REMOVED lines=8> */
[----:B------:R-:W-:-:S02]  /*5e60*/  IMAD.U32 R42, R41, 0x10000, RZ ;  /* 0x00010000292a7824 */ /* 0x000fc400078e00ff */
[C---:B------:R-:W-:Y:S01]  /*5e70*/  FMUL.FTZ R61, R43.reuse, R58 ;  /* 0x0000003a2b3d7220 */ /* 0x040fe20000410000 */
[C---:B------:R-:W-:Y:S02]  /*5e80*/  IMAD.U32 R41, R40.reuse, 0x10000, RZ ;  /* 0x0001000028297824 */ /* 0x040fe400078e00ff */
[----:B------:R-:W-:Y:S01]  /*5e90*/  FMUL.FTZ R43, R43, R55 ;  /* 0x000000372b2b7220 */ /* 0x000fe20000410000 */
[----:B------:R-:W-:Y:S01]  /*5ea0*/  LOP3.LUT R40, R40, 0xffff0000, RZ, 0xc0, !PT ;  /* 0xffff000028287812 */ /* 0x000fe200078ec0ff */
[C---:B------:R-:W-:Y:S01]  /*5eb0*/  FMUL.FTZ R63, R47.reuse, R59 ;  /* 0x0000003b2f3f7220 */ /* 0x040fe20000410000 */
[----:B------:R-:W-:Y:S01]  /*5ec0*/  LOP3.LUT R148, R148, 0xffff0000, RZ, 0xc0, !PT ;  /* 0xffff000094947812 */ /* 0x000fe200078ec0ff */
[----:B------:R-:W-:Y:S01]  /*5ed0*/  FMUL.FTZ R47, R47, R56 ;  /* 0x000000382f2f7220 */ /* 0x000fe20000410000 */
[----:B------:R-:W-:Y:S01]  /*5ee0*/  LOP3.LUT R133, R133, 0xffff0000, RZ, 0xc0, !PT ;  /* 0xffff000085857812 */ /* 0x000fe200078ec0ff */
[----:B------:R-:W-:Y:S02]  /*5ef0*/  IMAD.U32 R54, R54, 0x10000, RZ ;  /* 0x0001000036367824 */ /* 0x000fe400078e00ff */
[C---:B------:R-:W-:Y:S01]  /*5f00*/  FFMA.FTZ R61, R42.reuse, R55, -R61 ;  /* 0x000000372a3d7223 */ /* 0x040fe2000001083d */
[----:B------:R-:W-:Y:S01]  /*5f10*/  FFMA.FTZ R58, R42, R58, R43 ;  /* 0x0000003a2a3a7223 */ /* 0x000fe2000001002b */
[----:B------:R-:W-:Y:S01]  /*5f20*/  FFMA.FTZ R63, R46, R56, -R63 ;  /* 0x000000382e3f7223 */ /* 0x000fe2000001083f */
[----:B------:R-:W-:Y:S01]  /*5f30*/  FMUL.FTZ R42, R40, R57 ;  /* 0x00000039282a7220 */ /* 0x000fe20000410000 */
[----:B------:R-:W-:Y:S01]  /*5f40*/  FFMA.FTZ R46, R46, R59, R47 ;  /* 0x0000003b2e2e7223 */ /* 0x000fe2000001002f */
[C---:B------:R-:W-:Y:S01]  /*5f50*/  FMUL.FTZ R43, R53.reuse, R148 ;  /* 0x00000094352b7220 */ /* 0x040fe20000410000 */
[-C--:B------:R-:W-:Y:S01]  /*5f60*/  FMUL.FTZ R40, R40, R54.reuse ;  /* 0x0000003628287220 */ /* 0x080fe20000410000 */
[-C--:B------:R-:W-:Y:S01]  /*5f70*/  FMUL.FTZ R53, R53, R133.reuse ;  /* 0x0000008535357220 */ /* 0x080fe20000410000 */
[C---:B------:R-:W-:Y:S01]  /*5f80*/  FFMA.FTZ R42, R41.reuse, R54, -R42 ;  /* 0x00000036292a7223 */ /* 0x040fe2000001082a */
[C---:B------:R-:W-:Y:S01]  /*5f90*/  FFMA.FTZ R43, R52.reuse, R133, -R43 ;  /* 0x00000085342b7223 */ /* 0x040fe2000001082b */
        /* <DEDUP_REMOVED lines=8> */
.L_x_495:
[----:B------:R-:W-:Y:S05]  /*6020*/  BSYNC B2 ;  /* 0x0000000000027941 */ /* 0x000fea0003800000 */
.L_x_494:
[----:B--2---:R1:W-:Y:S02]  /*6030*/  STG.E.128 desc[UR60][R44.64+0x100], R40 ;  /* 0x000100282c007986 */ /* 0x0043e4000c101d3c */
.L_x_493:
[----:B------:R-:W-:Y:S05]  /*6040*/  BSYNC B1 ;  /* 0x0000000000017941 */ /* 0x000fea0003800000 */
.L_x_492:
        /* <DEDUP_REMOVED lines=8> */
[----:B------:R-:W-:Y:S01]  /*60d0*/  SHF.R.U32.HI R53, RZ, 0x10, R49 ;  /* 0x00000010ff357819 */ /* 0x000fe20000011631 */
[----:B------:R-:W-:Y:S01]  /*60e0*/  IMAD.U32 R46, R42, 0x10000, RZ ;  /* 0x000100002a2e7824 */ /* 0x000fe200078e00ff */
[--C-:B------:R-:W-:Y:S02]  /*60f0*/  SHF.R.U64 R54, R50, 0x10, R51.reuse ;  /* 0x0000001032367819 */ /* 0x100fe40000001233 */
[----:B------:R-:W-:Y:S02]  /*6100*/  SHF.R.U32.HI R52, RZ, 0x10, R51 ;  /* 0x00000010ff347819 */ /* 0x000fe40000011633 */
[C---:B------:R-:W-:Y:S02]  /*6110*/  PRMT R50, R130.reuse, 0x5432, R55 ;  /* 0x0000543282327816 */ /* 0x040fe40000000037 */
[----:B------:R-:W-:-:S02]  /*6120*/  PRMT R130, R130, 0x5410, R53 ;  /* 0x0000541082827816 */ /* 0x000fc40000000035 */
[C---:B------:R-:W-:Y:S02]  /*6130*/  PRMT R53, R131.reuse, 0x5410, R54 ;  /* 0x0000541083357816 */ /* 0x040fe40000000036 */
[----:B------:R-:W-:Y:S01]  /*6140*/  PRMT R131, R131, 0x5432, R52 ;  /* 0x0000543283837816 */ /* 0x000fe20000000034 */
[----:B------:R-:W-:Y:S01]  /*6150*/  IMAD.U32 R52, R130, 0x10000, RZ ;  /* 0x0001000082347824 */ /* 0x000fe200078e00ff */
[----:B------:R-:W-:Y:S02]  /*6160*/  LOP3.LUT R49, R43, 0xffff0000, RZ, 0xc0, !PT ;  /* 0xffff00002b317812 */ /* 0x000fe400078ec0ff */
[----:B------:R-:W-:Y:S01]  /*6170*/  LOP3.LUT R43, R41, 0xffff0000, RZ, 0xc0, !PT ;  /* 0xffff0000292b7812 */ /* 0x000fe200078ec0ff */
[----:B------:R-:W-:Y:S01]  /*6180*/  IMAD.U32 R55, R131, 0x10000, RZ ;  /* 0x0001000083377824 */ /* 0x000fe200078e00ff */
[C---:B------:R-:W-:Y:S01]  /*6190*/  LOP3.LUT R54, R53.reuse, 0xffff0000, RZ, 0xc0, !PT ;  /* 0xffff000035367812 */ /* 0x040fe200078ec0ff */
[----:B------:R-:W-:Y:S01]  /*61a0*/  IMAD.U32 R53, R53, 0x10000, RZ ;  /* 0x0001000035357824 */ /* 0x000fe200078e00ff */
[C---:B------:R-:W-:Y:S01]  /*61b0*/  LOP3.LUT R51, R50.reuse, 0xffff0000, RZ, 0xc0, !PT ;  /* 0xffff000032337812 */ /* 0x040fe200078ec0ff */
        /* <DEDUP_REMOVED lines=8> */
[----:B------:R-:W-:Y:S01]  /*6240*/  FMUL.FTZ R47, R47, R52 ;  /* 0x000000342f2f7220 */ /* 0x000fe20000410000 */
[----:B------:R-:W-:Y:S01]  /*6250*/  LOP3.LUT R131, R131, 0xffff0000, RZ, 0xc0, !PT ;  /* 0xffff000083837812 */ /* 0x000fe200078ec0ff */
[----:B------:R-:W-:Y:S01]  /*6260*/  FFMA.FTZ R57, R42, R51, -R57 ;  /* 0x000000332a397223 */ /* 0x000fe20000010839 */
[----:B------:R-:W-:Y:S01]  /*6270*/  LOP3.LUT R130, R130, 0xffff0000, RZ, 0xc0, !PT ;  /* 0xffff000082827812 */ /* 0x000fe200078ec0ff */
[----:B------:R-:W-:Y:S01]  /*6280*/  FFMA.FTZ R54, R42, R54, R43 ;  /* 0x000000362a367223 */ /* 0x000fe2000001002b */
[----:B------:R-:W-:Y:S01]  /*6290*/  FFMA.FTZ R59, R46, R52, -R59 ;  /* 0x000000342e3b7223 */ /* 0x000fe2000001083b */
[----:B------:R-:W-:Y:S01]  /*62a0*/  FMUL.FTZ R42, R40, R53 ;  /* 0x00000035282a7220 */ /* 0x000fe20000410000 */
[----:B------:R-:W-:Y:S01]  /*62b0*/  FFMA.FTZ R46, R46, R55, R47 ;  /* 0x000000372e2e7223 */ /* 0x000fe2000001002f */
[----:B------:R-:W-:Y:S01]  /*62c0*/  FMUL.FTZ R40, R40, R50 ;  /* 0x0000003228287220 */ /* 0x000fe20000410000 */
[C---:B------:R-:W-:Y:S01]  /*62d0*/  FMUL.FTZ R43, R49.reuse, R131 ;  /* 0x00000083312b7220 */ /* 0x040fe20000410000 */
[----:B------:R-:W-:Y:S01]  /*62e0*/  FMUL.FTZ R52, R49, R130 ;  /* 0x0000008231347220 */ /* 0x000fe20000410000 */
        /* <DEDUP_REMOVED lines=8> */
[----:B------:R-:W-:Y:S01]  /*6370*/  F2FP.BF16.F32.PACK_AB R43, R52, R43 ;  /* 0x0000002b342b723e */ /* 0x000fe200000010ff */
[----:B------:R-:W-:-:S07]  /*6380*/  IMAD.MOV.U32 R42, RZ, RZ, R46 ;  /* 0x000000ffff2a7224 */ /* 0x000fce00078e002e */
.L_x_497:
[----:B------:R-:W-:Y:S05]  /*6390*/  BSYNC B1 ;  /* 0x0000000000017941 */ /* 0x000fea0003800000 */
.L_x_496:
[----:B--2---:R1:W-:Y:S01]  /*63a0*/  STG.E.128 desc[UR60][R44.64+0x140], R40 ;  /* 0x000140282c007986 */ /* 0x0043e2000c101d3c */
[----:B------:R-:W-:Y:S05]  /*63b0*/  BRA `(.L_x_475) ;  /* 0x0000004000407947 */ /* 0x000fea0003800000 */
.L_x_443:
        /* <DEDUP_REMOVED lines=22> */
[----:B------:R-:W-:Y:S06]  /*6520*/  @P4 BRA `(.L_x_499) ;  /* 0x00000000007c4947 */ /* 0x000fec0003800000 */
[----:B------:R-:W-:Y:S01]  /*6530*/  IADD3 R42, P2, R108, R90, RZ ;  /* 0x0000005a6c2a7210 */ /* 0x000fe20007f5e0ff */
[----:B------:R-:W-:Y:S01]  /*6540*/  ULDC.64 UR4, c[0x0][0x3e8] ;  /* 0x0000fa0000047ab9 */ /* 0x000fe20000000a00 */
[----:B------:R-:W-:Y:S02]  /*6550*/  CS2R R50, SRZ ;  /* 0x0000000000327805 */ /* 0x000fe4000001ff00 */
[----:B------:R-:W-:Y:S02]  /*6560*/  CS2R R48, SRZ ;  /* 0x0000000000307805 */ /* 0x000fe4000001ff00 */
[----:B------:R-:W-:Y:S01]  /*6570*/  CS2R R78, SRZ ;  /* 0x00000000004e7805 */ /* 0x000fe2000001ff00 */
[----:B------:R-:W-:Y:S01]  /*6580*/  IMAD.X R43, R98, 0x1, R15, P2 ;  /* 0x00000001622b7824 */ /* 0x000fe200010e060f */
[----:B------:R-:W-:Y:S02]  /*6590*/  IADD3 R40, P2, R102, R88, RZ ;  /* 0x0000005866287210 */ /* 0x000fe40007f5e0ff */
[----:B------:R-:W-:-:S03]  /*65a0*/  CS2R R76, SRZ ;  /* 0x00000000004c7805 */ /* 0x000fc6000001ff00 */
        /* <DEDUP_REMOVED lines=8> */
[----:B------:R-:W-:Y:S02]  /*6630*/  CS2R R44, SRZ ;  /* 0x00000000002c7805 */ /* 0x000fe4000001ff00 */
[----:B------:R-:W-:Y:S02]  /*6640*/  CS2R R58, SRZ ;  /* 0x00000000003a7805 */ /* 0x000fe4000001ff00 */
[----:B------:R-:W-:-:S05]  /*6650*/  CS2R R56, SRZ ;  /* 0x0000000000387805 */ /* 0x000fca000001ff00 */
[----:B------:R0:W5:Y:S04]  /*6660*/  @!P2 LDG.E.128 R48, desc[UR60][R80.64] ;  /* 0x0000003c5030a981 */ /* 0x000168000c1e1d00 */
[----:B------:R0:W5:Y:S01]  /*6670*/  @!P2 LDG.E.128 R76, desc[UR60][R82.64] ;  /* 0x0000003c524ca981 */ /* 0x000162000c1e1d00 */
[----:B------:R-:W-:Y:S02]  /*6680*/  ISETP.GE.AND P2, PT, R0, R126, PT ;  /* 0x0000007e0000720c */ /* 0x000fe40003f46270 */
[----:B------:R-:W-:Y:S02]  /*6690*/  CS2R R42, SRZ ;  /* 0x00000000002a7805 */ /* 0x000fe4000001ff00 */
[----:B------:R-:W-:Y:S02]  /*66a0*/  CS2R R40, SRZ ;  /* 0x0000000000287805 */ /* 0x000fe4000001ff00 */
[----:B------:R-:W-:-:S02]  /*66b0*/  CS2R R54, SRZ ;  /* 0x0000000000367805 */ /* 0x000fc4000001ff00 */
[----:B------:R-:W-:-:S05]  /*66c0*/  CS2R R52, SRZ ;  /* 0x0000000000347805 */ /* 0x000fca000001ff00 */
[----:B------:R0:W5:Y:S04]  /*66d0*/  @!P2 LDG.E.128 R44, desc[UR60][R80.64+0x40] ;  /* 0x0000403c502ca981 */ /* 0x000168000c1e1d00 */
[----:B------:R0:W5:Y:S01]  /*66e0*/  @!P2 LDG.E.128 R56, desc[UR60][R82.64+0x40] ;  /* 0x0000403c5238a981 */ /* 0x000162000c1e1d00 */
[----:B------:R-:W-:-:S13]  /*66f0*/  ISETP.GE.AND P2, PT, R3, R126, PT ;  /* 0x0000007e0300720c */ /* 0x000fda0003f46270 */
[----:B------:R0:W5:Y:S04]  /*6700*/  @!P2 LDG.E.128 R40, desc[UR60][R80.64+0x80] ;  /* 0x0000803c5028a981 */ /* 0x000168000c1e1d00 */
[----:B------:R0:W5:Y:S02]  /*6710*/  @!P2 LDG.E.128 R52, desc[UR60][R82.64+0x80] ;  /* 0x0000803c5234a981 */ /* 0x000164000c1e1d00 */
.L_x_499:
[----:B------:R-:W-:Y:S05]  /*6720*/  BSYNC B1 ;  /* 0x0000000000017941 */ /* 0x000fea0003800000 */
.L_x_498:
[----:B------:R-:W-:Y:S01]  /*6730*/  ISETP.GE.AND P3, PT, R229, R97, PT ;  /* 0x00000061e500720c */ /* 0x000fe20003f66270 */
[----:B------:R-:W-:Y:S01]  /*6740*/  BSSY B1, `(.L_x_500) ;  /* 0x0000027000017945 */ /* 0x000fe20003800000 */
[----:B0-----:R-:W-:Y:S02]  /*6750*/  CS2R R82, SRZ ;  /* 0x0000000000527805 */ /* 0x001fe4000001ff00 */
[----:B------:R-:W-:Y:S02]  /*6760*/  CS2R R80, SRZ ;  /* 0x0000000000507805 */ /* 0x000fe4000001ff00 */
[----:B------:R-:W-:Y:S02]  /*6770*/  CS2R R86, SRZ ;  /* 0x0000000000567805 */ /* 0x000fe4000001ff00 */
[----:B------:R-:W-:Y:S01]  /*6780*/  CS2R R84, SRZ ;  /* 0x0000000000547805 */ /* 0x000fe2000001ff00 */
[----:B-----5:R-:W-:Y:S02]  /*6790*/  IMAD.MOV.U32 R94, RZ, RZ, R42 ;  /* 0x000000ffff5e7224 */ /* 0x020fe400078e002a */
[----:B------:R-:W-:-:S02]  /*67a0*/  IMAD.MOV.U32 R93, RZ, RZ, R43 ;  /* 0x000000ffff5d7224 */ /* 0x000fc400078e002b */
[----:B------:R-:W-:Y:S05]  /*67b0*/  @P3 BRA `(.L_x_501) ;  /* 0x00000000007c3947 */ /* 0x000fea0003800000 */
[----:B------:R-:W-:Y:S01]  /*67c0*/  IADD3 R90, P2, P5, R108, R90, R10 ;  /* 0x0000005a6c5a7210 */ /* 0x000fe20007d5e00a */
[----:B------:R-:W-:Y:S01]  /*67d0*/  ULDC.64 UR4, c[0x0][0x3e8] ;  /* 0x0000fa0000047ab9 */ /* 0x000fe20000000a00 */
[----:B------:R-:W-:Y:S02]  /*67e0*/  CS2R R70, SRZ ;  /* 0x0000000000467805 */ /* 0x000fe4000001ff00 */
[----:B------:R-:W-:Y:S02]  /*67f0*/  CS2R R68, SRZ ;  /* 0x0000000000447805 */ /* 0x000fe4000001ff00 */
[----:B------:R-:W-:Y:S02]  /*6800*/  IADD3.X R61, R15, R98, R9, P2, P5 ;  /* 0x000000620f3d7210 */ /* 0x000fe400017ea409 */
[----:B------:R-:W-:Y:S02]  /*6810*/  CS2R R86, SRZ ;  /* 0x0000000000567805 */ /* 0x000fe4000001ff00 */
[----:B------:R-:W-:-:S02]  /*6820*/  IADD3 R60, P2, P5, R102, R88, R13 ;  /* 0x00000058663c7210 */ /* 0x000fc40007d5e00d */
[----:B------:R-:W-:Y:S02]  /*6830*/  CS2R R84, SRZ ;  /* 0x0000000000547805 */ /* 0x000fe4000001ff00 */
        /* <DEDUP_REMOVED lines=23> */
.L_x_501:
[----:B------:R-:W-:Y:S05]  /*69b0*/  BSYNC B1 ;  /* 0x0000000000017941 */ /* 0x000fea0003800000 */
.L_x_500:
[----:B0-----:R-:W-:Y:S01]  /*69c0*/  IMAD.MOV.U32 R89, RZ, RZ, R40 ;  /* 0x000000ffff597224 */ /* 0x001fe200078e0028 */
        /* <DEDUP_REMOVED lines=14> */
[----:B------:R-:W-:Y:S02]  /*6ab0*/  IMAD.MOV.U32 R89, RZ, RZ, R51 ;  /* 0x000000ffff597224 */ /* 0x000fe400078e0033 */
[----:B------:R-:W-:-:S03]  /*6ac0*/  IMAD.MOV.U32 R91, RZ, RZ, R49 ;  /* 0x000000ffff5b7224 */ /* 0x000fc600078e0031 */
[----:B------:R-:W-:Y:S01]  /*6ad0*/  PRMT R164, R89, 0x5410, R88 ;  /* 0x0000541059a47816 */ /* 0x000fe20000000058 */
[----:B------:R-:W-:Y:S01]  /*6ae0*/  IMAD.MOV.U32 R89, RZ, RZ, R52 ;  /* 0x000000ffff597224 */ /* 0x000fe200078e0034 */
[----:B------:R-:W-:Y:S01]  /*6af0*/  PRMT R163, R91, 0x5410, R90 ;  /* 0x000054105ba37816 */ /* 0x000fe2000000005a */
[----:B------:R-:W-:Y:S02]  /*6b00*/  IMAD.MOV.U32 R91, RZ, RZ, R54 ;  /* 0x000000ffff5b7224 */ /* 0x000fe400078e0036 */
[----:B------:R-:W-:Y:S02]  /*6b10*/  IMAD.MOV.U32 R88, RZ, RZ, R53 ;  /* 0x000000ffff587224 */ /* 0x000fe400078e0035 */
[----:B------:R-:W-:Y:S01]  /*6b20*/  IMAD.MOV.U32 R90, RZ, RZ, R55 ;  /* 0x000000ffff5a7224 */ /* 0x000fe200078e0037 */
[----:B------:R-:W-:Y:S01]  /*6b30*/  PRMT R176, R91, 0x5410, R89 ;  /* 0x000054105bb07816 */ /* 0x000fe20000000059 */
[----:B------:R-:W-:Y:S01]  /*6b40*/  IMAD.MOV.U32 R89, RZ, RZ, R59 ;  /* 0x000000ffff597224 */ /* 0x000fe200078e003b */
[----:B------:R-:W-:Y:S01]  /*6b50*/  PRMT R179, R88, 0x7610, R179 ;  /* 0x0000761058b37816 */ /* 0x000fe200000000b3 */
[----:B------:R-:W-:Y:S01]  /*6b60*/  IMAD.MOV.U32 R88, RZ, RZ, R58 ;  /* 0x000000ffff587224 */ /* 0x000fe200078e003a */
[----:B------:R-:W-:-:S02]  /*6b70*/  PRMT R177, R177, 0x5410, R90 ;  /* 0x00005410b1b17816 */ /* 0x000fc4000000005a */
[----:B------:R-:W-:Y:S01]  /*6b80*/  PRMT R182, R89, 0x7610, R182 ;  /* 0x0000761059b67816 */ /* 0x000fe200000000b6 */
[----:B------:R-:W-:Y:S01]  /*6b90*/  IMAD.MOV.U32 R89, RZ, RZ, R57 ;  /* 0x000000ffff597224 */ /* 0x000fe200078e0039 */
[----:B------:R-:W-:Y:S01]  /*6ba0*/  PRMT R183, R88, 0x7610, R183 ;  /* 0x0000761058b77816 */ /* 0x000fe200000000b7 */
[----:B------:R-:W-:-:S03]  /*6bb0*/  IMAD.MOV.U32 R88, RZ, RZ, R56 ;  /* 0x000000ffff587224 */ /* 0x000fc600078e0038 */
        /* <DEDUP_REMOVED lines=9> */
[----:B-----5:R-:W-:Y:S01]  /*6c50*/  IMAD.MOV.U32 R89, RZ, RZ, R62 ;  /* 0x000000ffff597224 */ /* 0x020fe200078e003e */
[----:B------:R-:W-:Y:S01]  /*6c60*/  PRMT R169, R169, 0x5410, R88 ;  /* 0x00005410a9a97816 */ /* 0x000fe20000000058 */
        /* <DEDUP_REMOVED lines=32> */
[----:B------:R-:W-:-:S05]  /*6e70*/  IMAD.MOV.U32 R88, RZ, RZ, R84 ;  /* 0x000000ffff587224 */ /* 0x000fca00078e0054 */
[----:B------:R-:W-:Y:S01]  /*6e80*/  PRMT R175, R88, 0x7610, R175 ;  /* 0x0000761058af7816 */ /* 0x000fe200000000af */
[----:B------:R-:W-:-:S05]  /*6e90*/  IMAD.MOV.U32 R88, RZ, RZ, R85 ;  /* 0x000000ffff587224 */ /* 0x000fca00078e0055 */
[----:B------:R-:W-:Y:S01]  /*6ea0*/  PRMT R175, R175, 0x5410, R88 ;  /* 0x00005410afaf7816 */ /* 0x000fe20000000058 */
[----:B------:R-:W-:Y:S06]  /*6eb0*/  @!P2 BRA `(.L_x_502) ;  /* 0x000000000004a947 */ /* 0x000fec0003800000 */
[----:B------:R-:W-:Y:S01]  /*6ec0*/  BPT.TRAP 0x1 ;  /* 0x000000040000795c */ /* 0x000fe20000300000 */
.L_x_502:
[----:B------:R-:W-:Y:S01]  /*6ed0*/  IMAD R98, R16, 0x8, R2 ;  /* 0x0000000810627824 */ /* 0x000fe200078e0202 */
[----:B------:R-:W-:Y:S01]  /*6ee0*/  SHF.L.U32 R99, R204, 0x1f, RZ ;  /* 0x0000001fcc637819 */ /* 0x000fe200000006ff */
[----:B------:R-:W0:Y:S01]  /*6ef0*/  LDC R148, c[0x0][0x2f4] ;  /* 0x0000bd00ff947b82 */ /* 0x000e220000000800 */
[----:B------:R-:W-:Y:S01]  /*6f00*/  BSSY B1, `(.L_x_503) ;  /* 0x0000004000017945 */ /* 0x000fe20003800000 */
[----:B------:R-:W-:Y:S01]  /*6f10*/  IMAD.MOV.U32 R129, RZ, RZ, R92 ;  /* 0x000000ffff817224 */ /* 0x000fe200078e005c */
[----:B------:R-:W1:Y:S02]  /*6f20*/  SYNCS.PHASECHK.TRANS64.TRYWAIT P5, [R98+URZ+0x36890], R99 ;  /* 0x03689063620075a7 */ /* 0x000e6400080a017f */
[----:B-1----:R-:W-:Y:S05]  /*6f30*/  @!P5 BRA `(.L_x_504) ;  /* 0x000002280008d947 */ /* 0x002fea0003800000 */
.L_x_810:
[----:B------:R-:W-:Y:S05]  /*6f40*/  BSYNC B1 ;  /* 0x0000000000017941 */ /* 0x000fea0003800000 */
.L_x_503:
[----:B------:R-:W2:Y:S01]  /*6f50*/  LDC.64 R130, c[0x0][0x300] ;  /* 0x0000c000ff827b82 */ /* 0x000ea20000000a00 */
[----:B------:R-:W-:Y:S01]  /*6f60*/  BSSY B1, `(.L_x_505) ;  /* 0x0000190000017945 */ /* 0x000fe20003800000 */
[----:B0-----:R-:W-:-:S03]  /*6f70*/  IMAD.IADD R152, R148, 0x1, -R127 ;  /* 0x0000000194987824 */ /* 0x001fc600078e0a7f */
[----:B------:R-:W-:Y:S05]  /*6f80*/  @P4 BRA `(.L_x_506) ;  /* 0x0000001800344947 */ /* 0x000fea0003800000 */
[----:B------:R-:W-:Y:S01]  /*6f90*/  ISETP.NE.AND P4, PT, R29, RZ, PT ;  /* 0x000000ff1d00720c */ /* 0x000fe20003f85270 */
[-C--:B--2---:R-:W-:Y:S01]  /*6fa0*/  IMAD R157, R151, R130.reuse, RZ ;  /* 0x00000082979d7224 */ /* 0x084fe200078e02ff */
[----:B------:R-:W-:Y:S01]  /*6fb0*/  BSSY B2, `(.L_x_507) ;  /* 0x0000084000027945 */ /* 0x000fe20003800000 */
[----:B------:R-:W-:-:S04]  /*6fc0*/  IMAD.WIDE.U32 R132, R17, R130, R128 ;  /* 0x0000008211847225 */ /* 0x000fc800078e0080 */
[----:B------:R-:W-:-:S04]  /*6fd0*/  IMAD R157, R17, R131, R157 ;  /* 0x00000083119d7224 */ /* 0x000fc800078e029d */
[----:B------:R-:W-:Y:S02]  /*6fe0*/  IMAD.IADD R157, R157, 0x1, R133 ;  /* 0x000000019d9d7824 */ /* 0x000fe400078e0285 */
[----:B------:R-:W-:Y:S05]  /*6ff0*/  @!P4 BRA `(.L_x_508) ;  /* 0x0000000400fcc947 */ /* 0x000fea0003800000 */
[----:B------:R-:W-:Y:S01]  /*7000*/  SEL R88, R127, R152, !P0 ;  /* 0x000000987f587207 */ /* 0x000fe20004000000 */
[----:B------:R-:W-:Y:S01]  /*7010*/  BSSY B3, `(.L_x_509) ;  /* 0x0000071000037945 */ /* 0x000fe20003800000 */
[----:B------:R-:W-:Y:S02]  /*7020*/  ISETP.GE.AND P4, PT, R18, R126, PT ;  /* 0x0000007e1200720c */ /* 0x000fe40003f86270 */
[----:B------:R-:W-:-:S04]  /*7030*/  SHF.R.S32.HI R89, RZ, 0x1f, R88 ;  /* 0x0000001fff597819 */ /* 0x000fc80000011458 */
[----:B------:R-:W-:-:S04]  /*7040*/  LEA.HI R89, R89, R88, RZ, 0x4 ;  /* 0x0000005859597211 */ /* 0x000fc800078f20ff */
[----:B------:R-:W-:-:S04]  /*7050*/  LEA.HI.SX32 R162, R89, R120, 0x1c ;  /* 0x0000007859a27211 */ /* 0x000fc800078fe2ff */
[----:B------:R-:W-:-:S04]  /*7060*/  SHF.R.S32.HI R89, RZ, 0x1f, R162 ;  /* 0x0000001fff597819 */ /* 0x000fc800000114a2 */
[----:B------:R-:W-:Y:S01]  /*7070*/  LEA.HI R89, R89, R162, RZ, 0x3 ;  /* 0x000000a259597211 */ /* 0x000fe200078f18ff */
[----:B------:R-:W-:-:S03]  /*7080*/  IMAD.SHL.U32 R162, R162, 0x8, RZ ;  /* 0x00000008a2a27824 */ /* 0x000fc600078e00ff */
[----:B------:R-:W-:Y:S02]  /*7090*/  SHF.R.S32.HI R89, RZ, 0x3, R89 ;  /* 0x00000003ff597819 */ /* 0x000fe40000011459 */
[----:B------:R-:W-:-:S03]  /*70a0*/  LOP3.LUT R88, R214, 0x38, R162, 0xf8, !PT ;  /* 0x00000038d6587812 */ /* 0x000fc600078ef8a2 */
[----:B------:R-:W-:Y:S01]  /*70b0*/  IMAD R89, R89, 0x1c00, R216 ;  /* 0x00001c0059597824 */ /* 0x000fe200078e02d8 */
[----:B------:R-:W-:-:S05]  /*70c0*/  LOP3.LUT R88, R88, R215, RZ, 0x3c, !PT ;  /* 0x000000d758587212 */ /* 0x000fca00078e3cff */
[----:B------:R-:W-:-:S04]  /*70d0*/  IMAD.IADD R88, R89, 0x1, R88 ;  /* 0x0000000159587824 */ /* 0x000fc800078e0258 */
[C---:B------:R-:W-:Y:S02]  /*70e0*/  IMAD R92, R16.reuse, 0x5400, R88 ;  /* 0x00005400105c7824 */ /* 0x040fe400078e0258 */
[----:B------:R-:W-:Y:S02]  /*70f0*/  IMAD R88, R16, 0x5400, R147 ;  /* 0x0000540010587824 */ /* 0x000fe400078e0293 */
[--C-:B------:R-:W-:Y:S02]  /*7100*/  IMAD R92, R92, 0x2, R2.reuse ;  /* 0x000000025c5c7824 */ /* 0x100fe400078e0202 */
[----:B------:R-:W-:-:S04]  /*7110*/  IMAD R88, R88, 0x2, R2 ;  /* 0x0000000258587824 */ /* 0x000fc800078e0202 */
[----:B------:R-:W0:Y:S04]  /*7120*/  LDS.128 R92, [R92+0x21400] ;  /* 0x021400005c5c7984 */ /* 0x000e280000000c00 */
[----:B------:R-:W2:Y:S01]  /*7130*/  LDS.128 R88, [R88+0x21400] ;  /* 0x0214000058587984 */ /* 0x000ea20000000c00 */
[----:B------:R-:W-:Y:S05]  /*7140*/  @P4 BRA `(.L_x_510) ;  /* 0x0000000400744947 */ /* 0x000fea0003800000 */
[--C-:B------:R-:W-:Y:S02]  /*7150*/  SHF.R.U64 R48, R48, 0x10, R49.reuse ;  /* 0x0000001030307819 */ /* 0x100fe40000001231 */
[----:B------:R-:W-:Y:S02]  /*7160*/  SHF.R.U32.HI R49, RZ, 0x10, R49 ;  /* 0x00000010ff317819 */ /* 0x000fe40000011631 */
[C---:B------:R-:W-:Y:S02]  /*7170*/  PRMT R48, R163.reuse, 0x5432, R48 ;  /* 0x00005432a3307816 */ /* 0x040fe40000000030 */
[----:B------:R-:W-:Y:S02]  /*7180*/  PRMT R49, R163, 0x5410, R49 ;  /* 0x00005410a3317816 */ /* 0x000fe40000000031 */
[----:B------:R-:W-:Y:S02]  /*7190*/  SHF.R.U64 R50, R50, 0x10, R51 ;  /* 0x0000001032327819 */ /* 0x000fe40000001233 */
[----:B------:R-:W-:-:S02]  /*71a0*/  SHF.R.U32.HI R163, RZ, 0x10, R77 ;  /* 0x00000010ffa37819 */ /* 0x000fc4000001164d */
[----:B------:R-:W-:Y:S02]  /*71b0*/  SHF.R.U64 R76, R76, 0x10, R77 ;  /* 0x000000104c4c7819 */ /* 0x000fe4000000124d */
[--C-:B------:R-:W-:Y:S02]  /*71c0*/  SHF.R.U64 R77, R78, 0x10, R79.reuse ;  /* 0x000000104e4d7819 */ /* 0x100fe4000000124f */
[----:B------:R-:W-:Y:S02]  /*71d0*/  PRMT R78, R164, 0x5432, R50 ;  /* 0x00005432a44e7816 */ /* 0x000fe40000000032 */
[----:B------:R-:W-:Y:S02]  /*71e0*/  SHF.R.U32.HI R79, RZ, 0x10, R79 ;  /* 0x00000010ff4f7819 */ /* 0x000fe4000001164f */
[----:B------:R-:W-:Y:S01]  /*71f0*/  PRMT R50, R171, 0x5410, R163 ;  /* 0x00005410ab327816 */ /* 0x000fe200000000a3 */
[----:B0-----:R-:W-:Y:S01]  /*7200*/  IMAD.U32 R171, R93, 0x10000, RZ ;  /* 0x000100005dab7824 */ /* 0x001fe200078e00ff */
[----:B------:R-:W-:Y:S01]  /*7210*/  SHF.R.U32.HI R51, RZ, 0x10, R51 ;  /* 0x00000010ff337819 */ /* 0x000fe20000011633 */
[----:B------:R-:W-:Y:S01]  /*7220*/  IMAD.U32 R163, R49, 0x10000, RZ ;  /* 0x0001000031a37824 */ /* 0x000fe200078e00ff */
[----:B------:R-:W-:Y:S01]  /*7230*/  PRMT R79, R170, 0x5410, R79 ;  /* 0x00005410aa4f7816 */ /* 0x000fe2000000004f */
[----:B------:R-:W-:Y:S01]  /*7240*/  IMAD.U32 R170, R50, 0x10000, RZ ;  /* 0x0001000032aa7824 */ /* 0x000fe200078e00ff */
[----:B------:R-:W-:-:S02]  /*7250*/  PRMT R51, R164, 0x5410, R51 ;  /* 0x00005410a4337816 */ /* 0x000fc40000000033 */
[----:B------:R-:W-:Y:S01]  /*7260*/  PRMT R76, R169, 0x5432, R76 ;  /* 0x00005432a94c7816 */ /* 0x000fe2000000004c */
[-C--:B------:R-:W-:Y:S01]  /*7270*/  FMUL.FTZ R164, R171, R170.reuse ;  /* 0x000000aaaba47220 */ /* 0x080fe20000410000 */
[----:B------:R-:W-:Y:S01]  /*7280*/  PRMT R77, R169, 0x5410, R77 ;  /* 0x00005410a94d7816 */ /* 0x000fe2000000004d */
[----:B--2---:R-:W-:Y:S01]  /*7290*/  IMAD.U32 R169, R89, 0x10000, RZ ;  /* 0x0001000059a97824 */ /* 0x004fe200078e00ff */
[----:B------:R-:W-:Y:S02]  /*72a0*/  LOP3.LUT R50, R50, 0xffff0000, RZ, 0xc0, !PT ;  /* 0xffff000032327812 */ /* 0x000fe400078ec0ff */
[----:B------:R-:W-:Y:S01]  /*72b0*/  LOP3.LUT R93, R93, 0xffff0000, RZ, 0xc0, !PT ;  /* 0xffff00005d5d7812 */ /* 0x000fe200078ec0ff */
[-C--:B------:R-:W-:Y:S01]  /*72c0*/  FFMA.FTZ R164, R169, R163.reuse, -R164 ;  /* 0x000000a3a9a47223 */ /* 0x080fe200000108a4 */
[----:B------:R-:W-:Y:S01]  /*72d0*/  FMUL.FTZ R163, R171, R163 ;  /* 0x000000a3aba37220 */ /* 0x000fe20000410000 */
[----:B------:R-:W-:Y:S01]  /*72e0*/  LOP3.LUT R89, R89, 0xffff0000, RZ, 0xc0, !PT ;  /* 0xffff000059597812 */ /* 0x000fe200078ec0ff */
[C---:B------:R-:W-:Y:S01]  /*72f0*/  IMAD.U32 R171, R95.reuse, 0x10000, RZ ;  /* 0x000100005fab7824 */ /* 0x040fe200078e00ff */
[----:B------:R-:W-:Y:S01]  /*7300*/  LOP3.LUT R95, R95, 0xffff0000, RZ, 0xc0, !PT ;  /* 0xffff00005f5f7812 */ /* 0x000fe200078ec0ff */
[----:B------:R-:W-:Y:S01]  /*7310*/  FFMA.FTZ R163, R169, R170, R163 ;  /* 0x000000aaa9a37223 */ /* 0x000fe200000100a3 */
[----:B------:R-:W-:Y:S01]  /*7320*/  LOP3.LUT R169, R49, 0xffff0000, RZ, 0xc0, !PT ;  /* 0xffff000031a97812 */ /* 0x000fe200078ec0ff */
[----:B------:R-:W-:Y:S01]  /*7330*/  FMUL.FTZ R49, R93, R50 ;  /* 0x000000325d317220 */ /* 0x000fe20000410000 */
[C---:B------:R-:W-:Y:S01]  /*7340*/  IMAD.U32 R170, R79.reuse, 0x10000, RZ ;  /* 0x000100004faa7824 */ /* 0x040fe200078e00ff */
[----:B------:R-:W-:-:S02]  /*7350*/  LOP3.LUT R79, R79, 0xffff0000, RZ, 0xc0, !PT ;  /* 0xffff00004f4f7812 */ /* 0x000fc400078ec0ff */
[-C--:B------:R-:W-:Y:S01]  /*7360*/  FMUL.FTZ R93, R93, R169.reuse ;  /* 0x000000a95d5d7220 */ /* 0x080fe20000410000 */
[----:B------:R-:W-:Y:S01]  /*7370*/  FFMA.FTZ R49, R89, R169, -R49 ;  /* 0x000000a959317223 */ /* 0x000fe20000010831 */
[----:B------:R-:W-:Y:S02]  /*7380*/  IMAD.U32 R169, R91, 0x10000, RZ ;  /* 0x000100005ba97824 */ /* 0x000fe400078e00ff */
[----:B------:R-:W-:Y:S01]  /*7390*/  FFMA.FTZ R50, R89, R50, R93 ;  /* 0x0000003259327223 */ /* 0x000fe2000001005d */
[----:B------:R-:W-:Y:S02]  /*73a0*/  IMAD.U32 R93, R51, 0x10000, RZ ;  /* 0x00010000335d7824 */ /* 0x000fe400078e00ff */
[----:B------:R-:W-:Y:S01]  /*73b0*/  FMUL.FTZ R89, R171, R170 ;  /* 0x000000aaab597220 */ /* 0x000fe20000410000 */
[----:B------:R-:W-:Y:S02]  /*73c0*/  F2FP.BF16.F32.PACK_AB R49, R49, R164 ;  /* 0x000000a43131723e */ /* 0x000fe400000010ff */
[----:B------:R-:W-:Y:S01]  /*73d0*/  F2FP.BF16.F32.PACK_AB R50, R50, R163 ;  /* 0x000000a33232723e */ /* 0x000fe200000010ff */
[-C--:B------:R-:W-:Y:S01]  /*73e0*/  FFMA.FTZ R89, R169, R93.reuse, -R89 ;  /* 0x0000005da9597223 */ /* 0x080fe20000010859 */
[----:B------:R-:W-:-:S04]  /*73f0*/  FMUL.FTZ R93, R171, R93 ;  /* 0x0000005dab5d7220 */ /* 0x000fc80000410000 */
[----:B------:R-:W-:Y:S01]  /*7400*/  FFMA.FTZ R93, R169, R170, R93 ;  /* 0x000000aaa95d7223 */ /* 0x000fe2000001005d */
[----:B------:R-:W-:Y:S02]  /*7410*/  LOP3.LUT R169, R51, 0xffff0000, RZ, 0xc0, !PT ;  /* 0xffff000033a97812 */ /* 0x000fe400078ec0ff */
[----:B------:R-:W-:Y:S01]  /*7420*/  LOP3.LUT R51, R91, 0xffff0000, RZ, 0xc0, !PT ;  /* 0xffff00005b337812 */ /* 0x000fe200078ec0ff */
[C---:B------:R-:W-:Y:S02]  /*7430*/  FMUL.FTZ R91, R95.reuse, R79 ;  /* 0x0000004f5f5b7220 */ /* 0x040fe40000410000 */
[-C--:B------:R-:W-:Y:S02]  /*7440*/  FMUL.FTZ R95, R95, R169.reuse ;  /* 0x000000a95f5f7220 */ /* 0x080fe40000410000 */
[C---:B------:R-:W-:Y:S02]  /*7450*/  FFMA.FTZ R91, R51.reuse, R169, -R91 ;  /* 0x000000a9335b7223 */ /* 0x040fe4000001085b */
[----:B------:R-:W-:Y:S01]  /*7460*/  FFMA.FTZ R95, R51, R79, R95 ;  /* 0x0000004f335f7223 */ /* 0x000fe2000001005f */
[C---:B------:R-:W-:Y:S01]  /*7470*/  IMAD.U32 R79, R76.reuse, 0x10000, RZ ;  /* 0x000100004c4f7824 */ /* 0x040fe200078e00ff */
[----:B------:R-:W-:Y:S01]  /*7480*/  LOP3.LUT R76, R76, 0xffff0000, RZ, 0xc0, !PT ;  /* 0xffff00004c4c7812 */ /* 0x000fe200078ec0ff */
[----:B------:R-:W-:Y:S01]  /*7490*/  IMAD.U32 R51, R88, 0x10000, RZ ;  /* 0x0001000058337824 */ /* 0x000fe200078e00ff */
[----:B------:R-:W-:Y:S01]  /*74a0*/  F2FP.BF16.F32.PACK_AB R91, R91, R89 ;  /* 0x000000595b5b723e */ /* 0x000fe200000010ff */
[----:B------:R-:W-:Y:S01]  /*74b0*/  IMAD.U32 R89, R92, 0x10000, RZ ;  /* 0x000100005c597824 */ /* 0x000fe200078e00ff */
[----:B------:R-:W-:Y:S01]  /*74c0*/  F2FP.BF16.F32.PACK_AB R95, R95, R93 ;  /* 0x0000005d5f5f723e */ /* 0x000fe200000010ff */
[C---:B------:R-:W-:Y:S01]  /*74d0*/  IMAD.U32 R93, R48.reuse, 0x10000, RZ ;  /* 0x00010000305d7824 */ /* 0x040fe200078e00ff */
[----:B------:R-:W-:Y:S01]  /*74e0*/  LOP3.LUT R48, R48, 0xffff0000, RZ, 0xc0, !PT ;  /* 0xffff000030307812 */ /* 0x000fe200078ec0ff */
[----:B------:R-:W-:-:S02]  /*74f0*/  FMUL.FTZ R163, R89, R79 ;  /* 0x0000004f59a37220 */ /* 0x000fc40000410000 */
[-C--:B------:R-:W-:Y:S02]  /*7500*/  FMUL.FTZ R89, R89, R93.reuse ;  /* 0x0000005d59597220 */ /* 0x080fe40000410000 */
[C---:B------:R-:W-:Y:S01]  /*7510*/  FFMA.FTZ R163, R51.reuse, R93, -R163 ;  /* 0x0000005d33a37223 */ /* 0x040fe200000108a3 */
[----:B------:R-:W-:Y:S02]  /*7520*/  IMAD.U32 R93, R94, 0x10000, RZ ;  /* 0x000100005e5d7824 */ /* 0x000fe400078e00ff */
[----:B------:R-:W-:Y:S01]  /*7530*/  FFMA.FTZ R89, R51, R79, R89 ;  /* 0x0000004f33597223 */ /* 0x000fe20000010059 */
[----:B------:R-:W-:Y:S02]  /*7540*/  LOP3.LUT R51, R92, 0xffff0000, RZ, 0xc0, !PT ;  /* 0xffff00005c337812 */ /* 0x000fe400078ec0ff */
[----:B------:R-:W-:-:S03]  /*7550*/  LOP3.LUT R79, R88, 0xffff0000, RZ, 0xc0, !PT ;  /* 0xffff0000584f7812 */ /* 0x000fc600078ec0ff */
[C---:B------:R-:W-:Y:S01]  /*7560*/  FMUL.FTZ R88, R51.reuse, R76 ;  /* 0x0000004c33587220 */ /* 0x040fe20000410000 */
[----:B------:R-:W-:-:S03]  /*7570*/  FMUL.FTZ R51, R51, R48 ;  /* 0x0000003033337220 */ /* 0x000fc60000410000 */
[C---:B------:R-:W-:Y:S01]  /*7580*/  FFMA.FTZ R48, R79.reuse, R48, -R88 ;  /* 0x000000304f307223 */ /* 0x040fe20000010858 */
[----:B------:R-:W-:Y:S01]  /*7590*/  FFMA.FTZ R51, R79, R76, R51 ;  /* 0x0000004c4f337223 */ /* 0x000fe20000010033 */
[C---:B------:R-:W-:Y:S01]  /*75a0*/  IMAD.U32 R79, R77.reuse, 0x10000, RZ ;  /* 0x000100004d4f7824 */ /* 0x040fe200078e00ff */
[----:B------:R-:W-:Y:S01]  /*75b0*/  LOP3.LUT R77, R77, 0xffff0000, RZ, 0xc0, !PT ;  /* 0xffff00004d4d7812 */ /* 0x000fe200078ec0ff */
[C---:B------:R-:W-:Y:S01]  /*75c0*/  IMAD.U32 R88, R78.reuse, 0x10000, RZ ;  /* 0x000100004e587824 */ /* 0x040fe200078e00ff */
[----:B------:R-:W-:Y:S01]  /*75d0*/  LOP3.LUT R78, R78, 0xffff0000, RZ, 0xc0, !PT ;  /* 0xffff00004e4e7812 */ /* 0x000fe200078ec0ff */
[C---:B------:R-:W-:Y:S01]  /*75e0*/  FMUL.FTZ R92, R93.reuse, R79 ;  /* 0x0000004f5d5c7220 */ /* 0x040fe20000410000 */
[----:B------:R-:W-:Y:S02]  /*75f0*/  IMAD.U32 R76, R90, 0x10000, RZ ;  /* 0x000100005a4c7824 */ /* 0x000fe400078e00ff */
[-C--:B------:R-:W-:Y:S01]  /*7600*/  FMUL.FTZ R93, R93, R88.reuse ;  /* 0x000000585d5d7220 */ /* 0x080fe20000410000 */
[----:B------:R-:W-:Y:S01]  /*7610*/  F2FP.BF16.F32.PACK_AB R48, R48, R163 ;  /* 0x000000a33030723e */ /* 0x000fe200000010ff */
[----:B------:R-:W-:-:S02]  /*7620*/  FFMA.FTZ R92, R76, R88, -R92 ;  /* 0x000000584c5c7223 */ /* 0x000fc4000001085c */
[----:B------:R-:W-:Y:S01]  /*7630*/  FFMA.FTZ R93, R76, R79, R93 ;  /* 0x0000004f4c5d7223 */ /* 0x000fe2000001005d */
[----:B------:R-:W-:Y:S02]  /*7640*/  LOP3.LUT R76, R94, 0xffff0000, RZ, 0xc0, !PT ;  /* 0xffff00005e4c7812 */ /* 0x000fe400078ec0ff */
[----:B------:R-:W-:Y:S02]  /*7650*/  LOP3.LUT R79, R90, 0xffff0000, RZ, 0xc0, !PT ;  /* 0xffff00005a4f7812 */ /* 0x000fe400078ec0ff */
[----:B------:R-:W-:Y:S01]  /*7660*/  F2FP.BF16.F32.PACK_AB R51, R51, R89 ;  /* 0x000000593333723e */ /* 0x000fe200000010ff */
[CC--:B------:R-:W-:Y:S01]  /*7670*/  FMUL.FTZ R88, R76.reuse, R77.reuse ;  /* 0x0000004d4c587220 */ /* 0x0c0fe20000410000 */
[-C--:B------:R-:W-:Y:S01]  /*7680*/  FMUL.FTZ R76, R76, R78.reuse ;  /* 0x0000004e4c4c7220 */ /* 0x080fe20000410000 */
[----:B------:R-:W-:Y:S02]  /*7690*/  IMAD.MOV.U32 R89, RZ, RZ, R49 ;  /* 0x000000ffff597224 */ /* 0x000fe400078e0031 */
[C---:B------:R-:W-:Y:S01]  /*76a0*/  FFMA.FTZ R88, R79.reuse, R78, -R88 ;  /* 0x0000004e4f587223 */ /* 0x040fe20000010858 */
[----:B------:R-:W-:-:S04]  /*76b0*/  FFMA.FTZ R76, R79, R77, R76 ;  /* 0x0000004d4f4c7223 */ /* 0x000fc8000001004c */
[----:B------:R-:W-:Y:S01]  /*76c0*/  F2FP.BF16.F32.PACK_AB R90, R88, R92 ;  /* 0x0000005c585a723e */ /* 0x000fe200000010ff */
[----:B------:R-:W-:Y:S01]  /*76d0*/  IMAD.MOV.U32 R88, RZ, RZ, R48 ;  /* 0x000000ffff587224 */ /* 0x000fe200078e0030 */
[----:B------:R-:W-:Y:S01]  /*76e0*/  F2FP.BF16.F32.PACK_AB R76, R76, R93 ;  /* 0x0000005d4c4c723e */ /* 0x000fe200000010ff */
[----:B------:R-:W-:Y:S02]  /*76f0*/  IMAD.MOV.U32 R92, RZ, RZ, R51 ;  /* 0x000000ffff5c7224 */ /* 0x000fe400078e0033 */
[----:B------:R-:W-:Y:S02]  /*7700*/  IMAD.MOV.U32 R93, RZ, RZ, R50 ;  /* 0x000000ffff5d7224 */ /* 0x000fe400078e0032 */
[----:B------:R-:W-:-:S07]  /*7710*/  IMAD.MOV.U32 R94, RZ, RZ, R76 ;  /* 0x000000ffff5e7224 */ /* 0x000fce00078e004c */
.L_x_510:
[----:B------:R-:W-:Y:S05]  /*7720*/  BSYNC B3 ;  /* 0x0000000000037941 */ /* 0x000fea0003800000 */
.L_x_509:
[----:B------:R-:W-:-:S13]  /*7730*/  ISETP.GE.AND P4, PT, R162, R148, PT ;  /* 0x00000094a200720c */ /* 0x000fda0003f86270 */
[--C-:B------:R-:W-:Y:S02]  /*7740*/  @!P4 SHF.R.S32.HI R51, RZ, 0x1f, R162.reuse ;  /* 0x0000001fff33c819 */ /* 0x100fe400000114a2 */
[----:B------:R-:W-:-:S04]  /*7750*/  @!P4 IADD3 R162, P5, P6, R116, R132, R162 ;  /* 0x0000008474a2c210 */ /* 0x000fc80007ebe0a2 */
[----:B------:R-:W-:Y:S02]  /*7760*/  @!P4 IADD3.X R51, R7, R157, R51, P5, P6 ;  /* 0x0000009d0733c210 */ /* 0x000fe40002fec433 */
[----:B------:R-:W-:-:S04]  /*7770*/  IADD3 R49, P5, P6, R116, R132, R26 ;  /* 0x0000008474317210 */ /* 0x000fc80007ebe01a */
[----:B------:R-:W-:Y:S02]  /*7780*/  IADD3.X R50, R7, R157, R30, P5, P6 ;  /* 0x0000009d07327210 */ /* 0x000fe40002fec41e */
[----:B------:R-:W-:-:S04]  /*7790*/  LEA R48, P5, R49, R124, 0x1 ;  /* 0x0000007c31307211 */ /* 0x000fc800078a08ff */
[----:B------:R-:W-:Y:S02]  /*77a0*/  LEA.HI.X R49, R49, R125, R50, 0x1, P5 ;  /* 0x0000007d31317211 */ /* 0x000fe400028f0c32 */
[----:B------:R-:W-:-:S03]  /*77b0*/  @!P4 LEA R50, P5, R162, R124, 0x1 ;  /* 0x0000007ca232c211 */ /* 0x000fc600078a08ff */
[----:B--2---:R2:W-:Y:S01]  /*77c0*/  STG.E.128 desc[UR60][R48.64], R88 ;  /* 0x0000005830007986 */ /* 0x0045e2000c101d3c */
[----:B------:R-:W-:-:S05]  /*77d0*/  @!P4 LEA.HI.X R51, R162, R125, R51, 0x1, P5 ;  /* 0x0000007da233c211 */ /* 0x000fca00028f0c33 */
[----:B0-----:R2:W-:Y:S04]  /*77e0*/  @!P4 STG.E.128 desc[UR60][R50.64], R92 ;  /* 0x0000005c3200c986 */ /* 0x0015e8000c101d3c */
.L_x_508:
[----:B------:R-:W-:Y:S05]  /*77f0*/  BSYNC B2 ;  /* 0x0000000000027941 */ /* 0x000fea0003800000 */
.L_x_507:
[----:B------:R-:W-:Y:S01]  /*7800*/  ISETP.NE.AND P4, PT, R33, RZ, PT ;  /* 0x000000ff2100720c */ /* 0x000fe20003f85270 */
[----:B------:R-:W-:-:S12]  /*7810*/  BSSY B2, `(.L_x_511) ;  /* 0x0000080000027945 */ /* 0x000fd80003800000 */
[----:B------:R-:W-:Y:S05]  /*7820*/  @!P4 BRA `(.L_x_512) ;  /* 0x0000000400f8c947 */ /* 0x000fea0003800000 */
[----:B--2---:R-:W-:Y:S01]  /*7830*/  SEL R48, R127, R152, !P1 ;  /* 0x000000987f307207 */ /* 0x004fe20004800000 */
        /* <DEDUP_REMOVED lines=20> */
[----:B------:R-:W-:Y:S01]  /*7980*/  SHF.R.U64 R46, R46, 0x10, R47 ;  /* 0x000000102e2e7819 */ /* 0x000fe2000000122f */
[----:B0-----:R-:W-:Y:S01]  /*7990*/  IMAD.U32 R93, R77, 0x10000, RZ ;  /* 0x000100004d5d7824 */ /* 0x001fe200078e00ff */
[--C-:B------:R-:W-:Y:S01]  /*79a0*/  SHF.R.U32.HI R89, RZ, 0x10, R57.reuse ;  /* 0x00000010ff597819 */ /* 0x100fe20000011639 */
[----:B--2---:R-:W-:Y:S01]  /*79b0*/  IMAD.U32 R91, R49, 0x10000, RZ ;  /* 0x00010000315b7824 */ /* 0x004fe200078e00ff */
[----:B------:R-:W-:Y:S02]  /*79c0*/  SHF.R.U64 R56, R56, 0x10, R57 ;  /* 0x0000001038387819 */ /* 0x000fe40000001239 */
[----:B------:R-:W-:Y:S02]  /*79d0*/  SHF.R.U64 R57, R58, 0x10, R59 ;  /* 0x000000103a397819 */ /* 0x000fe4000000123b */
[----:B------:R-:W-:Y:S02]  /*79e0*/  SHF.R.U64 R44, R44, 0x10, R45 ;  /* 0x000000102c2c7819 */ /* 0x000fe4000000122d */
[----:B------:R-:W-:-:S02]  /*79f0*/  PRMT R58, R181, 0x5410, R46 ;  /* 0x00005410b53a7816 */ /* 0x000fc4000000002e */
[----:B------:R-:W-:Y:S02]  /*7a00*/  SHF.R.U32.HI R45, RZ, 0x10, R45 ;  /* 0x00000010ff2d7819 */ /* 0x000fe4000001162d */
[----:B------:R-:W-:Y:S02]  /*7a10*/  PRMT R46, R185, 0x5410, R89 ;  /* 0x00005410b92e7816 */ /* 0x000fe40000000059 */
[----:B------:R-:W-:Y:S02]  /*7a20*/  PRMT R45, R184, 0x5410, R45 ;  /* 0x00005410b82d7816 */ /* 0x000fe4000000002d */
[----:B------:R-:W-:Y:S01]  /*7a30*/  SHF.R.U32.HI R59, RZ, 0x10, R59 ;  /* 0x00000010ff3b7819 */ /* 0x000fe2000001163b */
[C---:B------:R-:W-:Y:S01]  /*7a40*/  IMAD.U32 R92, R46.reuse, 0x10000, RZ ;  /* 0x000100002e5c7824 */ /* 0x040fe200078e00ff */
[----:B------:R-:W-:Y:S01]  /*7a50*/  LOP3.LUT R46, R46, 0xffff0000, RZ, 0xc0, !PT ;  /* 0xffff00002e2e7812 */ /* 0x000fe200078ec0ff */
[----:B------:R-:W-:Y:S01]  /*7a60*/  IMAD.U32 R89, R45, 0x10000, RZ ;  /* 0x000100002d597824 */ /* 0x000fe200078e00ff */
[----:B------:R-:W-:Y:S01]  /*7a70*/  LOP3.LUT R77, R77, 0xffff0000, RZ, 0xc0, !PT ;  /* 0xffff00004d4d7812 */ /* 0x000fe200078ec0ff */
[----:B------:R-:W-:Y:S01]  /*7a80*/  FMUL.FTZ R90, R93, R92 ;  /* 0x0000005c5d5a7220 */ /* 0x000fe20000410000 */
[----:B------:R-:W-:-:S02]  /*7a90*/  SHF.R.U32.HI R47, RZ, 0x10, R47 ;  /* 0x00000010ff2f7819 */ /* 0x000fc4000001162f */
[----:B------:R-:W-:Y:S01]  /*7aa0*/  PRMT R59, R182, 0x5410, R59 ;  /* 0x00005410b63b7816 */ /* 0x000fe2000000003b */
[-C--:B------:R-:W-:Y:S01]  /*7ab0*/  FFMA.FTZ R90, R91, R89.reuse, -R90 ;  /* 0x000000595b5a7223 */ /* 0x080fe2000001085a */
[----:B------:R-:W-:Y:S01]  /*7ac0*/  FMUL.FTZ R89, R93, R89 ;  /* 0x000000595d597220 */ /* 0x000fe20000410000 */
[----:B------:R-:W-:Y:S01]  /*7ad0*/  LOP3.LUT R49, R49, 0xffff0000, RZ, 0xc0, !PT ;  /* 0xffff000031317812 */ /* 0x000fe200078ec0ff */
[----:B------:R-:W-:Y:S01]  /*7ae0*/  IMAD.U32 R93, R79, 0x10000, RZ ;  /* 0x000100004f5d7824 */ /* 0x000fe200078e00ff */
[----:B------:R-:W-:Y:S01]  /*7af0*/  PRMT R47, R181, 0x5432, R47 ;  /* 0x00005432b52f7816 */ /* 0x000fe2000000002f */
[----:B------:R-:W-:Y:S01]  /*7b00*/  FFMA.FTZ R89, R91, R92, R89 ;  /* 0x0000005c5b597223 */ /* 0x000fe20000010059 */
[----:B------:R-:W-:Y:S01]  /*7b10*/  LOP3.LUT R91, R45, 0xffff0000, RZ, 0xc0, !PT ;  /* 0xffff00002d5b7812 */ /* 0x000fe200078ec0ff */
[----:B------:R-:W-:Y:S01]  /*7b20*/  FMUL.FTZ R45, R77, R46 ;  /* 0x0000002e4d2d7220 */ /* 0x000fe20000410000 */
[C---:B------:R-:W-:Y:S01]  /*7b30*/  IMAD.U32 R92, R59.reuse, 0x10000, RZ ;  /* 0x000100003b5c7824 */ /* 0x040fe200078e00ff */
[----:B------:R-:W-:-:S02]  /*7b40*/  LOP3.LUT R59, R59, 0xffff0000, RZ, 0xc0, !PT ;  /* 0xffff00003b3b7812 */ /* 0x000fc400078ec0ff */
[-C--:B------:R-:W-:Y:S01]  /*7b50*/  FMUL.FTZ R77, R77, R91.reuse ;  /* 0x0000005b4d4d7220 */ /* 0x080fe20000410000 */
[----:B------:R-:W-:Y:S01]  /*7b60*/  FFMA.FTZ R45, R49, R91, -R45 ;  /* 0x0000005b312d7223 */ /* 0x000fe2000001082d */
[----:B------:R-:W-:Y:S01]  /*7b70*/  IMAD.U32 R91, R51, 0x10000, RZ ;  /* 0x00010000335b7824 */ /* 0x000fe200078e00ff */
[----:B------:R-:W-:Y:S01]  /*7b80*/  LOP3.LUT R79, R79, 0xffff0000, RZ, 0xc0, !PT ;  /* 0xffff00004f4f7812 */ /* 0x000fe200078ec0ff */
[----:B------:R-:W-:Y:S01]  /*7b90*/  FFMA.FTZ R46, R49, R46, R77 ;  /* 0x0000002e312e7223 */ /* 0x000fe2000001004d */
[----:B------:R-:W-:Y:S02]  /*7ba0*/  IMAD.U32 R77, R47, 0x10000, RZ ;  /* 0x000100002f4d7824 */ /* 0x000fe400078e00ff */
[----:B------:R-:W-:Y:S01]  /*7bb0*/  FMUL.FTZ R49, R93, R92 ;  /* 0x0000005c5d317220 */ /* 0x000fe20000410000 */
[----:B------:R-:W-:Y:S02]  /*7bc0*/  PRMT R56, R183, 0x5432, R56 ;  /* 0x00005432b7387816 */ /* 0x000fe40000000038 */
[----:B------:R-:W-:Y:S01]  /*7bd0*/  PRMT R44, R182, 0x5432, R44 ;  /* 0x00005432b62c7816 */ /* 0x000fe2000000002c */
[-C--:B------:R-:W-:Y:S01]  /*7be0*/  FFMA.FTZ R49, R91, R77.reuse, -R49 ;  /* 0x0000004d5b317223 */ /* 0x080fe20000010831 */
[----:B------:R-:W-:Y:S01]  /*7bf0*/  FMUL.FTZ R77, R93, R77 ;  /* 0x0000004d5d4d7220 */ /* 0x000fe20000410000 */
[----:B------:R-:W-:-:S02]  /*7c00*/  F2FP.BF16.F32.PACK_AB R46, R46, R89 ;  /* 0x000000592e2e723e */ /* 0x000fc400000010ff */
[----:B------:R-:W-:Y:S01]  /*7c10*/  PRMT R57, R183, 0x5410, R57 ;  /* 0x00005410b7397816 */ /* 0x000fe20000000039 */
[----:B------:R-:W-:Y:S01]  /*7c20*/  FFMA.FTZ R77, R91, R92, R77 ;  /* 0x0000005c5b4d7223 */ /* 0x000fe2000001004d */
[----:B------:R-:W-:Y:S02]  /*7c30*/  LOP3.LUT R91, R47, 0xffff0000, RZ, 0xc0, !PT ;  /* 0xffff00002f5b7812 */ /* 0x000fe400078ec0ff */
[----:B------:R-:W-:Y:S01]  /*7c40*/  LOP3.LUT R47, R51, 0xffff0000, RZ, 0xc0, !PT ;  /* 0xffff0000332f7812 */ /* 0x000fe200078ec0ff */
[----:B------:R-:W-:Y:S01]  /*7c50*/  FMUL.FTZ R51, R79, R59 ;  /* 0x0000003b4f337220 */ /* 0x000fe20000410000 */
[----:B------:R-:W-:Y:S01]  /*7c60*/  F2FP.BF16.F32.PACK_AB R45, R45, R90 ;  /* 0x0000005a2d2d723e */ /* 0x000fe200000010ff */
[-C--:B------:R-:W-:Y:S02]  /*7c70*/  FMUL.FTZ R79, R79, R91.reuse ;  /* 0x0000005b4f4f7220 */ /* 0x080fe40000410000 */
[C---:B------:R-:W-:Y:S02]  /*7c80*/  FFMA.FTZ R51, R47.reuse, R91, -R51 ;  /* 0x0000005b2f337223 */ /* 0x040fe40000010833 */
[----:B------:R-:W-:Y:S01]  /*7c90*/  FFMA.FTZ R79, R47, R59, R79 ;  /* 0x0000003b2f4f7223 */ /* 0x000fe2000001004f */
[----:B------:R-:W-:-:S02]  /*7ca0*/  IMAD.U32 R59, R76, 0x10000, RZ ;  /* 0x000100004c3b7824 */ /* 0x000fc400078e00ff */
[----:B------:R-:W-:Y:S01]  /*7cb0*/  F2FP.BF16.F32.PACK_AB R51, R51, R49 ;  /* 0x000000313333723e */ /* 0x000fe200000010ff */
[----:B------:R-:W-:Y:S01]  /*7cc0*/  IMAD.U32 R49, R56, 0x10000, RZ ;  /* 0x0001000038317824 */ /* 0x000fe200078e00ff */
[----:B------:R-:W-:Y:S01]  /*7cd0*/  F2FP.BF16.F32.PACK_AB R79, R79, R77 ;  /* 0x0000004d4f4f723e */ /* 0x000fe200000010ff */
[----:B------:R-:W-:Y:S01]  /*7ce0*/  IMAD.U32 R77, R44, 0x10000, RZ ;  /* 0x000100002c4d7824 */ /* 0x000fe200078e00ff */
[----:B------:R-:W-:Y:S01]  /*7cf0*/  LOP3.LUT R56, R56, 0xffff0000, RZ, 0xc0, !PT ;  /* 0xffff000038387812 */ /* 0x000fe200078ec0ff */
[C---:B------:R-:W-:Y:S01]  /*7d00*/  FMUL.FTZ R89, R59.reuse, R49 ;  /* 0x000000313b597220 */ /* 0x040fe20000410000 */
[----:B------:R-:W-:Y:S02]  /*7d10*/  IMAD.U32 R47, R48, 0x10000, RZ ;  /* 0x00010000302f7824 */ /* 0x000fe400078e00ff */
[-C--:B------:R-:W-:Y:S01]  /*7d20*/  FMUL.FTZ R59, R59, R77.reuse ;  /* 0x0000004d3b3b7220 */ /* 0x080fe20000410000 */
[----:B------:R-:W-:Y:S01]  /*7d30*/  LOP3.LUT R44, R44, 0xffff0000, RZ, 0xc0, !PT ;  /* 0xffff00002c2c7812 */ /* 0x000fe200078ec0ff */
[----:B------:R-:W-:-:S02]  /*7d40*/  FFMA.FTZ R89, R47, R77, -R89 ;  /* 0x0000004d2f597223 */ /* 0x000fc40000010859 */
[----:B------:R-:W-:Y:S01]  /*7d50*/  FFMA.FTZ R59, R47, R49, R59 ;  /* 0x000000312f3b7223 */ /* 0x000fe2000001003b */
[----:B------:R-:W-:Y:S01]  /*7d60*/  LOP3.LUT R47, R76, 0xffff0000, RZ, 0xc0, !PT ;  /* 0xffff00004c2f7812 */ /* 0x000fe200078ec0ff */
[----:B------:R-:W-:Y:S01]  /*7d70*/  IMAD.U32 R77, R78, 0x10000, RZ ;  /* 0x000100004e4d7824 */ /* 0x000fe200078e00ff */
        /* <DEDUP_REMOVED lines=18> */
[C---:B------:R-:W-:Y:S01]  /*7ea0*/  FMUL.FTZ R50, R48.reuse, R57 ;  /* 0x0000003930327220 */ /* 0x040fe20000410000 */
[----:B------:R-:W-:-:S03]  /*7eb0*/  FMUL.FTZ R48, R48, R58 ;  /* 0x0000003a30307220 */ /* 0x000fc60000410000 */
[C---:B------:R-:W-:Y:S01]  /*7ec0*/  FFMA.FTZ R50, R49.reuse, R58, -R50 ;  /* 0x0000003a31327223 */ /* 0x040fe20000010832 */
[----:B------:R-:W-:Y:S01]  /*7ed0*/  FFMA.FTZ R48, R49, R57, R48 ;  /* 0x0000003931307223 */ /* 0x000fe20000010030 */
[----:B------:R-:W-:-:S03]  /*7ee0*/  IMAD.MOV.U32 R49, RZ, RZ, R45 ;  /* 0x000000ffff317224 */ /* 0x000fc600078e002d */
[----:B------:R-:W-:Y:S01]  /*7ef0*/  F2FP.BF16.F32.PACK_AB R50, R50, R76 ;  /* 0x0000004c3232723e */ /* 0x000fe200000010ff */
[----:B------:R-:W-:Y:S01]  /*7f00*/  IMAD.MOV.U32 R76, RZ, RZ, R47 ;  /* 0x000000ffff4c7224 */ /* 0x000fe200078e002f */
[----:B------:R-:W-:Y:S01]  /*7f10*/  F2FP.BF16.F32.PACK_AB R78, R48, R77 ;  /* 0x0000004d304e723e */ /* 0x000fe200000010ff */
[----:B------:R-:W-:Y:S02]  /*7f20*/  IMAD.MOV.U32 R48, RZ, RZ, R44 ;  /* 0x000000ffff307224 */ /* 0x000fe400078e002c */
[----:B------:R-:W-:-:S07]  /*7f30*/  IMAD.MOV.U32 R77, RZ, RZ, R46 ;  /* 0x000000ffff4d7224 */ /* 0x000fce00078e002e */
.L_x_514:
[----:B------:R-:W-:Y:S05]  /*7f40*/  BSYNC B3 ;  /* 0x0000000000037941 */ /* 0x000fea0003800000 */
.L_x_513:
        /* <DEDUP_REMOVED lines=12> */
.L_x_512:
[----:B------:R-:W-:Y:S05]  /*8010*/  BSYNC B2 ;  /* 0x0000000000027941 */ /* 0x000fea0003800000 */
.L_x_511:
[----:B------:R-:W-:-:S13]  /*8020*/  ISETP.NE.AND P4, PT, R34, RZ, PT ;  /* 0x000000ff2200720c */ /* 0x000fda0003f85270 */
[----:B------:R-:W-:Y:S05]  /*8030*/  @!P4 BRA `(.L_x_506) ;  /* 0x000000080008c947 */ /* 0x000fea0003800000 */
[----:B---3--:R-:W3:Y:S01]  /*8040*/  LDL R44, [R1+0x10] ;  /* 0x00001000012c7983 */ /* 0x008ee20000100800 */
[----:B------:R-:W-:Y:S01]  /*8050*/  IADD3 R56, P4, P5, R116, R132, R28 ;  /* 0x0000008474387210 */ /* 0x000fe20007d9e01c */
[----:B------:R-:W-:Y:S03]  /*8060*/  BSSY B2, `(.L_x_515) ;  /* 0x0000075000027945 */ /* 0x000fe60003800000 */
[----:B------:R-:W-:Y:S02]  /*8070*/  IADD3.X R57, R7, R157, R32, P4, P5 ;  /* 0x0000009d07397210 */ /* 0x000fe400027ea420 */
[----:B------:R-:W-:Y:S02]  /*8080*/  ISETP.GE.AND P4, PT, R3, R126, PT ;  /* 0x0000007e0300720c */ /* 0x000fe40003f86270 */
[----:B---3--:R-:W-:-:S04]  /*8090*/  LOP3.LUT P6, RZ, R44, 0x1, RZ, 0xc0, !PT ;  /* 0x000000012cff7812 */ /* 0x008fc800078cc0ff */
[----:B------:R-:W-:-:S04]  /*80a0*/  SEL R44, R127, R152, !P6 ;  /* 0x000000987f2c7207 */ /* 0x000fc80007000000 */
        /* <DEDUP_REMOVED lines=11> */
[C---:B--2---:R-:W-:Y:S02]  /*8160*/  IMAD R48, R16.reuse, 0x5400, R44 ;  /* 0x0000540010307824 */ /* 0x044fe400078e022c */
[----:B------:R-:W-:Y:S02]  /*8170*/  IMAD R44, R16, 0x5400, R144 ;  /* 0x00005400102c7824 */ /* 0x000fe400078e0290 */
[--C-:B------:R-:W-:Y:S02]  /*8180*/  IMAD R48, R48, 0x2, R2.reuse ;  /* 0x0000000230307824 */ /* 0x100fe400078e0202 */
[----:B------:R-:W-:-:S04]  /*8190*/  IMAD R44, R44, 0x2, R2 ;  /* 0x000000022c2c7824 */ /* 0x000fc800078e0202 */
[----:B------:R-:W0:Y:S04]  /*81a0*/  LDS.128 R48, [R48+0x21400] ;  /* 0x0214000030307984 */ /* 0x000e280000000c00 */
[----:B------:R-:W2:Y:S01]  /*81b0*/  LDS.128 R44, [R44+0x21400] ;  /* 0x021400002c2c7984 */ /* 0x000ea20000000c00 */
[----:B------:R-:W-:Y:S05]  /*81c0*/  @P4 BRA `(.L_x_516) ;  /* 0x0000000400784947 */ /* 0x000fea0003800000 */
[--C-:B------:R-:W-:Y:S01]  /*81d0*/  SHF.R.U32.HI R59, RZ, 0x10, R41.reuse ;  /* 0x00000010ff3b7819 */ /* 0x100fe20000011629 */
[----:B0-----:R-:W-:Y:S01]  /*81e0*/  IMAD.U32 R77, R49, 0x10000, RZ ;  /* 0x00010000314d7824 */ /* 0x001fe200078e00ff */
[----:B------:R-:W-:Y:S02]  /*81f0*/  SHF.R.U64 R40, R40, 0x10, R41 ;  /* 0x0000001028287819 */ /* 0x000fe40000001229 */
[----:B------:R-:W-:Y:S02]  /*8200*/  SHF.R.U32.HI R76, RZ, 0x10, R53 ;  /* 0x00000010ff4c7819 */ /* 0x000fe40000011635 */
[--C-:B------:R-:W-:Y:S02]  /*8210*/  SHF.R.U64 R41, R42, 0x10, R43.reuse ;  /* 0x000000102a297819 */ /* 0x100fe4000000122b */
[----:B------:R-:W-:Y:S02]  /*8220*/  SHF.R.U32.HI R42, RZ, 0x10, R43 ;  /* 0x00000010ff2a7819 */ /* 0x000fe4000001162b */
[----:B------:R-:W-:Y:S01]  /*8230*/  PRMT R43, R179, 0x5432, R59 ;  /* 0x00005432b32b7816 */ /* 0x000fe2000000003b */
[----:B--2---:R-:W-:Y:S01]  /*8240*/  IMAD.U32 R59, R45, 0x10000, RZ ;  /* 0x000100002d3b7824 */ /* 0x004fe200078e00ff */
[----:B------:R-:W-:-:S02]  /*8250*/  PRMT R179, R179, 0x5410, R76 ;  /* 0x00005410b3b37816 */ /* 0x000fc4000000004c */
[----:B------:R-:W-:Y:S01]  /*8260*/  LOP3.LUT R45, R45, 0xffff0000, RZ, 0xc0, !PT ;  /* 0xffff00002d2d7812 */ /* 0x000fe200078ec0ff */
[C---:B------:R-:W-:Y:S01]  /*8270*/  IMAD.U32 R78, R43.reuse, 0x10000, RZ ;  /* 0x000100002b4e7824 */ /* 0x040fe200078e00ff */
[----:B------:R-:W-:Y:S01]  /*8280*/  LOP3.LUT R43, R43, 0xffff0000, RZ, 0xc0, !PT ;  /* 0xffff00002b2b7812 */ /* 0x000fe200078ec0ff */
[C---:B------:R-:W-:Y:S01]  /*8290*/  IMAD.U32 R76, R179.reuse, 0x10000, RZ ;  /* 0x00010000b34c7824 */ /* 0x040fe200078e00ff */
[----:B------:R-:W-:Y:S02]  /*82a0*/  LOP3.LUT R179, R179, 0xffff0000, RZ, 0xc0, !PT ;  /* 0xffff0000b3b37812 */ /* 0x000fe400078ec0ff */
[C---:B------:R-:W-:Y:S01]  /*82b0*/  PRMT R40, R178.reuse, 0x5432, R40 ;  /* 0x00005432b2287816 */ /* 0x040fe20000000028 */
[C---:B------:R-:W-:Y:S01]  /*82c0*/  FMUL.FTZ R79, R77.reuse, R76 ;  /* 0x0000004c4d4f7220 */ /* 0x040fe20000410000 */
[-C--:B------:R-:W-:Y:S01]  /*82d0*/  FMUL.FTZ R77, R77, R78.reuse ;  /* 0x0000004e4d4d7220 */ /* 0x080fe20000410000 */
[----:B------:R-:W-:Y:S02]  /*82e0*/  PRMT R178, R178, 0x5410, R42 ;  /* 0x00005410b2b27816 */ /* 0x000fe4000000002a */
[C---:B------:R-:W-:Y:S01]  /*82f0*/  FFMA.FTZ R79, R59.reuse, R78, -R79 ;  /* 0x0000004e3b4f7223 */ /* 0x040fe2000001084f */
[----:B------:R-:W-:Y:S01]  /*8300*/  FFMA.FTZ R77, R59, R76, R77 ;  /* 0x0000004c3b4d7223 */ /* 0x000fe2000001004d */
[----:B------:R-:W-:-:S02]  /*8310*/  LOP3.LUT R59, R49, 0xffff0000, RZ, 0xc0, !PT ;  /* 0xffff0000313b7812 */ /* 0x000fc400078ec0ff */
[----:B------:R-:W-:Y:S02]  /*8320*/  SHF.R.U32.HI R76, RZ, 0x10, R55 ;  /* 0x00000010ff4c7819 */ /* 0x000fe40000011637 */
[----:B------:R-:W-:Y:S01]  /*8330*/  SHF.R.U64 R52, R52, 0x10, R53 ;  /* 0x0000001034347819 */ /* 0x000fe20000001235 */
[C---:B------:R-:W-:Y:S01]  /*8340*/  FMUL.FTZ R49, R59.reuse, R179 ;  /* 0x000000b33b317220 */ /* 0x040fe20000410000 */
[-C--:B------:R-:W-:Y:S01]  /*8350*/  FMUL.FTZ R59, R59, R43.reuse ;  /* 0x0000002b3b3b7220 */ /* 0x080fe20000410000 */
[----:B------:R-:W-:Y:S01]  /*8360*/  PRMT R76, R177, 0x5432, R76 ;  /* 0x00005432b14c7816 */ /* 0x000fe2000000004c */
[----:B------:R-:W-:Y:S02]  /*8370*/  IMAD.U32 R53, R178, 0x10000, RZ ;  /* 0x00010000b2357824 */ /* 0x000fe400078e00ff */
[C---:B------:R-:W-:Y:S01]  /*8380*/  FFMA.FTZ R49, R45.reuse, R43, -R49 ;  /* 0x0000002b2d317223 */ /* 0x040fe20000010831 */
[----:B------:R-:W-:Y:S01]  /*8390*/  FFMA.FTZ R59, R45, R179, R59 ;  /* 0x000000b32d3b7223 */ /* 0x000fe2000001003b */
[----:B------:R-:W-:Y:S01]  /*83a0*/  IMAD.U32 R45, R51, 0x10000, RZ ;  /* 0x00010000332d7824 */ /* 0x000fe200078e00ff */
[----:B------:R-:W-:Y:S01]  /*83b0*/  PRMT R42, R176, 0x5432, R52 ;  /* 0x00005432b02a7816 */ /* 0x000fe20000000034 */
[C---:B------:R-:W-:Y:S01]  /*83c0*/  IMAD.U32 R43, R76.reuse, 0x10000, RZ ;  /* 0x000100004c2b7824 */ /* 0x040fe200078e00ff */
[----:B------:R-:W-:Y:S01]  /*83d0*/  LOP3.LUT R76, R76, 0xffff0000, RZ, 0xc0, !PT ;  /* 0xffff00004c4c7812 */ /* 0x000fe200078ec0ff */
[----:B------:R-:W-:Y:S01]  /*83e0*/  IMAD.U32 R52, R47, 0x10000, RZ ;  /* 0x000100002f347824 */ /* 0x000fe200078e00ff */
[----:B------:R-:W-:Y:S01]  /*83f0*/  SHF.R.U64 R54, R54, 0x10, R55 ;  /* 0x0000001036367819 */ /* 0x000fe20000001237 */
[C---:B------:R-:W-:Y:S01]  /*8400*/  FMUL.FTZ R78, R45.reuse, R43 ;  /* 0x0000002b2d4e7220 */ /* 0x040fe20000410000 */
[----:B------:R-:W-:Y:S01]  /*8410*/  FMUL.FTZ R45, R45, R53 ;  /* 0x000000352d2d7220 */ /* 0x000fe20000410000 */
[----:B------:R-:W-:Y:S01]  /*8420*/  PRMT R41, R177, 0x5410, R41 ;  /* 0x00005410b1297816 */ /* 0x000fe20000000029 */
[----:B------:R-:W-:-:S02]  /*8430*/  IMAD.U32 R55, R50, 0x10000, RZ ;  /* 0x0001000032377824 */ /* 0x000fc400078e00ff */
[C---:B------:R-:W-:Y:S01]  /*8440*/  FFMA.FTZ R53, R52.reuse, R53, -R78 ;  /* 0x0000003534357223 */ /* 0x040fe2000001084e */
[----:B------:R-:W-:Y:S01]  /*8450*/  FFMA.FTZ R52, R52, R43, R45 ;  /* 0x0000002b34347223 */ /* 0x000fe2000001002d */
[----:B------:R-:W-:Y:S02]  /*8460*/  LOP3.LUT R78, R51, 0xffff0000, RZ, 0xc0, !PT ;  /* 0xffff0000334e7812 */ /* 0x000fe400078ec0ff */
[----:B------:R-:W-:Y:S02]  /*8470*/  LOP3.LUT R45, R178, 0xffff0000, RZ, 0xc0, !PT ;  /* 0xffff0000b22d7812 */ /* 0x000fe400078ec0ff */
[----:B------:R-:W-:Y:S01]  /*8480*/  LOP3.LUT R43, R47, 0xffff0000, RZ, 0xc0, !PT ;  /* 0xffff00002f2b7812 */ /* 0x000fe200078ec0ff */
[----:B------:R-:W-:Y:S01]  /*8490*/  FMUL.FTZ R51, R78, R76 ;  /* 0x0000004c4e337220 */ /* 0x000fe20000410000 */
[----:B------:R-:W-:Y:S01]  /*84a0*/  PRMT R54, R176, 0x5410, R54 ;  /* 0x00005410b0367816 */ /* 0x000fe20000000036 */
[----:B------:R-:W-:Y:S01]  /*84b0*/  FMUL.FTZ R47, R78, R45 ;  /* 0x0000002d4e2f7220 */ /* 0x000fe20000410000 */
[----:B------:R-:W-:-:S02]  /*84c0*/  IMAD.U32 R78, R40, 0x10000, RZ ;  /* 0x00010000284e7824 */ /* 0x000fc400078e00ff */
[C---:B------:R-:W-:Y:S01]  /*84d0*/  FFMA.FTZ R45, R43.reuse, R45, -R51 ;  /* 0x0000002d2b2d7223 */ /* 0x040fe20000010833 */
[----:B------:R-:W-:Y:S02]  /*84e0*/  IMAD.U32 R51, R42, 0x10000, RZ ;  /* 0x000100002a337824 */ /* 0x000fe400078e00ff */
[----:B------:R-:W-:Y:S01]  /*84f0*/  FFMA.FTZ R43, R43, R76, R47 ;  /* 0x0000004c2b2b7223 */ /* 0x000fe2000001002f */
[C---:B------:R-:W-:Y:S01]  /*8500*/  IMAD.U32 R76, R48.reuse, 0x10000, RZ ;  /* 0x00010000304c7824 */ /* 0x040fe200078e00ff */
[----:B------:R-:W-:Y:S01]  /*8510*/  LOP3.LUT R48, R48, 0xffff0000, RZ, 0xc0, !PT ;  /* 0xffff000030307812 */ /* 0x000fe200078ec0ff */
[----:B------:R-:W-:Y:S01]  /*8520*/  IMAD.U32 R47, R44, 0x10000, RZ ;  /* 0x000100002c2f7824 */ /* 0x000fe200078e00ff */
[----:B------:R-:W-:Y:S01]  /*8530*/  LOP3.LUT R42, R42, 0xffff0000, RZ, 0xc0, !PT ;  /* 0xffff00002a2a7812 */ /* 0x000fe200078ec0ff */
[C---:B------:R-:W-:Y:S01]  /*8540*/  FMUL.FTZ R88, R76.reuse, R51 ;  /* 0x000000334c587220 */ /* 0x040fe20000410000 */
[----:B------:R-:W-:Y:S01]  /*8550*/  FMUL.FTZ R76, R76, R78 ;  /* 0x0000004e4c4c7220 */ /* 0x000fe20000410000 */
[----:B------:R-:W-:-:S02]  /*8560*/  LOP3.LUT R40, R40, 0xffff0000, RZ, 0xc0, !PT ;  /* 0xffff000028287812 */ /* 0x000fc400078ec0ff */
[C---:B------:R-:W-:Y:S01]  /*8570*/  FFMA.FTZ R88, R47.reuse, R78, -R88 ;  /* 0x0000004e2f587223 */ /* 0x040fe20000010858 */
[----:B------:R-:W-:Y:S01]  /*8580*/  FFMA.FTZ R76, R47, R51, R76 ;  /* 0x000000332f4c7223 */ /* 0x000fe2000001004c */
[----:B------:R-:W-:Y:S01]  /*8590*/  LOP3.LUT R44, R44, 0xffff0000, RZ, 0xc0, !PT ;  /* 0xffff00002c2c7812 */ /* 0x000fe200078ec0ff */
[C---:B------:R-:W-:Y:S01]  /*85a0*/  FMUL.FTZ R47, R48.reuse, R42 ;  /* 0x0000002a302f7220 */ /* 0x040fe20000410000 */
[-C--:B------:R-:W-:Y:S01]  /*85b0*/  FMUL.FTZ R48, R48, R40.reuse ;  /* 0x0000002830307220 */ /* 0x080fe20000410000 */
[----:B------:R-:W-:Y:S02]  /*85c0*/  LOP3.LUT R50, R50, 0xffff0000, RZ, 0xc0, !PT ;  /* 0xffff000032327812 */ /* 0x000fe400078ec0ff */
[C---:B------:R-:W-:Y:S01]  /*85d0*/  FFMA.FTZ R47, R44.reuse, R40, -R47 ;  /* 0x000000282c2f7223 */ /* 0x040fe2000001082f */
[----:B------:R-:W-:Y:S01]  /*85e0*/  FFMA.FTZ R48, R44, R42, R48 ;  /* 0x0000002a2c307223 */ /* 0x000fe20000010030 */
[C---:B------:R-:W-:Y:S01]  /*85f0*/  IMAD.U32 R42, R54.reuse, 0x10000, RZ ;  /* 0x00010000362a7824 */ /* 0x040fe200078e00ff */
[----:B------:R-:W-:Y:S01]  /*8600*/  LOP3.LUT R54, R54, 0xffff0000, RZ, 0xc0, !PT ;  /* 0xffff000036367812 */ /* 0x000fe200078ec0ff */
[C---:B------:R-:W-:Y:S01]  /*8610*/  IMAD.U32 R44, R41.reuse, 0x10000, RZ ;  /* 0x00010000292c7824 */ /* 0x040fe200078e00ff */
[----:B------:R-:W-:Y:S01]  /*8620*/  LOP3.LUT R41, R41, 0xffff0000, RZ, 0xc0, !PT ;  /* 0xffff000029297812 */ /* 0x000fe200078ec0ff */
[----:B------:R-:W-:Y:S01]  /*8630*/  FMUL.FTZ R51, R55, R42 ;  /* 0x0000002a37337220 */ /* 0x000fe20000410000 */
[----:B------:R-:W-:-:S02]  /*8640*/  IMAD.U32 R40, R46, 0x10000, RZ ;  /* 0x000100002e287824 */ /* 0x000fc400078e00ff */
[-C--:B------:R-:W-:Y:S01]  /*8650*/  FMUL.FTZ R55, R55, R44.reuse ;  /* 0x0000002c37377220 */ /* 0x080fe20000410000 */
[----:B------:R-:W-:Y:S01]  /*8660*/  LOP3.LUT R46, R46, 0xffff0000, RZ, 0xc0, !PT ;  /* 0xffff00002e2e7812 */ /* 0x000fe200078ec0ff */
[C---:B------:R-:W-:Y:S02]  /*8670*/  FFMA.FTZ R51, R40.reuse, R44, -R51 ;  /* 0x0000002c28337223 */ /* 0x040fe40000010833 */
[----:B------:R-:W-:Y:S01]  /*8680*/  FFMA.FTZ R55, R40, R42, R55 ;  /* 0x0000002a28377223 */ /* 0x000fe20000010037 */
[C---:B------:R-:W-:Y:S01]  /*8690*/  FMUL.FTZ R40, R50.reuse, R54 ;  /* 0x0000003632287220 */ /* 0x040fe20000410000 */
[----:B------:R-:W-:Y:S01]  /*86a0*/  FMUL.FTZ R50, R50, R41 ;  /* 0x0000002932327220 */ /* 0x000fe20000410000 */
[----:B------:R-:W-:Y:S02]  /*86b0*/  F2FP.BF16.F32.PACK_AB R49, R49, R79 ;  /* 0x0000004f3131723e */ /* 0x000fe400000010ff */
[C---:B------:R-:W-:Y:S01]  /*86c0*/  FFMA.FTZ R40, R46.reuse, R41, -R40 ;  /* 0x000000292e287223 */ /* 0x040fe20000010828 */
[----:B------:R-:W-:Y:S01]  /*86d0*/  F2FP.BF16.F32.PACK_AB R47, R47, R88 ;  /* 0x000000582f2f723e */ /* 0x000fe200000010ff */
[----:B------:R-:W-:Y:S01]  /*86e0*/  FFMA.FTZ R50, R46, R54, R50 ;  /* 0x000000362e327223 */ /* 0x000fe20000010032 */
[----:B------:R-:W-:Y:S01]  /*86f0*/  F2FP.BF16.F32.PACK_AB R53, R45, R53 ;  /* 0x000000352d35723e */ /* 0x000fe200000010ff */
[----:B------:R-:W-:Y:S01]  /*8700*/  IMAD.MOV.U32 R45, RZ, RZ, R49 ;  /* 0x000000ffff2d7224 */ /* 0x000fe200078e0031 */
        /* <DEDUP_REMOVED lines=9> */
[----:B------:R-:W-:-:S07]  /*87a0*/  IMAD.MOV.U32 R46, RZ, RZ, R40 ;  /* 0x000000ffff2e7224 */ /* 0x000fce00078e0028 */
.L_x_516:
[----:B------:R-:W-:Y:S05]  /*87b0*/  BSYNC B2 ;  /* 0x0000000000027941 */ /* 0x000fea0003800000 */
.L_x_515:
[----:B------:R-:W-:-:S13]  /*87c0*/  ISETP.GE.AND P4, PT, R58, R148, PT ;  /* 0x000000943a00720c */ /* 0x000fda0003f86270 */
[--C-:B------:R-:W-:Y:S02]  /*87d0*/  @!P4 SHF.R.S32.HI R40, RZ, 0x1f, R58.reuse ;  /* 0x0000001fff28c819 */ /* 0x100fe4000001143a */
[----:B------:R-:W-:-:S04]  /*87e0*/  @!P4 IADD3 R58, P5, P6, R116, R132, R58 ;  /* 0x00000084743ac210 */ /* 0x000fc80007ebe03a */
[----:B------:R-:W-:Y:S02]  /*87f0*/  @!P4 IADD3.X R157, R7, R157, R40, P5, P6 ;  /* 0x0000009d079dc210 */ /* 0x000fe40002fec428 */
[----:B------:R-:W-:-:S04]  /*8800*/  LEA R40, P5, R56, R124, 0x1 ;  /* 0x0000007c38287211 */ /* 0x000fc800078a08ff */
[----:B------:R-:W-:Y:S02]  /*8810*/  LEA.HI.X R41, R56, R125, R57, 0x1, P5 ;  /* 0x0000007d38297211 */ /* 0x000fe400028f0c39 */
[----:B------:R-:W-:-:S03]  /*8820*/  @!P4 LEA R42, P5, R58, R124, 0x1 ;  /* 0x0000007c3a2ac211 */ /* 0x000fc600078a08ff */
[----:B--2---:R4:W-:Y:S01]  /*8830*/  STG.E.128 desc[UR60][R40.64], R44 ;  /* 0x0000002c28007986 */ /* 0x0049e2000c101d3c */
[----:B------:R-:W-:-:S05]  /*8840*/  @!P4 LEA.HI.X R43, R58, R125, R157, 0x1, P5 ;  /* 0x0000007d3a2bc211 */ /* 0x000fca00028f0c9d */
[----:B0-----:R4:W-:Y:S04]  /*8850*/  @!P4 STG.E.128 desc[UR60][R42.64], R48 ;  /* 0x000000302a00c986 */ /* 0x0019e8000c101d3c */
.L_x_506:
[----:B------:R-:W-:Y:S05]  /*8860*/  BSYNC B1 ;  /* 0x0000000000017941 */ /* 0x000fea0003800000 */
.L_x_505:
[-C--:B--2-4-:R-:W-:Y:S02]  /*8870*/  IMAD R40, R153, R130.reuse, RZ ;  /* 0x0000008299287224 */ /* 0x094fe400078e02ff */
[----:B------:R-:W-:-:S04]  /*8880*/  IMAD.WIDE.U32 R128, R229, R130, R128 ;  /* 0x00000082e5807225 */ /* 0x000fc800078e0080 */
[----:B------:R-:W-:Y:S01]  /*8890*/  IMAD R40, R229, R131, R40 ;  /* 0x00000083e5287224 */ /* 0x000fe200078e0228 */
[----:B------:R-:W-:Y:S06]  /*88a0*/  @P3 BRA `(.L_x_475) ;  /* 0x0000001c00043947 */ /* 0x000fec0003800000 */
[----:B------:R-:W-:Y:S01]  /*88b0*/  ISETP.NE.AND P3, PT, R29, RZ, PT ;  /* 0x000000ff1d00720c */ /* 0x000fe20003f65270 */
[----:B------:R-:W-:Y:S01]  /*88c0*/  BSSY B1, `(.L_x_517) ;  /* 0x0000082000017945 */ /* 0x000fe20003800000 */
[----:B------:R-:W-:-:S11]  /*88d0*/  IMAD.IADD R52, R129, 0x1, R40 ;  /* 0x0000000181347824 */ /* 0x000fd600078e0228 */
[----:B------:R-:W-:Y:S05]  /*88e0*/  @!P3 BRA `(.L_x_518) ;  /* 0x0000000400fcb947 */ /* 0x000fea0003800000 */
[----:B------:R-:W-:Y:S01]  /*88f0*/  SEL R40, R127, R152, !P0 ;  /* 0x000000987f287207 */ /* 0x000fe20004000000 */
[----:B------:R-:W-:Y:S01]  /*8900*/  BSSY B2, `(.L_x_519) ;  /* 0x0000073000027945 */ /* 0x000fe20003800000 */
[----:B------:R-:W-:Y:S02]  /*8910*/  SHF.R.U32.HI R42, RZ, 0x3, R207 ;  /* 0x00000003ff2a7819 */ /* 0x000fe400000116cf */
[----:B------:R-:W-:Y:S02]  /*8920*/  SHF.R.S32.HI R41, RZ, 0x1f, R40 ;  /* 0x0000001fff297819 */ /* 0x000fe40000011428 */
[----:B---3--:R-:W-:Y:S02]  /*8930*/  IADD3 R49, P3, P4, R116, R128, R26 ;  /* 0x0000008074317210 */ /* 0x008fe40007c7e01a */
[----:B------:R-:W-:Y:S02]  /*8940*/  LEA.HI R41, R41, R40, RZ, 0x4 ;  /* 0x0000002829297211 */ /* 0x000fe400078f20ff */
[----:B------:R-:W-:-:S02]  /*8950*/  IADD3.X R50, R7, R52, R30, P3, P4 ;  /* 0x0000003407327210 */ /* 0x000fc40001fe841e */
[----:B------:R-:W-:Y:S02]  /*8960*/  LEA.HI.SX32 R48, R41, R120, 0x1c ;  /* 0x0000007829307211 */ /* 0x000fe400078fe2ff */
[----:B------:R-:W-:Y:S02]  /*8970*/  ISETP.GE.AND P3, PT, R18, R126, PT ;  /* 0x0000007e1200720c */ /* 0x000fe40003f66270 */
[----:B------:R-:W-:-:S04]  /*8980*/  SHF.R.S32.HI R41, RZ, 0x1f, R48 ;  /* 0x0000001fff297819 */ /* 0x000fc80000011430 */
[----:B------:R-:W-:Y:S01]  /*8990*/  LEA.HI R41, R41, R48, RZ, 0x3 ;  /* 0x0000003029297211 */ /* 0x000fe200078f18ff */
[----:B------:R-:W-:-:S03]  /*89a0*/  IMAD.SHL.U32 R48, R48, 0x8, RZ ;  /* 0x0000000830307824 */ /* 0x000fc600078e00ff */
[----:B------:R-:W-:Y:S02]  /*89b0*/  SHF.R.S32.HI R41, RZ, 0x3, R41 ;  /* 0x00000003ff297819 */ /* 0x000fe40000011429 */
[----:B------:R-:W-:-:S03]  /*89c0*/  LOP3.LUT R40, R207, 0x38, R48, 0xf8, !PT ;  /* 0x00000038cf287812 */ /* 0x000fc600078ef830 */
[----:B------:R-:W-:Y:S01]  /*89d0*/  IMAD R41, R41, 0x1c00, R217 ;  /* 0x00001c0029297824 */ /* 0x000fe200078e02d9 */
[----:B------:R-:W-:-:S05]  /*89e0*/  LOP3.LUT R40, R40, R42, RZ, 0x3c, !PT ;  /* 0x0000002a28287212 */ /* 0x000fca00078e3cff */
[----:B------:R-:W-:Y:S02]  /*89f0*/  IMAD.IADD R41, R41, 0x1, R40 ;  /* 0x0000000129297824 */ /* 0x000fe400078e0228 */
[C---:B------:R-:W-:Y:S02]  /*8a00*/  IMAD R40, R16.reuse, 0x5400, R145 ;  /* 0x0000540010287824 */ /* 0x040fe400078e0291 */
[----:B------:R-:W-:Y:S02]  /*8a10*/  IMAD R44, R16, 0x5400, R41 ;  /* 0x00005400102c7824 */ /* 0x000fe400078e0229 */
[--C-:B------:R-:W-:Y:S02]  /*8a20*/  IMAD R40, R40, 0x2, R2.reuse ;  /* 0x0000000228287824 */ /* 0x100fe400078e0202 */
[----:B------:R-:W-:-:S04]  /*8a30*/  IMAD R44, R44, 0x2, R2 ;  /* 0x000000022c2c7824 */ /* 0x000fc800078e0202 */
[----:B------:R-:W0:Y:S04]  /*8a40*/  LDS.128 R40, [R40+0x21400] ;  /* 0x0214000028287984 */ /* 0x000e280000000c00 */
[----:B------:R-:W2:Y:S01]  /*8a50*/  LDS.128 R44, [R44+0x21400] ;  /* 0x021400002c2c7984 */ /* 0x000ea20000000c00 */
[----:B------:R-:W-:Y:S05]  /*8a60*/  @P3 BRA `(.L_x_520) ;  /* 0x0000000400703947 */ /* 0x000fea0003800000 */
[----:B------:R-:W-:Y:S01]  /*8a70*/  SHF.R.U32.HI R56, RZ, 0x10, R85 ;  /* 0x00000010ff387819 */ /* 0x000fe20000011655 */
[----:B0-----:R-:W-:Y:S01]  /*8a80*/  IMAD.U32 R58, R41, 0x10000, RZ ;  /* 0x00010000293a7824 */ /* 0x001fe200078e00ff */
[----:B------:R-:W-:Y:S01]  /*8a90*/  SHF.R.U32.HI R55, RZ, 0x10, R69 ;  /* 0x00000010ff377819 */ /* 0x000fe20000011645 */
[----:B------:R-:W-:Y:S01]  /*8aa0*/  IMAD.U32 R57, R40, 0x10000, RZ ;  /* 0x0001000028397824 */ /* 0x000fe200078e00ff */
[----:B------:R-:W-:Y:S01]  /*8ab0*/  PRMT R56, R175, 0x5432, R56 ;  /* 0x00005432af387816 */ /* 0x000fe20000000038 */
[----:B--2---:R-:W-:Y:S01]  /*8ac0*/  IMAD.U32 R77, R46, 0x10000, RZ ;  /* 0x000100002e4d7824 */ /* 0x004fe200078e00ff */
[----:B------:R-:W-:Y:S02]  /*8ad0*/  PRMT R55, R173, 0x5432, R55 ;  /* 0x00005432ad377816 */ /* 0x000fe40000000037 */
[----:B------:R-:W-:Y:S01]  /*8ae0*/  SHF.R.U64 R51, R68, 0x10, R69 ;  /* 0x0000001044337819 */ /* 0x000fe20000001245 */
[C---:B------:R-:W-:Y:S01]  /*8af0*/  IMAD.U32 R69, R45.reuse, 0x10000, RZ ;  /* 0x000100002d457824 */ /* 0x040fe200078e00ff */
[----:B------:R-:W-:Y:S01]  /*8b00*/  LOP3.LUT R45, R45, 0xffff0000, RZ, 0xc0, !PT ;  /* 0xffff00002d2d7812 */ /* 0x000fe200078ec0ff */
[C---:B------:R-:W-:Y:S01]  /*8b10*/  IMAD.U32 R59, R56.reuse, 0x10000, RZ ;  /* 0x00010000383b7824 */ /* 0x040fe200078e00ff */
[----:B------:R-:W-:Y:S01]  /*8b20*/  LOP3.LUT R56, R56, 0xffff0000, RZ, 0xc0, !PT ;  /* 0xffff000038387812 */ /* 0x000fe200078ec0ff */
[----:B------:R-:W-:Y:S01]  /*8b30*/  IMAD.U32 R68, R55, 0x10000, RZ ;  /* 0x0001000037447824 */ /* 0x000fe200078e00ff */
[----:B------:R-:W-:-:S02]  /*8b40*/  SHF.R.U64 R54, R86, 0x10, R87 ;  /* 0x0000001056367819 */ /* 0x000fc40000001257 */
[----:B------:R-:W-:Y:S01]  /*8b50*/  LOP3.LUT R55, R55, 0xffff0000, RZ, 0xc0, !PT ;  /* 0xffff000037377812 */ /* 0x000fe200078ec0ff */
[----:B------:R-:W-:Y:S01]  /*8b60*/  FMUL.FTZ R78, R45, R56 ;  /* 0x000000382d4e7220 */ /* 0x000fe20000410000 */
[----:B------:R-:W-:Y:S01]  /*8b70*/  SHF.R.U64 R53, R70, 0x10, R71 ;  /* 0x0000001046357819 */ /* 0x000fe20000001247 */
[-C--:B------:R-:W-:Y:S01]  /*8b80*/  FMUL.FTZ R76, R69, R68.reuse ;  /* 0x00000044454c7220 */ /* 0x080fe20000410000 */
[----:B------:R-:W-:Y:S01]  /*8b90*/  SHF.R.U32.HI R86, RZ, 0x10, R87 ;  /* 0x00000010ff567819 */ /* 0x000fe20000011657 */
[----:B------:R-:W-:Y:S01]  /*8ba0*/  FMUL.FTZ R45, R45, R55 ;  /* 0x000000372d2d7220 */ /* 0x000fe20000410000 */
[----:B------:R-:W-:Y:S01]  /*8bb0*/  SHF.R.U32.HI R70, RZ, 0x10, R71 ;  /* 0x00000010ff467819 */ /* 0x000fe20000011647 */
[-C--:B------:R-:W-:Y:S01]  /*8bc0*/  FMUL.FTZ R71, R69, R59.reuse ;  /* 0x0000003b45477220 */ /* 0x080fe20000410000 */
[----:B------:R-:W-:Y:S01]  /*8bd0*/  LOP3.LUT R41, R41, 0xffff0000, RZ, 0xc0, !PT ;  /* 0xffff000029297812 */ /* 0x000fe200078ec0ff */
[----:B------:R-:W-:Y:S01]  /*8be0*/  FFMA.FTZ R76, R58, R59, R76 ;  /* 0x0000003b3a4c7223 */ /* 0x000fe2000001004c */
[----:B------:R-:W-:Y:S01]  /*8bf0*/  PRMT R86, R174, 0x5432, R86 ;  /* 0x00005432ae567816 */ /* 0x000fe20000000056 */
[----:B------:R-:W-:Y:S01]  /*8c00*/  FFMA.FTZ R71, R58, R68, -R71 ;  /* 0x000000443a477223 */ /* 0x000fe20000010847 */
[----:B------:R-:W-:Y:S01]  /*8c10*/  PRMT R70, R172, 0x5432, R70 ;  /* 0x00005432ac467816 */ /* 0x000fe20000000046 */
[C---:B------:R-:W-:Y:S01]  /*8c20*/  FFMA.FTZ R78, R41.reuse, R55, -R78 ;  /* 0x00000037294e7223 */ /* 0x040fe2000001084e */
[----:B------:R-:W-:Y:S01]  /*8c30*/  FFMA.FTZ R45, R41, R56, R45 ;  /* 0x00000038292d7223 */ /* 0x000fe2000001002d */
[C---:B------:R-:W-:Y:S01]  /*8c40*/  IMAD.U32 R68, R47.reuse, 0x10000, RZ ;  /* 0x000100002f447824 */ /* 0x040fe200078e00ff */
[----:B------:R-:W-:Y:S01]  /*8c50*/  SHF.R.U64 R84, R84, 0x10, R85 ;  /* 0x0000001054547819 */ /* 0x000fe20000001255 */
[----:B------:R-:W-:Y:S01]  /*8c60*/  IMAD.U32 R41, R86, 0x10000, RZ ;  /* 0x0001000056297824 */ /* 0x000fe200078e00ff */
[----:B------:R-:W-:Y:S01]  /*8c70*/  LOP3.LUT R47, R47, 0xffff0000, RZ, 0xc0, !PT ;  /* 0xffff00002f2f7812 */ /* 0x000fe200078ec0ff */
[----:B------:R-:W-:Y:S01]  /*8c80*/  IMAD.U32 R55, R70, 0x10000, RZ ;  /* 0x0001000046377824 */ /* 0x000fe200078e00ff */
[----:B------:R-:W-:Y:S01]  /*8c90*/  LOP3.LUT R86, R86, 0xffff0000, RZ, 0xc0, !PT ;  /* 0xffff000056567812 */ /* 0x000fe200078ec0ff */
[----:B------:R-:W-:Y:S01]  /*8ca0*/  FMUL.FTZ R56, R68, R41 ;  /* 0x0000002944387220 */ /* 0x000fe20000410000 */
[----:B------:R-:W-:-:S02]  /*8cb0*/  IMAD.U32 R59, R43, 0x10000, RZ ;  /* 0x000100002b3b7824 */ /* 0x000fc400078e00ff */
[-C--:B------:R-:W-:Y:S01]  /*8cc0*/  FMUL.FTZ R68, R68, R55.reuse ;  /* 0x0000003744447220 */ /* 0x080fe20000410000 */
[----:B------:R-:W-:Y:S01]  /*8cd0*/  PRMT R84, R175, 0x5410, R84 ;  /* 0x00005410af547816 */ /* 0x000fe20000000054 */
[----:B------:R-:W-:Y:S01]  /*8ce0*/  IMAD.U32 R69, R44, 0x10000, RZ ;  /* 0x000100002c457824 */ /* 0x000fe200078e00ff */
[----:B------:R-:W-:Y:S01]  /*8cf0*/  LOP3.LUT R43, R43, 0xffff0000, RZ, 0xc0, !PT ;  /* 0xffff00002b2b7812 */ /* 0x000fe200078ec0ff */
[C---:B------:R-:W-:Y:S01]  /*8d00*/  FFMA.FTZ R56, R59.reuse, R55, -R56 ;  /* 0x000000373b387223 */ /* 0x040fe20000010838 */
[----:B------:R-:W-:Y:S01]  /*8d10*/  LOP3.LUT R70, R70, 0xffff0000, RZ, 0xc0, !PT ;  /* 0xffff000046467812 */ /* 0x000fe200078ec0ff */
[----:B------:R-:W-:Y:S01]  /*8d20*/  FFMA.FTZ R68, R59, R41, R68 ;  /* 0x000000293b447223 */ /* 0x000fe20000010044 */
[----:B------:R-:W-:Y:S01]  /*8d30*/  PRMT R51, R173, 0x5410, R51 ;  /* 0x00005410ad337816 */ /* 0x000fe20000000033 */
[C---:B------:R-:W-:Y:S01]  /*8d40*/  FMUL.FTZ R59, R47.reuse, R86 ;  /* 0x000000562f3b7220 */ /* 0x040fe20000410000 */
[----:B------:R-:W-:Y:S02]  /*8d50*/  IMAD.U32 R55, R84, 0x10000, RZ ;  /* 0x0001000054377824 */ /* 0x000fe400078e00ff */
[-C--:B------:R-:W-:Y:S01]  /*8d60*/  FMUL.FTZ R47, R47, R70.reuse ;  /* 0x000000462f2f7220 */ /* 0x080fe20000410000 */
[----:B------:R-:W-:Y:S01]  /*8d70*/  LOP3.LUT R44, R44, 0xffff0000, RZ, 0xc0, !PT ;  /* 0xffff00002c2c7812 */ /* 0x000fe200078ec0ff */
[----:B------:R-:W-:Y:S01]  /*8d80*/  FFMA.FTZ R59, R43, R70, -R59 ;  /* 0x000000462b3b7223 */ /* 0x000fe2000001083b */
[C---:B------:R-:W-:Y:S01]  /*8d90*/  IMAD.U32 R41, R51.reuse, 0x10000, RZ ;  /* 0x0001000033297824 */ /* 0x040fe200078e00ff */
[----:B------:R-:W-:Y:S01]  /*8da0*/  LOP3.LUT R70, R51, 0xffff0000, RZ, 0xc0, !PT ;  /* 0xffff000033467812 */ /* 0x000fe200078ec0ff */
[C---:B------:R-:W-:Y:S01]  /*8db0*/  FMUL.FTZ R51, R69.reuse, R55 ;  /* 0x0000003745337220 */ /* 0x040fe20000410000 */
[----:B------:R-:W-:Y:S01]  /*8dc0*/  PRMT R54, R174, 0x5410, R54 ;  /* 0x00005410ae367816 */ /* 0x000fe20000000036 */
[-C--:B------:R-:W-:Y:S01]  /*8dd0*/  FMUL.FTZ R69, R69, R41.reuse ;  /* 0x0000002945457220 */ /* 0x080fe20000410000 */
[----:B------:R-:W-:Y:S01]  /*8de0*/  LOP3.LUT R84, R84, 0xffff0000, RZ, 0xc0, !PT ;  /* 0xffff000054547812 */ /* 0x000fe200078ec0ff */
[----:B------:R-:W-:Y:S01]  /*8df0*/  FFMA.FTZ R47, R43, R86, R47 ;  /* 0x000000562b2f7223 */ /* 0x000fe2000001002f */
[----:B------:R-:W-:Y:S01]  /*8e00*/  PRMT R53, R172, 0x5410, R53 ;  /* 0x00005410ac357816 */ /* 0x000fe20000000035 */
[C---:B------:R-:W-:Y:S01]  /*8e10*/  FFMA.FTZ R51, R57.reuse, R41, -R51 ;  /* 0x0000002939337223 */ /* 0x040fe20000010833 */
[----:B------:R-:W-:Y:S01]  /*8e20*/  LOP3.LUT R40, R40, 0xffff0000, RZ, 0xc0, !PT ;  /* 0xffff000028287812 */ /* 0x000fe200078ec0ff */
[----:B------:R-:W-:Y:S01]  /*8e30*/  FMUL.FTZ R43, R44, R84 ;  /* 0x000000542c2b7220 */ /* 0x000fe20000410000 */
[----:B------:R-:W-:Y:S01]  /*8e40*/  IMAD.U32 R41, R54, 0x10000, RZ ;  /* 0x0001000036297824 */ /* 0x000fe200078e00ff */
[----:B------:R-:W-:Y:S01]  /*8e50*/  LOP3.LUT R46, R46, 0xffff0000, RZ, 0xc0, !PT ;  /* 0xffff00002e2e7812 */ /* 0x000fe200078ec0ff */
[----:B------:R-:W-:Y:S01]  /*8e60*/  FMUL.FTZ R44, R44, R70 ;  /* 0x000000462c2c7220 */ /* 0x000fe20000410000 */
[----:B------:R-:W-:Y:S01]  /*8e70*/  LOP3.LUT R54, R54, 0xffff0000, RZ, 0xc0, !PT ;  /* 0xffff000036367812 */ /* 0x000fe200078ec0ff */
[----:B------:R-:W-:Y:S01]  /*8e80*/  FFMA.FTZ R69, R57, R55, R69 ;  /* 0x0000003739457223 */ /* 0x000fe20000010045 */
[C---:B------:R-:W-:Y:S01]  /*8e90*/  IMAD.U32 R58, R42.reuse, 0x10000, RZ ;  /* 0x000100002a3a7824 */ /* 0x040fe200078e00ff */
[----:B------:R-:W-:Y:S01]  /*8ea0*/  LOP3.LUT R42, R42, 0xffff0000, RZ, 0xc0, !PT ;  /* 0xffff00002a2a7812 */ /* 0x000fe200078ec0ff */
[----:B------:R-:W-:-:S02]  /*8eb0*/  IMAD.U32 R55, R53, 0x10000, RZ ;  /* 0x0001000035377824 */ /* 0x000fc400078e00ff */
[C---:B------:R-:W-:Y:S01]  /*8ec0*/  FFMA.FTZ R43, R40.reuse, R70, -R43 ;  /* 0x00000046282b7223 */ /* 0x040fe2000001082b */
[----:B------:R-:W-:Y:S01]  /*8ed0*/  LOP3.LUT R53, R53, 0xffff0000, RZ, 0xc0, !PT ;  /* 0xffff000035357812 */ /* 0x000fe200078ec0ff */
[----:B------:R-:W-:Y:S01]  /*8ee0*/  FFMA.FTZ R44, R40, R84, R44 ;  /* 0x00000054282c7223 */ /* 0x000fe2000001002c */
[C---:B------:R-:W-:Y:S01]  /*8ef0*/  FMUL.FTZ R40, R77.reuse, R41 ;  /* 0x000000294d287220 */ /* 0x040fe20000410000 */
[CC--:B------:R-:W-:Y:S01]  /*8f00*/  FMUL.FTZ R57, R46.reuse, R54.reuse ;  /* 0x000000362e397220 */ /* 0x0c0fe20000410000 */
[----:B------:R-:W-:Y:S01]  /*8f10*/  FMUL.FTZ R77, R77, R55 ;  /* 0x000000374d4d7220 */ /* 0x000fe20000410000 */
[----:B------:R-:W-:Y:S01]  /*8f20*/  FMUL.FTZ R46, R46, R53 ;  /* 0x000000352e2e7220 */ /* 0x000fe20000410000 */
[----:B------:R-:W-:Y:S01]  /*8f30*/  FFMA.FTZ R40, R58, R55, -R40 ;  /* 0x000000373a287223 */ /* 0x000fe20000010828 */
[----:B------:R-:W-:Y:S01]  /*8f40*/  FFMA.FTZ R57, R42, R53, -R57 ;  /* 0x000000352a397223 */ /* 0x000fe20000010839 */
[----:B------:R-:W-:Y:S01]  /*8f50*/  F2FP.BF16.F32.PACK_AB R43, R43, R51 ;  /* 0x000000332b2b723e */ /* 0x000fe200000010ff */
[----:B------:R-:W-:Y:S01]  /*8f60*/  FFMA.FTZ R77, R58, R41, R77 ;  /* 0x000000293a4d7223 */ /* 0x000fe2000001004d */
[----:B------:R-:W-:Y:S01]  /*8f70*/  FFMA.FTZ R46, R42, R54, R46 ;  /* 0x000000362a2e7223 */ /* 0x000fe2000001002e */
[----:B------:R-:W-:-:S02]  /*8f80*/  F2FP.BF16.F32.PACK_AB R71, R78, R71 ;  /* 0x000000474e47723e */ /* 0x000fc400000010ff */
[----:B------:R-:W-:Y:S02]  /*8f90*/  F2FP.BF16.F32.PACK_AB R56, R59, R56 ;  /* 0x000000383b38723e */ /* 0x000fe400000010ff */
        /* <DEDUP_REMOVED lines=8> */
[----:B------:R-:W-:-:S07]  /*9020*/  F2FP.BF16.F32.PACK_AB R46, R46, R77 ;  /* 0x0000004d2e2e723e */ /* 0x000fce00000010ff */
.L_x_520:
[----:B------:R-:W-:Y:S05]  /*9030*/  BSYNC B2 ;  /* 0x0000000000027941 */ /* 0x000fea0003800000 */
.L_x_519:
[----:B------:R-:W-:-:S13]  /*9040*/  ISETP.GE.AND P3, PT, R48, R148, PT ;  /* 0x000000943000720c */ /* 0x000fda0003f66270 */
[--C-:B------:R-:W-:Y:S02]  /*9050*/  @!P3 SHF.R.S32.HI R53, RZ, 0x1f, R48.reuse ;  /* 0x0000001fff35b819 */ /* 0x100fe40000011430 */
[----:B------:R-:W-:-:S04]  /*9060*/  @!P3 IADD3 R51, P4, P5, R116, R128, R48 ;  /* 0x000000807433b210 */ /* 0x000fc80007d9e030 */
[----:B------:R-:W-:Y:S02]  /*9070*/  @!P3 IADD3.X R53, R7, R52, R53, P4, P5 ;  /* 0x000000340735b210 */ /* 0x000fe400027ea435 */
[----:B------:R-:W-:-:S04]  /*9080*/  LEA R48, P4, R49, R124, 0x1 ;  /* 0x0000007c31307211 */ /* 0x000fc800078808ff */
[----:B------:R-:W-:Y:S02]  /*9090*/  LEA.HI.X R49, R49, R125, R50, 0x1, P4 ;  /* 0x0000007d31317211 */ /* 0x000fe400020f0c32 */
[----:B------:R-:W-:-:S03]  /*90a0*/  @!P3 LEA R50, P4, R51, R124, 0x1 ;  /* 0x0000007c3332b211 */ /* 0x000fc600078808ff */
[----:B0-----:R0:W-:Y:S01]  /*90b0*/  STG.E.128 desc[UR60][R48.64], R40 ;  /* 0x0000002830007986 */ /* 0x0011e2000c101d3c */
[----:B------:R-:W-:-:S05]  /*90c0*/  @!P3 LEA.HI.X R51, R51, R125, R53, 0x1, P4 ;  /* 0x0000007d3333b211 */ /* 0x000fca00020f0c35 */
[----:B--2---:R0:W-:Y:S04]  /*90d0*/  @!P3 STG.E.128 desc[UR60][R50.64], R44 ;  /* 0x0000002c3200b986 */ /* 0x0041e8000c101d3c */
.L_x_518:
[----:B------:R-:W-:Y:S05]  /*90e0*/  BSYNC B1 ;  /* 0x0000000000017941 */ /* 0x000fea0003800000 */
.L_x_517:
[----:B------:R-:W-:Y:S01]  /*90f0*/  ISETP.NE.AND P3, PT, R33, RZ, PT ;  /* 0x000000ff2100720c */ /* 0x000fe20003f65270 */
[----:B------:R-:W-:-:S12]  /*9100*/  BSSY B1, `(.L_x_521) ;  /* 0x0000080000017945 */ /* 0x000fd80003800000 */
[----:B------:R-:W-:Y:S05]  /*9110*/  @!P3 BRA `(.L_x_522) ;  /* 0x0000000400f8b947 */ /* 0x000fea0003800000 */
[----:B0-----:R-:W-:Y:S01]  /*9120*/  SEL R40, R127, R152, !P1 ;  /* 0x000000987f287207 */ /* 0x001fe20004800000 */
        /* <DEDUP_REMOVED lines=8> */
[----:B------:R-:W-:Y:S01]  /*91b0*/  SHF.R.S32.HI R41, RZ, 0x1f, R40 ;  /* 0x0000001fff297819 */ /* 0x000fe20000011428 */
[----:B------:R-:W-:-:S03]  /*91c0*/  IMAD.SHL.U32 R48, R40, 0x8, RZ ;  /* 0x0000000828307824 */ /* 0x000fc600078e00ff */
[----:B------:R-:W-:Y:S02]  /*91d0*/  LEA.HI R41, R41, R40, RZ, 0x3 ;  /* 0x0000002829297211 */ /* 0x000fe400078f18ff */
[----:B------:R-:W-:Y:S02]  /*91e0*/  LOP3.LUT R40, R207, 0x38, R48, 0xf8, !PT ;  /* 0x00000038cf287812 */ /* 0x000fe400078ef830 */
[----:B------:R-:W-:Y:S02]  /*91f0*/  SHF.R.S32.HI R42, RZ, 0x3, R41 ;  /* 0x00000003ff2a7819 */ /* 0x000fe40000011429 */
[----:B------:R-:W-:-:S03]  /*9200*/  LOP3.LUT R40, R40, R43, RZ, 0x3c, !PT ;  /* 0x0000002b28287212 */ /* 0x000fc600078e3cff */
[----:B------:R-:W-:-:S04]  /*9210*/  IMAD R41, R42, 0x1c00, R217 ;  /* 0x00001c002a297824 */ /* 0x000fc800078e02d9 */
        /* <DEDUP_REMOVED lines=9> */
[----:B--2---:R-:W-:Y:S01]  /*92b0*/  IMAD.U32 R58, R45, 0x10000, RZ ;  /* 0x000100002d3a7824 */ /* 0x004fe200078e00ff */
[----:B------:R-:W-:Y:S01]  /*92c0*/  SHF.R.U64 R54, R80, 0x10, R81 ;  /* 0x0000001050367819 */ /* 0x000fe20000001251 */
[----:B0-----:R-:W-:Y:S01]  /*92d0*/  IMAD.U32 R56, R41, 0x10000, RZ ;  /* 0x0001000029387824 */ /* 0x001fe200078e00ff */
[----:B------:R-:W-:Y:S01]  /*92e0*/  SHF.R.U32.HI R64, RZ, 0x10, R65 ;  /* 0x00000010ff407819 */ /* 0x000fe20000011641 */
[----:B------:R-:W-:Y:S01]  /*92f0*/  IMAD.U32 R68, R47, 0x10000, RZ ;  /* 0x000100002f447824 */ /* 0x000fe200078e00ff */
[----:B------:R-:W-:Y:S01]  /*9300*/  SHF.R.U32.HI R80, RZ, 0x10, R81 ;  /* 0x00000010ff507819 */ /* 0x000fe20000011651 */
[----:B------:R-:W-:Y:S01]  /*9310*/  IMAD.U32 R69, R46, 0x10000, RZ ;  /* 0x000100002e457824 */ /* 0x000fe200078e00ff */
[----:B------:R-:W-:Y:S01]  /*9320*/  PRMT R64, R166, 0x5432, R64 ;  /* 0x00005432a6407816 */ /* 0x000fe20000000040 */
[----:B------:R-:W-:Y:S01]  /*9330*/  IMAD.U32 R65, R42, 0x10000, RZ ;  /* 0x000100002a417824 */ /* 0x000fe200078e00ff */
[----:B------:R-:W-:-:S02]  /*9340*/  PRMT R80, R168, 0x5432, R80 ;  /* 0x00005432a8507816 */ /* 0x000fc40000000050 */
[----:B------:R-:W-:Y:S01]  /*9350*/  SHF.R.U64 R55, R82, 0x10, R83 ;  /* 0x0000001052377819 */ /* 0x000fe20000001253 */
[----:B------:R-:W-:Y:S01]  /*9360*/  IMAD.U32 R71, R64, 0x10000, RZ ;  /* 0x0001000040477824 */ /* 0x000fe200078e00ff */
[----:B------:R-:W-:Y:S01]  /*9370*/  SHF.R.U64 R53, R66, 0x10, R67 ;  /* 0x0000001042357819 */ /* 0x000fe20000001243 */
[----:B------:R-:W-:Y:S01]  /*9380*/  IMAD.U32 R70, R80, 0x10000, RZ ;  /* 0x0001000050467824 */ /* 0x000fe200078e00ff */
[----:B------:R-:W-:Y:S01]  /*9390*/  SHF.R.U32.HI R82, RZ, 0x10, R83 ;  /* 0x00000010ff527819 */ /* 0x000fe20000011653 */
[----:B------:R-:W-:Y:S01]  /*93a0*/  FMUL.FTZ R77, R58, R71 ;  /* 0x000000473a4d7220 */ /* 0x000fe20000410000 */
[----:B------:R-:W-:Y:S01]  /*93b0*/  SHF.R.U32.HI R66, RZ, 0x10, R67 ;  /* 0x00000010ff427819 */ /* 0x000fe20000011643 */
[----:B------:R-:W-:Y:S01]  /*93c0*/  IMAD.U32 R67, R43, 0x10000, RZ ;  /* 0x000100002b437824 */ /* 0x000fe200078e00ff */
[----:B------:R-:W-:Y:S01]  /*93d0*/  LOP3.LUT R59, R45, 0xffff0000, RZ, 0xc0, !PT ;  /* 0xffff00002d3b7812 */ /* 0x000fe200078ec0ff */
[----:B------:R-:W-:Y:S01]  /*93e0*/  FFMA.FTZ R77, R56, R70, R77 ;  /* 0x00000046384d7223 */ /* 0x000fe2000001004d */
[----:B------:R-:W-:Y:S01]  /*93f0*/  PRMT R168, R168, 0x5410, R54 ;  /* 0x00005410a8a87816 */ /* 0x000fe20000000036 */
[----:B------:R-:W-:Y:S01]  /*9400*/  IMAD.U32 R45, R44, 0x10000, RZ ;  /* 0x000100002c2d7824 */ /* 0x000fe200078e00ff */
[----:B------:R-:W-:-:S02]  /*9410*/  LOP3.LUT R80, R80, 0xffff0000, RZ, 0xc0, !PT ;  /* 0xffff000050507812 */ /* 0x000fc400078ec0ff */
[C---:B------:R-:W-:Y:S01]  /*9420*/  PRMT R54, R167.reuse, 0x5410, R55 ;  /* 0x00005410a7367816 */ /* 0x040fe20000000037 */
[----:B------:R-:W-:Y:S01]  /*9430*/  FMUL.FTZ R55, R58, R70 ;  /* 0x000000463a377220 */ /* 0x000fe20000410000 */
[----:B------:R-:W-:Y:S01]  /*9440*/  PRMT R82, R167, 0x5432, R82 ;  /* 0x00005432a7527816 */ /* 0x000fe20000000052 */
[----:B------:R-:W-:Y:S01]  /*9450*/  FMUL.FTZ R58, R59, R80 ;  /* 0x000000503b3a7220 */ /* 0x000fe20000410000 */
[----:B------:R-:W-:Y:S01]  /*9460*/  PRMT R66, R165, 0x5432, R66 ;  /* 0x00005432a5427816 */ /* 0x000fe20000000042 */
[----:B------:R-:W-:Y:S01]  /*9470*/  FFMA.FTZ R55, R56, R71, -R55 ;  /* 0x0000004738377223 */ /* 0x000fe20000010837 */
[----:B------:R-:W-:Y:S01]  /*9480*/  LOP3.LUT R76, R64, 0xffff0000, RZ, 0xc0, !PT ;  /* 0xffff0000404c7812 */ /* 0x000fe200078ec0ff */
[----:B------:R-:W-:Y:S01]  /*9490*/  IMAD.U32 R64, R82, 0x10000, RZ ;  /* 0x0001000052407824 */ /* 0x000fe200078e00ff */
[----:B------:R-:W-:Y:S01]  /*94a0*/  LOP3.LUT R57, R41, 0xffff0000, RZ, 0xc0, !PT ;  /* 0xffff000029397812 */ /* 0x000fe200078ec0ff */
[----:B------:R-:W-:Y:S01]  /*94b0*/  IMAD.U32 R56, R66, 0x10000, RZ ;  /* 0x0001000042387824 */ /* 0x000fe200078e00ff */
[----:B------:R-:W-:Y:S01]  /*94c0*/  LOP3.LUT R47, R47, 0xffff0000, RZ, 0xc0, !PT ;  /* 0xffff00002f2f7812 */ /* 0x000fe200078ec0ff */
[-C--:B------:R-:W-:Y:S01]  /*94d0*/  FMUL.FTZ R70, R59, R76.reuse ;  /* 0x0000004c3b467220 */ /* 0x080fe20000410000 */
[----:B------:R-:W-:Y:S01]  /*94e0*/  LOP3.LUT R82, R82, 0xffff0000, RZ, 0xc0, !PT ;  /* 0xffff000052527812 */ /* 0x000fe200078ec0ff */
[----:B------:R-:W-:Y:S01]  /*94f0*/  FFMA.FTZ R76, R57, R76, -R58 ;  /* 0x0000004c394c7223 */ /* 0x000fe2000001083a */
[----:B------:R-:W-:Y:S01]  /*9500*/  FMUL.FTZ R58, R68, R64 ;  /* 0x00000040443a7220 */ /* 0x000fe20000410000 */
[----:B------:R-:W-:Y:S01]  /*9510*/  PRMT R51, R166, 0x5410, R51 ;  /* 0x00005410a6337816 */ /* 0x000fe20000000033 */
[-C--:B------:R-:W-:Y:S01]  /*9520*/  FMUL.FTZ R59, R68, R56.reuse ;  /* 0x00000038443b7220 */ /* 0x080fe20000410000 */
[----:B------:R-:W-:Y:S01]  /*9530*/  LOP3.LUT R68, R66, 0xffff0000, RZ, 0xc0, !PT ;  /* 0xffff000042447812 */ /* 0x000fe200078ec0ff */
[----:B------:R-:W-:Y:S01]  /*9540*/  FFMA.FTZ R58, R67, R56, -R58 ;  /* 0x00000038433a7223 */ /* 0x000fe2000001083a */
[----:B------:R-:W-:Y:S01]  /*9550*/  LOP3.LUT R43, R43, 0xffff0000, RZ, 0xc0, !PT ;  /* 0xffff00002b2b7812 */ /* 0x000fe200078ec0ff */
[----:B------:R-:W-:Y:S01]  /*9560*/  FMUL.FTZ R78, R47, R82 ;  /* 0x000000522f4e7220 */ /* 0x000fe20000410000 */
[----:B------:R-:W-:Y:S01]  /*9570*/  FFMA.FTZ R59, R67, R64, R59 ;  /* 0x00000040433b7223 */ /* 0x000fe2000001003b */
[----:B------:R-:W-:-:S02]  /*9580*/  IMAD.U32 R56, R168, 0x10000, RZ ;  /* 0x00010000a8387824 */ /* 0x000fc400078e00ff */
[----:B------:R-:W-:Y:S01]  /*9590*/  FFMA.FTZ R70, R57, R80, R70 ;  /* 0x0000005039467223 */ /* 0x000fe20000010046 */
[----:B------:R-:W-:Y:S01]  /*95a0*/  IMAD.U32 R64, R51, 0x10000, RZ ;  /* 0x0001000033407824 */ /* 0x000fe200078e00ff */
[----:B------:R-:W-:Y:S01]  /*95b0*/  LOP3.LUT R44, R44, 0xffff0000, RZ, 0xc0, !PT ;  /* 0xffff00002c2c7812 */ /* 0x000fe200078ec0ff */
[-C--:B------:R-:W-:Y:S01]  /*95c0*/  FMUL.FTZ R66, R47, R68.reuse ;  /* 0x000000442f427220 */ /* 0x080fe20000410000 */
[----:B------:R-:W-:Y:S01]  /*95d0*/  LOP3.LUT R57, R168, 0xffff0000, RZ, 0xc0, !PT ;  /* 0xffff0000a8397812 */ /* 0x000fe200078ec0ff */
[----:B------:R-:W-:Y:S01]  /*95e0*/  FFMA.FTZ R47, R43, R68, -R78 ;  /* 0x000000442b2f7223 */ /* 0x000fe2000001084e */
[C---:B------:R-:W-:Y:S02]  /*95f0*/  IMAD.U32 R41, R40.reuse, 0x10000, RZ ;  /* 0x0001000028297824 */ /* 0x040fe400078e00ff */
[----:B------:R-:W-:Y:S01]  /*9600*/  FMUL.FTZ R68, R45, R56 ;  /* 0x000000382d447220 */ /* 0x000fe20000410000 */
[----:B------:R-:W-:Y:S01]  /*9610*/  LOP3.LUT R51, R51, 0xffff0000, RZ, 0xc0, !PT ;  /* 0xffff000033337812 */ /* 0x000fe200078ec0ff */
[----:B------:R-:W-:Y:S01]  /*9620*/  FMUL.FTZ R45, R45, R64 ;  /* 0x000000402d2d7220 */ /* 0x000fe20000410000 */
[----:B------:R-:W-:Y:S01]  /*9630*/  LOP3.LUT R40, R40, 0xffff0000, RZ, 0xc0, !PT ;  /* 0xffff000028287812 */ /* 0x000fe200078ec0ff */
[----:B------:R-:W-:Y:S01]  /*9640*/  FFMA.FTZ R82, R43, R82, R66 ;  /* 0x000000522b527223 */ /* 0x000fe20000010042 */
[----:B------:R-:W-:Y:S01]  /*9650*/  PRMT R53, R165, 0x5410, R53 ;  /* 0x00005410a5357816 */ /* 0x000fe20000000035 */
[C---:B------:R-:W-:Y:S01]  /*9660*/  FMUL.FTZ R43, R44.reuse, R57 ;  /* 0x000000392c2b7220 */ /* 0x040fe20000410000 */
[C---:B------:R-:W-:Y:S01]  /*9670*/  FFMA.FTZ R64, R41.reuse, R64, -R68 ;  /* 0x0000004029407223 */ /* 0x040fe20000010844 */
[----:B------:R-:W-:Y:S01]  /*9680*/  FFMA.FTZ R41, R41, R56, R45 ;  /* 0x0000003829297223 */ /* 0x000fe2000001002d */
[-C--:B------:R-:W-:Y:S01]  /*9690*/  FMUL.FTZ R45, R44, R51.reuse ;  /* 0x000000332c2d7220 */ /* 0x080fe20000410000 */
[----:B------:R-:W-:Y:S01]  /*96a0*/  FFMA.FTZ R51, R40, R51, -R43 ;  /* 0x0000003328337223 */ /* 0x000fe2000001082b */
[----:B------:R-:W-:Y:S01]  /*96b0*/  LOP3.LUT R46, R46, 0xffff0000, RZ, 0xc0, !PT ;  /* 0xffff00002e2e7812 */ /* 0x000fe200078ec0ff */
[C---:B------:R-:W-:Y:S01]  /*96c0*/  IMAD.U32 R56, R53.reuse, 0x10000, RZ ;  /* 0x0001000035387824 */ /* 0x040fe200078e00ff */
[C---:B------:R-:W-:Y:S01]  /*96d0*/  LOP3.LUT R43, R54.reuse, 0xffff0000, RZ, 0xc0, !PT ;  /* 0xffff0000362b7812 */ /* 0x040fe200078ec0ff */
[----:B------:R-:W-:Y:S01]  /*96e0*/  IMAD.U32 R44, R54, 0x10000, RZ ;  /* 0x00010000362c7824 */ /* 0x000fe200078e00ff */
[----:B------:R-:W-:Y:S01]  /*96f0*/  LOP3.LUT R53, R53, 0xffff0000, RZ, 0xc0, !PT ;  /* 0xffff000035357812 */ /* 0x000fe200078ec0ff */
[----:B------:R-:W-:Y:S01]  /*9700*/  FFMA.FTZ R40, R40, R57, R45 ;  /* 0x0000003928287223 */ /* 0x000fe2000001002d */
[----:B------:R-:W-:Y:S01]  /*9710*/  LOP3.LUT R42, R42, 0xffff0000, RZ, 0xc0, !PT ;  /* 0xffff00002a2a7812 */ /* 0x000fe200078ec0ff */
[C---:B------:R-:W-:Y:S01]  /*9720*/  FMUL.FTZ R54, R69.reuse, R44 ;  /* 0x0000002c45367220 */ /* 0x040fe20000410000 */
        /* <DEDUP_REMOVED lines=9> */
[----:B------:R-:W-:Y:S02]  /*97c0*/  F2FP.BF16.F32.PACK_AB R54, R51, R64 ;  /* 0x000000403336723e */ /* 0x000fe400000010ff */
[----:B------:R-:W-:Y:S02]  /*97d0*/  F2FP.BF16.F32.PACK_AB R43, R47, R58 ;  /* 0x0000003a2f2b723e */ /* 0x000fe400000010ff */
[----:B------:R-:W-:Y:S01]  /*97e0*/  F2FP.BF16.F32.PACK_AB R44, R40, R41 ;  /* 0x00000029282c723e */ /* 0x000fe200000010ff */
[----:B------:R-:W-:Y:S01]  /*97f0*/  IMAD.MOV.U32 R40, RZ, RZ, R54 ;  /* 0x000000ffff287224 */ /* 0x000fe200078e0036 */
[----:B------:R-:W-:Y:S01]  /*9800*/  F2FP.BF16.F32.PACK_AB R42, R45, R56 ;  /* 0x000000382d2a723e */ /* 0x000fe200000010ff */
[----:B------:R-:W-:Y:S01]  /*9810*/  IMAD.MOV.U32 R41, RZ, RZ, R55 ;  /* 0x000000ffff297224 */ /* 0x000fe200078e0037 */
[----:B------:R-:W-:Y:S01]  /*9820*/  F2FP.BF16.F32.PACK_AB R47, R82, R59 ;  /* 0x0000003b522f723e */ /* 0x000fe200000010ff */
[----:B------:R-:W-:Y:S01]  /*9830*/  IMAD.MOV.U32 R45, RZ, RZ, R70 ;  /* 0x000000ffff2d7224 */ /* 0x000fe200078e0046 */
[----:B------:R-:W-:-:S07]  /*9840*/  F2FP.BF16.F32.PACK_AB R46, R46, R69 ;  /* 0x000000452e2e723e */ /* 0x000fce00000010ff */
.L_x_524:
[----:B------:R-:W-:Y:S05]  /*9850*/  BSYNC B2 ;  /* 0x0000000000027941 */ /* 0x000fea0003800000 */
.L_x_523:
        /* <DEDUP_REMOVED lines=10> */
.L_x_522:
[----:B------:R-:W-:Y:S05]  /*9900*/  BSYNC B1 ;  /* 0x0000000000017941 */ /* 0x000fea0003800000 */
.L_x_521:
[----:B------:R-:W-:-:S13]  /*9910*/  ISETP.NE.AND P3, PT, R34, RZ, PT ;  /* 0x000000ff2200720c */ /* 0x000fda0003f65270 */
[----:B------:R-:W-:Y:S05]  /*9920*/  @!P3 BRA `(.L_x_475) ;  /* 0x0000000800e4b947 */ /* 0x000fea0003800000 */
[----:B0---4-:R-:W2:Y:S01]  /*9930*/  LDL R40, [R1+0x10] ;  /* 0x0000100001287983 */ /* 0x011ea20000100800 */
[----:B------:R-:W-:Y:S01]  /*9940*/  SHF.R.U32.HI R43, RZ, 0x3, R207 ;  /* 0x00000003ff2b7819 */ /* 0x000fe200000116cf */
[----:B------:R-:W-:Y:S01]  /*9950*/  BSSY B1, `(.L_x_525) ;  /* 0x0000077000017945 */ /* 0x000fe20003800000 */
[----:B--2---:R-:W-:Y:S02]  /*9960*/  LOP3.LUT P5, RZ, R40, 0x1, RZ, 0xc0, !PT ;  /* 0x0000000128ff7812 */ /* 0x004fe400078ac0ff */
[----:B------:R-:W-:Y:S02]  /*9970*/  IADD3 R40, P3, P4, R116, R128, R28 ;  /* 0x0000008074287210 */ /* 0x000fe40007c7e01c */
[----:B------:R-:W-:Y:S02]  /*9980*/  SEL R152, R127, R152, !P5 ;  /* 0x000000987f987207 */ /* 0x000fe40006800000 */
[----:B------:R-:W-:Y:S02]  /*9990*/  IADD3.X R41, R7, R52, R32, P3, P4 ;  /* 0x0000003407297210 */ /* 0x000fe40001fe8420 */
[----:B---3--:R-:W-:-:S04]  /*99a0*/  LEA R48, P3, R40, R124, 0x1 ;  /* 0x0000007c28307211 */ /* 0x008fc800078608ff */
[----:B------:R-:W-:Y:S02]  /*99b0*/  LEA.HI.X R49, R40, R125, R41, 0x1, P3 ;  /* 0x0000007d28317211 */ /* 0x000fe400018f0c29 */
[----:B------:R-:W-:Y:S02]  /*99c0*/  SHF.R.S32.HI R41, RZ, 0x1f, R152 ;  /* 0x0000001fff297819 */ /* 0x000fe40000011498 */
[----:B------:R-:W-:Y:S02]  /*99d0*/  ISETP.GE.AND P3, PT, R3, R126, PT ;  /* 0x0000007e0300720c */ /* 0x000fe40003f66270 */
[----:B------:R-:W-:-:S04]  /*99e0*/  LEA.HI R41, R41, R152, RZ, 0x4 ;  /* 0x0000009829297211 */ /* 0x000fc800078f20ff */
[----:B------:R-:W-:-:S04]  /*99f0*/  LEA.HI.SX32 R41, R41, R118, 0x1c ;  /* 0x0000007629297211 */ /* 0x000fc800078fe2ff */
[----:B------:R-:W-:Y:S01]  /*9a00*/  SHF.R.S32.HI R40, RZ, 0x1f, R41 ;  /* 0x0000001fff287819 */ /* 0x000fe20000011429 */
[----:B------:R-:W-:-:S03]  /*9a10*/  IMAD.SHL.U32 R51, R41, 0x8, RZ ;  /* 0x0000000829337824 */ /* 0x000fc600078e00ff */
[----:B------:R-:W-:-:S04]  /*9a20*/  LEA.HI R40, R40, R41, RZ, 0x3 ;  /* 0x0000002928287211 */ /* 0x000fc800078f18ff */
        /* <DEDUP_REMOVED lines=12> */
[--C-:B------:R-:W-:Y:S01]  /*9af0*/  SHF.R.U64 R56, R72, 0x10, R73.reuse ;  /* 0x0000001048387819 */ /* 0x100fe20000001249 */
[----:B--2---:R-:W-:Y:S01]  /*9b00*/  IMAD.U32 R64, R45, 0x10000, RZ ;  /* 0x000100002d407824 */ /* 0x004fe200078e00ff */
[----:B------:R-:W-:Y:S01]  /*9b10*/  SHF.R.U32.HI R72, RZ, 0x10, R73 ;  /* 0x00000010ff487819 */ /* 0x000fe20000011649 */
[----:B0-----:R-:W-:Y:S01]  /*9b20*/  IMAD.U32 R58, R41, 0x10000, RZ ;  /* 0x00010000293a7824 */ /* 0x001fe200078e00ff */
[----:B------:R-:W-:Y:S01]  /*9b30*/  SHF.R.U32.HI R66, RZ, 0x10, R61 ;  /* 0x00000010ff427819 */ /* 0x000fe2000001163d */
[----:B------:R-:W-:Y:S01]  /*9b40*/  IMAD.U32 R59, R43, 0x10000, RZ ;  /* 0x000100002b3b7824 */ /* 0x000fe200078e00ff */
[----:B------:R-:W-:Y:S01]  /*9b50*/  PRMT R65, R161, 0x5432, R72 ;  /* 0x00005432a1417816 */ /* 0x000fe20000000048 */
[----:B------:R-:W-:Y:S01]  /*9b60*/  IMAD.U32 R54, R42, 0x10000, RZ ;  /* 0x000100002a367824 */ /* 0x000fe200078e00ff */
[--C-:B------:R-:W-:Y:S01]  /*9b70*/  SHF.R.U64 R57, R62, 0x10, R63.reuse ;  /* 0x000000103e397819 */ /* 0x100fe2000000123f */
[----:B------:R-:W-:Y:S01]  /*9b80*/  IMAD.U32 R62, R47, 0x10000, RZ ;  /* 0x000100002f3e7824 */ /* 0x000fe200078e00ff */
[----:B------:R-:W-:Y:S01]  /*9b90*/  SHF.R.U32.HI R63, RZ, 0x10, R63 ;  /* 0x00000010ff3f7819 */ /* 0x000fe2000001163f */
[----:B------:R-:W-:Y:S01]  /*9ba0*/  IMAD.U32 R67, R65, 0x10000, RZ ;  /* 0x0001000041437824 */ /* 0x000fe200078e00ff */
[----:B------:R-:W-:-:S02]  /*9bb0*/  PRMT R66, R159, 0x5432, R66 ;  /* 0x000054329f427816 */ /* 0x000fc40000000042 */
[----:B------:R-:W-:Y:S01]  /*9bc0*/  SHF.R.U64 R50, R60, 0x10, R61 ;  /* 0x000000103c327819 */ /* 0x000fe2000000123d */
[----:B------:R-:W-:Y:S01]  /*9bd0*/  FMUL.FTZ R69, R64, R67 ;  /* 0x0000004340457220 */ /* 0x000fe20000410000 */
[--C-:B------:R-:W-:Y:S02]  /*9be0*/  SHF.R.U64 R61, R74, 0x10, R75.reuse ;  /* 0x000000104a3d7819 */ /* 0x100fe4000000124b */
[----:B------:R-:W-:Y:S02]  /*9bf0*/  SHF.R.U32.HI R75, RZ, 0x10, R75 ;  /* 0x00000010ff4b7819 */ /* 0x000fe4000001164b */
[C---:B------:R-:W-:Y:S02]  /*9c00*/  PRMT R57, R158.reuse, 0x5410, R57 ;  /* 0x000054109e397816 */ /* 0x040fe40000000039 */
[----:B------:R-:W-:Y:S01]  /*9c10*/  PRMT R158, R158, 0x5432, R63 ;  /* 0x000054329e9e7816 */ /* 0x000fe2000000003f */
[----:B------:R-:W-:Y:S01]  /*9c20*/  IMAD.U32 R63, R66, 0x10000, RZ ;  /* 0x00010000423f7824 */ /* 0x000fe200078e00ff */
[----:B------:R-:W-:Y:S01]  /*9c30*/  LOP3.LUT R60, R45, 0xffff0000, RZ, 0xc0, !PT ;  /* 0xffff00002d3c7812 */ /* 0x000fe200078ec0ff */
[----:B------:R-:W-:Y:S01]  /*9c40*/  IMAD.U32 R45, R44, 0x10000, RZ ;  /* 0x000100002c2d7824 */ /* 0x000fe200078e00ff */
[----:B------:R-:W-:Y:S01]  /*9c50*/  PRMT R75, R160, 0x5432, R75 ;  /* 0x00005432a04b7816 */ /* 0x000fe2000000004b */
[-C--:B------:R-:W-:Y:S01]  /*9c60*/  FMUL.FTZ R71, R64, R63.reuse ;  /* 0x0000003f40477220 */ /* 0x080fe20000410000 */
[----:B------:R-:W-:Y:S01]  /*9c70*/  LOP3.LUT R65, R65, 0xffff0000, RZ, 0xc0, !PT ;  /* 0xffff000041417812 */ /* 0x000fe200078ec0ff */
[----:B------:R-:W-:Y:S01]  /*9c80*/  IMAD.U32 R64, R158, 0x10000, RZ ;  /* 0x000100009e407824 */ /* 0x000fe200078e00ff */
[----:B------:R-:W-:Y:S01]  /*9c90*/  PRMT R161, R161, 0x5410, R56 ;  /* 0x00005410a1a17816 */ /* 0x000fe20000000038 */
[----:B------:R-:W-:Y:S01]  /*9ca0*/  FFMA.FTZ R56, R58, R63, -R69 ;  /* 0x0000003f3a387223 */ /* 0x000fe20000010845 */
[----:B------:R-:W-:Y:S01]  /*9cb0*/  LOP3.LUT R63, R66, 0xffff0000, RZ, 0xc0, !PT ;  /* 0xffff0000423f7812 */ /* 0x000fe200078ec0ff */
[----:B------:R-:W-:Y:S01]  /*9cc0*/  IMAD.U32 R66, R75, 0x10000, RZ ;  /* 0x000100004b427824 */ /* 0x000fe200078e00ff */
[----:B------:R-:W-:Y:S01]  /*9cd0*/  LOP3.LUT R53, R41, 0xffff0000, RZ, 0xc0, !PT ;  /* 0xffff000029357812 */ /* 0x000fe200078ec0ff */
[----:B------:R-:W-:Y:S01]  /*9ce0*/  FMUL.FTZ R68, R60, R65 ;  /* 0x000000413c447220 */ /* 0x000fe20000410000 */
[----:B------:R-:W-:Y:S01]  /*9cf0*/  FFMA.FTZ R58, R58, R67, R71 ;  /* 0x000000433a3a7223 */ /* 0x000fe20000010047 */
[-C--:B------:R-:W-:Y:S01]  /*9d00*/  FMUL.FTZ R60, R60, R63.reuse ;  /* 0x0000003f3c3c7220 */ /* 0x080fe20000410000 */
[C---:B------:R-:W-:Y:S01]  /*9d10*/  FMUL.FTZ R70, R62.reuse, R66 ;  /* 0x000000423e467220 */ /* 0x040fe20000410000 */
[----:B------:R-:W-:Y:S01]  /*9d20*/  FFMA.FTZ R63, R53, R63, -R68 ;  /* 0x0000003f353f7223 */ /* 0x000fe20000010844 */
[----:B------:R-:W-:Y:S01]  /*9d30*/  LOP3.LUT R47, R47, 0xffff0000, RZ, 0xc0, !PT ;  /* 0xffff00002f2f7812 */ /* 0x000fe200078ec0ff */
[-C--:B------:R-:W-:Y:S01]  /*9d40*/  FMUL.FTZ R67, R62, R64.reuse ;  /* 0x000000403e437220 */ /* 0x080fe20000410000 */
[----:B------:R-:W-:Y:S01]  /*9d50*/  LOP3.LUT R68, R75, 0xffff0000, RZ, 0xc0, !PT ;  /* 0xffff00004b447812 */ /* 0x000fe200078ec0ff */
[----:B------:R-:W-:Y:S01]  /*9d60*/  FFMA.FTZ R53, R53, R65, R60 ;  /* 0x0000004135357223 */ /* 0x000fe2000001003c */
[----:B------:R-:W-:Y:S01]  /*9d70*/  LOP3.LUT R158, R158, 0xffff0000, RZ, 0xc0, !PT ;  /* 0xffff00009e9e7812 */ /* 0x000fe200078ec0ff */
[----:B------:R-:W-:Y:S01]  /*9d80*/  FFMA.FTZ R60, R59, R64, -R70 ;  /* 0x000000403b3c7223 */ /* 0x000fe20000010846 */
[----:B------:R-:W-:Y:S01]  /*9d90*/  PRMT R50, R159, 0x5410, R50 ;  /* 0x000054109f327816 */ /* 0x000fe20000000032 */
[----:B------:R-:W-:Y:S01]  /*9da0*/  FFMA.FTZ R59, R59, R66, R67 ;  /* 0x000000423b3b7223 */ /* 0x000fe20000010043 */
[----:B------:R-:W-:Y:S01]  /*9db0*/  LOP3.LUT R43, R43, 0xffff0000, RZ, 0xc0, !PT ;  /* 0xffff00002b2b7812 */ /* 0x000fe200078ec0ff */
[----:B------:R-:W-:Y:S01]  /*9dc0*/  IMAD.U32 R64, R161, 0x10000, RZ ;  /* 0x00010000a1407824 */ /* 0x000fe200078e00ff */
[----:B------:R-:W-:Y:S01]  /*9dd0*/  LOP3.LUT R44, R44, 0xffff0000, RZ, 0xc0, !PT ;  /* 0xffff00002c2c7812 */ /* 0x000fe200078ec0ff */
[C---:B------:R-:W-:Y:S01]  /*9de0*/  FMUL.FTZ R66, R47.reuse, R68 ;  /* 0x000000442f427220 */ /* 0x040fe20000410000 */
[-C--:B------:R-:W-:Y:S01]  /*9df0*/  FMUL.FTZ R70, R47, R158.reuse ;  /* 0x0000009e2f467220 */ /* 0x080fe20000410000 */
[----:B------:R-:W-:Y:S01]  /*9e00*/  LOP3.LUT R161, R161, 0xffff0000, RZ, 0xc0, !PT ;  /* 0xffff0000a1a17812 */ /* 0x000fe200078ec0ff */
[C---:B------:R-:W-:Y:S01]  /*9e10*/  IMAD.U32 R62, R50.reuse, 0x10000, RZ ;  /* 0x00010000323e7824 */ /* 0x040fe200078e00ff */
[----:B------:R-:W-:Y:S01]  /*9e20*/  LOP3.LUT R65, R50, 0xffff0000, RZ, 0xc0, !PT ;  /* 0xffff000032417812 */ /* 0x000fe200078ec0ff */
[C---:B------:R-:W-:Y:S01]  /*9e30*/  IMAD.U32 R41, R40.reuse, 0x10000, RZ ;  /* 0x0001000028297824 */ /* 0x040fe200078e00ff */
[----:B------:R-:W-:Y:S01]  /*9e40*/  LOP3.LUT R40, R40, 0xffff0000, RZ, 0xc0, !PT ;  /* 0xffff000028287812 */ /* 0x000fe200078ec0ff */
[C---:B------:R-:W-:Y:S01]  /*9e50*/  FFMA.FTZ R47, R43.reuse, R158, -R66 ;  /* 0x0000009e2b2f7223 */ /* 0x040fe20000010842 */
[----:B------:R-:W-:Y:S01]  /*9e60*/  FFMA.FTZ R70, R43, R68, R70 ;  /* 0x000000442b467223 */ /* 0x000fe20000010046 */
[----:B------:R-:W-:Y:S01]  /*9e70*/  PRMT R61, R160, 0x5410, R61 ;  /* 0x00005410a03d7816 */ /* 0x000fe2000000003d */
[C---:B------:R-:W-:Y:S01]  /*9e80*/  FMUL.FTZ R50, R45.reuse, R64 ;  /* 0x000000402d327220 */ /* 0x040fe20000410000 */
[C---:B------:R-:W-:Y:S01]  /*9e90*/  FMUL.FTZ R43, R44.reuse, R161 ;  /* 0x000000a12c2b7220 */ /* 0x040fe20000410000 */
[----:B------:R-:W-:Y:S01]  /*9ea0*/  FMUL.FTZ R45, R45, R62 ;  /* 0x0000003e2d2d7220 */ /* 0x000fe20000410000 */
[-C--:B------:R-:W-:Y:S01]  /*9eb0*/  FMUL.FTZ R67, R44, R65.reuse ;  /* 0x000000412c437220 */ /* 0x080fe20000410000 */
[----:B------:R-:W-:Y:S01]  /*9ec0*/  LOP3.LUT R55, R42, 0xffff0000, RZ, 0xc0, !PT ;  /* 0xffff00002a377812 */ /* 0x000fe200078ec0ff */
[----:B------:R-:W-:Y:S01]  /*9ed0*/  FFMA.FTZ R65, R40, R65, -R43 ;  /* 0x0000004128417223 */ /* 0x000fe2000001082b */
[----:B------:R-:W-:-:S02]  /*9ee0*/  IMAD.U32 R42, R46, 0x10000, RZ ;  /* 0x000100002e2a7824 */ /* 0x000fc400078e00ff */
[C---:B------:R-:W-:Y:S01]  /*9ef0*/  FFMA.FTZ R50, R41.reuse, R62, -R50 ;  /* 0x0000003e29327223 */ /* 0x040fe20000010832 */
[----:B------:R-:W-:Y:S01]  /*9f00*/  FFMA.FTZ R45, R41, R64, R45 ;  /* 0x00000040292d7223 */ /* 0x000fe2000001002d */
[----:B------:R-:W-:Y:S01]  /*9f10*/  IMAD.U32 R43, R61, 0x10000, RZ ;  /* 0x000100003d2b7824 */ /* 0x000fe200078e00ff */
[----:B------:R-:W-:Y:S01]  /*9f20*/  LOP3.LUT R46, R46, 0xffff0000, RZ, 0xc0, !PT ;  /* 0xffff00002e2e7812 */ /* 0x000fe200078ec0ff */
[----:B------:R-:W-:Y:S01]  /*9f30*/  IMAD.U32 R41, R57, 0x10000, RZ ;  /* 0x0001000039297824 */ /* 0x000fe200078e00ff */
[----:B------:R-:W-:Y:S01]  /*9f40*/  LOP3.LUT R61, R61, 0xffff0000, RZ, 0xc0, !PT ;  /* 0xffff00003d3d7812 */ /* 0x000fe200078ec0ff */
[----:B------:R-:W-:Y:S01]  /*9f50*/  FFMA.FTZ R40, R40, R161, R67 ;  /* 0x000000a128287223 */ /* 0x000fe20000010043 */
[----:B------:R-:W-:Y:S01]  /*9f60*/  LOP3.LUT R57, R57, 0xffff0000, RZ, 0xc0, !PT ;  /* 0xffff000039397812 */ /* 0x000fe200078ec0ff */
[C---:B------:R-:W-:Y:S01]  /*9f70*/  FMUL.FTZ R67, R42.reuse, R43 ;  /* 0x0000002b2a437220 */ /* 0x040fe20000410000 */
[----:B------:R-:W-:Y:S01]  /*9f80*/  FMUL.FTZ R42, R42, R41 ;  /* 0x000000292a2a7220 */ /* 0x000fe20000410000 */
[C---:B------:R-:W-:Y:S01]  /*9f90*/  FMUL.FTZ R44, R46.reuse, R61 ;  /* 0x0000003d2e2c7220 */ /* 0x040fe20000410000 */
[----:B------:R-:W-:Y:S01]  /*9fa0*/  F2FP.BF16.F32.PACK_AB R53, R53, R58 ;  /* 0x0000003a3535723e */ /* 0x000fe200000010ff */
[----:B------:R-:W-:Y:S01]  /*9fb0*/  FMUL.FTZ R46, R46, R57 ;  /* 0x000000392e2e7220 */ /* 0x000fe20000410000 */
[C---:B------:R-:W-:Y:S01]  /*9fc0*/  FFMA.FTZ R67, R54.reuse, R41, -R67 ;  /* 0x0000002936437223 */ /* 0x040fe20000010843 */
[C---:B------:R-:W-:Y:S01]  /*9fd0*/  FFMA.FTZ R44, R55.reuse, R57, -R44 ;  /* 0x00000039372c7223 */ /* 0x040fe2000001082c */
[----:B------:R-:W-:Y:S01]  /*9fe0*/  FFMA.FTZ R42, R54, R43, R42 ;  /* 0x0000002b362a7223 */ /* 0x000fe2000001002a */
[----:B------:R-:W-:Y:S01]  /*9ff0*/  FFMA.FTZ R55, R55, R61, R46 ;  /* 0x0000003d37377223 */ /* 0x000fe2000001002e */
[----:B------:R-:W-:-:S02]  /*a000*/  F2FP.BF16.F32.PACK_AB R41, R63, R56 ;  /* 0x000000383f29723e */ /* 0x000fc400000010ff */
        /* <DEDUP_REMOVED lines=9> */
[----:B------:R-:W-:-:S02]  /*a0a0*/  IMAD.MOV.U32 R44, RZ, RZ, R54 ;  /* 0x000000ffff2c7224 */ /* 0x000fc400078e0036 */
[----:B------:R-:W-:-:S07]  /*a0b0*/  IMAD.MOV.U32 R46, RZ, RZ, R56 ;  /* 0x000000ffff2e7224 */ /* 0x000fce00078e0038 */
.L_x_526:
[----:B------:R-:W-:Y:S05]  /*a0c0*/  BSYNC B1 ;  /* 0x0000000000017941 */ /* 0x000fea0003800000 */
.L_x_525:
[----:B0-----:R0:W-:Y:S01]  /*a0d0*/  STG.E.128 desc[UR60][R48.64], R40 ;  /* 0x0000002830007986 */ /* 0x0011e2000c101d3c */
[----:B------:R-:W-:-:S13]  /*a0e0*/  ISETP.GE.AND P3, PT, R51, R148, PT ;  /* 0x000000943300720c */ /* 0x000fda0003f66270 */
[----:B------:R-:W-:Y:S05]  /*a0f0*/  @P3 BRA `(.L_x_475) ;  /* 0x0000000000f03947 */ /* 0x000fea0003800000 */
[--C-:B0-----:R-:W-:Y:S02]  /*a100*/  SHF.R.S32.HI R40, RZ, 0x1f, R51.reuse ;  /* 0x0000001fff287819 */ /* 0x101fe40000011433 */
[----:B------:R-:W-:-:S04]  /*a110*/  IADD3 R51, P3, P4, R116, R128, R51 ;  /* 0x0000008074337210 */ /* 0x000fc80007c7e033 */
[----:B------:R-:W-:Y:S02]  /*a120*/  IADD3.X R52, R7, R52, R40, P3, P4 ;  /* 0x0000003407347210 */ /* 0x000fe40001fe8428 */
[----:B------:R-:W-:-:S04]  /*a130*/  LEA R124, P3, R51, R124, 0x1 ;  /* 0x0000007c337c7211 */ /* 0x000fc800078608ff */
[----:B------:R-:W-:-:S05]  /*a140*/  LEA.HI.X R125, R51, R125, R52, 0x1, P3 ;  /* 0x0000007d337d7211 */ /* 0x000fca00018f0c34 */
[----:B--2---:R0:W-:Y:S01]  /*a150*/  STG.E.128 desc[UR60][R124.64], R44 ;  /* 0x0000002c7c007986 */ /* 0x0041e2000c101d3c */
[----:B------:R-:W-:Y:S05]  /*a160*/  BRA `(.L_x_475) ;  /* 0x0000000000d47947 */ /* 0x000fea0003800000 */
.L_x_442:
[----:B------:R-:W-:-:S13]  /*a170*/  ISETP.NE.AND P2, PT, R213, 0x3, PT ;  /* 0x00000003d500780c */ /* 0x000fda0003f45270 */
[----:B------:R-:W-:Y:S05]  /*a180*/  @!P2 BRA `(.L_x_527) ;  /* 0x000000000004a947 */ /* 0x000fea0003800000 */
[----:B------:R-:W-:Y:S01]  /*a190*/  BPT.TRAP 0x1 ;  /* 0x000000040000795c */ /* 0x000fe20000300000 */
.L_x_527:
[----:B------:R-:W-:Y:S01]  /*a1a0*/  IMAD R98, R16, 0x8, R2 ;  /* 0x0000000810627824 */ /* 0x000fe200078e0202 */
[----:B------:R-:W-:Y:S01]  /*a1b0*/  SHF.L.U32 R99, R204, 0x1f, RZ ;  /* 0x0000001fcc637819 */ /* 0x000fe200000006ff */
[----:B------:R-:W-:Y:S01]  /*a1c0*/  IMAD R97, R25, -0x70, R24 ;  /* 0xffffff9019617824 */ /* 0x000fe200078e0218 */
[----:B------:R-:W-:Y:S02]  /*a1d0*/  BSSY B1, `(.L_x_528) ;  /* 0x0000004000017945 */ /* 0x000fe40003800000 */
[----:B------:R-:W1:Y:S02]  /*a1e0*/  SYNCS.PHASECHK.TRANS64.TRYWAIT P3, [R98+URZ+0x36890], R99 ;  /* 0x03689063620075a7 */ /* 0x000e64000806017f */
[----:B------:R-:W-:Y:S01]  /*a1f0*/  VIMNMX R97, R97, 0x70, PT ;  /* 0x0000007061617848 */ /* 0x000fe20003fe0100 */
[----:B-1----:R-:W-:Y:S06]  /*a200*/  @!P3 BRA `(.L_x_529) ;  /* 0x000001f40068b947 */ /* 0x002fec0003800000 */
.L_x_811:
[----:B------:R-:W-:Y:S05]  /*a210*/  BSYNC B1 ;  /* 0x0000000000017941 */ /* 0x000fea0003800000 */
.L_x_528:
[----:B------:R-:W-:Y:S01]  /*a220*/  ISETP.GE.AND P3, PT, R17, R97, PT ;  /* 0x000000611100720c */ /* 0x000fe20003f66270 */
[----:B------:R-:W-:-:S12]  /*a230*/  BSSY B1, `(.L_x_530) ;  /* 0x0000014000017945 */ /* 0x000fd80003800000 */
[----:B------:R-:W-:Y:S05]  /*a240*/  @P3 BRA `(.L_x_531) ;  /* 0x0000000000483947 */ /* 0x000fea0003800000 */
[----:B------:R-:W-:-:S13]  /*a250*/  ISETP.NE.AND P3, PT, R29, RZ, PT ;  /* 0x000000ff1d00720c */ /* 0x000fda0003f65270 */
[----:B0-----:R-:W0:Y:S04]  /*a260*/  @P3 LDS.128 R40, [R39+0x21000] ;  /* 0x0210000027283984 */ /* 0x001e280000000c00 */
[----:B0-----:R-:W-:Y:S01]  /*a270*/  @P3 STG.E.128 desc[UR60][R46.64], R40 ;  /* 0x000000282e003986 */ /* 0x001fe2000c101d3c */
[----:B------:R-:W-:-:S13]  /*a280*/  ISETP.NE.AND P3, PT, R33, RZ, PT ;  /* 0x000000ff2100720c */ /* 0x000fda0003f65270 */
[----:B------:R-:W0:Y:S04]  /*a290*/  @P3 LDS.128 R40, [R96+0x21000] ;  /* 0x0210000060283984 */ /* 0x000e280000000c00 */
        /* <DEDUP_REMOVED lines=12> */
[----:B0-----:R2:W-:Y:S02]  /*a360*/  @P3 STG.E.128 desc[UR60][R46.64+0x140], R40 ;  /* 0x000140282e003986 */ /* 0x0015e4000c101d3c */
.L_x_531:
[----:B------:R-:W-:Y:S05]  /*a370*/  BSYNC B1 ;  /* 0x0000000000017941 */ /* 0x000fea0003800000 */
.L_x_530:
[----:B------:R-:W-:-:S13]  /*a380*/  ISETP.GE.AND P3, PT, R229, R97, PT ;  /* 0x00000061e500720c */ /* 0x000fda0003f66270 */
[----:B------:R-:W-:Y:S05]  /*a390*/  @P3 BRA `(.L_x_475) ;  /* 0x0000000000483947 */ /* 0x000fea0003800000 */
[----:B------:R-:W-:-:S13]  /*a3a0*/  ISETP.NE.AND P3, PT, R29, RZ, PT ;  /* 0x000000ff1d00720c */ /* 0x000fda0003f65270 */
[----:B0-2---:R-:W0:Y:S04]  /*a3b0*/  @P3 LDS.128 R40, [R39+0x23000] ;  /* 0x0230000027283984 */ /* 0x005e280000000c00 */
        /* <DEDUP_REMOVED lines=16> */
.L_x_475:
[----:B------:R-:W-:Y:S05]  /*a4c0*/  BSYNC B0 ;  /* 0x0000000000007941 */ /* 0x000fea0003800000 */
.L_x_441:
[----:B01234-:R-:W0:Y:S01]  /*a4d0*/  S2R R40, SR_TID.X ;  /* 0x0000000000287919 */ /* 0x01fe220000002100 */
[----:B------:R-:W-:Y:S01]  /*a4e0*/  @!PT LDS RZ, [RZ] ;  /* 0x00000000fffff984 */ /* 0x000fe20000000800 */
[----:B------:R-:W-:Y:S01]  /*a4f0*/  @!PT LDS RZ, [RZ] ;  /* 0x00000000fffff984 */ /* 0x000fe20000000800 */
[----:B------:R-:W-:Y:S01]  /*a500*/  @!PT LDS RZ, [RZ] ;  /* 0x00000000fffff984 */ /* 0x000fe20000000800 */
[----:B------:R-:W-:Y:S01]  /*a510*/  @!PT LDS RZ, [RZ] ;  /* 0x00000000fffff984 */ /* 0x000fe20000000800 */
[----:B------:R1:W-:Y:S06]  /*a520*/  MEMBAR.ALL.CTA ;  /* 0x0000000000007992 */ /* 0x0003ec0000008000 */
[----:B-1----:R-:W1:Y:S01]  /*a530*/  FENCE.VIEW.ASYNC.S ;  /* 0x00000000000073c6 */ /* 0x002e620000000000 */
[----:B------:R-:W-:Y:S05]  /*a540*/  WARPSYNC.ALL ;  /* 0x0000000000007948 */ /* 0x000fea0003800000 */
[----:B------:R-:W-:Y:S01]  /*a550*/  BSSY B0, `(.L_x_532) ;  /* 0x0000009000007945 */ /* 0x000fe20003800000 */
[----:B0-----:R-:W-:Y:S01]  /*a560*/  LOP3.LUT R40, R40, 0x7f, RZ, 0xc0, !PT ;  /* 0x0000007f28287812 */ /* 0x001fe200078ec0ff */
[----:B-1----:R0:W-:Y:S03]  /*a570*/  BAR.SYNC.DEFER_BLOCKING R180, 0x80 ;  /* 0x000200b40000751d */ /* 0x0021e60000010000 */
[----:B------:R-:W-:-:S13]  /*a580*/  ISETP.NE.AND P3, PT, R40, RZ, PT ;  /* 0x000000ff2800720c */ /* 0x000fda0003f65270 */
[----:B------:R-:W-:-:S05]  /*a590*/  @!P3 VIADD R40, R98, 0x368a0 ;  /* 0x000368a06228b836 */ /* 0x000fca0000000000 */
[----:B------:R-:W-:-:S04]  /*a5a0*/  @!P3 PRMT R40, RZ, 0x654, R40 ;  /* 0x00000654ff28b816 */ /* 0x000fc80000000028 */
[----:B------:R0:W-:Y:S01]  /*a5b0*/  @!P3 SYNCS.ARRIVE.TRANS64.RED.A1T0 RZ, [R40+URZ], RZ ;  /* 0x000000ff28ffb9a7 */ /* 0x0001e2000810043f */
[----:B------:R-:W-:Y:S05]  /*a5c0*/  @!P2 BRA `(.L_x_533) ;  /* 0x000000000004a947 */ /* 0x000fea0003800000 */
[----:B------:R-:W-:Y:S01]  /*a5d0*/  BPT.TRAP 0x1 ;  /* 0x000000040000795c */ /* 0x000fe20000300000 */
.L_x_533:
[----:B------:R-:W-:Y:S05]  /*a5e0*/  BSYNC B0 ;  /* 0x0000000000007941 */ /* 0x000fea0003800000 */
.L_x_532:
[----:B------:R-:W1:Y:S01]  /*a5f0*/  SYNCS.PHASECHK.TRANS64.TRYWAIT P2, [R98+URZ+0x368b0], R99 ;  /* 0x0368b063620075a7 */ /* 0x000e62000804017f */
[----:B------:R-:W-:Y:S01]  /*a600*/  ULDC.64 UR6, c[0x0][0x328] ;  /* 0x0000ca0000067ab9 */ /* 0x000fe20000000a00 */
[----:B------:R-:W-:Y:S01]  /*a610*/  ULDC.64 UR4, c[0x0][0x318] ;  /* 0x0000c60000047ab9 */ /* 0x000fe20000000a00 */
[----:B------:R-:W-:Y:S01]  /*a620*/  IMAD.U32 R41, RZ, RZ, UR6 ;  /* 0x00000006ff297e24 */ /* 0x000fe2000f8e00ff */
[----:B------:R-:W-:Y:S01]  /*a630*/  BSSY B0, `(.L_x_534) ;  /* 0x000000a000007945 */ /* 0x000fe20003800000 */
[----:B0-----:R-:W-:Y:S02]  /*a640*/  IMAD.U32 R40, RZ, RZ, UR7 ;  /* 0x00000007ff287e24 */ /* 0x001fe4000f8e00ff */
[----:B------:R-:W-:Y:S01]  /*a650*/  IMAD.WIDE R44, R25, 0x70, R122 ;  /* 0x00000070192c7825 */ /* 0x000fe200078e027a */
[----:B------:R0:W-:Y:S04]  /*a660*/  STL [R1+0x18], R41 ;  /* 0x0000182901007387 */ /* 0x0001e80000100800 */
[----:B------:R2:W-:Y:S01]  /*a670*/  STL [R1+0x14], R40 ;  /* 0x0000142801007387 */ /* 0x0005e20000100800 */
[----:B0-----:R-:W-:-:S02]  /*a680*/  IMAD.U32 R41, RZ, RZ, UR4 ;  /* 0x00000004ff297e24 */ /* 0x001fc4000f8e00ff */
[----:B--2---:R-:W-:-:S05]  /*a690*/  IMAD.U32 R40, RZ, RZ, UR5 ;  /* 0x00000005ff287e24 */ /* 0x004fca000f8e00ff */
[----:B------:R0:W-:Y:S04]  /*a6a0*/  STL [R1+0x8], R40 ;  /* 0x0000082801007387 */ /* 0x0001e80000100800 */
[----:B------:R0:W-:Y:S01]  /*a6b0*/  STL [R1+0xc], R41 ;  /* 0x00000c2901007387 */ /* 0x0001e20000100800 */
[----:B-1----:R-:W-:Y:S05]  /*a6c0*/  @!P2 BRA `(.L_x_535) ;  /* 0x000001f0004ca947 */ /* 0x002fea0003800000 */
.L_x_812:
[----:B------:R-:W-:Y:S05]  /*a6d0*/  BSYNC B0 ;  /* 0x0000000000007941 */ /* 0x000fea0003800000 */
.L_x_534:
[----:B------:R2:W5:Y:S04]  /*a6e0*/  LDL R51, [R1+0x18] ;  /* 0x0000180001337983 */ /* 0x0005680000100800 */
[----:B------:R2:W5:Y:S04]  /*a6f0*/  LDL R50, [R1+0x14] ;  /* 0x0000140001327983 */ /* 0x0005680000100800 */
[----:B------:R2:W5:Y:S04]  /*a700*/  LDL R49, [R1+0xc] ;  /* 0x00000c0001317983 */ /* 0x0005680000100800 */
[----:B------:R2:W5:Y:S01]  /*a710*/  LDL R48, [R1+0x8] ;  /* 0x0000080001307983 */ /* 0x0005620000100800 */
[----:B------:R-:W-:Y:S01]  /*a720*/  ISETP.GE.AND P2, PT, R17, R97, PT ;  /* 0x000000611100720c */ /* 0x000fe20003f46270 */
[----:B------:R-:W-:-:S12]  /*a730*/  BSSY B0, `(.L_x_536) ;  /* 0x0000021000007945 */ /* 0x000fd80003800000 */
[----:B--2---:R-:W-:Y:S05]  /*a740*/  @P2 BRA `(.L_x_537) ;  /* 0x00000000007c2947 */ /* 0x004fea0003800000 */
[----:B-----5:R-:W-:Y:S01]  /*a750*/  R2UR UR7, R51 ;  /* 0x00000000330772ca */ /* 0x020fe200000e0000 */
[----:B0-----:R-:W-:Y:S01]  /*a760*/  IMAD.MOV.U32 R40, RZ, RZ, R114 ;  /* 0x000000ffff287224 */ /* 0x001fe200078e0072 */
[----:B------:R-:W-:Y:S01]  /*a770*/  R2UR UR4, R50 ;  /* 0x00000000320472ca */ /* 0x000fe200000e0000 */
[----:B------:R-:W-:Y:S01]  /*a780*/  IMAD.MOV.U32 R41, RZ, RZ, R38 ;  /* 0x000000ffff297224 */ /* 0x000fe200078e0026 */
[----:B------:R-:W-:Y:S02]  /*a790*/  R2UR UR6, R49 ;  /* 0x00000000310672ca */ /* 0x000fe400000e0000 */
[----:B------:R-:W-:-:S07]  /*a7a0*/  R2UR UR5, R48 ;  /* 0x00000000300572ca */ /* 0x000fce00000e0000 */
[----:B------:R-:W-:Y:S02]  /*a7b0*/  IMAD R43, R45, UR7, RZ ;  /* 0x000000072d2b7c24 */ /* 0x000fe4000f8e02ff */
[----:B------:R-:W-:-:S04]  /*a7c0*/  IMAD.WIDE.U32 R40, R44, UR7, R40 ;  /* 0x000000072c287c25 */ /* 0x000fc8000f8e0028 */
[----:B------:R-:W-:Y:S01]  /*a7d0*/  IMAD R43, R44, UR4, R43 ;  /* 0x000000042c2b7c24 */ /* 0x000fe2000f8e022b */
[----:B------:R-:W-:Y:S01]  /*a7e0*/  LEA R46, P2, R40, UR6, 0x1 ;  /* 0x00000006282e7c11 */ /* 0x000fe2000f8408ff */
[----:B------:R-:W-:Y:S02]  /*a7f0*/  ULDC UR4, c[0x0][0x2f4] ;  /* 0x0000bd0000047ab9 */ /* 0x000fe40000000800 */
[----:B------:R-:W-:-:S05]  /*a800*/  IMAD.IADD R41, R41, 0x1, R43 ;  /* 0x0000000129297824 */ /* 0x000fca00078e022b */
[----:B------:R-:W-:Y:S02]  /*a810*/  LEA.HI.X R47, R40, UR5, R41, 0x1, P2 ;  /* 0x00000005282f7c11 */ /* 0x000fe400090f0c29 */
[----:B------:R-:W-:-:S13]  /*a820*/  ISETP.GE.AND P2, PT, R18, UR4, PT ;  /* 0x0000000412007c0c */ /* 0x000fda000bf46270 */
[----:B------:R-:W0:Y:S04]  /*a830*/  @!P2 LDS.128 R40, [R39] ;  /* 0x000000002728a984 */ /* 0x000e280000000c00 */
[----:B0-----:R-:W-:Y:S01]  /*a840*/  @!P2 STG.E.128 desc[UR60][R46.64], R40 ;  /* 0x000000282e00a986 */ /* 0x001fe2000c101d3c */
[----:B------:R-:W-:-:S13]  /*a850*/  ISETP.GE.AND P2, PT, R0, UR4, PT ;  /* 0x0000000400007c0c */ /* 0x000fda000bf46270 */
[----:B------:R-:W0:Y:S04]  /*a860*/  @!P2 LDS.128 R40, [R96] ;  /* 0x000000006028a984 */ /* 0x000e280000000c00 */
[----:B0-----:R-:W-:Y:S01]  /*a870*/  @!P2 STG.E.128 desc[UR60][R46.64+0x40], R40 ;  /* 0x000040282e00a986 */ /* 0x001fe2000c101d3c */
[----:B------:R-:W-:-:S13]  /*a880*/  ISETP.GE.AND P2, PT, R3, UR4, PT ;  /* 0x0000000403007c0c */ /* 0x000fda000bf46270 */
[----:B------:R-:W0:Y:S04]  /*a890*/  @!P2 LDS.128 R40, [R39+0x3800] ;  /* 0x003800002728a984 */ /* 0x000e280000000c00 */
        /* <DEDUP_REMOVED lines=9> */
[----:B0-----:R2:W-:Y:S02]  /*a930*/  @!P2 STG.E.128 desc[UR60][R46.64+0x140], R40 ;  /* 0x000140282e00a986 */ /* 0x0015e4000c101d3c */
.L_x_537:
[----:B------:R-:W-:Y:S05]  /*a940*/  BSYNC B0 ;  /* 0x0000000000007941 */ /* 0x000fea0003800000 */
.L_x_536:
[----:B------:R-:W-:Y:S01]  /*a950*/  ISETP.GE.AND P2, PT, R229, R97, PT ;  /* 0x00000061e500720c */ /* 0x000fe20003f46270 */
[----:B------:R-:W-:-:S12]  /*a960*/  BSSY B0, `(.L_x_538) ;  /* 0x0000023000007945 */ /* 0x000fd80003800000 */
[----:B------:R-:W-:Y:S05]  /*a970*/  @P2 BRA `(.L_x_539) ;  /* 0x0000000000842947 */ /* 0x000fea0003800000 */
[----:B-----5:R-:W-:Y:S01]  /*a980*/  R2UR UR7, R51 ;  /* 0x00000000330772ca */ /* 0x020fe200000e0000 */
[----:B0-2---:R-:W-:Y:S01]  /*a990*/  IMAD.MOV.U32 R40, RZ, RZ, R114 ;  /* 0x000000ffff287224 */ /* 0x005fe200078e0072 */
[----:B------:R-:W-:Y:S01]  /*a9a0*/  R2UR UR4, R50 ;  /* 0x00000000320472ca */ /* 0x000fe200000e0000 */
[----:B------:R-:W-:Y:S01]  /*a9b0*/  IMAD.MOV.U32 R41, RZ, RZ, R38 ;  /* 0x000000ffff297224 */ /* 0x000fe200078e0026 */
[----:B------:R-:W-:Y:S02]  /*a9c0*/  IADD3 R43, P2, R44, 0x40, RZ ;  /* 0x000000402c2b7810 */ /* 0x000fe40007f5e0ff */
[----:B------:R-:W-:Y:S02]  /*a9d0*/  R2UR UR6, R49 ;  /* 0x00000000310672ca */ /* 0x000fe400000e0000 */
[----:B------:R-:W-:Y:S01]  /*a9e0*/  R2UR UR5, R48 ;  /* 0x00000000300572ca */ /* 0x000fe200000e0000 */
[----:B------:R-:W-:-:S04]  /*a9f0*/  IMAD.X R44, RZ, RZ, R45, P2 ;  /* 0x000000ffff2c7224 */ /* 0x000fc800010e062d */
        /* <DEDUP_REMOVED lines=25> */
.L_x_539:
[----:B------:R-:W-:Y:S05]  /*ab90*/  BSYNC B0 ;  /* 0x0000000000007941 */ /* 0x000fea0003800000 */
.L_x_538:
[----:B------:R-:W4:Y:S01]  /*aba0*/  LDL R39, [R1+0x10] ;  /* 0x0000100001277983 */ /* 0x000f220000100800 */
[----:B------:R-:W-:Y:S02]  /*abb0*/  VIADD R16, R16, 0x1 ;  /* 0x0000000110107836 */ /* 0x000fe40000000000 */
[----:B-1----:R-:W-:Y:S01]  /*abc0*/  @!P3 VIADD R98, R98, 0x368c0 ;  /* 0x000368c06262b836 */ /* 0x002fe20000000000 */
[----:B------:R-:W-:Y:S01]  /*abd0*/  @!PT LDS RZ, [RZ] ;  /* 0x00000000fffff984 */ /* 0x000fe20000000800 */
[----:B------:R-:W-:Y:S01]  /*abe0*/  @!PT LDS RZ, [RZ] ;  /* 0x00000000fffff984 */ /* 0x000fe20000000800 */
[----:B------:R-:W-:Y:S01]  /*abf0*/  @!PT LDS RZ, [RZ] ;  /* 0x00000000fffff984 */ /* 0x000fe20000000800 */
[----:B------:R-:W-:Y:S01]  /*ac00*/  @!PT LDS RZ, [RZ] ;  /* 0x00000000fffff984 */ /* 0x000fe20000000800 */
[----:B------:R1:W-:Y:S06]  /*ac10*/  MEMBAR.ALL.CTA ;  /* 0x0000000000007992 */ /* 0x0003ec0000008000 */
[----:B-1----:R-:W1:Y:S02]  /*ac20*/  FENCE.VIEW.ASYNC.S ;  /* 0x00000000000073c6 */ /* 0x002e640000000000 */
[----:B-1----:R1:W-:Y:S01]  /*ac30*/  BAR.SYNC.DEFER_BLOCKING R180, 0x80 ;  /* 0x000200b40000751d */ /* 0x0023e20000010000 */
[----:B------:R-:W-:-:S02]  /*ac40*/  ISETP.NE.AND P2, PT, R16, 0x2, PT ;  /* 0x000000021000780c */ /* 0x000fc40003f45270 */
[----:B------:R-:W-:Y:S02]  /*ac50*/  @!P3 PRMT R98, RZ, 0x654, R98 ;  /* 0x00000654ff62b816 */ /* 0x000fe40000000062 */
[----:B------:R-:W-:Y:S02]  /*ac60*/  SEL R16, R16, RZ, P2 ;  /* 0x000000ff10107207 */ /* 0x000fe40001000000 */
[----:B------:R1:W-:Y:S01]  /*ac70*/  @!P3 SYNCS.ARRIVE.TRANS64.RED.A1T0 RZ, [R98+URZ], RZ ;  /* 0x000000ff62ffb9a7 */ /* 0x0003e2000810043f */
[----:B----4-:R-:W-:Y:S02]  /*ac80*/  LOP3.LUT P4, RZ, R39, 0x2, RZ, 0xc0, !PT ;  /* 0x0000000227ff7812 */ /* 0x010fe4000788c0ff */
[----:B------:R-:W-:Y:S02]  /*ac90*/  SEL R39, RZ, 0x1, P2 ;  /* 0x00000001ff277807 */ /* 0x000fe40001000000 */
[----:B------:R-:W-:Y:S02]  /*aca0*/  PLOP3.LUT P2, PT, PT, PT, PT, 0x8, 0x0 ;  /* 0x000000000000781c */ /* 0x000fe40003f4e170 */
[----:B------:R-:W-:-:S07]  /*acb0*/  LOP3.LUT R204, R204, R39, RZ, 0x3c, !PT ;  /* 0x00000027cccc7212 */ /* 0x000fce00078e3cff */
[----:B-1----:R-:W-:Y:S05]  /*acc0*/  @P4 BRA `(.L_x_540) ;  /* 0xffffff7c00504947 */ /* 0x002fea000383ffff */
.L_x_436:
[----:B------:R-:W-:Y:S01]  /*acd0*/  BSSY B0, `(.L_x_541) ;  /* 0x0000005000007945 */ /* 0x000fe20003800000 */
[----:B------:R-:W-:-:S03]  /*ace0*/  IMAD.MOV.U32 R3, RZ, RZ, RZ ;  /* 0x000000ffff037224 */ /* 0x000fc600078e00ff */
[----:B------:R-:W-:Y:S05]  /*acf0*/  @P2 BRA `(.L_x_542) ;  /* 0x0000000000082947 */ /* 0x000fea0003800000 */
[----:B------:R-:W4:Y:S02]  /*ad00*/  FENCE.VIEW.ASYNC.G ;  /* 0x00000000000073c6 */ /* 0x000f240000000100 */
[----:B----4-:R-:W-:Y:S06]  /*ad10*/  BAR.ARV 0xc, 0x180 ;  /* 0x0306000000007b1d */ /* 0x010fec0000002000 */
.L_x_542:
[----:B------:R-:W-:Y:S05]  /*ad20*/  BSYNC B0 ;  /* 0x0000000000007941 */ /* 0x000fea0003800000 */
.L_x_541:
[----:B------:R-:W4:Y:S01]  /*ad30*/  LDL R0, [R1+0x10] ;  /* 0x0000100001007983 */ /* 0x000f220000100800 */
[----:B------:R-:W-:Y:S01]  /*ad40*/  BSSY B0, `(.L_x_543) ;  /* 0x0000020000007945 */ /* 0x000fe20003800000 */
[----:B----4-:R-:W-:-:S13]  /*ad50*/  LOP3.LUT P0, RZ, R0, 0x8, RZ, 0xc0, !PT ;  /* 0x0000000800ff7812 */ /* 0x010fda000780c0ff */
[----:B------:R-:W-:Y:S05]  /*ad60*/  @!P0 BRA `(.L_x_544) ;  /* 0x0000000000748947 */ /* 0x000fea0003800000 */
[----:B------:R-:W-:Y:S01]  /*ad70*/  ISETP.NE.AND P0, PT, R224, RZ, PT ;  /* 0x000000ffe000720c */ /* 0x000fe20003f05270 */
[----:B------:R-:W-:-:S03]  /*ad80*/  ULDC UR4, c[0x0][0x9f0] ;  /* 0x00027c0000047ab9 */ /* 0x000fc60000000800 */
[----:B------:R-:W-:-:S04]  /*ad90*/  SEL R9, R224, UR4, P0 ;  /* 0x00000004e0097c07 */ /* 0x000fc80008000000 */
[-C--:B-1----:R-:W-:Y:S02]  /*ada0*/  IABS R6, R9.reuse ;  /* 0x0000000900067213 */ /* 0x082fe40000000000 */
[----:B------:R-:W-:Y:S02]  /*adb0*/  IADD3 R0, R154, -0x1, R9 ;  /* 0xffffffff9a007810 */ /* 0x000fe40007ffe009 */
[----:B------:R-:W1:Y:S01]  /*adc0*/  I2F.RP R3, R6 ;  /* 0x0000000600037306 */ /* 0x000e620000209400 */
[-C--:B------:R-:W-:Y:S02]  /*add0*/  IABS R10, R9.reuse ;  /* 0x00000009000a7213 */ /* 0x080fe40000000000 */
[----:B------:R-:W-:Y:S02]  /*ade0*/  IABS R8, R0 ;  /* 0x0000000000087213 */ /* 0x000fe40000000000 */
[----:B------:R-:W-:-:S04]  /*adf0*/  LOP3.LUT R0, R0, R9, RZ, 0x3c, !PT ;  /* 0x0000000900007212 */ /* 0x000fc800078e3cff */
[----:B------:R-:W-:Y:S01]  /*ae00*/  ISETP.GE.AND P2, PT, R0, RZ, PT ;  /* 0x000000ff0000720c */ /* 0x000fe20003f46270 */
[----:B-1----:R-:W1:Y:S02]  /*ae10*/  MUFU.RCP R3, R3 ;  /* 0x0000000300037308 */ /* 0x002e640000001000 */
[----:B-1----:R-:W-:Y:S02]  /*ae20*/  VIADD R4, R3, 0xffffffe ;  /* 0x0ffffffe03047836 */ /* 0x002fe40000000000 */
[----:B------:R-:W-:-:S04]  /*ae30*/  IMAD.MOV R3, RZ, RZ, -R10 ;  /* 0x000000ffff037224 */ /* 0x000fc800078e0a0a */
[----:B------:R1:W4:Y:S02]  /*ae40*/  F2I.FTZ.U32.TRUNC.NTZ R5, R4 ;  /* 0x0000000400057305 */ /* 0x000324000021f000 */
[----:B-1----:R-:W-:Y:S02]  /*ae50*/  IMAD.MOV.U32 R4, RZ, RZ, RZ ;  /* 0x000000ffff047224 */ /* 0x002fe400078e00ff */
[----:B----4-:R-:W-:-:S04]  /*ae60*/  IMAD.MOV R7, RZ, RZ, -R5 ;  /* 0x000000ffff077224 */ /* 0x010fc800078e0a05 */
        /* <DEDUP_REMOVED lines=13> */
.L_x_544:
[----:B------:R-:W-:Y:S05]  /*af40*/  BSYNC B0 ;  /* 0x0000000000007941 */ /* 0x000fea0003800000 */
.L_x_543:
[-C--:B------:R-:W-:Y:S01]  /*af50*/  IMAD R220, R233, R3.reuse, RZ ;  /* 0x00000003e9dc7224 */ /* 0x080fe200078e02ff */
[----:B------:R-:W-:Y:S01]  /*af60*/  PLOP3.LUT P0, PT, PT, PT, PT, 0x80, 0x0 ;  /* 0x000000000000781c */ /* 0x000fe20003f0f070 */
[----:B------:R-:W-:Y:S01]  /*af70*/  IMAD.MOV.U32 R0, RZ, RZ, RZ ;  /* 0x000000ffff007224 */ /* 0x000fe200078e00ff */
[----:B------:R-:W-:Y:S02]  /*af80*/  CS2R R118, SRZ ;  /* 0x0000000000767805 */ /* 0x000fe4000001ff00 */
[----:B------:R-:W-:Y:S02]  /*af90*/  CS2R R116, SRZ ;  /* 0x0000000000747805 */ /* 0x000fe4000001ff00 */
[----:B------:R-:W-:Y:S01]  /*afa0*/  VIADDMNMX R154, R220, R3, R154, PT ;  /* 0x00000003dc9a7246 */ /* 0x000fe2000380019a */
[----:B------:R-:W-:Y:S01]  /*afb0*/  IMAD.MOV.U32 R3, RZ, RZ, RZ ;  /* 0x000000ffff037224 */ /* 0x000fe200078e00ff */
[----:B------:R-:W-:Y:S02]  /*afc0*/  CS2R R114, SRZ ;  /* 0x0000000000727805 */ /* 0x000fe4000001ff00 */
[----:B------:R-:W-:-:S02]  /*afd0*/  CS2R R112, SRZ ;  /* 0x0000000000707805 */ /* 0x000fc4000001ff00 */
[----:B------:R-:W-:Y:S02]  /*afe0*/  ISETP.GT.AND P1, PT, R154, R220, PT ;  /* 0x000000dc9a00720c */ /* 0x000fe40003f24270 */
        /* <DEDUP_REMOVED lines=30> */
[----:B-----5:R-:W-:Y:S02]  /*b1d0*/  CS2R R50, SRZ ;  /* 0x0000000000327805 */ /* 0x020fe4000001ff00 */
[----:B------:R-:W-:Y:S02]  /*b1e0*/  CS2R R48, SRZ ;  /* 0x0000000000307805 */ /* 0x000fe4000001ff00 */
[----:B--2---:R-:W-:Y:S02]  /*b1f0*/  CS2R R46, SRZ ;  /* 0x00000000002e7805 */ /* 0x004fe4000001ff00 */
[----:B---3--:R-:W-:Y:S02]  /*b200*/  CS2R R44, SRZ ;  /* 0x00000000002c7805 */ /* 0x008fe4000001ff00 */
[----:B------:R-:W-:-:S02]  /*b210*/  CS2R R42, SRZ ;  /* 0x00000000002a7805 */ /* 0x000fc4000001ff00 */
[----:B0-----:R-:W-:Y:S02]  /*b220*/  CS2R R40, SRZ ;  /* 0x0000000000287805 */ /* 0x001fe4000001ff00 */
[----:B------:R-:W-:Y:S02]  /*b230*/  CS2R R38, SRZ ;  /* 0x0000000000267805 */ /* 0x000fe4000001ff00 */
[----:B------:R-:W-:Y:S02]  /*b240*/  CS2R R36, SRZ ;  /* 0x0000000000247805 */ /* 0x000fe4000001ff00 */
[----:B------:R-:W-:Y:S02]  /*b250*/  CS2R R34, SRZ ;  /* 0x0000000000227805 */ /* 0x000fe4000001ff00 */
[----:B------:R-:W-:Y:S02]  /*b260*/  CS2R R32, SRZ ;  /* 0x0000000000207805 */ /* 0x000fe4000001ff00 */
[----:B------:R-:W-:-:S02]  /*b270*/  CS2R R30, SRZ ;  /* 0x00000000001e7805 */ /* 0x000fc4000001ff00 */
[----:B------:R-:W-:Y:S02]  /*b280*/  CS2R R28, SRZ ;  /* 0x00000000001c7805 */ /* 0x000fe4000001ff00 */
[----:B-1----:R-:W-:Y:S02]  /*b290*/  CS2R R26, SRZ ;  /* 0x00000000001a7805 */ /* 0x002fe4000001ff00 */
[----:B------:R-:W-:Y:S01]  /*b2a0*/  CS2R R24, SRZ ;  /* 0x0000000000187805 */ /* 0x000fe2000001ff00 */
[----:B------:R-:W-:Y:S06]  /*b2b0*/  @!P1 BRA `(.L_x_545) ;  /* 0x00000120008c9947 */ /* 0x000fec0003800000 */
[----:B------:R-:W0:Y:S01]  /*b2c0*/  S2R R38, SR_TID.X ;  /* 0x0000000000267919 */ /* 0x000e220000002100 */
[----:B------:R-:W-:Y:S01]  /*b2d0*/  LOP3.LUT P0, RZ, R230, 0x9f, RZ, 0xc0, !PT ;  /* 0x0000009fe6ff7812 */ /* 0x000fe2000780c0ff */
[----:B0-----:R-:W-:-:S05]  /*b2e0*/  VIADD R38, R38, 0xffffff80 ;  /* 0xffffff8026267836 */ /* 0x001fca0000000000 */
[----:B------:R-:W-:-:S04]  /*b2f0*/  SHF.R.S32.HI R37, RZ, 0x1f, R38 ;  /* 0x0000001fff257819 */ /* 0x000fc80000011426 */
[----:B------:R-:W-:-:S04]  /*b300*/  LEA.HI R0, R37, R38, RZ, 0x7 ;  /* 0x0000002625007211 */ /* 0x000fc800078f38ff */
[----:B------:R-:W-:-:S06]  /*b310*/  SHF.R.S32.HI R0, RZ, 0x7, R0 ;  /* 0x00000007ff007819 */ /* 0x000fcc0000011400 */
[----:B------:R-:W0:Y:S02]  /*b320*/  SHFL.IDX PT, R0, R0, RZ, 0x1f ;  /* 0x00001fff00007589 */ /* 0x000e2400000e0000 */
[----:B0-----:R-:W-:-:S04]  /*b330*/  LEA.HI R3, R0, R0, RZ, 0x1 ;  /* 0x0000000000037211 */ /* 0x001fc800078f08ff */
[----:B------:R-:W-:-:S05]  /*b340*/  LOP3.LUT R3, R3, 0x1e, RZ, 0xc0, !PT ;  /* 0x0000001e03037812 */ /* 0x000fca00078ec0ff */
[----:B------:R-:W-:-:S04]  /*b350*/  IMAD.IADD R3, R0, 0x1, -R3 ;  /* 0x0000000100037824 */ /* 0x000fc800078e0a03 */
[----:B------:R-:W-:-:S05]  /*b360*/  IMAD R3, R3, 0x2000, R230 ;  /* 0x0000200003037824 */ /* 0x000fca00078e02e6 */
[----:B------:R-:W-:-:S04]  /*b370*/  SHF.R.U32.HI R3, RZ, 0x4, R3 ;  /* 0x00000004ff037819 */ /* 0x000fc80000011603 */
[----:B------:R-:W-:Y:S01]  /*b380*/  LOP3.LUT R36, R3, 0x3fff, RZ, 0xc0, !PT ;  /* 0x00003fff03247812 */ /* 0x000fe200078ec0ff */
[----:B------:R-:W-:Y:S06]  /*b390*/  @!P0 BRA `(.L_x_546) ;  /* 0x0000000000408947 */ /* 0x000fec0003800000 */
        /* <DEDUP_REMOVED lines=16> */
.L_x_546:
[----:B------:R-:W-:Y:S02]  /*b4a0*/  ULDC UR4, c[0x0][0x3f4] ;  /* 0x0000fd0000047ab9 */ /* 0x000fe40000000800 */
[----:B------:R-:W-:-:S13]  /*b4b0*/  ISETP.LT.AND P0, PT, RZ, UR4, PT ;  /* 0x00000004ff007c0c */ /* 0x000fda000bf01270 */
[----:B------:R-:W-:Y:S05]  /*b4c0*/  @P0 BRA `(.L_x_547) ;  /* 0x00000000003c0947 */ /* 0x000fea0003800000 */
[----:B------:R-:W-:-:S04]  /*b4d0*/  LEA.HI R0, R228, R228, RZ, 0x1 ;  /* 0x000000e4e4007211 */ /* 0x000fc800078f08ff */
[----:B------:R-:W-:-:S05]  /*b4e0*/  LOP3.LUT R3, R0, 0xfffffffe, RZ, 0xc0, !PT ;  /* 0xfffffffe00037812 */ /* 0x000fca00078ec0ff */
[----:B------:R-:W-:-:S05]  /*b4f0*/  IMAD.IADD R3, R228, 0x1, -R3 ;  /* 0x00000001e4037824 */ /* 0x000fca00078e0a03 */
[----:B------:R-:W-:-:S04]  /*b500*/  SHF.L.U32 R3, R3, 0x1f, RZ ;  /* 0x0000001f03037819 */ /* 0x000fc800000006ff */
[----:B------:R0:W1:Y:S03]  /*b510*/  SYNCS.PHASECHK.TRANS64.TRYWAIT P0, [R2+URZ+0x36800], R3 ;  /* 0x03680003020075a7 */ /* 0x000066000800017f */
[----:B-1----:R-:W-:Y:S05]  /*b520*/  @!P0 NANOSLEEP.SYNCS 0x989680 ;  /* 0x009896800000895d */ /* 0x002fea0003900000 */
[----:B------:R-:W1:Y:S01]  /*b530*/  @!P0 SYNCS.PHASECHK.TRANS64 P0, [R2+URZ+0x36800], R3 ;  /* 0x03680003020085a7 */ /* 0x000e62000800007f */
[----:B------:R-:W-:Y:S04]  /*b540*/  BSSY B0, `(.L_x_548) ;  /* 0x0000006000007945 */ /* 0x000fe80003800000 */
[----:B-1----:R-:W-:Y:S05]  /*b550*/  @P0 BRA `(.L_x_549) ;  /* 0x0000000000100947 */ /* 0x002fea0003800000 */
.L_x_550:
[----:B-1----:R1:W2:Y:S02]  /*b560*/  SYNCS.PHASECHK.TRANS64.TRYWAIT P0, [R2+URZ+0x36800], R3 ;  /* 0x03680003020075a7 */ /* 0x0022a4000800017f */
[----:B--2---:R-:W-:Y:S05]  /*b570*/  @!P0 NANOSLEEP.SYNCS 0x989680 ;  /* 0x009896800000895d */ /* 0x004fea0003900000 */
[----:B------:R-:W2:Y:S02]  /*b580*/  @!P0 SYNCS.PHASECHK.TRANS64 P0, [R2+URZ+0x36800], R3 ;  /* 0x03680003020085a7 */ /* 0x000ea4000800007f */
[----:B--2---:R-:W-:Y:S05]  /*b590*/  @!P0 BRA `(.L_x_550) ;  /* 0xfffffffc00f08947 */ /* 0x004fea000383ffff */
.L_x_549:
[----:B------:R-:W-:Y:S05]  /*b5a0*/  BSYNC B0 ;  /* 0x0000000000007941 */ /* 0x000fea0003800000 */
.L_x_548:
[----:B------:R-:W-:Y:S05]  /*b5b0*/  BRA `(.L_x_551) ;  /* 0x0000005c00847947 */ /* 0x000fea0003800000 */
.L_x_547:
[----:B------:R-:W-:Y:S01]  /*b5c0*/  SHF.R.S32.HI R0, RZ, 0x1f, R150 ;  /* 0x0000001fff007819 */ /* 0x000fe20000011496 */
[----:B------:R-:W-:Y:S01]  /*b5d0*/  ULDC.64 UR4, c[0x0][0x3f8] ;  /* 0x0000fe0000047ab9 */ /* 0x000fe20000000a00 */
[----:B------:R-:W-:Y:S01]  /*b5e0*/  ULDC.64 UR6, c[0x0][0x408] ;  /* 0x0001020000067ab9 */ /* 0x000fe20000000a00 */
[----:B------:R-:W-:Y:S01]  /*b5f0*/  LOP3.LUT P0, RZ, R230, 0x3ff, RZ, 0xc0, !PT ;  /* 0x000003ffe6ff7812 */ /* 0x000fe2000780c0ff */
[----:B------:R-:W-:-:S04]  /*b600*/  IMAD.WIDE.U32 R4, R150, UR4, RZ ;  /* 0x0000000496047c25 */ /* 0x000fc8000f8e00ff */
[C---:B------:R-:W-:Y:S02]  /*b610*/  IMAD R3, R0.reuse, UR4, RZ ;  /* 0x0000000400037c24 */ /* 0x040fe4000f8e02ff */
[----:B------:R-:W-:Y:S02]  /*b620*/  IMAD R7, R0, UR6, RZ ;  /* 0x0000000600077c24 */ /* 0x000fe4000f8e02ff */
[C---:B------:R-:W-:Y:S01]  /*b630*/  IMAD R3, R150.reuse, UR5, R3 ;  /* 0x0000000596037c24 */ /* 0x040fe2000f8e0203 */
[----:B------:R-:W-:Y:S01]  /*b640*/  ULDC.64 UR4, c[0x0][0x3e8] ;  /* 0x0000fa0000047ab9 */ /* 0x000fe20000000a00 */
[----:B------:R-:W-:Y:S01]  /*b650*/  IMAD R7, R150, UR7, R7 ;  /* 0x0000000796077c24 */ /* 0x000fe2000f8e0207 */
[----:B------:R-:W-:Y:S01]  /*b660*/  LEA R24, P1, R4, UR4, 0x1 ;  /* 0x0000000404187c11 */ /* 0x000fe2000f8208ff */
[----:B------:R-:W-:Y:S01]  /*b670*/  IMAD.WIDE.U32 R150, R150, UR6, RZ ;  /* 0x0000000696967c25 */ /* 0x000fe2000f8e00ff */
[----:B------:R-:W-:-:S03]  /*b680*/  ULDC.64 UR6, c[0x0][0x400] ;  /* 0x0001000000067ab9 */ /* 0x000fc60000000a00 */
[----:B------:R-:W-:Y:S01]  /*b690*/  IMAD.IADD R25, R3, 0x1, R5 ;  /* 0x0000000103197824 */ /* 0x000fe200078e0205 */
[----:B------:R-:W-:Y:S01]  /*b6a0*/  LEA R26, P2, R150, UR6, 0x1 ;  /* 0x00000006961a7c11 */ /* 0x000fe2000f8408ff */
[----:B------:R-:W-:-:S03]  /*b6b0*/  IMAD.IADD R27, R7, 0x1, R151 ;  /* 0x00000001071b7824 */ /* 0x000fc600078e0297 */
[----:B------:R-:W-:Y:S02]  /*b6c0*/  LEA.HI.X R25, R4, UR5, R25, 0x1, P1 ;  /* 0x0000000504197c11 */ /* 0x000fe400088f0c19 */
[----:B------:R-:W-:Y:S01]  /*b6d0*/  LEA.HI.X R27, R150, UR7, R27, 0x1, P2 ;  /* 0x00000007961b7c11 */ /* 0x000fe200090f0c1b */
        /* <DEDUP_REMOVED lines=17> */
.L_x_552:
[----:B------:R-:W-:Y:S01]  /*b7f0*/  ULDC.U8 UR4, c[0x0][0x410] ;  /* 0x0001040000047ab9 */ /* 0x000fe20000000000 */
[----:B------:R-:W-:Y:S01]  /*b800*/  BSSY B0, `(.L_x_553) ;  /* 0x00005b4000007945 */ /* 0x000fe20003800000 */
[----:B------:R-:W-:Y:S01]  /*b810*/  ISETP.NE.AND P0, PT, RZ, UR4, PT ;  /* 0x00000004ff007c0c */ /* 0x000fe2000bf05270 */
[----:B------:R-:W-:-:S12]  /*b820*/  IMAD R4, R149, 0x80, R17 ;  /* 0x0000008095047824 */ /* 0x000fd800078e0211 */
[----:B------:R-:W-:Y:S05]  /*b830*/  @!P0 BRA `(.L_x_554) ;  /* 0x0000002800f08947 */ /* 0x000fea0003800000 */
[----:B------:R-:W-:-:S03]  /*b840*/  UMOV UR4, 0xffffffff ;  /* 0xffffffff00047882 */ /* 0x000fc60000000000 */
[----:B------:R-:W-:Y:S05]  /*b850*/  BRA.DIV UR4, `(.L_x_555) ;  /* 0x000001de04fc7947 */ /* 0x000fea000b800000 */
[----:B------:R0:W1:Y:S04]  /*b860*/  SHFL.IDX PT, R3, R25, RZ, 0x1c1f ;  /* 0x001c1fff19037589 */ /* 0x00006800000e0000 */
[----:B------:R0:W2:Y:S04]  /*b870*/  SHFL.IDX PT, R0, R24, RZ, 0x1c1f ;  /* 0x001c1fff18007589 */ /* 0x0000a800000e0000 */
[----:B------:R0:W3:Y:S04]  /*b880*/  SHFL.IDX PT, R5, R27, RZ, 0x1c1f ;  /* 0x001c1fff1b057589 */ /* 0x0000e800000e0000 */
[----:B------:R0:W4:Y:S02]  /*b890*/  SHFL.IDX PT, R14, R26, RZ, 0x1c1f ;  /* 0x001c1fff1a0e7589 */ /* 0x00012400000e0000 */
.L_x_818:
[----:B------:R-:W-:Y:S01]  /*b8a0*/  ULDC UR4, c[0x0][0x448] ;  /* 0x0001120000047ab9 */ /* 0x000fe20000000800 */
[----:B------:R-:W-:Y:S01]  /*b8b0*/  LEA.HI R37, R37, R38, RZ, 0x2 ;  /* 0x0000002625257211 */ /* 0x000fe200078f10ff */
[----:B------:R-:W-:Y:S01]  /*b8c0*/  IMAD R15, R155, UR4, RZ ;  /* 0x000000049b0f7c24 */ /* 0x000fe2000f8e02ff */
[----:B------:R-:W-:Y:S01]  /*b8d0*/  BSSY B1, `(.L_x_556) ;  /* 0x000005c000017945 */ /* 0x000fe20003800000 */
[----:B------:R-:W-:Y:S02]  /*b8e0*/  CS2R R8, SRZ ;  /* 0x0000000000087805 */ /* 0x000fe4000001ff00 */
[----:B------:R-:W-:Y:S02]  /*b8f0*/  CS2R R6, SRZ ;  /* 0x0000000000067805 */ /* 0x000fe4000001ff00 */
[----:B------:R-:W-:Y:S02]  /*b900*/  CS2R R38, SRZ ;  /* 0x0000000000267805 */ /* 0x000fe4000001ff00 */
[----:B------:R-:W-:Y:S01]  /*b910*/  ISETP.GE.AND P0, PT, R4, R15, PT ;  /* 0x0000000f0400720c */ /* 0x000fe20003f06270 */
[----:B------:R-:W-:Y:S01]  /*b920*/  IMAD R15, R149, -0x80, R15 ;  /* 0xffffff80950f7824 */ /* 0x000fe200078e020f */
[----:B------:R-:W-:-:S02]  /*b930*/  SHF.R.S32.HI R4, RZ, 0x1f, R37 ;  /* 0x0000001fff047819 */ /* 0x000fc40000011425 */
[----:B------:R-:W-:Y:S02]  /*b940*/  CS2R R42, SRZ ;  /* 0x00000000002a7805 */ /* 0x000fe4000001ff00 */
[----:B------:R-:W-:Y:S02]  /*b950*/  CS2R R44, SRZ ;  /* 0x00000000002c7805 */ /* 0x000fe4000001ff00 */
[----:B------:R-:W-:Y:S02]  /*b960*/  CS2R R40, SRZ ;  /* 0x0000000000287805 */ /* 0x000fe4000001ff00 */
[----:B------:R-:W-:Y:S02]  /*b970*/  LEA.HI R4, R4, R17, RZ, 0x3 ;  /* 0x0000001104047211 */ /* 0x000fe400078f18ff */
[----:B------:R-:W-:Y:S02]  /*b980*/  CS2R R10, SRZ ;  /* 0x00000000000a7805 */ /* 0x000fe4000001ff00 */
[----:B------:R-:W-:-:S02]  /*b990*/  CS2R R12, SRZ ;  /* 0x00000000000c7805 */ /* 0x000fc4000001ff00 */
[----:B0-----:R-:W-:Y:S02]  /*b9a0*/  CS2R R26, SRZ ;  /* 0x00000000001a7805 */ /* 0x001fe4000001ff00 */
[----:B------:R-:W-:Y:S02]  /*b9b0*/  LOP3.LUT R4, R4, 0xfffffff8, RZ, 0xc0, !PT ;  /* 0xfffffff804047812 */ /* 0x000fe400078ec0ff */
[----:B------:R-:W-:Y:S02]  /*b9c0*/  CS2R R46, SRZ ;  /* 0x00000000002e7805 */ /* 0x000fe4000001ff00 */
[----:B------:R-:W-:Y:S02]  /*b9d0*/  CS2R R48, SRZ ;  /* 0x0000000000307805 */ /* 0x000fe4000001ff00 */
[----:B------:R-:W-:Y:S01]  /*b9e0*/  CS2R R50, SRZ ;  /* 0x0000000000327805 */ /* 0x000fe2000001ff00 */
[----:B------:R-:W-:Y:S01]  /*b9f0*/  IMAD.IADD R37, R17, 0x1, -R4 ;  /* 0x0000000111257824 */ /* 0x000fe200078e0a04 */
[----:B------:R-:W-:Y:S06]  /*ba00*/  @P0 BRA `(.L_x_557) ;  /* 0x0000000400200947 */ /* 0x000fec0003800000 */
[----:B------:R-:W-:Y:S01]  /*ba10*/  ULDC UR4, c[0x0][0x3f4] ;  /* 0x0000fd0000047ab9 */ /* 0x000fe20000000800 */
[C---:B------:R-:W-:Y:S01]  /*ba20*/  IMAD.SHL.U32 R41, R209.reuse, 0x2, RZ ;  /* 0x00000002d1297824 */ /* 0x040fe200078e00ff */
[----:B------:R-:W-:Y:S01]  /*ba30*/  ISETP.GE.AND P3, PT, R209, UR4, PT ;  /* 0x00000004d1007c0c */ /* 0x000fe2000bf66270 */
[C---:B------:R-:W-:Y:S01]  /*ba40*/  IMAD.SHL.U32 R35, R206.reuse, 0x2, RZ ;  /* 0x00000002ce237824 */ /* 0x040fe200078e00ff */
[----:B------:R-:W-:Y:S01]  /*ba50*/  ISETP.GE.AND P2, PT, R206, UR4, PT ;  /* 0x00000004ce007c0c */ /* 0x000fe2000bf46270 */
[C---:B------:R-:W-:Y:S01]  /*ba60*/  IMAD.SHL.U32 R31, R208.reuse, 0x2, RZ ;  /* 0x00000002d01f7824 */ /* 0x040fe200078e00ff */
[----:B------:R-:W-:Y:S01]  /*ba70*/  ISETP.GE.AND P1, PT, R208, UR4, PT ;  /* 0x00000004d0007c0c */ /* 0x000fe2000bf26270 */
[----:B------:R-:W-:Y:S01]  /*ba80*/  IMAD.SHL.U32 R21, R205, 0x2, RZ ;  /* 0x00000002cd157824 */ /* 0x000fe200078e00ff */
[----:B------:R-:W-:Y:S02]  /*ba90*/  SHF.R.S32.HI R4, RZ, 0x1f, R209 ;  /* 0x0000001fff047819 */ /* 0x000fe400000114d1 */
[----:B------:R-:W-:-:S02]  /*baa0*/  SHF.R.S32.HI R7, RZ, 0x1f, R206 ;  /* 0x0000001fff077819 */ /* 0x000fc400000114ce */
[----:B------:R-:W-:Y:S02]  /*bab0*/  SHF.L.U64.HI R4, R209, 0x1, R4 ;  /* 0x00000001d1047819 */ /* 0x000fe40000010204 */
[----:B------:R-:W-:Y:S02]  /*bac0*/  ISETP.GE.AND P0, PT, R205, UR4, PT ;  /* 0x00000004cd007c0c */ /* 0x000fe4000bf06270 */
[----:B--2---:R-:W-:Y:S02]  /*bad0*/  @!P3 IADD3 R44, P4, R0, R41, RZ ;  /* 0x00000029002cb210 */ /* 0x004fe40007f9e0ff */
[----:B------:R-:W-:Y:S01]  /*bae0*/  SHF.L.U64.HI R6, R206, 0x1, R7 ;  /* 0x00000001ce067819 */ /* 0x000fe20000010207 */
[----:B------:R-:W-:Y:S01]  /*baf0*/  IMAD.SHL.U32 R7, R210, 0x2, RZ ;  /* 0x00000002d2077824 */ /* 0x000fe200078e00ff */
[----:B------:R-:W-:Y:S01]  /*bb00*/  @!P2 IADD3 R52, P6, R0, R35, RZ ;  /* 0x000000230034a210 */ /* 0x000fe20007fde0ff */
[----:B-1----:R-:W-:Y:S01]  /*bb10*/  @!P3 IMAD.X R45, R3, 0x1, R4, P4 ;  /* 0x00000001032db824 */ /* 0x002fe200020e0604 */
[----:B------:R-:W-:-:S02]  /*bb20*/  SHF.R.S32.HI R9, RZ, 0x1f, R208 ;  /* 0x0000001fff097819 */ /* 0x000fc400000114d0 */
[C---:B----4-:R-:W-:Y:S01]  /*bb30*/  @!P3 IADD3 R40, P5, R14.reuse, R41, RZ ;  /* 0x000000290e28b210 */ /* 0x050fe20007fbe0ff */
[----:B------:R-:W-:Y:S01]  /*bb40*/  @!P2 IMAD.X R53, R3, 0x1, R6, P6 ;  /* 0x000000010335a824 */ /* 0x000fe200030e0606 */
[----:B------:R-:W-:Y:S02]  /*bb50*/  @!P2 IADD3 R34, P4, R14, R35, RZ ;  /* 0x000000230e22a210 */ /* 0x000fe40007f9e0ff */
[----:B------:R-:W-:Y:S01]  /*bb60*/  SHF.L.U64.HI R10, R208, 0x1, R9 ;  /* 0x00000001d00a7819 */ /* 0x000fe20000010209 */
[C---:B---3--:R-:W-:Y:S01]  /*bb70*/  @!P3 IMAD.X R41, R5.reuse, 0x1, R4, P5 ;  /* 0x000000010529b824 */ /* 0x048fe200028e0604 */
[-C--:B------:R-:W-:Y:S01]  /*bb80*/  @!P1 IADD3 R30, P6, R14, R31.reuse, RZ ;  /* 0x0000001f0e1e9210 */ /* 0x080fe20007fde0ff */
[C---:B------:R-:W-:Y:S01]  /*bb90*/  @!P2 IMAD.X R35, R5.reuse, 0x1, R6, P4 ;  /* 0x000000010523a824 */ /* 0x040fe200020e0606 */
[----:B------:R-:W-:Y:S02]  /*bba0*/  SHF.R.S32.HI R8, RZ, 0x1f, R205 ;  /* 0x0000001fff087819 */ /* 0x000fe400000114cd */
[----:B------:R-:W-:Y:S01]  /*bbb0*/  @!P1 IADD3 R32, P5, R0, R31, RZ ;  /* 0x0000001f00209210 */ /* 0x000fe20007fbe0ff */
[----:B------:R-:W-:Y:S01]  /*bbc0*/  @!P1 IMAD.X R31, R5, 0x1, R10, P6 ;  /* 0x00000001051f9824 */ /* 0x000fe200030e060a */
[----:B------:R-:W-:-:S02]  /*bbd0*/  ISETP.GE.AND P4, PT, R210, UR4, PT ;  /* 0x00000004d2007c0c */ /* 0x000fc4000bf86270 */
[----:B------:R-:W-:Y:S01]  /*bbe0*/  SHF.L.U64.HI R8, R205, 0x1, R8 ;  /* 0x00000001cd087819 */ /* 0x000fe20000010208 */
[C---:B------:R-:W-:Y:S01]  /*bbf0*/  @!P1 IMAD.X R33, R3.reuse, 0x1, R10, P5 ;  /* 0x0000000103219824 */ /* 0x040fe200028e060a */
[-C--:B------:R-:W-:Y:S02]  /*bc00*/  @!P0 IADD3 R28, P6, R0, R21.reuse, RZ ;  /* 0x00000015001c8210 */ /* 0x080fe40007fde0ff */
[----:B------:R-:W-:Y:S02]  /*bc10*/  CS2R R10, SRZ ;  /* 0x00000000000a7805 */ /* 0x000fe4000001ff00 */
[----:B------:R-:W-:Y:S02]  /*bc20*/  ISETP.GE.AND P5, PT, R22, UR4, PT ;  /* 0x0000000416007c0c */ /* 0x000fe4000bfa6270 */
[----:B------:R-:W-:Y:S01]  /*bc30*/  SHF.R.S32.HI R9, RZ, 0x1f, R210 ;  /* 0x0000001fff097819 */ /* 0x000fe200000114d2 */
[----:B------:R-:W-:Y:S01]  /*bc40*/  @!P0 IMAD.X R29, R3, 0x1, R8, P6 ;  /* 0x00000001031d8824 */ /* 0x000fe200030e0608 */
[----:B------:R-:W-:-:S02]  /*bc50*/  @!P0 IADD3 R20, P6, R14, R21, RZ ;  /* 0x000000150e148210 */ /* 0x000fc40007fde0ff */
[----:B------:R-:W-:-:S03]  /*bc60*/  SHF.L.U64.HI R12, R210, 0x1, R9 ;  /* 0x00000001d20c7819 */ /* 0x000fc60000010209 */
[----:B------:R-:W-:Y:S01]  /*bc70*/  @!P0 IMAD.X R21, R5, 0x1, R8, P6 ;  /* 0x0000000105158824 */ /* 0x000fe200030e0608 */
[-C--:B------:R-:W-:Y:S02]  /*bc80*/  @!P4 IADD3 R24, P6, R0, R7.reuse, RZ ;  /* 0x000000070018c210 */ /* 0x080fe40007fde0ff */
[----:B------:R-:W-:Y:S01]  /*bc90*/  CS2R R8, SRZ ;  /* 0x0000000000087805 */ /* 0x000fe2000001ff00 */
[----:B------:R-:W-:Y:S02]  /*bca0*/  @!P5 IMAD.MOV.U32 R6, RZ, RZ, R14 ;  /* 0x000000ffff06d224 */ /* 0x000fe400078e000e */
[----:B------:R-:W-:Y:S01]  /*bcb0*/  @!P4 IMAD.X R25, R3, 0x1, R12, P6 ;  /* 0x000000010319c824 */ /* 0x000fe200030e060c */
[----:B------:R-:W-:Y:S01]  /*bcc0*/  @!P4 IADD3 R4, P6, R14, R7, RZ ;  /* 0x000000070e04c210 */ /* 0x000fe20007fde0ff */
[----:B------:R-:W-:Y:S02]  /*bcd0*/  @!P5 IMAD.MOV.U32 R7, RZ, RZ, R5 ;  /* 0x000000ffff07d224 */ /* 0x000fe400078e0005 */
[----:B------:R-:W-:-:S02]  /*bce0*/  @!P5 IMAD.MOV.U32 R48, RZ, RZ, R0 ;  /* 0x000000ffff30d224 */ /* 0x000fc400078e0000 */
[----:B------:R-:W-:Y:S02]  /*bcf0*/  @!P5 IMAD.MOV.U32 R49, RZ, RZ, R3 ;  /* 0x000000ffff31d224 */ /* 0x000fe400078e0003 */
[----:B------:R-:W-:Y:S01]  /*bd00*/  @!P5 IMAD.WIDE R50, R22, 0x2, R6 ;  /* 0x000000021632d825 */ /* 0x000fe200078e0206 */
[----:B------:R-:W-:-:S03]  /*bd10*/  CS2R R6, SRZ ;  /* 0x0000000000067805 */ /* 0x000fc6000001ff00 */
[----:B------:R-:W-:Y:S01]  /*bd20*/  @!P4 IMAD.X R5, R5, 0x1, R12, P6 ;  /* 0x000000010505c824 */ /* 0x000fe200030e060c */
[----:B------:R-:W-:Y:S01]  /*bd30*/  CS2R R12, SRZ ;  /* 0x00000000000c7805 */ /* 0x000fe2000001ff00 */
[----:B------:R-:W-:Y:S01]  /*bd40*/  @!P5 IMAD.WIDE R48, R22, 0x2, R48 ;  /* 0x000000021630d825 */ /* 0x000fe200078e0230 */
[----:B------:R0:W5:Y:S01]  /*bd50*/  @!P5 LD.E.64 R8, desc[UR60][R50.64] ;  /* 0x0000003c3208d980 */ /* 0x000162000c101b00 */
[----:B------:R-:W-:Y:S02]  /*bd60*/  CS2R R26, SRZ ;  /* 0x00000000001a7805 */ /* 0x000fe4000001ff00 */
[----:B------:R-:W-:Y:S02]  /*bd70*/  CS2R R38, SRZ ;  /* 0x0000000000267805 */ /* 0x000fe4000001ff00 */
[----:B------:R-:W-:Y:S01]  /*bd80*/  CS2R R46, SRZ ;  /* 0x00000000002e7805 */ /* 0x000fe2000001ff00 */
[----:B------:R1:W5:Y:S01]  /*bd90*/  @!P5 LD.E.64 R10, desc[UR60][R48.64] ;  /* 0x0000003c300ad980 */ /* 0x000362000c101b00 */
[----:B------:R-:W-:-:S03]  /*bda0*/  CS2R R42, SRZ ;  /* 0x00000000002a7805 */ /* 0x000fc6000001ff00 */
[----:B------:R2:W5:Y:S01]  /*bdb0*/  @!P3 LD.E.64 R12, desc[UR60][R44.64] ;  /* 0x0000003c2c0cb980 */ /* 0x000562000c101b00 */
[----:B0-----:R-:W-:-:S03]  /*bdc0*/  CS2R R50, SRZ ;  /* 0x0000000000327805 */ /* 0x001fc6000001ff00 */
[----:B------:R0:W5:Y:S01]  /*bdd0*/  @!P3 LD.E.64 R6, desc[UR60][R40.64] ;  /* 0x0000003c2806b980 */ /* 0x000162000c101b00 */
[----:B-1----:R-:W-:-:S03]  /*bde0*/  CS2R R48, SRZ ;  /* 0x0000000000307805 */ /* 0x002fc6000001ff00 */
[----:B------:R1:W5:Y:S01]  /*bdf0*/  @!P2 LD.E.64 R26, desc[UR60][R52.64] ;  /* 0x0000003c341aa980 */ /* 0x000362000c101b00 */
[----:B--2---:R-:W-:-:S03]  /*be00*/  CS2R R44, SRZ ;  /* 0x00000000002c7805 */ /* 0x004fc6000001ff00 */
[----:B------:R1:W5:Y:S01]  /*be10*/  @!P2 LD.E.64 R38, desc[UR60][R34.64] ;  /* 0x0000003c2226a980 */ /* 0x000362000c101b00 */
[----:B0-----:R-:W-:-:S03]  /*be20*/  CS2R R40, SRZ ;  /* 0x0000000000287805 */ /* 0x001fc6000001ff00 */
[----:B------:R1:W5:Y:S04]  /*be30*/  @!P1 LD.E.64 R46, desc[UR60][R32.64] ;  /* 0x0000003c202e9980 */ /* 0x000368000c101b00 */
[----:B------:R1:W5:Y:S04]  /*be40*/  @!P1 LD.E.64 R42, desc[UR60][R30.64] ;  /* 0x0000003c1e2a9980 */ /* 0x000368000c101b00 */
[----:B------:R1:W5:Y:S04]  /*be50*/  @!P0 LD.E.64 R48, desc[UR60][R28.64] ;  /* 0x0000003c1c308980 */ /* 0x000368000c101b00 */
[----:B------:R1:W5:Y:S04]  /*be60*/  @!P0 LD.E.64 R44, desc[UR60][R20.64] ;  /* 0x0000003c142c8980 */ /* 0x000368000c101b00 */
[----:B------:R1:W5:Y:S04]  /*be70*/  @!P4 LD.E.64 R50, desc[UR60][R24.64] ;  /* 0x0000003c1832c980 */ /* 0x000368000c101b00 */
[----:B------:R1:W5:Y:S02]  /*be80*/  @!P4 LD.E.64 R40, desc[UR60][R4.64] ;  /* 0x0000003c0428c980 */ /* 0x000364000c101b00 */
.L_x_557:
[----:B------:R-:W-:Y:S05]  /*be90*/  BSYNC B1 ;  /* 0x0000000000017941 */ /* 0x000fea0003800000 */
.L_x_556:
[----:B--2---:R-:W-:Y:S01]  /*bea0*/  LEA.HI R0, R228, R228, RZ, 0x1 ;  /* 0x000000e4e4007211 */ /* 0x004fe200078f08ff */
[--C-:B-1---5:R-:W-:Y:S01]  /*beb0*/  IMAD.MOV.U32 R33, RZ, RZ, R7.reuse ;  /* 0x000000ffff217224 */ /* 0x122fe200078e0007 */
[----:B------:R-:W-:Y:S01]  /*bec0*/  SHF.R.U64 R55, R6, 0x10, R7 ;  /* 0x0000001006377819 */ /* 0x000fe20000001207 */
[----:B------:R-:W-:Y:S01]  /*bed0*/  IMAD.MOV.U32 R20, RZ, RZ, R46 ;  /* 0x000000ffff147224 */ /* 0x000fe200078e002e */
[----:B------:R-:W-:Y:S01]  /*bee0*/  LOP3.LUT R3, R0, 0xfffffffe, RZ, 0xc0, !PT ;  /* 0xfffffffe00037812 */ /* 0x000fe200078ec0ff */
[----:B------:R-:W-:Y:S01]  /*bef0*/  IMAD.MOV.U32 R21, RZ, RZ, R47 ;  /* 0x000000ffff157224 */ /* 0x000fe200078e002f */
[----:B------:R-:W-:Y:S01]  /*bf00*/  LOP3.LUT R0, R214, 0x18, R18, 0xf8, !PT ;  /* 0x00000018d6007812 */ /* 0x000fe200078ef812 */
[----:B------:R-:W-:Y:S01]  /*bf10*/  IMAD.MOV.U32 R30, RZ, RZ, R12 ;  /* 0x000000ffff1e7224 */ /* 0x000fe200078e000c */
[----:B------:R-:W-:Y:S01]  /*bf20*/  SHF.R.U32.HI R54, RZ, 0x10, R7 ;  /* 0x00000010ff367819 */ /* 0x000fe20000011607 */
[----:B------:R-:W-:Y:S01]  /*bf30*/  IMAD.IADD R3, R228, 0x1, -R3 ;  /* 0x00000001e4037824 */ /* 0x000fe200078e0a03 */
[----:B------:R-:W-:Y:S01]  /*bf40*/  LOP3.LUT R7, R0, R215, RZ, 0x3c, !PT ;  /* 0x000000d700077212 */ /* 0x000fe200078e3cff */
[----:B------:R-:W-:Y:S01]  /*bf50*/  IMAD.MOV.U32 R31, RZ, RZ, R13 ;  /* 0x000000ffff1f7224 */ /* 0x000fe200078e000d */
[----:B------:R-:W-:Y:S01]  /*bf60*/  LOP3.LUT P1, RZ, R37, 0x4, RZ, 0xc0, !PT ;  /* 0x0000000425ff7812 */ /* 0x000fe2000782c0ff */
[----:B------:R-:W-:Y:S01]  /*bf70*/  IMAD.MOV.U32 R25, RZ, RZ, R43 ;  /* 0x000000ffff197224 */ /* 0x000fe200078e002b */
[----:B---3--:R-:W-:Y:S01]  /*bf80*/  SHF.L.U32 R5, R3, 0x1f, RZ ;  /* 0x0000001f03057819 */ /* 0x008fe200000006ff */
[----:B------:R-:W-:Y:S01]  /*bf90*/  IMAD.IADD R3, R216, 0x1, R7 ;  /* 0x00000001d8037824 */ /* 0x000fe200078e0207 */
[--C-:B------:R-:W-:Y:S01]  /*bfa0*/  SHF.R.U64 R63, R46, 0x10, R47.reuse ;  /* 0x000000102e3f7819 */ /* 0x100fe2000000122f */
[----:B------:R-:W-:Y:S01]  /*bfb0*/  IMAD.MOV.U32 R46, RZ, RZ, R48 ;  /* 0x000000ffff2e7224 */ /* 0x000fe200078e0030 */
[----:B------:R-:W0:Y:S01]  /*bfc0*/  SYNCS.PHASECHK.TRANS64.TRYWAIT P0, [R2+URZ+0x36800], R5 ;  /* 0x03680005020075a7 */ /* 0x000e22000800017f */
[----:B------:R-:W-:Y:S01]  /*bfd0*/  SHF.R.U32.HI R62, RZ, 0x10, R47 ;  /* 0x00000010ff3e7819 */ /* 0x000fe2000001162f */
[--C-:B------:R-:W-:Y:S01]  /*bfe0*/  IMAD.MOV.U32 R47, RZ, RZ, R49.reuse ;  /* 0x000000ffff2f7224 */ /* 0x100fe200078e0031 */
[--C-:B------:R-:W-:Y:S01]  /*bff0*/  SHF.R.U64 R61, R48, 0x10, R49.reuse ;  /* 0x00000010303d7819 */ /* 0x100fe20000001231 */
[----:B------:R-:W-:Y:S01]  /*c000*/  IMAD R3, R3, 0x2, R2 ;  /* 0x0000000203037824 */ /* 0x000fe200078e0202 */
[----:B------:R-:W-:Y:S01]  /*c010*/  SHF.R.U32.HI R60, RZ, 0x10, R49 ;  /* 0x00000010ff3c7819 */ /* 0x000fe20000011631 */
[----:B------:R-:W-:Y:S01]  /*c020*/  IMAD.MOV.U32 R48, RZ, RZ, R50 ;  /* 0x000000ffff307224 */ /* 0x000fe200078e0032 */
[--C-:B------:R-:W-:Y:S01]  /*c030*/  SHF.R.U64 R59, R50, 0x10, R51.reuse ;  /* 0x00000010323b7819 */ /* 0x100fe20000001233 */
[--C-:B------:R-:W-:Y:S01]  /*c040*/  IMAD.MOV.U32 R49, RZ, RZ, R51.reuse ;  /* 0x000000ffff317224 */ /* 0x100fe200078e0033 */
[----:B------:R-:W-:Y:S01]  /*c050*/  SHF.R.U32.HI R58, RZ, 0x10, R51 ;  /* 0x00000010ff3a7819 */ /* 0x000fe20000011633 */
[----:B------:R-:W-:Y:S01]  /*c060*/  IMAD.MOV.U32 R34, RZ, RZ, R10 ;  /* 0x000000ffff227224 */ /* 0x000fe200078e000a */
[--C-:B------:R-:W-:Y:S01]  /*c070*/  SHF.R.U64 R67, R12, 0x10, R13.reuse ;  /* 0x000000100c437819 */ /* 0x100fe2000000120d */
[----:B------:R-:W-:Y:S01]  /*c080*/  IMAD.MOV.U32 R12, RZ, RZ, R26 ;  /* 0x000000ffff0c7224 */ /* 0x000fe200078e001a */
[----:B------:R-:W-:Y:S01]  /*c090*/  SHF.R.U32.HI R66, RZ, 0x10, R13 ;  /* 0x00000010ff427819 */ /* 0x000fe2000001160d */
[----:B------:R-:W-:Y:S01]  /*c0a0*/  IMAD.MOV.U32 R13, RZ, RZ, R27 ;  /* 0x000000ffff0d7224 */ /* 0x000fe200078e001b */
[--C-:B------:R-:W-:Y:S01]  /*c0b0*/  SHF.R.U64 R51, R42, 0x10, R43.reuse ;  /* 0x000000102a337819 */ /* 0x100fe2000000122b */
[----:B----4-:R-:W-:Y:S01]  /*c0c0*/  IMAD.MOV.U32 R14, RZ, RZ, R44 ;  /* 0x000000ffff0e7224 */ /* 0x010fe200078e002c */
[----:B------:R-:W-:Y:S01]  /*c0d0*/  SHF.R.U32.HI R50, RZ, 0x10, R43 ;  /* 0x00000010ff327819 */ /* 0x000fe2000001162b */
[--C-:B------:R-:W-:Y:S01]  /*c0e0*/  IMAD.MOV.U32 R35, RZ, RZ, R11.reuse ;  /* 0x000000ffff237224 */ /* 0x100fe200078e000b */
[----:B------:R-:W-:Y:S01]  /*c0f0*/  SHF.R.U64 R69, R10, 0x10, R11 ;  /* 0x000000100a457819 */ /* 0x000fe2000000120b */
[----:B------:R-:W-:Y:S01]  /*c100*/  IMAD.MOV.U32 R37, RZ, RZ, R8 ;  /* 0x000000ffff257224 */ /* 0x000fe200078e0008 */
[----:B------:R-:W-:Y:S01]  /*c110*/  SHF.R.U64 R43, R44, 0x10, R45 ;  /* 0x000000102c2b7819 */ /* 0x000fe2000000122d */
[----:B------:R-:W-:Y:S01]  /*c120*/  IMAD.MOV.U32 R10, RZ, RZ, R9 ;  /* 0x000000ffff0a7224 */ /* 0x000fe200078e0009 */
[--C-:B------:R-:W-:Y:S01]  /*c130*/  SHF.R.U64 R65, R26, 0x10, R27.reuse ;  /* 0x000000101a417819 */ /* 0x100fe2000000121b */
[----:B------:R-:W-:Y:S01]  /*c140*/  IMAD.MOV.U32 R32, RZ, RZ, R6 ;  /* 0x000000ffff207224 */ /* 0x000fe200078e0006 */
[----:B------:R-:W-:Y:S01]  /*c150*/  SHF.R.U32.HI R64, RZ, 0x10, R27 ;  /* 0x00000010ff407819 */ /* 0x000fe2000001161b */
[----:B------:R-:W-:Y:S01]  /*c160*/  IMAD.MOV.U32 R28, RZ, RZ, R38 ;  /* 0x000000ffff1c7224 */ /* 0x000fe200078e0026 */
[----:B------:R-:W-:Y:S01]  /*c170*/  SHF.R.U64 R44, R40, 0x10, R41 ;  /* 0x00000010282c7819 */ /* 0x000fe20000001229 */
[----:B------:R-:W-:Y:S01]  /*c180*/  IMAD.MOV.U32 R29, RZ, RZ, R39 ;  /* 0x000000ffff1d7224 */ /* 0x000fe200078e0027 */
[----:B------:R-:W-:Y:S01]  /*c190*/  SHF.R.U32.HI R68, RZ, 0x10, R11 ;  /* 0x00000010ff447819 */ /* 0x000fe2000001160b */
[----:B------:R-:W-:Y:S01]  /*c1a0*/  IMAD.MOV.U32 R24, RZ, RZ, R42 ;  /* 0x000000ffff187224 */ /* 0x000fe200078e002a */
[--C-:B------:R-:W-:Y:S01]  /*c1b0*/  SHF.R.U64 R56, R8, 0x10, R9.reuse ;  /* 0x0000001008387819 */ /* 0x100fe20000001209 */
[C---:B------:R-:W-:Y:S01]  /*c1c0*/  VIADD R4, R3.reuse, 0x15400 ;  /* 0x0001540003047836 */ /* 0x040fe20000000000 */
[----:B------:R-:W-:Y:S01]  /*c1d0*/  SHF.R.U32.HI R57, RZ, 0x10, R9 ;  /* 0x00000010ff397819 */ /* 0x000fe20000011609 */
[----:B------:R-:W-:Y:S01]  /*c1e0*/  IMAD.MOV.U32 R7, RZ, RZ, R40 ;  /* 0x000000ffff077224 */ /* 0x000fe200078e0028 */
[--C-:B------:R-:W-:Y:S01]  /*c1f0*/  SHF.R.U64 R53, R38, 0x10, R39.reuse ;  /* 0x0000001026357819 */ /* 0x100fe20000001227 */
[----:B------:R-:W-:Y:S01]  /*c200*/  BSSY B1, `(.L_x_558) ;  /* 0x000001f000017945 */ /* 0x000fe20003800000 */
[----:B------:R-:W-:Y:S01]  /*c210*/  SHF.R.U32.HI R52, RZ, 0x10, R39 ;  /* 0x00000010ff347819 */ /* 0x000fe20000011627 */
[----:B------:R-:W-:Y:S01]  /*c220*/  VIADD R0, R3, 0x15440 ;  /* 0x0001544003007836 */ /* 0x000fe20000000000 */
[----:B------:R-:W-:Y:S01]  /*c230*/  VIMNMX R40, R15, 0x80, PT ;  /* 0x000000800f287848 */ /* 0x000fe20003fe0100 */
[----:B------:R-:W-:Y:S01]  /*c240*/  @P1 VIADD R0, R4, 0xffffffc0 ;  /* 0xffffffc004001836 */ /* 0x000fe20000000000 */
[----:B------:R-:W-:Y:S01]  /*c250*/  PRMT R26, R12, 0x5410, R65 ;  /* 0x000054100c1a7816 */ /* 0x000fe20000000041 */
[----:B------:R-:W-:Y:S01]  /*c260*/  IMAD.MOV.U32 R6, RZ, RZ, R45 ;  /* 0x000000ffff067224 */ /* 0x000fe200078e002d */
[----:B------:R-:W-:Y:S01]  /*c270*/  PRMT R27, R13, 0x5410, R64 ;  /* 0x000054100d1b7816 */ /* 0x000fe20000000040 */
[----:B------:R-:W-:Y:S01]  /*c280*/  IMAD.MOV.U32 R11, RZ, RZ, R41 ;  /* 0x000000ffff0b7224 */ /* 0x000fe200078e0029 */
[----:B------:R-:W-:-:S02]  /*c290*/  SHF.R.U32.HI R39, RZ, 0x10, R45 ;  /* 0x00000010ff277819 */ /* 0x000fc4000001162d */
[----:B------:R-:W-:Y:S02]  /*c2a0*/  SHF.R.U32.HI R42, RZ, 0x10, R41 ;  /* 0x00000010ff2a7819 */ /* 0x000fe40000011629 */
[----:B------:R-:W-:Y:S02]  /*c2b0*/  PRMT R34, R34, 0x5410, R69 ;  /* 0x0000541022227816 */ /* 0x000fe40000000045 */
[----:B------:R-:W-:Y:S02]  /*c2c0*/  PRMT R35, R35, 0x5410, R68 ;  /* 0x0000541023237816 */ /* 0x000fe40000000044 */
[----:B------:R-:W-:Y:S02]  /*c2d0*/  PRMT R30, R30, 0x5410, R67 ;  /* 0x000054101e1e7816 */ /* 0x000fe40000000043 */
[----:B------:R-:W-:Y:S02]  /*c2e0*/  PRMT R31, R31, 0x5410, R66 ;  /* 0x000054101f1f7816 */ /* 0x000fe40000000042 */
[----:B------:R-:W-:-:S02]  /*c2f0*/  PRMT R20, R20, 0x5410, R63 ;  /* 0x0000541014147816 */ /* 0x000fc4000000003f */
[----:B------:R-:W-:Y:S02]  /*c300*/  PRMT R21, R21, 0x5410, R62 ;  /* 0x0000541015157816 */ /* 0x000fe4000000003e */
[----:B------:R-:W-:Y:S02]  /*c310*/  PRMT R12, R46, 0x5410, R61 ;  /* 0x000054102e0c7816 */ /* 0x000fe4000000003d */
[----:B------:R-:W-:Y:S02]  /*c320*/  PRMT R13, R47, 0x5410, R60 ;  /* 0x000054102f0d7816 */ /* 0x000fe4000000003c */
[----:B------:R-:W-:Y:S02]  /*c330*/  PRMT R8, R48, 0x5410, R59 ;  /* 0x0000541030087816 */ /* 0x000fe4000000003b */
[----:B------:R-:W-:Y:S02]  /*c340*/  PRMT R9, R49, 0x5410, R58 ;  /* 0x0000541031097816 */ /* 0x000fe4000000003a */
[----:B------:R-:W-:-:S02]  /*c350*/  PRMT R37, R37, 0x5410, R56 ;  /* 0x0000541025257816 */ /* 0x000fc40000000038 */
[----:B------:R-:W-:Y:S02]  /*c360*/  ISETP.GE.AND P1, PT, R17, R40, PT ;  /* 0x000000281100720c */ /* 0x000fe40003f26270 */
[----:B------:R-:W-:Y:S02]  /*c370*/  PRMT R38, R10, 0x5410, R57 ;  /* 0x000054100a267816 */ /* 0x000fe40000000039 */
[----:B------:R-:W-:Y:S02]  /*c380*/  PRMT R32, R32, 0x5410, R55 ;  /* 0x0000541020207816 */ /* 0x000fe40000000037 */
[----:B------:R-:W-:Y:S02]  /*c390*/  PRMT R33, R33, 0x5410, R54 ;  /* 0x0000541021217816 */ /* 0x000fe40000000036 */
[----:B------:R-:W-:Y:S02]  /*c3a0*/  PRMT R28, R28, 0x5410, R53 ;  /* 0x000054101c1c7816 */ /* 0x000fe40000000035 */
[----:B------:R-:W-:-:S02]  /*c3b0*/  PRMT R29, R29, 0x5410, R52 ;  /* 0x000054101d1d7816 */ /* 0x000fc40000000034 */
[----:B------:R-:W-:Y:S02]  /*c3c0*/  PRMT R24, R24, 0x5410, R51 ;  /* 0x0000541018187816 */ /* 0x000fe40000000033 */
[----:B------:R-:W-:Y:S01]  /*c3d0*/  PRMT R25, R25, 0x5410, R50 ;  /* 0x0000541019197816 */ /* 0x000fe20000000032 */
[----:B0-----:R-:W-:Y:S06]  /*c3e0*/  @!P0 BRA `(.L_x_559) ;  /* 0x000001d400888947 */ /* 0x001fec0003800000 */
.L_x_819:
[----:B------:R-:W-:Y:S05]  /*c3f0*/  BSYNC B1 ;  /* 0x0000000000017941 */ /* 0x000fea0003800000 */
.L_x_558:
[----:B------:R-:W-:Y:S01]  /*c400*/  BSSY B1, `(.L_x_560) ;  /* 0x0000101000017945 */ /* 0x000fe20003800000 */
[----:B------:R-:W-:Y:S02]  /*c410*/  PRMT R14, R14, 0x5410, R43 ;  /* 0x000054100e0e7816 */ /* 0x000fe4000000002b */
[----:B------:R-:W-:Y:S02]  /*c420*/  PRMT R15, R6, 0x5410, R39 ;  /* 0x00005410060f7816 */ /* 0x000fe40000000027 */
[----:B------:R-:W-:Y:S02]  /*c430*/  PRMT R10, R7, 0x5410, R44 ;  /* 0x00005410070a7816 */ /* 0x000fe4000000002c */
[----:B------:R-:W-:Y:S01]  /*c440*/  PRMT R11, R11, 0x5410, R42 ;  /* 0x000054100b0b7816 */ /* 0x000fe2000000002a */
[----:B------:R-:W-:Y:S06]  /*c450*/  @P1 BRA `(.L_x_561) ;  /* 0x0000000c00ec1947 */ /* 0x000fec0003800000 */
[----:B0-----:R-:W0:Y:S01]  /*c460*/  LDC R5, c[0x0][0x3f4] ;  /* 0x0000fd00ff057b82 */ /* 0x001e220000000800 */
[----:B------:R-:W-:Y:S01]  /*c470*/  BSSY B2, `(.L_x_562) ;  /* 0x000002e000027945 */ /* 0x000fe20003800000 */
[-C--:B0-----:R-:W-:Y:S02]  /*c480*/  ISETP.GE.AND P0, PT, R22, R5.reuse, PT ;  /* 0x000000051600720c */ /* 0x081fe40003f06270 */
[-C--:B------:R-:W-:Y:S02]  /*c490*/  ISETP.GE.AND P1, PT, R209, R5.reuse, PT ;  /* 0x00000005d100720c */ /* 0x080fe40003f26270 */
[-C--:B------:R-:W-:Y:S02]  /*c4a0*/  ISETP.GE.AND P2, PT, R206, R5.reuse, PT ;  /* 0x00000005ce00720c */ /* 0x080fe40003f46270 */
[-C--:B------:R-:W-:Y:S02]  /*c4b0*/  ISETP.GE.AND P3, PT, R208, R5.reuse, PT ;  /* 0x00000005d000720c */ /* 0x080fe40003f66270 */
[----:B------:R-:W-:-:S02]  /*c4c0*/  ISETP.GE.AND P4, PT, R205, R5, PT ;  /* 0x00000005cd00720c */ /* 0x000fc40003f86270 */
[----:B------:R-:W-:-:S03]  /*c4d0*/  ISETP.GE.AND P5, PT, R210, R5, PT ;  /* 0x00000005d200720c */ /* 0x000fc60003fa6270 */
[----:B------:R-:W-:Y:S10]  /*c4e0*/  @P0 BRA `(.L_x_563) ;  /* 0x0000000000980947 */ /* 0x000ff40003800000 */
[----:B------:R-:W0:Y:S01]  /*c4f0*/  LDS.128 R4, [R3+0x15400] ;  /* 0x0154000003047984 */ /* 0x000e220000000c00 */
[C---:B------:R-:W-:Y:S01]  /*c500*/  IMAD.U32 R45, R37.reuse, 0x10000, RZ ;  /* 0x00010000252d7824 */ /* 0x040fe200078e00ff */
[----:B------:R-:W-:Y:S01]  /*c510*/  LOP3.LUT R48, R37, 0xffff0000, RZ, 0xc0, !PT ;  /* 0xffff000025307812 */ /* 0x000fe200078ec0ff */
[C---:B------:R-:W-:Y:S01]  /*c520*/  IMAD.U32 R44, R34.reuse, 0x10000, RZ ;  /* 0x00010000222c7824 */ /* 0x040fe200078e00ff */
[----:B------:R-:W-:Y:S01]  /*c530*/  LOP3.LUT R46, R34, 0xffff0000, RZ, 0xc0, !PT ;  /* 0xffff0000222e7812 */ /* 0x000fe200078ec0ff */
[C---:B0-----:R-:W-:Y:S01]  /*c540*/  IMAD.U32 R39, R4.reuse, 0x10000, RZ ;  /* 0x0001000004277824 */ /* 0x041fe200078e00ff */
[----:B------:R-:W-:Y:S01]  /*c550*/  LOP3.LUT R4, R4, 0xffff0000, RZ, 0xc0, !PT ;  /* 0xffff000004047812 */ /* 0x000fe200078ec0ff */
[C---:B------:R-:W-:Y:S01]  /*c560*/  IMAD.U32 R41, R5.reuse, 0x10000, RZ ;  /* 0x0001000005297824 */ /* 0x040fe200078e00ff */
[----:B------:R-:W-:Y:S01]  /*c570*/  LOP3.LUT R5, R5, 0xffff0000, RZ, 0xc0, !PT ;  /* 0xffff000005057812 */ /* 0x000fe200078ec0ff */
[C---:B------:R-:W-:Y:S01]  /*c580*/  IMAD.U32 R42, R6.reuse, 0x10000, RZ ;  /* 0x00010000062a7824 */ /* 0x040fe200078e00ff */
[----:B------:R-:W-:Y:S01]  /*c590*/  LOP3.LUT R6, R6, 0xffff0000, RZ, 0xc0, !PT ;  /* 0xffff000006067812 */ /* 0x000fe200078ec0ff */
[C---:B------:R-:W-:Y:S01]  /*c5a0*/  FMUL.FTZ R50, R4.reuse, R45 ;  /* 0x0000002d04327220 */ /* 0x040fe20000410000 */
[----:B------:R-:W-:Y:S01]  /*c5b0*/  FMUL.FTZ R4, R4, R44 ;  /* 0x0000002c04047220 */ /* 0x000fe20000410000 */
[----:B------:R-:W-:-:S02]  /*c5c0*/  IMAD.U32 R43, R7, 0x10000, RZ ;  /* 0x00010000072b7824 */ /* 0x000fc400078e00ff */
[----:B------:R-:W-:Y:S01]  /*c5d0*/  FMUL.FTZ R52, R5, R48 ;  /* 0x0000003005347220 */ /* 0x000fe20000410000 */
[C---:B------:R-:W-:Y:S01]  /*c5e0*/  FFMA.FTZ R50, R39.reuse, R44, -R50 ;  /* 0x0000002c27327223 */ /* 0x040fe20000010832 */
[----:B------:R-:W-:Y:S01]  /*c5f0*/  FFMA.FTZ R45, R39, R45, R4 ;  /* 0x0000002d272d7223 */ /* 0x000fe20000010004 */
[----:B------:R-:W-:Y:S01]  /*c600*/  LOP3.LUT R7, R7, 0xffff0000, RZ, 0xc0, !PT ;  /* 0xffff000007077812 */ /* 0x000fe200078ec0ff */
[-C--:B------:R-:W-:Y:S01]  /*c610*/  FMUL.FTZ R54, R5, R46.reuse ;  /* 0x0000002e05367220 */ /* 0x080fe20000410000 */
[C---:B------:R-:W-:Y:S01]  /*c620*/  LOP3.LUT R44, R38.reuse, 0xffff0000, RZ, 0xc0, !PT ;  /* 0xffff0000262c7812 */ /* 0x040fe200078ec0ff */
[----:B------:R-:W-:Y:S01]  /*c630*/  IMAD.U32 R39, R38, 0x10000, RZ ;  /* 0x0001000026277824 */ /* 0x000fe200078e00ff */
[C---:B------:R-:W-:Y:S01]  /*c640*/  LOP3.LUT R4, R35.reuse, 0xffff0000, RZ, 0xc0, !PT ;  /* 0xffff000023047812 */ /* 0x040fe200078ec0ff */
[----:B------:R-:W-:Y:S02]  /*c650*/  IMAD.U32 R5, R35, 0x10000, RZ ;  /* 0x0001000023057824 */ /* 0x000fe400078e00ff */
[C---:B------:R-:W-:Y:S01]  /*c660*/  FFMA.FTZ R52, R41.reuse, R46, -R52 ;  /* 0x0000002e29347223 */ /* 0x040fe20000010834 */
[----:B------:R-:W-:Y:S01]  /*c670*/  FFMA.FTZ R41, R41, R48, R54 ;  /* 0x0000003029297223 */ /* 0x000fe20000010036 */
[C---:B------:R-:W-:Y:S01]  /*c680*/  FMUL.FTZ R47, R6.reuse, R39 ;  /* 0x00000027062f7220 */ /* 0x040fe20000410000 */
[-C--:B------:R-:W-:Y:S01]  /*c690*/  FMUL.FTZ R46, R6, R5.reuse ;  /* 0x00000005062e7220 */ /* 0x080fe20000410000 */
        /* <DEDUP_REMOVED lines=8> */
[----:B------:R-:W-:Y:S02]  /*c720*/  F2FP.BF16.F32.PACK_AB R6, R39, R6 ;  /* 0x000000062706723e */ /* 0x000fe400000010ff */
[----:B------:R-:W-:-:S05]  /*c730*/  F2FP.BF16.F32.PACK_AB R7, R44, R7 ;  /* 0x000000072c07723e */ /* 0x000fca00000010ff */
[----:B------:R0:W-:Y:S02]  /*c740*/  STS.128 [R3+0x15400], R4 ;  /* 0x0154000403007388 */ /* 0x0001e40000000c00 */
.L_x_563:
[----:B------:R-:W-:Y:S05]  /*c750*/  BSYNC B2 ;  /* 0x0000000000027941 */ /* 0x000fea0003800000 */
.L_x_562:
[----:B------:R-:W-:Y:S04]  /*c760*/  BSSY B2, `(.L_x_564) ;  /* 0x0000028000027945 */ /* 0x000fe80003800000 */
[----:B------:R-:W-:Y:S05]  /*c770*/  @P1 BRA `(.L_x_565) ;  /* 0x0000000000981947 */ /* 0x000fea0003800000 */
[----:B0-----:R-:W0:Y:S01]  /*c780*/  LDS.128 R4, [R0] ;  /* 0x0000000000047984 */ /* 0x001e220000000c00 */
        /* <DEDUP_REMOVED lines=36> */
[----:B------:R1:W-:Y:S02]  /*c9d0*/  STS.128 [R0], R4 ;  /* 0x0000000400007388 */ /* 0x0003e40000000c00 */
.L_x_565:
[----:B------:R-:W-:Y:S05]  /*c9e0*/  BSYNC B2 ;  /* 0x0000000000027941 */ /* 0x000fea0003800000 */
.L_x_564:
[----:B------:R-:W-:Y:S04]  /*c9f0*/  BSSY B2, `(.L_x_566) ;  /* 0x0000028000027945 */ /* 0x000fe80003800000 */
[----:B------:R-:W-:Y:S05]  /*ca00*/  @P2 BRA `(.L_x_567) ;  /* 0x0000000000982947 */ /* 0x000fea0003800000 */
[----:B01----:R-:W0:Y:S01]  /*ca10*/  LDS.128 R4, [R3+0x19400] ;  /* 0x0194000003047984 */ /* 0x003e220000000c00 */
        /* <DEDUP_REMOVED lines=37> */
.L_x_567:
[----:B------:R-:W-:Y:S05]  /*cc70*/  BSYNC B2 ;  /* 0x0000000000027941 */ /* 0x000fea0003800000 */
.L_x_566:
[----:B------:R-:W-:Y:S04]  /*cc80*/  BSSY B2, `(.L_x_568) ;  /* 0x0000028000027945 */ /* 0x000fe80003800000 */
[----:B------:R-:W-:Y:S05]  /*cc90*/  @P3 BRA `(.L_x_569) ;  /* 0x0000000000983947 */ /* 0x000fea0003800000 */
[----:B012---:R-:W0:Y:S01]  /*cca0*/  LDS.128 R4, [R0+0x4000] ;  /* 0x0040000000047984 */ /* 0x007e220000000c00 */
        /* <DEDUP_REMOVED lines=37> */
.L_x_569:
[----:B------:R-:W-:Y:S05]  /*cf00*/  BSYNC B2 ;  /* 0x0000000000027941 */ /* 0x000fea0003800000 */
.L_x_568:
[----:B------:R-:W-:Y:S04]  /*cf10*/  BSSY B2, `(.L_x_570) ;  /* 0x0000028000027945 */ /* 0x000fe80003800000 */
[----:B------:R-:W-:Y:S05]  /*cf20*/  @P4 BRA `(.L_x_571) ;  /* 0x0000000000984947 */ /* 0x000fea0003800000 */
[----:B0123--:R-:W0:Y:S01]  /*cf30*/  LDS.128 R4, [R3+0x1d400] ;  /* 0x01d4000003047984 */ /* 0x00fe220000000c00 */
        /* <DEDUP_REMOVED lines=37> */
.L_x_571:
[----:B------:R-:W-:Y:S05]  /*d190*/  BSYNC B2 ;  /* 0x0000000000027941 */ /* 0x000fea0003800000 */
.L_x_570:
[----:B------:R-:W-:Y:S05]  /*d1a0*/  @P5 BRA `(.L_x_561) ;  /* 0x0000000000985947 */ /* 0x000fea0003800000 */
[----:B01234-:R-:W0:Y:S01]  /*d1b0*/  LDS.128 R4, [R0+0x8000] ;  /* 0x0080000000047984 */ /* 0x01fe220000000c00 */
        /* <DEDUP_REMOVED lines=37> */
.L_x_561:
[----:B------:R-:W-:Y:S05]  /*d410*/  BSYNC B1 ;  /* 0x0000000000017941 */ /* 0x000fea0003800000 */
.L_x_560:
[----:B------:R-:W-:-:S13]  /*d420*/  ISETP.GE.AND P0, PT, R229, R40, PT ;  /* 0x00000028e500720c */ /* 0x000fda0003f06270 */
[----:B------:R-:W-:Y:S05]  /*d430*/  @P0 BRA `(.L_x_572) ;  /* 0x0000003c00c00947 */ /* 0x000fea0003800000 */
[----:B01234-:R-:W0:Y:S01]  /*d440*/  LDC R5, c[0x0][0x3f4] ;  /* 0x0000fd00ff057b82 */ /* 0x01fe220000000800 */
        /* <DEDUP_REMOVED lines=12> */
[----:B------:R-:W-:Y:S02]  /*d510*/  LOP3.LUT R46, R34, 0xffff0000, RZ, 0xc0, !PT ;  /* 0xffff0000222e7812 */ /* 0x000fe400078ec0ff */
[----:B------:R-:W-:Y:S01]  /*d520*/  LOP3.LUT R47, R38, 0xffff0000, RZ, 0xc0, !PT ;  /* 0xffff0000262f7812 */ /* 0x000fe200078ec0ff */
[C---:B0-----:R-:W-:Y:S01]  /*d530*/  IMAD.U32 R39, R4.reuse, 0x10000, RZ ;  /* 0x0001000004277824 */ /* 0x041fe200078e00ff */
[----:B------:R-:W-:Y:S01]  /*d540*/  LOP3.LUT R4, R4, 0xffff0000, RZ, 0xc0, !PT ;  /* 0xffff000004047812 */ /* 0x000fe200078ec0ff */
[C---:B------:R-:W-:Y:S01]  /*d550*/  IMAD.U32 R40, R5.reuse, 0x10000, RZ ;  /* 0x0001000005287824 */ /* 0x040fe200078e00ff */
[----:B------:R-:W-:Y:S01]  /*d560*/  LOP3.LUT R5, R5, 0xffff0000, RZ, 0xc0, !PT ;  /* 0xffff000005057812 */ /* 0x000fe200078ec0ff */
[C---:B------:R-:W-:Y:S01]  /*d570*/  IMAD.U32 R34, R6.reuse, 0x10000, RZ ;  /* 0x0001000006227824 */ /* 0x040fe200078e00ff */
[----:B------:R-:W-:Y:S01]  /*d580*/  LOP3.LUT R6, R6, 0xffff0000, RZ, 0xc0, !PT ;  /* 0xffff000006067812 */ /* 0x000fe200078ec0ff */
[-C--:B------:R-:W-:Y:S01]  /*d590*/  FMUL.FTZ R42, R45, R4.reuse ;  /* 0x000000042d2a7220 */ /* 0x080fe20000410000 */
[----:B------:R-:W-:Y:S01]  /*d5a0*/  FMUL.FTZ R44, R43, R4 ;  /* 0x000000042b2c7220 */ /* 0x000fe20000410000 */
[----:B------:R-:W-:Y:S01]  /*d5b0*/  FMUL.FTZ R41, R48, R5 ;  /* 0x0000000530297220 */ /* 0x000fe20000410000 */
[----:B------:R-:W-:-:S02]  /*d5c0*/  IMAD.U32 R37, R7, 0x10000, RZ ;  /* 0x0001000007257824 */ /* 0x000fc400078e00ff */
[-C--:B------:R-:W-:Y:S01]  /*d5d0*/  FFMA.FTZ R4, R43, R39.reuse, -R42 ;  /* 0x000000272b047223 */ /* 0x080fe2000001082a */
[----:B------:R-:W-:Y:S01]  /*d5e0*/  FFMA.FTZ R39, R45, R39, R44 ;  /* 0x000000272d277223 */ /* 0x000fe2000001002c */
[C---:B------:R-:W-:Y:S01]  /*d5f0*/  FMUL.FTZ R43, R46.reuse, R5 ;  /* 0x000000052e2b7220 */ /* 0x040fe20000410000 */
[----:B------:R-:W-:Y:S01]  /*d600*/  LOP3.LUT R7, R7, 0xffff0000, RZ, 0xc0, !PT ;  /* 0xffff000007077812 */ /* 0x000fe200078ec0ff */
[-C--:B------:R-:W-:Y:S01]  /*d610*/  FFMA.FTZ R5, R46, R40.reuse, -R41 ;  /* 0x000000282e057223 */ /* 0x080fe20000010829 */
[C---:B------:R-:W-:Y:S01]  /*d620*/  LOP3.LUT R45, R35.reuse, 0xffff0000, RZ, 0xc0, !PT ;  /* 0xffff0000232d7812 */ /* 0x040fe200078ec0ff */
[----:B------:R-:W-:Y:S02]  /*d630*/  IMAD.U32 R46, R38, 0x10000, RZ ;  /* 0x00010000262e7824 */ /* 0x000fe400078e00ff */
[----:B------:R-:W-:Y:S01]  /*d640*/  FFMA.FTZ R40, R48, R40, R43 ;  /* 0x0000002830287223 */ /* 0x000fe2000001002b */
[----:B------:R-:W-:Y:S02]  /*d650*/  IMAD.U32 R44, R35, 0x10000, RZ ;  /* 0x00010000232c7824 */ /* 0x000fe400078e00ff */
[-C--:B------:R-:W-:Y:S01]  /*d660*/  FMUL.FTZ R38, R47, R7.reuse ;  /* 0x000000072f267220 */ /* 0x080fe20000410000 */
[-C--:B------:R-:W-:Y:S01]  /*d670*/  FMUL.FTZ R35, R46, R6.reuse ;  /* 0x000000062e237220 */ /* 0x080fe20000410000 */
[C---:B------:R-:W-:Y:S01]  /*d680*/  FMUL.FTZ R42, R45.reuse, R7 ;  /* 0x000000072d2a7220 */ /* 0x040fe20000410000 */
[C---:B------:R-:W-:Y:S01]  /*d690*/  FMUL.FTZ R41, R44.reuse, R6 ;  /* 0x000000062c297220 */ /* 0x040fe20000410000 */
[-C--:B------:R-:W-:Y:S01]  /*d6a0*/  FFMA.FTZ R7, R45, R37.reuse, -R38 ;  /* 0x000000252d077223 */ /* 0x080fe20000010826 */
[-C--:B------:R-:W-:Y:S01]  /*d6b0*/  FFMA.FTZ R6, R44, R34.reuse, -R35 ;  /* 0x000000222c067223 */ /* 0x080fe20000010823 */
[----:B------:R-:W-:Y:S01]  /*d6c0*/  FFMA.FTZ R42, R47, R37, R42 ;  /* 0x000000252f2a7223 */ /* 0x000fe2000001002a */
[----:B------:R-:W-:Y:S01]  /*d6d0*/  FFMA.FTZ R41, R46, R34, R41 ;  /* 0x000000222e297223 */ /* 0x000fe20000010029 */
[----:B------:R-:W-:-:S02]  /*d6e0*/  F2FP.BF16.F32.PACK_AB R4, R39, R4 ;  /* 0x000000042704723e */ /* 0x000fc400000010ff */
[----:B------:R-:W-:Y:S02]  /*d6f0*/  F2FP.BF16.F32.PACK_AB R5, R40, R5 ;  /* 0x000000052805723e */ /* 0x000fe400000010ff */
[----:B------:R-:W-:Y:S02]  /*d700*/  F2FP.BF16.F32.PACK_AB R6, R41, R6 ;  /* 0x000000062906723e */ /* 0x000fe400000010ff */
[----:B------:R-:W-:-:S05]  /*d710*/  F2FP.BF16.F32.PACK_AB R7, R42, R7 ;  /* 0x000000072a07723e */ /* 0x000fca00000010ff */
[----:B------:R0:W-:Y:S02]  /*d720*/  STS.128 [R3+0x17400], R4 ;  /* 0x0174000403007388 */ /* 0x0001e40000000c00 */
.L_x_574:
[----:B------:R-:W-:Y:S05]  /*d730*/  BSYNC B1 ;  /* 0x0000000000017941 */ /* 0x000fea0003800000 */
.L_x_573:
[----:B------:R-:W-:Y:S04]  /*d740*/  BSSY B1, `(.L_x_575) ;  /* 0x0000028000017945 */ /* 0x000fe80003800000 */
[----:B------:R-:W-:Y:S05]  /*d750*/  @P1 BRA `(.L_x_576) ;  /* 0x0000000000981947 */ /* 0x000fea0003800000 */
[----:B0-----:R-:W0:Y:S01]  /*d760*/  LDS.128 R4, [R0+0x2000] ;  /* 0x0020000000047984 */ /* 0x001e220000000c00 */
[----:B------:R-:W-:Y:S01]  /*d770*/  IMAD.U32 R40, R30, 0x10000, RZ ;  /* 0x000100001e287824 */ /* 0x000fe200078e00ff */
[C---:B------:R-:W-:Y:S01]  /*d780*/  LOP3.LUT R43, R32.reuse, 0xffff0000, RZ, 0xc0, !PT ;  /* 0xffff0000202b7812 */ /* 0x040fe200078ec0ff */
[----:B------:R-:W-:Y:S01]  /*d790*/  IMAD.U32 R42, R32, 0x10000, RZ ;  /* 0x00010000202a7824 */ /* 0x000fe200078e00ff */
        /* <DEDUP_REMOVED lines=17> */
[----:B------:R-:W-:Y:S01]  /*d8b0*/  LOP3.LUT R40, R31, 0xffff0000, RZ, 0xc0, !PT ;  /* 0xffff00001f287812 */ /* 0x000fe200078ec0ff */
[----:B------:R-:W-:Y:S02]  /*d8c0*/  IMAD.U32 R42, R33, 0x10000, RZ ;  /* 0x00010000212a7824 */ /* 0x000fe400078e00ff */
[----:B------:R-:W-:Y:S01]  /*d8d0*/  FFMA.FTZ R34, R43, R35, R34 ;  /* 0x000000232b227223 */ /* 0x000fe20000010022 */
[----:B------:R-:W-:Y:S02]  /*d8e0*/  IMAD.U32 R38, R31, 0x10000, RZ ;  /* 0x000100001f267824 */ /* 0x000fe400078e00ff */
[-C--:B------:R-:W-:Y:S01]  /*d8f0*/  FMUL.FTZ R35, R44, R7.reuse ;  /* 0x000000072c237220 */ /* 0x080fe20000410000 */
[-C--:B------:R-:W-:Y:S01]  /*d900*/  FMUL.FTZ R31, R42, R6.reuse ;  /* 0x000000062a1f7220 */ /* 0x080fe20000410000 */
        /* <DEDUP_REMOVED lines=8> */
[----:B------:R-:W-:Y:S02]  /*d990*/  F2FP.BF16.F32.PACK_AB R6, R33, R6 ;  /* 0x000000062106723e */ /* 0x000fe400000010ff */
[----:B------:R-:W-:-:S05]  /*d9a0*/  F2FP.BF16.F32.PACK_AB R7, R32, R7 ;  /* 0x000000072007723e */ /* 0x000fca00000010ff */
[----:B------:R1:W-:Y:S02]  /*d9b0*/  STS.128 [R0+0x2000], R4 ;  /* 0x0020000400007388 */ /* 0x0003e40000000c00 */
.L_x_576:
[----:B------:R-:W-:Y:S05]  /*d9c0*/  BSYNC B1 ;  /* 0x0000000000017941 */ /* 0x000fea0003800000 */
.L_x_575:
[----:B------:R-:W-:Y:S04]  /*d9d0*/  BSSY B1, `(.L_x_577) ;  /* 0x0000028000017945 */ /* 0x000fe80003800000 */
[----:B------:R-:W-:Y:S05]  /*d9e0*/  @P2 BRA `(.L_x_578) ;  /* 0x0000000000982947 */ /* 0x000fea0003800000 */
[----:B01----:R-:W0:Y:S01]  /*d9f0*/  LDS.128 R4, [R3+0x1b400] ;  /* 0x01b4000003047984 */ /* 0x003e220000000c00 */
        /* <DEDUP_REMOVED lines=37> */
.L_x_578:
[----:B------:R-:W-:Y:S05]  /*dc50*/  BSYNC B1 ;  /* 0x0000000000017941 */ /* 0x000fea0003800000 */
.L_x_577:
[----:B------:R-:W-:Y:S04]  /*dc60*/  BSSY B1, `(.L_x_579) ;  /* 0x0000028000017945 */ /* 0x000fe80003800000 */
[----:B------:R-:W-:Y:S05]  /*dc70*/  @P3 BRA `(.L_x_580) ;  /* 0x0000000000983947 */ /* 0x000fea0003800000 */
[----:B012---:R-:W0:Y:S01]  /*dc80*/  LDS.128 R4, [R0+0x6000] ;  /* 0x0060000000047984 */ /* 0x007e220000000c00 */
        /* <DEDUP_REMOVED lines=37> */
.L_x_580:
[----:B------:R-:W-:Y:S05]  /*dee0*/  BSYNC B1 ;  /* 0x0000000000017941 */ /* 0x000fea0003800000 */
.L_x_579:
[----:B------:R-:W-:Y:S04]  /*def0*/  BSSY B1, `(.L_x_581) ;  /* 0x0000028000017945 */ /* 0x000fe80003800000 */
[----:B------:R-:W-:Y:S05]  /*df00*/  @P4 BRA `(.L_x_582) ;  /* 0x0000000000984947 */ /* 0x000fea0003800000 */
[----:B0123--:R-:W0:Y:S01]  /*df10*/  LDS.128 R4, [R3+0x1f400] ;  /* 0x01f4000003047984 */ /* 0x00fe220000000c00 */
        /* <DEDUP_REMOVED lines=37> */
.L_x_582:
[----:B------:R-:W-:Y:S05]  /*e170*/  BSYNC B1 ;  /* 0x0000000000017941 */ /* 0x000fea0003800000 */
.L_x_581:
[----:B------:R-:W-:Y:S05]  /*e180*/  @P5 BRA `(.L_x_572) ;  /* 0x00000030006c5947 */ /* 0x000fea0003800000 */
[----:B01234-:R-:W0:Y:S01]  /*e190*/  LDS.128 R4, [R0+0xa000] ;  /* 0x00a0000000047984 */ /* 0x01fe220000000c00 */
        /* <DEDUP_REMOVED lines=17> */
[----:B------:R-:W-:Y:S01]  /*e2b0*/  FMUL.FTZ R15, R24, R5 ;  /* 0x00000005180f7220 */ /* 0x000fe20000410000 */
        /* <DEDUP_REMOVED lines=18> */
[----:B------:R0:W-:Y:S01]  /*e3e0*/  STS.128 [R0+0xa000], R4 ;  /* 0x00a0000400007388 */ /* 0x0001e20000000c00 */
[----:B------:R-:W-:Y:S05]  /*e3f0*/  BRA `(.L_x_572) ;  /* 0x0000002c00d07947 */ /* 0x000fea0003800000 */
.L_x_554:
[----:B------:R-:W-:-:S03]  /*e400*/  UMOV UR4, 0xffffffff ;  /* 0xffffffff00047882 */ /* 0x000fc60000000000 */
[----:B------:R-:W-:Y:S05]  /*e410*/  BRA.DIV UR4, `(.L_x_583) ;  /* 0x000001b604907947 */ /* 0x000fea000b800000 */
[----:B------:R-:W0:Y:S04]  /*e420*/  SHFL.IDX PT, R3, R25, RZ, 0x1c1f ;  /* 0x001c1fff19037589 */ /* 0x000e2800000e0000 */
[----:B------:R-:W1:Y:S04]  /*e430*/  SHFL.IDX PT, R0, R24, RZ, 0x1c1f ;  /* 0x001c1fff18007589 */ /* 0x000e6800000e0000 */
[----:B------:R2:W3:Y:S04]  /*e440*/  SHFL.IDX PT, R5, R27, RZ, 0x1c1f ;  /* 0x001c1fff1b057589 */ /* 0x0004e800000e0000 */
[----:B------:R2:W4:Y:S01]  /*e450*/  SHFL.IDX PT, R14, R26, RZ, 0x1c1f ;  /* 0x001c1fff1a0e7589 */ /* 0x00052200000e0000 */
[----:B0-----:R-:W-:-:S02]  /*e460*/  IMAD.MOV.U32 R21, RZ, RZ, R3 ;  /* 0x000000ffff157224 */ /* 0x001fc400078e0003 */
[----:B-12---:R-:W-:-:S07]  /*e470*/  IMAD.MOV.U32 R20, RZ, RZ, R0 ;  /* 0x000000ffff147224 */ /* 0x006fce00078e0000 */
.L_x_825:
[----:B------:R-:W-:Y:S01]  /*e480*/  ULDC UR4, c[0x0][0x448] ;  /* 0x0001120000047ab9 */ /* 0x000fe20000000800 */
[----:B------:R-:W-:Y:S01]  /*e490*/  BSSY B1, `(.L_x_584) ;  /* 0x000003b000017945 */ /* 0x000fe20003800000 */
[----:B------:R-:W-:Y:S01]  /*e4a0*/  IMAD R39, R155, UR4, RZ ;  /* 0x000000049b277c24 */ /* 0x000fe2000f8e02ff */
[----:B------:R-:W-:Y:S01]  /*e4b0*/  CS2R R6, SRZ ;  /* 0x0000000000067805 */ /* 0x000fe2000001ff00 */
[----:B----4-:R-:W-:Y:S01]  /*e4c0*/  IMAD.MOV.U32 R40, RZ, RZ, R14 ;  /* 0x000000ffff287224 */ /* 0x010fe200078e000e */
[----:B------:R-:W-:Y:S01]  /*e4d0*/  CS2R R8, SRZ ;  /* 0x0000000000087805 */ /* 0x000fe2000001ff00 */
[----:B---3--:R-:W-:Y:S01]  /*e4e0*/  IMAD.MOV.U32 R41, RZ, RZ, R5 ;  /* 0x000000ffff297224 */ /* 0x008fe200078e0005 */
[----:B------:R-:W-:Y:S01]  /*e4f0*/  ISETP.GE.AND P0, PT, R4, R39, PT ;  /* 0x000000270400720c */ /* 0x000fe20003f06270 */
[----:B------:R-:W-:Y:S01]  /*e500*/  IMAD R39, R149, -0x80, R39 ;  /* 0xffffff8095277824 */ /* 0x000fe200078e0227 */
        /* <DEDUP_REMOVED lines=10> */
[----:B------:R-:W-:Y:S06]  /*e5b0*/  @P0 BRA `(.L_x_585) ;  /* 0x0000000000a00947 */ /* 0x000fec0003800000 */
[C---:B------:R-:W-:Y:S01]  /*e5c0*/  VIADD R0, R18.reuse, 0x20 ;  /* 0x0000002012007836 */ /* 0x040fe20000000000 */
[----:B------:R-:W-:Y:S01]  /*e5d0*/  ULDC UR4, c[0x0][0x3f4] ;  /* 0x0000fd0000047ab9 */ /* 0x000fe20000000800 */
[C---:B------:R-:W-:Y:S01]  /*e5e0*/  VIADD R3, R18.reuse, 0x40 ;  /* 0x0000004012037836 */ /* 0x040fe20000000000 */
[----:B------:R-:W-:Y:S01]  /*e5f0*/  ISETP.GE.AND P0, PT, R18, UR4, PT ;  /* 0x0000000412007c0c */ /* 0x000fe2000bf06270 */
[----:B------:R-:W-:Y:S01]  /*e600*/  IMAD.IADD R4, R22, 0x1, R206 ;  /* 0x0000000116047824 */ /* 0x000fe200078e02ce */
[----:B------:R-:W-:Y:S01]  /*e610*/  ISETP.GE.AND P1, PT, R0, UR4, PT ;  /* 0x0000000400007c0c */ /* 0x000fe2000bf26270 */
[----:B------:R-:W-:Y:S01]  /*e620*/  IMAD.IADD R0, R22, 0x1, R205 ;  /* 0x0000000116007824 */ /* 0x000fe200078e02cd */
[----:B------:R-:W-:Y:S02]  /*e630*/  ISETP.GE.AND P2, PT, R3, UR4, PT ;  /* 0x0000000403007c0c */ /* 0x000fe4000bf46270 */
[----:B------:R-:W-:Y:S02]  /*e640*/  CS2R R24, SRZ ;  /* 0x0000000000187805 */ /* 0x000fe4000001ff00 */
[----:B------:R-:W-:-:S02]  /*e650*/  SHF.R.S32.HI R5, RZ, 0x1f, R4 ;  /* 0x0000001fff057819 */ /* 0x000fc40000011404 */
[----:B------:R-:W-:Y:S02]  /*e660*/  CS2R R26, SRZ ;  /* 0x00000000001a7805 */ /* 0x000fe4000001ff00 */
[----:B------:R-:W-:Y:S02]  /*e670*/  SHF.R.S32.HI R3, RZ, 0x1f, R0 ;  /* 0x0000001fff037819 */ /* 0x000fe40000011400 */
[----:B------:R-:W-:Y:S02]  /*e680*/  LEA.HI R6, R5, R4, RZ, 0x3 ;  /* 0x0000000405067211 */ /* 0x000fe400078f18ff */
[----:B------:R-:W-:Y:S01]  /*e690*/  LEA.HI R3, R3, R0, RZ, 0x3 ;  /* 0x0000000003037211 */ /* 0x000fe200078f18ff */
[----:B------:R-:W-:Y:S01]  /*e6a0*/  @!P0 IMAD.WIDE R12, R18, 0x2, R20 ;  /* 0x00000002120c8825 */ /* 0x000fe200078e0214 */
[----:B------:R-:W-:Y:S02]  /*e6b0*/  SHF.R.S32.HI R0, RZ, 0x3, R6 ;  /* 0x00000003ff007819 */ /* 0x000fe40000011406 */
[----:B------:R-:W-:-:S02]  /*e6c0*/  SHF.R.S32.HI R47, RZ, 0x3, R3 ;  /* 0x00000003ff2f7819 */ /* 0x000fc40000011403 */
[----:B------:R-:W-:Y:S01]  /*e6d0*/  CS2R R4, SRZ ;  /* 0x0000000000047805 */ /* 0x000fe2000001ff00 */
[----:B------:R0:W5:Y:S01]  /*e6e0*/  @!P0 LD.E.128 R24, desc[UR60][R12.64] ;  /* 0x0000003c0c188980 */ /* 0x000162000c101d00 */
[----:B------:R-:W-:Y:S01]  /*e6f0*/  @!P1 IMAD.SHL.U32 R3, R0, 0x8, RZ ;  /* 0x0000000800039824 */ /* 0x000fe200078e00ff */
[----:B------:R-:W-:Y:S01]  /*e700*/  CS2R R6, SRZ ;  /* 0x0000000000067805 */ /* 0x000fe2000001ff00 */
[----:B------:R-:W-:Y:S01]  /*e710*/  @!P2 IMAD.SHL.U32 R47, R47, 0x8, RZ ;  /* 0x000000082f2fa824 */ /* 0x000fe200078e00ff */
[----:B------:R-:W-:Y:S01]  /*e720*/  CS2R R28, SRZ ;  /* 0x00000000001c7805 */ /* 0x000fe2000001ff00 */
[--C-:B------:R-:W-:Y:S01]  /*e730*/  @!P1 IMAD.WIDE R42, R3, 0x2, R20.reuse ;  /* 0x00000002032a9825 */ /* 0x100fe200078e0214 */
[----:B------:R-:W-:Y:S02]  /*e740*/  CS2R R30, SRZ ;  /* 0x00000000001e7805 */ /* 0x000fe4000001ff00 */
[----:B------:R-:W-:Y:S02]  /*e750*/  CS2R R8, SRZ ;  /* 0x0000000000087805 */ /* 0x000fe4000001ff00 */
[----:B------:R-:W-:Y:S01]  /*e760*/  CS2R R10, SRZ ;  /* 0x00000000000a7805 */ /* 0x000fe2000001ff00 */
[----:B------:R-:W-:Y:S01]  /*e770*/  @!P2 IMAD.WIDE R44, R47, 0x2, R20 ;  /* 0x000000022f2ca825 */ /* 0x000fe200078e0214 */
[----:B------:R-:W-:-:S02]  /*e780*/  CS2R R32, SRZ ;  /* 0x0000000000207805 */ /* 0x000fc4000001ff00 */
[----:B------:R-:W-:Y:S02]  /*e790*/  CS2R R34, SRZ ;  /* 0x0000000000227805 */ /* 0x000fe4000001ff00 */
[----:B0-----:R-:W-:Y:S01]  /*e7a0*/  CS2R R12, SRZ ;  /* 0x00000000000c7805 */ /* 0x001fe2000001ff00 */
[--C-:B------:R-:W-:Y:S01]  /*e7b0*/  @!P1 IMAD.WIDE R20, R3, 0x2, R40.reuse ;  /* 0x0000000203149825 */ /* 0x100fe200078e0228 */
[----:B------:R-:W-:Y:S01]  /*e7c0*/  CS2R R14, SRZ ;  /* 0x00000000000e7805 */ /* 0x000fe2000001ff00 */
[----:B------:R0:W5:Y:S02]  /*e7d0*/  @!P1 LD.E.128 R28, desc[UR60][R42.64] ;  /* 0x0000003c2a1c9980 */ /* 0x000164000c101d00 */
[--C-:B------:R-:W-:Y:S02]  /*e7e0*/  @!P2 IMAD.WIDE R46, R47, 0x2, R40.reuse ;  /* 0x000000022f2ea825 */ /* 0x100fe400078e0228 */
[----:B------:R0:W5:Y:S02]  /*e7f0*/  @!P1 LD.E.128 R8, desc[UR60][R20.64] ;  /* 0x0000003c14089980 */ /* 0x000164000c101d00 */
[----:B------:R-:W-:-:S02]  /*e800*/  @!P0 IMAD.WIDE R40, R18, 0x2, R40 ;  /* 0x0000000212288825 */ /* 0x000fc400078e0228 */
[----:B------:R0:W5:Y:S04]  /*e810*/  @!P2 LD.E.128 R32, desc[UR60][R44.64] ;  /* 0x0000003c2c20a980 */ /* 0x000168000c101d00 */
[----:B------:R0:W5:Y:S04]  /*e820*/  @!P0 LD.E.128 R4, desc[UR60][R40.64] ;  /* 0x0000003c28048980 */ /* 0x000168000c101d00 */
[----:B------:R0:W5:Y:S02]  /*e830*/  @!P2 LD.E.128 R12, desc[UR60][R46.64] ;  /* 0x0000003c2e0ca980 */ /* 0x000164000c101d00 */
.L_x_585:
[----:B------:R-:W-:Y:S05]  /*e840*/  BSYNC B1 ;  /* 0x0000000000017941 */ /* 0x000fea0003800000 */
.L_x_584:
[----:B0-----:R-:W-:Y:S01]  /*e850*/  LEA.HI R20, R228, R228, RZ, 0x1 ;  /* 0x000000e4e4147211 */ /* 0x001fe200078f08ff */
[--C-:B-----5:R-:W-:Y:S01]  /*e860*/  IMAD.MOV.U32 R40, RZ, RZ, R5.reuse ;  /* 0x000000ffff287224 */ /* 0x120fe200078e0005 */
[----:B------:R-:W-:Y:S01]  /*e870*/  SHF.R.U64 R57, R4, 0x10, R5 ;  /* 0x0000001004397819 */ /* 0x000fe20000001205 */
[----:B------:R-:W-:Y:S01]  /*e880*/  IMAD.MOV.U32 R3, RZ, RZ, R25 ;  /* 0x000000ffff037224 */ /* 0x000fe200078e0019 */
[----:B------:R-:W-:Y:S01]  /*e890*/  LOP3.LUT R21, R20, 0xfffffffe, RZ, 0xc0, !PT ;  /* 0xfffffffe14157812 */ /* 0x000fe200078ec0ff */
[----:B------:R-:W-:Y:S01]  /*e8a0*/  IMAD.MOV.U32 R44, RZ, RZ, R31 ;  /* 0x000000ffff2c7224 */ /* 0x000fe200078e001f */
[----:B------:R-:W-:Y:S01]  /*e8b0*/  SHF.R.U32.HI R55, RZ, 0x10, R5 ;  /* 0x00000010ff377819 */ /* 0x000fe20000011605 */
[----:B------:R-:W-:Y:S01]  /*e8c0*/  IMAD.MOV.U32 R0, RZ, RZ, R24 ;  /* 0x000000ffff007224 */ /* 0x000fe200078e0018 */
[----:B------:R-:W-:Y:S01]  /*e8d0*/  SHF.R.U64 R69, R24, 0x10, R25 ;  /* 0x0000001018457819 */ /* 0x000fe20000001219 */
[----:B------:R-:W-:Y:S01]  /*e8e0*/  IMAD.IADD R21, R228, 0x1, -R21 ;  /* 0x00000001e4157824 */ /* 0x000fe200078e0a15 */
[----:B------:R-:W-:Y:S01]  /*e8f0*/  SHF.R.U32.HI R66, RZ, 0x10, R25 ;  /* 0x00000010ff427819 */ /* 0x000fe20000011619 */
[--C-:B------:R-:W-:Y:S01]  /*e900*/  IMAD.MOV.U32 R25, RZ, RZ, R27.reuse ;  /* 0x000000ffff197224 */ /* 0x100fe200078e001b */
[----:B------:R-:W-:Y:S01]  /*e910*/  SHF.R.U64 R67, R26, 0x10, R27 ;  /* 0x000000101a437819 */ /* 0x000fe2000000121b */
[----:B------:R-:W-:Y:S01]  /*e920*/  IMAD.MOV.U32 R48, RZ, RZ, R35 ;  /* 0x000000ffff307224 */ /* 0x000fe200078e0023 */
[----:B------:R-:W-:Y:S01]  /*e930*/  SHF.L.U32 R5, R21, 0x1f, RZ ;  /* 0x0000001f15057819 */ /* 0x000fe200000006ff */
[----:B------:R-:W-:Y:S01]  /*e940*/  IMAD.MOV.U32 R24, RZ, RZ, R26 ;  /* 0x000000ffff187224 */ /* 0x000fe200078e001a */
[----:B------:R-:W-:Y:S01]  /*e950*/  SHF.R.U32.HI R64, RZ, 0x10, R27 ;  /* 0x00000010ff407819 */ /* 0x000fe2000001161b */
[--C-:B------:R-:W-:Y:S01]  /*e960*/  IMAD.MOV.U32 R27, RZ, RZ, R29.reuse ;  /* 0x000000ffff1b7224 */ /* 0x100fe200078e001d */
[----:B------:R-:W0:Y:S01]  /*e970*/  SYNCS.PHASECHK.TRANS64.TRYWAIT P0, [R2+URZ+0x36800], R5 ;  /* 0x03680005020075a7 */ /* 0x000e22000800017f */
[----:B------:R-:W-:Y:S01]  /*e980*/  SHF.R.U32.HI R62, RZ, 0x10, R29 ;  /* 0x00000010ff3e7819 */ /* 0x000fe2000001161d */
[----:B------:R-:W-:Y:S01]  /*e990*/  IMAD.MOV.U32 R26, RZ, RZ, R28 ;  /* 0x000000ffff1a7224 */ /* 0x000fe200078e001c */
[----:B------:R-:W-:Y:S01]  /*e9a0*/  SHF.R.U32.HI R63, RZ, 0x10, R31 ;  /* 0x00000010ff3f7819 */ /* 0x000fe2000001161f */
[----:B------:R-:W-:Y:S01]  /*e9b0*/  IMAD.MOV.U32 R43, RZ, RZ, R30 ;  /* 0x000000ffff2b7224 */ /* 0x000fe200078e001e */
[--C-:B------:R-:W-:Y:S01]  /*e9c0*/  SHF.R.U64 R56, R34, 0x10, R35.reuse ;  /* 0x0000001022387819 */ /* 0x100fe20000001223 */
[----:B------:R-:W-:Y:S01]  /*e9d0*/  IMAD.MOV.U32 R45, RZ, RZ, R32 ;  /* 0x000000ffff2d7224 */ /* 0x000fe200078e0020 */
[----:B------:R-:W-:Y:S01]  /*e9e0*/  SHF.R.U32.HI R59, RZ, 0x10, R35 ;  /* 0x00000010ff3b7819 */ /* 0x000fe20000011623 */
[----:B------:R-:W-:Y:S01]  /*e9f0*/  IMAD.MOV.U32 R46, RZ, RZ, R33 ;  /* 0x000000ffff2e7224 */ /* 0x000fe200078e0021 */
[----:B------:R-:W-:Y:S01]  /*ea00*/  PRMT R35, R25, 0x5410, R64 ;  /* 0x0000541019237816 */ /* 0x000fe20000000040 */
[----:B------:R-:W-:Y:S01]  /*ea10*/  IMAD.MOV.U32 R47, RZ, RZ, R34 ;  /* 0x000000ffff2f7224 */ /* 0x000fe200078e0022 */
[----:B------:R-:W-:Y:S01]  /*ea20*/  SHF.R.U64 R65, R28, 0x10, R29 ;  /* 0x000000101c417819 */ /* 0x000fe2000000121d */
[----:B------:R-:W-:Y:S01]  /*ea30*/  IMAD.MOV.U32 R20, RZ, RZ, R4 ;  /* 0x000000ffff147224 */ /* 0x000fe200078e0004 */
[----:B------:R-:W-:Y:S01]  /*ea40*/  SHF.R.U64 R60, R30, 0x10, R31 ;  /* 0x000000101e3c7819 */ /* 0x000fe2000000121f */
[----:B------:R-:W-:Y:S01]  /*ea50*/  IMAD.MOV.U32 R41, RZ, RZ, R6 ;  /* 0x000000ffff297224 */ /* 0x000fe200078e0006 */
[----:B------:R-:W-:Y:S01]  /*ea60*/  PRMT R25, R27, 0x5410, R62 ;  /* 0x000054101b197816 */ /* 0x000fe2000000003e */
[----:B------:R-:W-:Y:S01]  /*ea70*/  IMAD.MOV.U32 R42, RZ, RZ, R7 ;  /* 0x000000ffff2a7224 */ /* 0x000fe200078e0007 */
[----:B------:R-:W-:Y:S01]  /*ea80*/  PRMT R27, R44, 0x5410, R63 ;  /* 0x000054102c1b7816 */ /* 0x000fe2000000003f */
[----:B------:R-:W-:Y:S01]  /*ea90*/  IMAD.MOV.U32 R28, RZ, RZ, R8 ;  /* 0x000000ffff1c7224 */ /* 0x000fe200078e0008 */
[----:B------:R-:W-:Y:S01]  /*eaa0*/  SHF.R.U64 R58, R32, 0x10, R33 ;  /* 0x00000010203a7819 */ /* 0x000fe20000001221 */
[----:B------:R-:W-:Y:S01]  /*eab0*/  IMAD.MOV.U32 R29, RZ, RZ, R9 ;  /* 0x000000ffff1d7224 */ /* 0x000fe200078e0009 */
[----:B------:R-:W-:Y:S01]  /*eac0*/  SHF.R.U32.HI R61, RZ, 0x10, R33 ;  /* 0x00000010ff3d7819 */ /* 0x000fe20000011621 */
[----:B------:R-:W-:Y:S01]  /*ead0*/  IMAD.MOV.U32 R30, RZ, RZ, R10 ;  /* 0x000000ffff1e7224 */ /* 0x000fe200078e000a */
[----:B------:R-:W-:Y:S01]  /*eae0*/  SHF.R.U64 R54, R6, 0x10, R7 ;  /* 0x0000001006367819 */ /* 0x000fe20000001207 */
[----:B------:R-:W-:Y:S01]  /*eaf0*/  IMAD.MOV.U32 R31, RZ, RZ, R11 ;  /* 0x000000ffff1f7224 */ /* 0x000fe200078e000b */
[----:B------:R-:W-:Y:S01]  /*eb00*/  SHF.R.U32.HI R53, RZ, 0x10, R7 ;  /* 0x00000010ff357819 */ /* 0x000fe20000011607 */
[----:B------:R-:W-:Y:S01]  /*eb10*/  BSSY B1, `(.L_x_586) ;  /* 0x0000021000017945 */ /* 0x000fe20003800000 */
[--C-:B------:R-:W-:Y:S01]  /*eb20*/  SHF.R.U64 R51, R8, 0x10, R9.reuse ;  /* 0x0000001008337819 */ /* 0x100fe20000001209 */
[----:B------:R-:W-:Y:S01]  /*eb30*/  IMAD.MOV.U32 R4, RZ, RZ, R12 ;  /* 0x000000ffff047224 */ /* 0x000fe200078e000c */
[----:B------:R-:W-:Y:S01]  /*eb40*/  SHF.R.U32.HI R52, RZ, 0x10, R9 ;  /* 0x00000010ff347819 */ /* 0x000fe20000011609 */
[----:B------:R-:W-:Y:S01]  /*eb50*/  IMAD.MOV.U32 R6, RZ, RZ, R13 ;  /* 0x000000ffff067224 */ /* 0x000fe200078e000d */
[--C-:B------:R-:W-:Y:S01]  /*eb60*/  SHF.R.U64 R49, R10, 0x10, R11.reuse ;  /* 0x000000100a317819 */ /* 0x100fe2000000120b */
[----:B------:R-:W-:Y:S01]  /*eb70*/  IMAD.MOV.U32 R7, RZ, RZ, R14 ;  /* 0x000000ffff077224 */ /* 0x000fe200078e000e */
[----:B------:R-:W-:Y:S01]  /*eb80*/  SHF.R.U32.HI R50, RZ, 0x10, R11 ;  /* 0x00000010ff327819 */ /* 0x000fe2000001160b */
[----:B------:R-:W-:Y:S01]  /*eb90*/  IMAD.MOV.U32 R21, RZ, RZ, R15 ;  /* 0x000000ffff157224 */ /* 0x000fe200078e000f */
[----:B------:R-:W-:-:S02]  /*eba0*/  VIMNMX R44, R39, 0x80, PT ;  /* 0x00000080272c7848 */ /* 0x000fc40003fe0100 */
[----:B------:R-:W-:Y:S02]  /*ebb0*/  PRMT R34, R24, 0x5410, R67 ;  /* 0x0000541018227816 */ /* 0x000fe40000000043 */
[--C-:B------:R-:W-:Y:S02]  /*ebc0*/  SHF.R.U64 R11, R12, 0x10, R13.reuse ;  /* 0x000000100c0b7819 */ /* 0x100fe4000000120d */
[----:B------:R-:W-:Y:S02]  /*ebd0*/  SHF.R.U32.HI R9, RZ, 0x10, R13 ;  /* 0x00000010ff097819 */ /* 0x000fe4000001160d */
[----:B------:R-:W-:Y:S02]  /*ebe0*/  PRMT R32, R0, 0x5410, R69 ;  /* 0x0000541000207816 */ /* 0x000fe40000000045 */
[----:B------:R-:W-:Y:S02]  /*ebf0*/  PRMT R33, R3, 0x5410, R66 ;  /* 0x0000541003217816 */ /* 0x000fe40000000042 */
[----:B------:R-:W-:-:S02]  /*ec00*/  PRMT R24, R26, 0x5410, R65 ;  /* 0x000054101a187816 */ /* 0x000fc40000000041 */
[--C-:B------:R-:W-:Y:S02]  /*ec10*/  SHF.R.U64 R10, R14, 0x10, R15.reuse ;  /* 0x000000100e0a7819 */ /* 0x100fe4000000120f */
[----:B------:R-:W-:Y:S02]  /*ec20*/  SHF.R.U32.HI R8, RZ, 0x10, R15 ;  /* 0x00000010ff087819 */ /* 0x000fe4000001160f */
[----:B------:R-:W-:Y:S02]  /*ec30*/  PRMT R26, R43, 0x5410, R60 ;  /* 0x000054102b1a7816 */ /* 0x000fe4000000003c */
[----:B------:R-:W-:Y:S02]  /*ec40*/  PRMT R0, R45, 0x5410, R58 ;  /* 0x000054102d007816 */ /* 0x000fe4000000003a */
[----:B------:R-:W-:Y:S02]  /*ec50*/  PRMT R3, R46, 0x5410, R61 ;  /* 0x000054102e037816 */ /* 0x000fe4000000003d */
[----:B------:R-:W-:-:S02]  /*ec60*/  PRMT R12, R47, 0x5410, R56 ;  /* 0x000054102f0c7816 */ /* 0x000fc40000000038 */
[----:B------:R-:W-:Y:S02]  /*ec70*/  PRMT R13, R48, 0x5410, R59 ;  /* 0x00005410300d7816 */ /* 0x000fe4000000003b */
[----:B------:R-:W-:Y:S02]  /*ec80*/  PRMT R39, R20, 0x5410, R57 ;  /* 0x0000541014277816 */ /* 0x000fe40000000039 */
[----:B------:R-:W-:Y:S02]  /*ec90*/  ISETP.GE.AND P1, PT, R17, R44, PT ;  /* 0x0000002c1100720c */ /* 0x000fe40003f26270 */
[----:B------:R-:W-:Y:S02]  /*eca0*/  PRMT R40, R40, 0x5410, R55 ;  /* 0x0000541028287816 */ /* 0x000fe40000000037 */
[----:B------:R-:W-:Y:S02]  /*ecb0*/  PRMT R41, R41, 0x5410, R54 ;  /* 0x0000541029297816 */ /* 0x000fe40000000036 */
[----:B------:R-:W-:-:S02]  /*ecc0*/  PRMT R42, R42, 0x5410, R53 ;  /* 0x000054102a2a7816 */ /* 0x000fc40000000035 */
[----:B------:R-:W-:Y:S02]  /*ecd0*/  PRMT R28, R28, 0x5410, R51 ;  /* 0x000054101c1c7816 */ /* 0x000fe40000000033 */
[----:B------:R-:W-:Y:S02]  /*ece0*/  PRMT R29, R29, 0x5410, R52 ;  /* 0x000054101d1d7816 */ /* 0x000fe40000000034 */
[----:B------:R-:W-:Y:S02]  /*ecf0*/  PRMT R30, R30, 0x5410, R49 ;  /* 0x000054101e1e7816 */ /* 0x000fe40000000031 */
[----:B------:R-:W-:Y:S01]  /*ed00*/  PRMT R31, R31, 0x5410, R50 ;  /* 0x000054101f1f7816 */ /* 0x000fe20000000032 */
[----:B0-----:R-:W-:Y:S06]  /*ed10*/  @!P0 BRA `(.L_x_587) ;  /* 0x000001ac00c88947 */ /* 0x001fec0003800000 */
.L_x_826:
[----:B------:R-:W-:Y:S05]  /*ed20*/  BSYNC B1 ;  /* 0x0000000000017941 */ /* 0x000fea0003800000 */
.L_x_586:
[----:B------:R-:W-:Y:S01]  /*ed30*/  BSSY B1, `(.L_x_588) ;  /* 0x0000132000017945 */ /* 0x000fe20003800000 */
[----:B------:R-:W-:Y:S02]  /*ed40*/  PRMT R14, R4, 0x5410, R11 ;  /* 0x00005410040e7816 */ /* 0x000fe4000000000b */
[----:B------:R-:W-:Y:S02]  /*ed50*/  PRMT R15, R6, 0x5410, R9 ;  /* 0x00005410060f7816 */ /* 0x000fe40000000009 */
[----:B------:R-:W-:Y:S02]  /*ed60*/  PRMT R20, R7, 0x5410, R10 ;  /* 0x0000541007147816 */ /* 0x000fe4000000000a */
[----:B------:R-:W-:Y:S01]  /*ed70*/  PRMT R21, R21, 0x5410, R8 ;  /* 0x0000541015157816 */ /* 0x000fe20000000008 */
[----:B------:R-:W-:Y:S06]  /*ed80*/  @P1 BRA `(.L_x_589) ;  /* 0x0000001000b01947 */ /* 0x000fec0003800000 */
[----:B------:R-:W1:Y:S01]  /*ed90*/  LDC R43, c[0x0][0x3f4] ;  /* 0x0000fd00ff2b7b82 */ /* 0x000e620000000800 */
[C---:B------:R-:W-:Y:S01]  /*eda0*/  VIADD R4, R18.reuse, 0x20 ;  /* 0x0000002012047836 */ /* 0x040fe20000000000 */
[----:B------:R-:W-:Y:S01]  /*edb0*/  BSSY B2, `(.L_x_590) ;  /* 0x0000063000027945 */ /* 0x000fe20003800000 */
[C---:B------:R-:W-:Y:S01]  /*edc0*/  VIADD R6, R18.reuse, 0x40 ;  /* 0x0000004012067836 */ /* 0x040fe20000000000 */
[-C--:B-1----:R-:W-:Y:S02]  /*edd0*/  ISETP.GE.AND P0, PT, R18, R43.reuse, PT ;  /* 0x0000002b1200720c */ /* 0x082fe40003f06270 */
[-C--:B------:R-:W-:Y:S02]  /*ede0*/  ISETP.GE.AND P1, PT, R4, R43.reuse, PT ;  /* 0x0000002b0400720c */ /* 0x080fe40003f26270 */
[----:B------:R-:W-:-:S09]  /*edf0*/  ISETP.GE.AND P2, PT, R6, R43, PT ;  /* 0x0000002b0600720c */ /* 0x000fd20003f46270 */
[----:B------:R-:W-:Y:S05]  /*ee00*/  @P0 BRA `(.L_x_591) ;  /* 0x0000000400740947 */ /* 0x000fea0003800000 */
[----:B------:R-:W-:Y:S01]  /*ee10*/  LEA.HI R4, R37, R38, RZ, 0x2 ;  /* 0x0000002625047211 */ /* 0x000fe200078f10ff */
[C---:B------:R-:W-:Y:S01]  /*ee20*/  IMAD.U32 R56, R39.reuse, 0x10000, RZ ;  /* 0x0001000027387824 */ /* 0x040fe200078e00ff */
[----:B------:R-:W-:Y:S01]  /*ee30*/  LOP3.LUT R53, R39, 0xffff0000, RZ, 0xc0, !PT ;  /* 0xffff000027357812 */ /* 0x000fe200078ec0ff */
[----:B------:R-:W-:Y:S01]  /*ee40*/  IMAD.U32 R54, R32, 0x10000, RZ ;  /* 0x0001000020367824 */ /* 0x000fe200078e00ff */
[----:B0-----:R-:W-:Y:S01]  /*ee50*/  LOP3.LUT R5, R4, 0xfffffffc, RZ, 0xc0, !PT ;  /* 0xfffffffc04057812 */ /* 0x001fe200078ec0ff */
[----:B------:R-:W-:Y:S01]  /*ee60*/  IMAD.U32 R55, R40, 0x10000, RZ ;  /* 0x0001000028377824 */ /* 0x000fe200078e00ff */
[----:B------:R-:W-:-:S03]  /*ee70*/  LOP3.LUT R4, R214, 0x38, R18, 0xf8, !PT ;  /* 0x00000038d6047812 */ /* 0x000fc600078ef812 */
[----:B------:R-:W-:Y:S01]  /*ee80*/  IMAD.IADD R6, R38, 0x1, -R5 ;  /* 0x0000000126067824 */ /* 0x000fe200078e0a05 */
[----:B------:R-:W-:-:S04]  /*ee90*/  LOP3.LUT R5, R4, R215, RZ, 0x3c, !PT ;  /* 0x000000d704057212 */ /* 0x000fc800078e3cff */
[----:B------:R-:W-:Y:S01]  /*eea0*/  LEA.HI R6, R43, R6, RZ, 0x1d ;  /* 0x000000062b067211 */ /* 0x000fe200078fe8ff */
[----:B------:R-:W-:-:S03]  /*eeb0*/  IMAD.IADD R5, R216, 0x1, R5 ;  /* 0x00000001d8057824 */ /* 0x000fc600078e0205 */
[----:B------:R-:W-:Y:S01]  /*eec0*/  SHF.R.S32.HI R9, RZ, 0x1f, R6 ;  /* 0x0000001fff097819 */ /* 0x000fe20000011406 */
[----:B------:R-:W-:Y:S02]  /*eed0*/  IMAD.SHL.U32 R7, R6, 0x8, RZ ;  /* 0x0000000806077824 */ /* 0x000fe400078e00ff */
[----:B------:R-:W-:Y:S01]  /*eee0*/  IMAD R63, R5, 0x2, R2 ;  /* 0x00000002053f7824 */ /* 0x000fe200078e0202 */
[----:B------:R-:W-:Y:S02]  /*eef0*/  LEA.HI R9, R9, R6, RZ, 0x3 ;  /* 0x0000000609097211 */ /* 0x000fe400078f18ff */
[----:B------:R-:W-:-:S03]  /*ef00*/  LOP3.LUT R4, R214, 0x38, R7, 0xf8, !PT ;  /* 0x00000038d6047812 */ /* 0x000fc600078ef807 */
[----:B------:R-:W-:Y:S01]  /*ef10*/  IMAD.SHL.U32 R9, R9, 0x400, RZ ;  /* 0x0000040009097824 */ /* 0x000fe200078e00ff */
[----:B------:R-:W-:-:S04]  /*ef20*/  LOP3.LUT R4, R4, R215, RZ, 0x3c, !PT ;  /* 0x000000d704047212 */ /* 0x000fc800078e3cff */
[----:B------:R-:W-:-:S04]  /*ef30*/  LOP3.LUT R9, R9, 0x7fffe000, RZ, 0xc0, !PT ;  /* 0x7fffe00009097812 */ /* 0x000fc800078ec0ff */
[----:B------:R-:W-:Y:S02]  /*ef40*/  IADD3 R9, R4, R9, R216 ;  /* 0x0000000904097210 */ /* 0x000fe40007ffe0d8 */
[----:B------:R-:W0:Y:S03]  /*ef50*/  LDS.128 R4, [R63+0x15400] ;  /* 0x015400003f047984 */ /* 0x000e260000000c00 */
[----:B------:R-:W-:-:S05]  /*ef60*/  IMAD R64, R9, 0x2, R2 ;  /* 0x0000000209407824 */ /* 0x000fca00078e0202 */
[----:B------:R-:W1:Y:S01]  /*ef70*/  LDS.128 R8, [R64+0x15400] ;  /* 0x0154000040087984 */ /* 0x000e620000000c00 */
[C---:B0-----:R-:W-:Y:S01]  /*ef80*/  IMAD.U32 R45, R4.reuse, 0x10000, RZ ;  /* 0x00010000042d7824 */ /* 0x041fe200078e00ff */
[----:B------:R-:W-:Y:S01]  /*ef90*/  LOP3.LUT R4, R4, 0xffff0000, RZ, 0xc0, !PT ;  /* 0xffff000004047812 */ /* 0x000fe200078ec0ff */
[C---:B------:R-:W-:Y:S01]  /*efa0*/  IMAD.U32 R46, R5.reuse, 0x10000, RZ ;  /* 0x00010000052e7824 */ /* 0x040fe200078e00ff */
[----:B------:R-:W-:Y:S01]  /*efb0*/  LOP3.LUT R5, R5, 0xffff0000, RZ, 0xc0, !PT ;  /* 0xffff000005057812 */ /* 0x000fe200078ec0ff */
[C---:B------:R-:W-:Y:S01]  /*efc0*/  IMAD.U32 R47, R6.reuse, 0x10000, RZ ;  /* 0x00010000062f7824 */ /* 0x040fe200078e00ff */
[----:B------:R-:W-:Y:S01]  /*efd0*/  LOP3.LUT R6, R6, 0xffff0000, RZ, 0xc0, !PT ;  /* 0xffff000006067812 */ /* 0x000fe200078ec0ff */
[C---:B------:R-:W-:Y:S01]  /*efe0*/  IMAD.U32 R48, R7.reuse, 0x10000, RZ ;  /* 0x0001000007307824 */ /* 0x040fe200078e00ff */
[----:B------:R-:W-:Y:S01]  /*eff0*/  LOP3.LUT R7, R7, 0xffff0000, RZ, 0xc0, !PT ;  /* 0xffff000007077812 */ /* 0x000fe200078ec0ff */
[C---:B-1----:R-:W-:Y:S01]  /*f000*/  IMAD.U32 R49, R8.reuse, 0x10000, RZ ;  /* 0x0001000008317824 */ /* 0x042fe200078e00ff */
[----:B------:R-:W-:Y:S01]  /*f010*/  LOP3.LUT R8, R8, 0xffff0000, RZ, 0xc0, !PT ;  /* 0xffff000008087812 */ /* 0x000fe200078ec0ff */
[C---:B------:R-:W-:Y:S01]  /*f020*/  IMAD.U32 R50, R9.reuse, 0x10000, RZ ;  /* 0x0001000009327824 */ /* 0x040fe200078e00ff */
[----:B------:R-:W-:Y:S01]  /*f030*/  LOP3.LUT R9, R9, 0xffff0000, RZ, 0xc0, !PT ;  /* 0xffff000009097812 */ /* 0x000fe200078ec0ff */
[C---:B------:R-:W-:Y:S01]  /*f040*/  FMUL.FTZ R58, R49.reuse, R56 ;  /* 0x00000038313a7220 */ /* 0x040fe20000410000 */
[-C--:B------:R-:W-:Y:S01]  /*f050*/  FMUL.FTZ R60, R49, R54.reuse ;  /* 0x00000036313c7220 */ /* 0x080fe20000410000 */
[----:B------:R-:W-:Y:S01]  /*f060*/  LOP3.LUT R49, R32, 0xffff0000, RZ, 0xc0, !PT ;  /* 0xffff000020317812 */ /* 0x000fe200078ec0ff */
[----:B------:R-:W-:Y:S01]  /*f070*/  FMUL.FTZ R57, R8, R53 ;  /* 0x0000003508397220 */ /* 0x000fe20000410000 */
[C---:B------:R-:W-:Y:S01]  /*f080*/  FFMA.FTZ R58, R45.reuse, R54, -R58 ;  /* 0x000000362d3a7223 */ /* 0x040fe2000001083a */
[----:B------:R-:W-:Y:S01]  /*f090*/  FFMA.FTZ R60, R45, R56, R60 ;  /* 0x000000382d3c7223 */ /* 0x000fe2000001003c */
[----:B------:R-:W-:-:S02]  /*f0a0*/  IMAD.U32 R45, R33, 0x10000, RZ ;  /* 0x00010000212d7824 */ /* 0x000fc400078e00ff */
[-C--:B------:R-:W-:Y:S01]  /*f0b0*/  FMUL.FTZ R59, R8, R49.reuse ;  /* 0x00000031083b7220 */ /* 0x080fe20000410000 */
[----:B------:R-:W-:Y:S01]  /*f0c0*/  FFMA.FTZ R57, R4, R49, -R57 ;  /* 0x0000003104397223 */ /* 0x000fe20000010839 */
[----:B------:R-:W-:Y:S01]  /*f0d0*/  FMUL.FTZ R49, R50, R55 ;  /* 0x0000003732317220 */ /* 0x000fe20000410000 */
[----:B------:R-:W-:Y:S02]  /*f0e0*/  IMAD.U32 R51, R10, 0x10000, RZ ;  /* 0x000100000a337824 */ /* 0x000fe400078e00ff */
[----:B------:R-:W-:Y:S01]  /*f0f0*/  FMUL.FTZ R54, R50, R45 ;  /* 0x0000002d32367220 */ /* 0x000fe20000410000 */
[----:B------:R-:W-:Y:S01]  /*f100*/  FFMA.FTZ R59, R4, R53, R59 ;  /* 0x00000035043b7223 */ /* 0x000fe2000001003b */
[----:B------:R-:W-:Y:S01]  /*f110*/  LOP3.LUT R10, R10, 0xffff0000, RZ, 0xc0, !PT ;  /* 0xffff00000a0a7812 */ /* 0x000fe200078ec0ff */
[----:B------:R-:W-:Y:S01]  /*f120*/  FFMA.FTZ R50, R46, R45, -R49 ;  /* 0x0000002d2e327223 */ /* 0x000fe20000010831 */
[C---:B------:R-:W-:Y:S01]  /*f130*/  LOP3.LUT R53, R41.reuse, 0xffff0000, RZ, 0xc0, !PT ;  /* 0xffff000029357812 */ /* 0x040fe200078ec0ff */
[----:B------:R-:W-:Y:S01]  /*f140*/  IMAD.U32 R8, R41, 0x10000, RZ ;  /* 0x0001000029087824 */ /* 0x000fe200078e00ff */
[C---:B------:R-:W-:Y:S01]  /*f150*/  LOP3.LUT R45, R34.reuse, 0xffff0000, RZ, 0xc0, !PT ;  /* 0xffff0000222d7812 */ /* 0x040fe200078ec0ff */
[----:B------:R-:W-:-:S02]  /*f160*/  IMAD.U32 R4, R34, 0x10000, RZ ;  /* 0x0001000022047824 */ /* 0x000fc400078e00ff */
[----:B------:R-:W-:Y:S01]  /*f170*/  FFMA.FTZ R54, R46, R55, R54 ;  /* 0x000000372e367223 */ /* 0x000fe20000010036 */
[C---:B------:R-:W-:Y:S01]  /*f180*/  FMUL.FTZ R61, R10.reuse, R53 ;  /* 0x000000350a3d7220 */ /* 0x040fe20000410000 */
[C---:B------:R-:W-:Y:S01]  /*f190*/  FMUL.FTZ R46, R51.reuse, R8 ;  /* 0x00000008332e7220 */ /* 0x040fe20000410000 */
[-C--:B------:R-:W-:Y:S01]  /*f1a0*/  FMUL.FTZ R56, R51, R4.reuse ;  /* 0x0000000433387220 */ /* 0x080fe20000410000 */
[----:B------:R-:W-:Y:S01]  /*f1b0*/  FMUL.FTZ R10, R10, R45 ;  /* 0x0000002d0a0a7220 */ /* 0x000fe20000410000 */
[----:B------:R-:W-:Y:S02]  /*f1c0*/  IMAD.U32 R52, R11, 0x10000, RZ ;  /* 0x000100000b347824 */ /* 0x000fe400078e00ff */
[C---:B------:R-:W-:Y:S01]  /*f1d0*/  FFMA.FTZ R55, R47.reuse, R4, -R46 ;  /* 0x000000042f377223 */ /* 0x040fe2000001082e */
[----:B------:R-:W-:Y:S02]  /*f1e0*/  IMAD.U32 R51, R42, 0x10000, RZ ;  /* 0x000100002a337824 */ /* 0x000fe400078e00ff */
[----:B------:R-:W-:Y:S01]  /*f1f0*/  FFMA.FTZ R56, R47, R8, R56 ;  /* 0x000000082f387223 */ /* 0x000fe20000010038 */
[----:B------:R-:W-:-:S02]  /*f200*/  IMAD.U32 R49, R35, 0x10000, RZ ;  /* 0x0001000023317824 */ /* 0x000fc400078e00ff */
[----:B------:R-:W-:Y:S01]  /*f210*/  FFMA.FTZ R53, R6, R53, R10 ;  /* 0x0000003506357223 */ /* 0x000fe2000001000a */
[----:B------:R-:W-:Y:S01]  /*f220*/  LOP3.LUT R11, R11, 0xffff0000, RZ, 0xc0, !PT ;  /* 0xffff00000b0b7812 */ /* 0x000fe200078ec0ff */
[----:B------:R-:W-:Y:S01]  /*f230*/  FMUL.FTZ R47, R52, R51 ;  /* 0x00000033342f7220 */ /* 0x000fe20000410000 */
[----:B------:R-:W-:Y:S01]  /*f240*/  FFMA.FTZ R62, R6, R45, -R61 ;  /* 0x0000002d063e7223 */ /* 0x000fe2000001083d */
[----:B------:R-:W-:Y:S01]  /*f250*/  LOP3.LUT R8, R40, 0xffff0000, RZ, 0xc0, !PT ;  /* 0xffff000028087812 */ /* 0x000fe200078ec0ff */
[-C--:B------:R-:W-:Y:S01]  /*f260*/  FMUL.FTZ R45, R52, R49.reuse ;  /* 0x00000031342d7220 */ /* 0x080fe20000410000 */
[----:B------:R-:W-:Y:S01]  /*f270*/  LOP3.LUT R10, R42, 0xffff0000, RZ, 0xc0, !PT ;  /* 0xffff00002a0a7812 */ /* 0x000fe200078ec0ff */
[C---:B------:R-:W-:Y:S01]  /*f280*/  FFMA.FTZ R47, R48.reuse, R49, -R47 ;  /* 0x00000031302f7223 */ /* 0x040fe2000001082f */
[----:B------:R-:W-:Y:S01]  /*f290*/  LOP3.LUT R4, R33, 0xffff0000, RZ, 0xc0, !PT ;  /* 0xffff000021047812 */ /* 0x000fe200078ec0ff */
[----:B------:R-:W-:Y:S01]  /*f2a0*/  FFMA.FTZ R48, R48, R51, R45 ;  /* 0x0000003330307223 */ /* 0x000fe2000001002d */
[----:B------:R-:W-:Y:S01]  /*f2b0*/  LOP3.LUT R6, R35, 0xffff0000, RZ, 0xc0, !PT ;  /* 0xffff000023067812 */ /* 0x000fe200078ec0ff */
[----:B------:R-:W-:Y:S01]  /*f2c0*/  FMUL.FTZ R46, R9, R8 ;  /* 0x00000008092e7220 */ /* 0x000fe20000410000 */
[----:B------:R-:W-:Y:S01]  /*f2d0*/  FMUL.FTZ R52, R11, R10 ;  /* 0x0000000a0b347220 */ /* 0x000fe20000410000 */
[----:B------:R-:W-:-:S02]  /*f2e0*/  FMUL.FTZ R45, R9, R4 ;  /* 0x00000004092d7220 */ /* 0x000fc40000410000 */
[----:B------:R-:W-:Y:S01]  /*f2f0*/  FMUL.FTZ R11, R11, R6 ;  /* 0x000000060b0b7220 */ /* 0x000fe20000410000 */
[----:B------:R-:W-:Y:S01]  /*f300*/  FFMA.FTZ R9, R5, R4, -R46 ;  /* 0x0000000405097223 */ /* 0x000fe2000001082e */
[----:B------:R-:W-:Y:S01]  /*f310*/  FFMA.FTZ R52, R7, R6, -R52 ;  /* 0x0000000607347223 */ /* 0x000fe20000010834 */
[----:B------:R-:W-:Y:S01]  /*f320*/  FFMA.FTZ R45, R5, R8, R45 ;  /* 0x00000008052d7223 */ /* 0x000fe2000001002d */
[----:B------:R-:W-:Y:S01]  /*f330*/  FFMA.FTZ R11, R7, R10, R11 ;  /* 0x0000000a070b7223 */ /* 0x000fe2000001000b */
[----:B------:R-:W-:Y:S02]  /*f340*/  F2FP.BF16.F32.PACK_AB R6, R62, R55 ;  /* 0x000000373e06723e */ /* 0x000fe400000010ff */
[----:B------:R-:W-:Y:S02]  /*f350*/  F2FP.BF16.F32.PACK_AB R4, R57, R58 ;  /* 0x0000003a3904723e */ /* 0x000fe400000010ff */
[----:B------:R-:W-:Y:S02]  /*f360*/  F2FP.BF16.F32.PACK_AB R5, R9, R50 ;  /* 0x000000320905723e */ /* 0x000fe400000010ff */
[----:B------:R-:W-:-:S02]  /*f370*/  F2FP.BF16.F32.PACK_AB R7, R52, R47 ;  /* 0x0000002f3407723e */ /* 0x000fc400000010ff */
[----:B------:R-:W-:Y:S02]  /*f380*/  F2FP.BF16.F32.PACK_AB R10, R53, R56 ;  /* 0x00000038350a723e */ /* 0x000fe400000010ff */
[----:B------:R-:W-:Y:S01]  /*f390*/  F2FP.BF16.F32.PACK_AB R8, R59, R60 ;  /* 0x0000003c3b08723e */ /* 0x000fe200000010ff */
[----:B------:R1:W-:Y:S01]  /*f3a0*/  STS.128 [R63+0x15400], R4 ;  /* 0x015400043f007388 */ /* 0x0003e20000000c00 */
[----:B------:R-:W-:Y:S02]  /*f3b0*/  F2FP.BF16.F32.PACK_AB R9, R45, R54 ;  /* 0x000000362d09723e */ /* 0x000fe400000010ff */
[----:B------:R-:W-:-:S05]  /*f3c0*/  F2FP.BF16.F32.PACK_AB R11, R11, R48 ;  /* 0x000000300b0b723e */ /* 0x000fca00000010ff */
[----:B------:R1:W-:Y:S02]  /*f3d0*/  STS.128 [R64+0x15400], R8 ;  /* 0x0154000840007388 */ /* 0x0003e40000000c00 */
.L_x_591:
[----:B------:R-:W-:Y:S05]  /*f3e0*/  BSYNC B2 ;  /* 0x0000000000027941 */ /* 0x000fea0003800000 */
.L_x_590:
[----:B------:R-:W-:Y:S04]  /*f3f0*/  BSSY B2, `(.L_x_592) ;  /* 0x0000063000027945 */ /* 0x000fe80003800000 */
[----:B------:R-:W-:Y:S05]  /*f400*/  @P1 BRA `(.L_x_593) ;  /* 0x0000000400841947 */ /* 0x000fea0003800000 */
[----:B-1----:R-:W-:Y:S01]  /*f410*/  IMAD.IADD R4, R22, 0x1, R206 ;  /* 0x0000000116047824 */ /* 0x002fe200078e02ce */
[C---:B------:R-:W-:Y:S01]  /*f420*/  LOP3.LUT R59, R28.reuse, 0xffff0000, RZ, 0xc0, !PT ;  /* 0xffff00001c3b7812 */ /* 0x040fe200078ec0ff */
[----:B------:R-:W-:Y:S02]  /*f430*/  IMAD.U32 R57, R28, 0x10000, RZ ;  /* 0x000100001c397824 */ /* 0x000fe400078e00ff */
[----:B------:R-:W-:Y:S01]  /*f440*/  IMAD.U32 R55, R24, 0x10000, RZ ;  /* 0x0001000018377824 */ /* 0x000fe200078e00ff */
[----:B0-----:R-:W-:-:S04]  /*f450*/  SHF.R.S32.HI R5, RZ, 0x1f, R4 ;  /* 0x0000001fff057819 */ /* 0x001fc80000011404 */
[CC--:B------:R-:W-:Y:S02]  /*f460*/  LEA.HI R7, R5.reuse, R4.reuse, RZ, 0x3 ;  /* 0x0000000405077211 */ /* 0x0c0fe400078f18ff */
[----:B------:R-:W-:Y:S02]  /*f470*/  LEA.HI R5, R5, R4, RZ, 0x6 ;  /* 0x0000000405057211 */ /* 0x000fe400078f30ff */
[----:B------:R-:W-:-:S03]  /*f480*/  SHF.R.S32.HI R6, RZ, 0x3, R7 ;  /* 0x00000003ff067819 */ /* 0x000fc60000011407 */
[----:B------:R-:W-:Y:S01]  /*f490*/  IMAD.SHL.U32 R5, R5, 0x80, RZ ;  /* 0x0000008005057824 */ /* 0x000fe200078e00ff */
[----:B------:R-:W-:Y:S02]  /*f4a0*/  LEA.HI R4, R43, R6, RZ, 0x1d ;  /* 0x000000062b047211 */ /* 0x000fe400078fe8ff */
[----:B------:R-:W-:Y:S02]  /*f4b0*/  LOP3.LUT R6, R214, 0x38, R7, 0xf8, !PT ;  /* 0x00000038d6067812 */ /* 0x000fe400078ef807 */
[----:B------:R-:W-:Y:S02]  /*f4c0*/  SHF.R.S32.HI R7, RZ, 0x1f, R4 ;  /* 0x0000001fff077819 */ /* 0x000fe40000011404 */
[----:B------:R-:W-:Y:S01]  /*f4d0*/  LOP3.LUT R9, R5, 0xffffe000, RZ, 0xc0, !PT ;  /* 0xffffe00005097812 */ /* 0x000fe200078ec0ff */
[----:B------:R-:W-:Y:S01]  /*f4e0*/  IMAD.SHL.U32 R5, R4, 0x8, RZ ;  /* 0x0000000804057824 */ /* 0x000fe200078e00ff */
[----:B------:R-:W-:Y:S02]  /*f4f0*/  LEA.HI R7, R7, R4, RZ, 0x3 ;  /* 0x0000000407077211 */ /* 0x000fe400078f18ff */
[----:B------:R-:W-:-:S02]  /*f500*/  LOP3.LUT R6, R6, R215, RZ, 0x3c, !PT ;  /* 0x000000d706067212 */ /* 0x000fc400078e3cff */
[----:B------:R-:W-:Y:S01]  /*f510*/  LOP3.LUT R4, R214, 0x38, R5, 0xf8, !PT ;  /* 0x00000038d6047812 */ /* 0x000fe200078ef805 */
[----:B------:R-:W-:Y:S01]  /*f520*/  IMAD.SHL.U32 R7, R7, 0x400, RZ ;  /* 0x0000040007077824 */ /* 0x000fe200078e00ff */
[----:B------:R-:W-:Y:S02]  /*f530*/  IADD3 R9, R6, R9, R216 ;  /* 0x0000000906097210 */ /* 0x000fe40007ffe0d8 */
[----:B------:R-:W-:Y:S02]  /*f540*/  LOP3.LUT R4, R4, R215, RZ, 0x3c, !PT ;  /* 0x000000d704047212 */ /* 0x000fe400078e3cff */
[----:B------:R-:W-:Y:S01]  /*f550*/  LOP3.LUT R7, R7, 0x7fffe000, RZ, 0xc0, !PT ;  /* 0x7fffe00007077812 */ /* 0x000fe200078ec0ff */
[----:B------:R-:W-:-:S03]  /*f560*/  IMAD R62, R9, 0x2, R230 ;  /* 0x00000002093e7824 */ /* 0x000fc600078e02e6 */
[----:B------:R-:W-:Y:S02]  /*f570*/  IADD3 R9, R4, R7, R216 ;  /* 0x0000000704097210 */ /* 0x000fe40007ffe0d8 */
[----:B------:R-:W0:Y:S03]  /*f580*/  LDS.128 R4, [R62] ;  /* 0x000000003e047984 */ /* 0x000e260000000c00 */
        /* <DEDUP_REMOVED lines=15> */
[----:B------:R-:W-:Y:S01]  /*f680*/  FMUL.FTZ R63, R50, R55 ;  /* 0x00000037323f7220 */ /* 0x000fe20000410000 */
[----:B------:R-:W-:Y:S01]  /*f690*/  FMUL.FTZ R65, R8, R59 ;  /* 0x0000003b08417220 */ /* 0x000fe20000410000 */
[----:B------:R-:W-:-:S02]  /*f6a0*/  IMAD.U32 R51, R9, 0x10000, RZ ;  /* 0x0001000009337824 */ /* 0x000fc400078e00ff */
[----:B------:R-:W-:Y:S01]  /*f6b0*/  FFMA.FTZ R50, R46, R55, -R61 ;  /* 0x000000372e327223 */ /* 0x000fe2000001083d */
[----:B------:R-:W-:Y:S01]  /*f6c0*/  LOP3.LUT R55, R24, 0xffff0000, RZ, 0xc0, !PT ;  /* 0xffff000018377812 */ /* 0x000fe200078ec0ff */
[----:B------:R-:W-:Y:S02]  /*f6d0*/  IMAD.U32 R61, R30, 0x10000, RZ ;  /* 0x000100001e3d7824 */ /* 0x000fe400078e00ff */
[----:B------:R-:W-:Y:S01]  /*f6e0*/  FFMA.FTZ R54, R46, R57, R63 ;  /* 0x000000392e367223 */ /* 0x000fe2000001003f */
[----:B------:R-:W-:Y:S01]  /*f6f0*/  IMAD.U32 R57, R26, 0x10000, RZ ;  /* 0x000100001a397824 */ /* 0x000fe200078e00ff */
[----:B------:R-:W-:Y:S01]  /*f700*/  LOP3.LUT R63, R30, 0xffff0000, RZ, 0xc0, !PT ;  /* 0xffff00001e3f7812 */ /* 0x000fe200078ec0ff */
[-C--:B------:R-:W-:Y:S01]  /*f710*/  FMUL.FTZ R67, R8, R55.reuse ;  /* 0x0000003708437220 */ /* 0x080fe20000410000 */
[----:B------:R-:W-:Y:S01]  /*f720*/  FFMA.FTZ R65, R4, R55, -R65 ;  /* 0x0000003704417223 */ /* 0x000fe20000010841 */
[C---:B------:R-:W-:Y:S01]  /*f730*/  FMUL.FTZ R55, R52.reuse, R61 ;  /* 0x0000003d34377220 */ /* 0x040fe20000410000 */
[----:B------:R-:W-:Y:S01]  /*f740*/  FMUL.FTZ R52, R52, R57 ;  /* 0x0000003934347220 */ /* 0x000fe20000410000 */
[----:B------:R-:W-:Y:S01]  /*f750*/  FFMA.FTZ R67, R4, R59, R67 ;  /* 0x0000003b04437223 */ /* 0x000fe20000010043 */
[----:B------:R-:W-:Y:S01]  /*f760*/  FMUL.FTZ R59, R10, R63 ;  /* 0x0000003f0a3b7220 */ /* 0x000fe20000410000 */
[----:B------:R-:W-:Y:S01]  /*f770*/  FFMA.FTZ R57, R48, R57, -R55 ;  /* 0x0000003930397223 */ /* 0x000fe20000010837 */
[----:B------:R-:W-:Y:S01]  /*f780*/  LOP3.LUT R55, R26, 0xffff0000, RZ, 0xc0, !PT ;  /* 0xffff00001a377812 */ /* 0x000fe200078ec0ff */
[----:B------:R-:W-:-:S02]  /*f790*/  IMAD.U32 R46, R29, 0x10000, RZ ;  /* 0x000100001d2e7824 */ /* 0x000fc400078e00ff */
[----:B------:R-:W-:Y:S01]  /*f7a0*/  FFMA.FTZ R61, R48, R61, R52 ;  /* 0x0000003d303d7223 */ /* 0x000fe20000010034 */
[----:B------:R-:W-:Y:S01]  /*f7b0*/  IMAD.U32 R53, R11, 0x10000, RZ ;  /* 0x000100000b357824 */ /* 0x000fe200078e00ff */
[----:B------:R-:W-:Y:S01]  /*f7c0*/  LOP3.LUT R9, R9, 0xffff0000, RZ, 0xc0, !PT ;  /* 0xffff000009097812 */ /* 0x000fe200078ec0ff */
[-C--:B------:R-:W-:Y:S01]  /*f7d0*/  FMUL.FTZ R69, R10, R55.reuse ;  /* 0x000000370a457220 */ /* 0x080fe20000410000 */
[----:B------:R-:W-:Y:S02]  /*f7e0*/  IMAD.U32 R4, R25, 0x10000, RZ ;  /* 0x0001000019047824 */ /* 0x000fe400078e00ff */
[----:B------:R-:W-:Y:S01]  /*f7f0*/  FFMA.FTZ R56, R6, R55, -R59 ;  /* 0x0000003706387223 */ /* 0x000fe2000001083b */
[----:B------:R-:W-:Y:S02]  /*f800*/  IMAD.U32 R10, R31, 0x10000, RZ ;  /* 0x000100001f0a7824 */ /* 0x000fe400078e00ff */
[----:B------:R-:W-:Y:S01]  /*f810*/  FMUL.FTZ R48, R51, R46 ;  /* 0x0000002e33307220 */ /* 0x000fe20000410000 */
[----:B------:R-:W-:-:S02]  /*f820*/  IMAD.U32 R8, R27, 0x10000, RZ ;  /* 0x000100001b087824 */ /* 0x000fc400078e00ff */
[----:B------:R-:W-:Y:S01]  /*f830*/  FFMA.FTZ R58, R6, R63, R69 ;  /* 0x0000003f063a7223 */ /* 0x000fe20000010045 */
[----:B------:R-:W-:Y:S01]  /*f840*/  FMUL.FTZ R51, R51, R4 ;  /* 0x0000000433337220 */ /* 0x000fe20000410000 */
[C---:B------:R-:W-:Y:S01]  /*f850*/  FMUL.FTZ R6, R53.reuse, R10 ;  /* 0x0000000a35067220 */ /* 0x040fe20000410000 */
[----:B------:R-:W-:Y:S01]  /*f860*/  FMUL.FTZ R52, R53, R8 ;  /* 0x0000000835347220 */ /* 0x000fe20000410000 */
[----:B------:R-:W-:Y:S01]  /*f870*/  LOP3.LUT R11, R11, 0xffff0000, RZ, 0xc0, !PT ;  /* 0xffff00000b0b7812 */ /* 0x000fe200078ec0ff */
[----:B------:R-:W-:Y:S01]  /*f880*/  FFMA.FTZ R51, R47, R46, R51 ;  /* 0x0000002e2f337223 */ /* 0x000fe20000010033 */
[----:B------:R-:W-:Y:S01]  /*f890*/  FFMA.FTZ R53, R49, R8, -R6 ;  /* 0x0000000831357223 */ /* 0x000fe20000010806 */
[----:B------:R-:W-:Y:S01]  /*f8a0*/  FFMA.FTZ R48, R47, R4, -R48 ;  /* 0x000000042f307223 */ /* 0x000fe20000010830 */
[----:B------:R-:W-:Y:S01]  /*f8b0*/  LOP3.LUT R8, R29, 0xffff0000, RZ, 0xc0, !PT ;  /* 0xffff00001d087812 */ /* 0x000fe200078ec0ff */
[----:B------:R-:W-:Y:S01]  /*f8c0*/  FFMA.FTZ R49, R49, R10, R52 ;  /* 0x0000000a31317223 */ /* 0x000fe20000010034 */
[----:B------:R-:W-:-:S02]  /*f8d0*/  LOP3.LUT R46, R31, 0xffff0000, RZ, 0xc0, !PT ;  /* 0xffff00001f2e7812 */ /* 0x000fc400078ec0ff */
[----:B------:R-:W-:Y:S01]  /*f8e0*/  LOP3.LUT R4, R25, 0xffff0000, RZ, 0xc0, !PT ;  /* 0xffff000019047812 */ /* 0x000fe200078ec0ff */
[----:B------:R-:W-:Y:S01]  /*f8f0*/  FMUL.FTZ R10, R9, R8 ;  /* 0x00000008090a7220 */ /* 0x000fe20000410000 */
[----:B------:R-:W-:Y:S01]  /*f900*/  LOP3.LUT R6, R27, 0xffff0000, RZ, 0xc0, !PT ;  /* 0xffff00001b067812 */ /* 0x000fe200078ec0ff */
[----:B------:R-:W-:Y:S02]  /*f910*/  FMUL.FTZ R60, R11, R46 ;  /* 0x0000002e0b3c7220 */ /* 0x000fe40000410000 */
[-C--:B------:R-:W-:Y:S01]  /*f920*/  FMUL.FTZ R47, R9, R4.reuse ;  /* 0x00000004092f7220 */ /* 0x080fe20000410000 */
[----:B------:R-:W-:Y:S01]  /*f930*/  FFMA.FTZ R9, R5, R4, -R10 ;  /* 0x0000000405097223 */ /* 0x000fe2000001080a */
[-C--:B------:R-:W-:Y:S01]  /*f940*/  FMUL.FTZ R11, R11, R6.reuse ;  /* 0x000000060b0b7220 */ /* 0x080fe20000410000 */
[----:B------:R-:W-:Y:S01]  /*f950*/  FFMA.FTZ R60, R7, R6, -R60 ;  /* 0x00000006073c7223 */ /* 0x000fe2000001083c */
[----:B------:R-:W-:Y:S01]  /*f960*/  FFMA.FTZ R52, R5, R8, R47 ;  /* 0x0000000805347223 */ /* 0x000fe2000001002f */
[----:B------:R-:W-:Y:S01]  /*f970*/  F2FP.BF16.F32.PACK_AB R4, R65, R50 ;  /* 0x000000324104723e */ /* 0x000fe200000010ff */
[----:B------:R-:W-:Y:S01]  /*f980*/  FFMA.FTZ R46, R7, R46, R11 ;  /* 0x0000002e072e7223 */ /* 0x000fe2000001000b */
[----:B------:R-:W-:-:S02]  /*f990*/  F2FP.BF16.F32.PACK_AB R6, R56, R57 ;  /* 0x000000393806723e */ /* 0x000fc400000010ff */
[----:B------:R-:W-:Y:S02]  /*f9a0*/  F2FP.BF16.F32.PACK_AB R5, R9, R48 ;  /* 0x000000300905723e */ /* 0x000fe400000010ff */
[----:B------:R-:W-:Y:S02]  /*f9b0*/  F2FP.BF16.F32.PACK_AB R7, R60, R53 ;  /* 0x000000353c07723e */ /* 0x000fe400000010ff */
[----:B------:R-:W-:Y:S02]  /*f9c0*/  F2FP.BF16.F32.PACK_AB R8, R67, R54 ;  /* 0x000000364308723e */ /* 0x000fe400000010ff */
[----:B------:R-:W-:Y:S01]  /*f9d0*/  F2FP.BF16.F32.PACK_AB R10, R58, R61 ;  /* 0x0000003d3a0a723e */ /* 0x000fe200000010ff */
[----:B------:R2:W-:Y:S01]  /*f9e0*/  STS.128 [R62], R4 ;  /* 0x000000043e007388 */ /* 0x0005e20000000c00 */
[----:B------:R-:W-:Y:S02]  /*f9f0*/  F2FP.BF16.F32.PACK_AB R9, R52, R51 ;  /* 0x000000333409723e */ /* 0x000fe400000010ff */
[----:B------:R-:W-:-:S05]  /*fa00*/  F2FP.BF16.F32.PACK_AB R11, R46, R49 ;  /* 0x000000312e0b723e */ /* 0x000fca00000010ff */
[----:B------:R2:W-:Y:S02]  /*fa10*/  STS.128 [R45+0x15400], R8 ;  /* 0x015400082d007388 */ /* 0x0005e40000000c00 */
.L_x_593:
[----:B------:R-:W-:Y:S05]  /*fa20*/  BSYNC B2 ;  /* 0x0000000000027941 */ /* 0x000fea0003800000 */
.L_x_592:
[----:B------:R-:W-:Y:S05]  /*fa30*/  @P2 BRA `(.L_x_589) ;  /* 0x0000000400842947 */ /* 0x000fea0003800000 */
[----:B-12---:R-:W-:Y:S01]  /*fa40*/  IMAD.IADD R4, R22, 0x1, R205 ;  /* 0x0000000116047824 */ /* 0x006fe200078e02cd */
        /* <DEDUP_REMOVED lines=41> */
[----:B------:R-:W-:Y:S01]  /*fce0*/  FFMA.FTZ R57, R45, R54, -R58 ;  /* 0x000000362d397223 */ /* 0x000fe2000001083a */
[----:B------:R-:W-:-:S02]  /*fcf0*/  IMAD.U32 R58, R20, 0x10000, RZ ;  /* 0x00010000143a7824 */ /* 0x000fc400078e00ff */
[----:B------:R-:W-:Y:S01]  /*fd00*/  FFMA.FTZ R60, R45, R56, R60 ;  /* 0x000000382d3c7223 */ /* 0x000fe2000001003c */
[----:B------:R-:W-:Y:S02]  /*fd10*/  IMAD.U32 R54, R12, 0x10000, RZ ;  /* 0x000100000c367824 */ /* 0x000fe400078e00ff */
[-C--:B------:R-:W-:Y:S01]  /*fd20*/  FMUL.FTZ R45, R8, R49.reuse ;  /* 0x00000031082d7220 */ /* 0x080fe20000410000 */
[----:B------:R-:W-:Y:S01]  /*fd30*/  FFMA.FTZ R56, R4, R49, -R55 ;  /* 0x0000003104387223 */ /* 0x000fe20000010837 */
[C---:B------:R-:W-:Y:S01]  /*fd40*/  FMUL.FTZ R8, R51.reuse, R58 ;  /* 0x0000003a33087220 */ /* 0x040fe20000410000 */
[----:B------:R-:W-:Y:S01]  /*fd50*/  LOP3.LUT R55, R20, 0xffff0000, RZ, 0xc0, !PT ;  /* 0xffff000014377812 */ /* 0x000fe200078ec0ff */
[-C--:B------:R-:W-:Y:S01]  /*fd60*/  FMUL.FTZ R51, R51, R54.reuse ;  /* 0x0000003633337220 */ /* 0x080fe20000410000 */
[----:B------:R-:W-:Y:S01]  /*fd70*/  LOP3.LUT R49, R12, 0xffff0000, RZ, 0xc0, !PT ;  /* 0xffff00000c317812 */ /* 0x000fe200078ec0ff */
[----:B------:R-:W-:Y:S01]  /*fd80*/  FFMA.FTZ R54, R47, R54, -R8 ;  /* 0x000000362f367223 */ /* 0x000fe20000010808 */
[----:B------:R-:W-:-:S02]  /*fd90*/  IMAD.U32 R50, R9, 0x10000, RZ ;  /* 0x0001000009327824 */ /* 0x000fc400078e00ff */
[----:B------:R-:W-:Y:S01]  /*fda0*/  FFMA.FTZ R58, R47, R58, R51 ;  /* 0x0000003a2f3a7223 */ /* 0x000fe20000010033 */
[----:B------:R-:W-:Y:S01]  /*fdb0*/  FMUL.FTZ R47, R10, R55 ;  /* 0x000000370a2f7220 */ /* 0x000fe20000410000 */
[----:B------:R-:W-:Y:S02]  /*fdc0*/  IMAD.U32 R51, R15, 0x10000, RZ ;  /* 0x000100000f337824 */ /* 0x000fe400078e00ff */
[----:B------:R-:W-:Y:S01]  /*fdd0*/  FFMA.FTZ R53, R4, R53, R45 ;  /* 0x0000003504357223 */ /* 0x000fe2000001002d */
[----:B------:R-:W-:Y:S02]  /*fde0*/  IMAD.U32 R45, R3, 0x10000, RZ ;  /* 0x00010000032d7824 */ /* 0x000fe400078e00ff */
[-C--:B------:R-:W-:Y:S01]  /*fdf0*/  FMUL.FTZ R63, R10, R49.reuse ;  /* 0x000000310a3f7220 */ /* 0x080fe20000410000 */
[----:B------:R-:W-:Y:S01]  /*fe00*/  FFMA.FTZ R61, R6, R49, -R47 ;  /* 0x00000031063d7223 */ /* 0x000fe2000001082f */
[----:B------:R-:W-:Y:S01]  /*fe10*/  FMUL.FTZ R59, R50, R51 ;  /* 0x00000033323b7220 */ /* 0x000fe20000410000 */
[----:B------:R-:W-:-:S02]  /*fe20*/  IMAD.U32 R52, R11, 0x10000, RZ ;  /* 0x000100000b347824 */ /* 0x000fc400078e00ff */
[----:B------:R-:W-:Y:S01]  /*fe30*/  FMUL.FTZ R50, R50, R45 ;  /* 0x0000002d32327220 */ /* 0x000fe20000410000 */
[----:B------:R-:W-:Y:S02]  /*fe40*/  IMAD.U32 R49, R21, 0x10000, RZ ;  /* 0x0001000015317824 */ /* 0x000fe400078e00ff */
[----:B------:R-:W-:Y:S01]  /*fe50*/  FFMA.FTZ R63, R6, R55, R63 ;  /* 0x00000037063f7223 */ /* 0x000fe2000001003f */
[----:B------:R-:W-:Y:S02]  /*fe60*/  IMAD.U32 R47, R13, 0x10000, RZ ;  /* 0x000100000d2f7824 */ /* 0x000fe400078e00ff */
[----:B------:R-:W-:Y:S01]  /*fe70*/  FFMA.FTZ R59, R46, R45, -R59 ;  /* 0x0000002d2e3b7223 */ /* 0x000fe2000001083b */
[----:B------:R-:W-:Y:S01]  /*fe80*/  LOP3.LUT R9, R9, 0xffff0000, RZ, 0xc0, !PT ;  /* 0xffff000009097812 */ /* 0x000fe200078ec0ff */
[C---:B------:R-:W-:Y:S01]  /*fe90*/  FMUL.FTZ R55, R52.reuse, R49 ;  /* 0x0000003134377220 */ /* 0x040fe20000410000 */
[----:B------:R-:W-:Y:S01]  /*fea0*/  LOP3.LUT R11, R11, 0xffff0000, RZ, 0xc0, !PT ;  /* 0xffff00000b0b7812 */ /* 0x000fe200078ec0ff */
[----:B------:R-:W-:Y:S01]  /*feb0*/  FMUL.FTZ R45, R52, R47 ;  /* 0x0000002f342d7220 */ /* 0x000fe20000410000 */
[----:B------:R-:W-:Y:S01]  /*fec0*/  LOP3.LUT R8, R15, 0xffff0000, RZ, 0xc0, !PT ;  /* 0xffff00000f087812 */ /* 0x000fe200078ec0ff */
[----:B------:R-:W-:Y:S01]  /*fed0*/  FFMA.FTZ R50, R46, R51, R50 ;  /* 0x000000332e327223 */ /* 0x000fe20000010032 */
        /* <DEDUP_REMOVED lines=19> */
[----:B------:R3:W-:Y:S01]  /*10010*/  STS.128 [R62], R4 ;  /* 0x000000043e007388 */ /* 0x0007e20000000c00 */
[----:B------:R-:W-:Y:S02]  /*10020*/  F2FP.BF16.F32.PACK_AB R9, R9, R50 ;  /* 0x000000320909723e */ /* 0x000fe400000010ff */
[----:B------:R-:W-:-:S05]  /*10030*/  F2FP.BF16.F32.PACK_AB R11, R52, R45 ;  /* 0x0000002d340b723e */ /* 0x000fca00000010ff */
[----:B------:R3:W-:Y:S02]  /*10040*/  STS.128 [R43+0x15400], R8 ;  /* 0x015400082b007388 */ /* 0x0007e40000000c00 */
.L_x_589:
[----:B------:R-:W-:Y:S05]  /*10050*/  BSYNC B1 ;  /* 0x0000000000017941 */ /* 0x000fea0003800000 */
.L_x_588:
[----:B------:R-:W-:-:S13]  /*10060*/  ISETP.GE.AND P0, PT, R229, R44, PT ;  /* 0x0000002ce500720c */ /* 0x000fda0003f06270 */
[----:B------:R-:W-:Y:S05]  /*10070*/  @P0 BRA `(.L_x_572) ;  /* 0x0000001000b00947 */ /* 0x000fea0003800000 */
[----:B---3--:R-:W3:Y:S01]  /*10080*/  LDC R43, c[0x0][0x3f4] ;  /* 0x0000fd00ff2b7b82 */ /* 0x008ee20000000800 */
[C---:B-12---:R-:W-:Y:S01]  /*10090*/  VIADD R4, R18.reuse, 0x20 ;  /* 0x0000002012047836 */ /* 0x046fe20000000000 */
[----:B------:R-:W-:Y:S01]  /*100a0*/  BSSY B1, `(.L_x_594) ;  /* 0x0000063000017945 */ /* 0x000fe20003800000 */
[C---:B------:R-:W-:Y:S01]  /*100b0*/  VIADD R6, R18.reuse, 0x40 ;  /* 0x0000004012067836 */ /* 0x040fe20000000000 */
[----:B------:R-:W-:Y:S02]  /*100c0*/  SHF.R.U32.HI R60, RZ, 0x3, R207 ;  /* 0x00000003ff3c7819 */ /* 0x000fe400000116cf */
[-C--:B---3--:R-:W-:Y:S02]  /*100d0*/  ISETP.GE.AND P0, PT, R18, R43.reuse, PT ;  /* 0x0000002b1200720c */ /* 0x088fe40003f06270 */
[-C--:B------:R-:W-:Y:S02]  /*100e0*/  ISETP.GE.AND P1, PT, R4, R43.reuse, PT ;  /* 0x0000002b0400720c */ /* 0x080fe40003f26270 */
[----:B------:R-:W-:-:S09]  /*100f0*/  ISETP.GE.AND P2, PT, R6, R43, PT ;  /* 0x0000002b0600720c */ /* 0x000fd20003f46270 */
[----:B------:R-:W-:Y:S05]  /*10100*/  @P0 BRA `(.L_x_595) ;  /* 0x0000000400700947 */ /* 0x000fea0003800000 */
[----:B------:R-:W-:Y:S01]  /*10110*/  LEA.HI R37, R37, R38, RZ, 0x2 ;  /* 0x0000002625257211 */ /* 0x000fe200078f10ff */
[----:B------:R-:W-:Y:S01]  /*10120*/  IMAD.U32 R54, R39, 0x10000, RZ ;  /* 0x0001000027367824 */ /* 0x000fe200078e00ff */
[----:B------:R-:W-:Y:S01]  /*10130*/  LOP3.LUT R8, R207, 0x38, R18, 0xf8, !PT ;  /* 0x00000038cf087812 */ /* 0x000fe200078ef812 */
[----:B------:R-:W-:Y:S01]  /*10140*/  IMAD.U32 R52, R32, 0x10000, RZ ;  /* 0x0001000020347824 */ /* 0x000fe200078e00ff */
[----:B------:R-:W-:Y:S01]  /*10150*/  LOP3.LUT R37, R37, 0xfffffffc, RZ, 0xc0, !PT ;  /* 0xfffffffc25257812 */ /* 0x000fe200078ec0ff */
[----:B------:R-:W-:Y:S01]  /*10160*/  IMAD.U32 R57, R41, 0x10000, RZ ;  /* 0x0001000029397824 */ /* 0x000fe200078e00ff */
[----:B------:R-:W-:Y:S02]  /*10170*/  LOP3.LUT R7, R217, R8, R60, 0xf6, !PT ;  /* 0x00000008d9077212 */ /* 0x000fe400078ef63c */
[----:B------:R-:W-:Y:S01]  /*10180*/  LOP3.LUT R56, R39, 0xffff0000, RZ, 0xc0, !PT ;  /* 0xffff000027387812 */ /* 0x000fe200078ec0ff */
[----:B------:R-:W-:Y:S01]  /*10190*/  IMAD.IADD R4, R38, 0x1, -R37 ;  /* 0x0000000126047824 */ /* 0x000fe200078e0a25 */
[----:B------:R-:W-:Y:S01]  /*101a0*/  LOP3.LUT R32, R32, 0xffff0000, RZ, 0xc0, !PT ;  /* 0xffff000020207812 */ /* 0x000fe200078ec0ff */
[----:B------:R-:W-:Y:S01]  /*101b0*/  IMAD R58, R7, 0x2, R230 ;  /* 0x00000002073a7824 */ /* 0x000fe200078e02e6 */
[----:B------:R-:W-:-:S02]  /*101c0*/  LOP3.LUT R59, R42, 0xffff0000, RZ, 0xc0, !PT ;  /* 0xffff00002a3b7812 */ /* 0x000fc400078ec0ff */
[----:B------:R-:W-:-:S04]  /*101d0*/  LEA.HI R4, R43, R4, RZ, 0x1d ;  /* 0x000000042b047211 */ /* 0x000fc800078fe8ff */
[----:B0-----:R-:W-:Y:S01]  /*101e0*/  SHF.R.S32.HI R5, RZ, 0x1f, R4 ;  /* 0x0000001fff057819 */ /* 0x001fe20000011404 */
[----:B------:R-:W-:-:S03]  /*101f0*/  IMAD.SHL.U32 R6, R4, 0x8, RZ ;  /* 0x0000000804067824 */ /* 0x000fc600078e00ff */
[----:B------:R-:W-:Y:S02]  /*10200*/  LEA.HI R5, R5, R4, RZ, 0x3 ;  /* 0x0000000405057211 */ /* 0x000fe400078f18ff */
[----:B------:R-:W-:-:S03]  /*10210*/  LOP3.LUT R4, R207, 0x38, R6, 0xf8, !PT ;  /* 0x00000038cf047812 */ /* 0x000fc600078ef806 */
[----:B------:R-:W-:Y:S01]  /*10220*/  IMAD.SHL.U32 R5, R5, 0x400, RZ ;  /* 0x0000040005057824 */ /* 0x000fe200078e00ff */
[----:B------:R-:W-:-:S04]  /*10230*/  LOP3.LUT R4, R4, R60, RZ, 0x3c, !PT ;  /* 0x0000003c04047212 */ /* 0x000fc800078e3cff */
[----:B------:R-:W-:-:S04]  /*10240*/  LOP3.LUT R5, R5, 0x7fffe000, RZ, 0xc0, !PT ;  /* 0x7fffe00005057812 */ /* 0x000fc800078ec0ff */
        /* <DEDUP_REMOVED lines=16> */
[-C--:B------:R-:W-:Y:S01]  /*10350*/  FMUL.FTZ R51, R54, R47.reuse ;  /* 0x0000002f36337220 */ /* 0x080fe20000410000 */
[----:B------:R-:W-:Y:S01]  /*10360*/  FMUL.FTZ R47, R52, R47 ;  /* 0x0000002f342f7220 */ /* 0x000fe20000410000 */
[-C--:B------:R-:W-:Y:S01]  /*10370*/  FMUL.FTZ R39, R56, R8.reuse ;  /* 0x0000000838277220 */ /* 0x080fe20000410000 */
[----:B------:R-:W-:Y:S01]  /*10380*/  FMUL.FTZ R53, R32, R8 ;  /* 0x0000000820357220 */ /* 0x000fe20000410000 */
[-C--:B------:R-:W-:Y:S01]  /*10390*/  FFMA.FTZ R51, R52, R38.reuse, -R51 ;  /* 0x0000002634337223 */ /* 0x080fe20000010833 */
[----:B------:R-:W-:Y:S01]  /*103a0*/  FFMA.FTZ R47, R54, R38, R47 ;  /* 0x00000026362f7223 */ /* 0x000fe2000001002f */
[----:B------:R-:W-:-:S02]  /*103b0*/  IMAD.U32 R52, R40, 0x10000, RZ ;  /* 0x0001000028347824 */ /* 0x000fc400078e00ff */
[-C--:B------:R-:W-:Y:S01]  /*103c0*/  FFMA.FTZ R8, R32, R4.reuse, -R39 ;  /* 0x0000000420087223 */ /* 0x080fe20000010827 */
[----:B------:R-:W-:Y:S02]  /*103d0*/  IMAD.U32 R38, R33, 0x10000, RZ ;  /* 0x0001000021267824 */ /* 0x000fe400078e00ff */
[----:B------:R-:W-:Y:S01]  /*103e0*/  FFMA.FTZ R32, R56, R4, R53 ;  /* 0x0000000438207223 */ /* 0x000fe20000010035 */
[-C--:B------:R-:W-:Y:S01]  /*103f0*/  FMUL.FTZ R39, R52, R48.reuse ;  /* 0x0000003034277220 */ /* 0x080fe20000410000 */
[----:B------:R-:W-:Y:S02]  /*10400*/  IMAD.U32 R49, R10, 0x10000, RZ ;  /* 0x000100000a317824 */ /* 0x000fe400078e00ff */
[----:B------:R-:W-:Y:S01]  /*10410*/  FMUL.FTZ R55, R38, R48 ;  /* 0x0000003026377220 */ /* 0x000fe20000410000 */
[----:B------:R-:W-:Y:S02]  /*10420*/  IMAD.U32 R53, R34, 0x10000, RZ ;  /* 0x0001000022357824 */ /* 0x000fe400078e00ff */
[-C--:B------:R-:W-:Y:S01]  /*10430*/  FFMA.FTZ R39, R38, R44.reuse, -R39 ;  /* 0x0000002c26277223 */ /* 0x080fe20000010827 */
[----:B------:R-:W-:Y:S01]  /*10440*/  LOP3.LUT R10, R10, 0xffff0000, RZ, 0xc0, !PT ;  /* 0xffff00000a0a7812 */ /* 0x000fe200078ec0ff */
[----:B------:R-:W-:Y:S01]  /*10450*/  FFMA.FTZ R55, R52, R44, R55 ;  /* 0x0000002c34377223 */ /* 0x000fe20000010037 */
[-C--:B------:R-:W-:Y:S01]  /*10460*/  FMUL.FTZ R4, R57, R49.reuse ;  /* 0x0000003139047220 */ /* 0x080fe20000410000 */
[----:B------:R-:W-:Y:S01]  /*10470*/  LOP3.LUT R44, R34, 0xffff0000, RZ, 0xc0, !PT ;  /* 0xffff0000222c7812 */ /* 0x000fe200078ec0ff */
[----:B------:R-:W-:Y:S01]  /*10480*/  FMUL.FTZ R34, R53, R49 ;  /* 0x0000003135227220 */ /* 0x000fe20000410000 */
[----:B------:R-:W-:Y:S01]  /*10490*/  LOP3.LUT R38, R41, 0xffff0000, RZ, 0xc0, !PT ;  /* 0xffff000029267812 */ /* 0x000fe200078ec0ff */
[----:B------:R-:W-:-:S02]  /*104a0*/  IMAD.U32 R50, R11, 0x10000, RZ ;  /* 0x000100000b327824 */ /* 0x000fc400078e00ff */
[-C--:B------:R-:W-:Y:S01]  /*104b0*/  FFMA.FTZ R41, R53, R45.reuse, -R4 ;  /* 0x0000002d35297223 */ /* 0x080fe20000010804 */
[----:B------:R-:W-:Y:S02]  /*104c0*/  IMAD.U32 R48, R42, 0x10000, RZ ;  /* 0x000100002a307824 */ /* 0x000fe400078e00ff */
[-C--:B------:R-:W-:Y:S01]  /*104d0*/  FMUL.FTZ R53, R44, R10.reuse ;  /* 0x0000000a2c357220 */ /* 0x080fe20000410000 */
[----:B------:R-:W-:Y:S01]  /*104e0*/  FMUL.FTZ R49, R38, R10 ;  /* 0x0000000a26317220 */ /* 0x000fe20000410000 */
[----:B------:R-:W-:Y:S01]  /*104f0*/  FFMA.FTZ R10, R57, R45, R34 ;  /* 0x0000002d390a7223 */ /* 0x000fe20000010022 */
[----:B------:R-:W-:Y:S01]  /*10500*/  LOP3.LUT R11, R11, 0xffff0000, RZ, 0xc0, !PT ;  /* 0xffff00000b0b7812 */ /* 0x000fe200078ec0ff */
[----:B------:R-:W-:Y:S02]  /*10510*/  IMAD.U32 R4, R35, 0x10000, RZ ;  /* 0x0001000023047824 */ /* 0x000fe400078e00ff */
[----:B------:R-:W-:Y:S01]  /*10520*/  FMUL.FTZ R45, R48, R50 ;  /* 0x00000032302d7220 */ /* 0x000fe20000410000 */
[----:B------:R-:W-:Y:S01]  /*10530*/  LOP3.LUT R57, R40, 0xffff0000, RZ, 0xc0, !PT ;  /* 0xffff000028397812 */ /* 0x000fe200078ec0ff */
[----:B------:R-:W-:Y:S01]  /*10540*/  FFMA.FTZ R44, R44, R6, -R49 ;  /* 0x000000062c2c7223 */ /* 0x000fe20000010831 */
[----:B------:R-:W-:Y:S01]  /*10550*/  LOP3.LUT R33, R33, 0xffff0000, RZ, 0xc0, !PT ;  /* 0xffff000021217812 */ /* 0x000fe200078ec0ff */
[C---:B------:R-:W-:Y:S01]  /*10560*/  FMUL.FTZ R49, R4.reuse, R50 ;  /* 0x0000003204317220 */ /* 0x040fe20000410000 */
[----:B------:R-:W-:Y:S01]  /*10570*/  LOP3.LUT R35, R35, 0xffff0000, RZ, 0xc0, !PT ;  /* 0xffff000023237812 */ /* 0x000fe200078ec0ff */
[----:B------:R-:W-:Y:S01]  /*10580*/  FFMA.FTZ R45, R4, R46, -R45 ;  /* 0x0000002e042d7223 */ /* 0x000fe2000001082d */
[----:B------:R-:W-:Y:S01]  /*10590*/  FFMA.FTZ R53, R38, R6, R53 ;  /* 0x0000000626357223 */ /* 0x000fe20000010035 */
[----:B------:R-:W-:Y:S01]  /*105a0*/  FMUL.FTZ R4, R57, R9 ;  /* 0x0000000939047220 */ /* 0x000fe20000410000 */
[----:B------:R-:W-:Y:S01]  /*105b0*/  FMUL.FTZ R40, R59, R11 ;  /* 0x0000000b3b287220 */ /* 0x000fe20000410000 */
[----:B------:R-:W-:Y:S01]  /*105c0*/  FMUL.FTZ R6, R33, R9 ;  /* 0x0000000921067220 */ /* 0x000fe20000410000 */
[----:B------:R-:W-:Y:S01]  /*105d0*/  FMUL.FTZ R42, R35, R11 ;  /* 0x0000000b232a7220 */ /* 0x000fe20000410000 */
[----:B------:R-:W-:Y:S01]  /*105e0*/  FFMA.FTZ R34, R33, R5, -R4 ;  /* 0x0000000521227223 */ /* 0x000fe20000010804 */
[----:B------:R-:W-:Y:S01]  /*105f0*/  FFMA.FTZ R40, R35, R7, -R40 ;  /* 0x0000000723287223 */ /* 0x000fe20000010828 */
[----:B------:R-:W-:Y:S01]  /*10600*/  FFMA.FTZ R49, R48, R46, R49 ;  /* 0x0000002e30317223 */ /* 0x000fe20000010031 */
[----:B------:R-:W-:Y:S01]  /*10610*/  FFMA.FTZ R38, R57, R5, R6 ;  /* 0x0000000539267223 */ /* 0x000fe20000010006 */
[----:B------:R-:W-:Y:S01]  /*10620*/  FFMA.FTZ R42, R59, R7, R42 ;  /* 0x000000073b2a7223 */ /* 0x000fe2000001002a */
[----:B------:R-:W-:-:S02]  /*10630*/  F2FP.BF16.F32.PACK_AB R6, R44, R41 ;  /* 0x000000292c06723e */ /* 0x000fc400000010ff */
[----:B------:R-:W-:Y:S02]  /*10640*/  F2FP.BF16.F32.PACK_AB R4, R8, R51 ;  /* 0x000000330804723e */ /* 0x000fe400000010ff */
[----:B------:R-:W-:Y:S02]  /*10650*/  F2FP.BF16.F32.PACK_AB R5, R34, R39 ;  /* 0x000000272205723e */ /* 0x000fe400000010ff */
[----:B------:R-:W-:Y:S02]  /*10660*/  F2FP.BF16.F32.PACK_AB R7, R40, R45 ;  /* 0x0000002d2807723e */ /* 0x000fe400000010ff */
[----:B------:R-:W-:Y:S02]  /*10670*/  F2FP.BF16.F32.PACK_AB R10, R53, R10 ;  /* 0x0000000a350a723e */ /* 0x000fe400000010ff */
[----:B------:R-:W-:Y:S01]  /*10680*/  F2FP.BF16.F32.PACK_AB R8, R32, R47 ;  /* 0x0000002f2008723e */ /* 0x000fe200000010ff */
[----:B------:R1:W-:Y:S01]  /*10690*/  STS.128 [R58], R4 ;  /* 0x000000043a007388 */ /* 0x0003e20000000c00 */
[----:B------:R-:W-:-:S02]  /*106a0*/  F2FP.BF16.F32.PACK_AB R9, R38, R55 ;  /* 0x000000372609723e */ /* 0x000fc400000010ff */
[----:B------:R-:W-:-:S05]  /*106b0*/  F2FP.BF16.F32.PACK_AB R11, R42, R49 ;  /* 0x000000312a0b723e */ /* 0x000fca00000010ff */
[----:B------:R1:W-:Y:S02]  /*106c0*/  STS.128 [R37+0x15400], R8 ;  /* 0x0154000825007388 */ /* 0x0003e40000000c00 */
.L_x_595:
[----:B------:R-:W-:Y:S05]  /*106d0*/  BSYNC B1 ;  /* 0x0000000000017941 */ /* 0x000fea0003800000 */
.L_x_594:
[----:B------:R-:W-:Y:S04]  /*106e0*/  BSSY B1, `(.L_x_596) ;  /* 0x0000063000017945 */ /* 0x000fe80003800000 */
[----:B------:R-:W-:Y:S05]  /*106f0*/  @P1 BRA `(.L_x_597) ;  /* 0x0000000400841947 */ /* 0x000fea0003800000 */
[----:B-1----:R-:W-:Y:S02]  /*10700*/  IMAD.IADD R4, R22, 0x1, R206 ;  /* 0x0000000116047824 */ /* 0x002fe400078e02ce */
[C---:B------:R-:W-:Y:S01]  /*10710*/  IMAD.U32 R47, R28.reuse, 0x10000, RZ ;  /* 0x000100001c2f7824 */ /* 0x040fe200078e00ff */
[----:B------:R-:W-:Y:S01]  /*10720*/  LOP3.LUT R28, R28, 0xffff0000, RZ, 0xc0, !PT ;  /* 0xffff00001c1c7812 */ /* 0x000fe200078ec0ff */
[----:B------:R-:W-:Y:S01]  /*10730*/  IMAD.U32 R45, R24, 0x10000, RZ ;  /* 0x00010000182d7824 */ /* 0x000fe200078e00ff */
[----:B0-----:R-:W-:Y:S01]  /*10740*/  SHF.R.S32.HI R5, RZ, 0x1f, R4 ;  /* 0x0000001fff057819 */ /* 0x001fe20000011404 */
[----:B------:R-:W-:Y:S01]  /*10750*/  IMAD.U32 R49, R30, 0x10000, RZ ;  /* 0x000100001e317824 */ /* 0x000fe200078e00ff */
[----:B------:R-:W-:Y:S01]  /*10760*/  LOP3.LUT R24, R24, 0xffff0000, RZ, 0xc0, !PT ;  /* 0xffff000018187812 */ /* 0x000fe200078ec0ff */
[----:B------:R-:W-:Y:S01]  /*10770*/  IMAD.U32 R53, R31, 0x10000, RZ ;  /* 0x000100001f357824 */ /* 0x000fe200078e00ff */
[-C--:B------:R-:W-:Y:S01]  /*10780*/  LEA.HI R6, R5, R4.reuse, RZ, 0x3 ;  /* 0x0000000405067211 */ /* 0x080fe200078f18ff */
[----:B------:R-:W-:Y:S01]  /*10790*/  IMAD.U32 R51, R27, 0x10000, RZ ;  /* 0x000100001b337824 */ /* 0x000fe200078e00ff */
[----:B------:R-:W-:-:S02]  /*107a0*/  LEA.HI R5, R5, R4, RZ, 0x6 ;  /* 0x0000000405057211 */ /* 0x000fc400078f30ff */
[--C-:B------:R-:W-:Y:S02]  /*107b0*/  SHF.R.S32.HI R8, RZ, 0x3, R6.reuse ;  /* 0x00000003ff087819 */ /* 0x100fe40000011406 */
[----:B------:R-:W-:Y:S01]  /*107c0*/  LOP3.LUT R6, R207, 0x38, R6, 0xf8, !PT ;  /* 0x00000038cf067812 */ /* 0x000fe200078ef806 */
[----:B------:R-:W-:Y:S01]  /*107d0*/  IMAD.SHL.U32 R7, R5, 0x80, RZ ;  /* 0x0000008005077824 */ /* 0x000fe200078e00ff */
[----:B------:R-:W-:Y:S02]  /*107e0*/  LEA.HI R4, R43, R8, RZ, 0x1d ;  /* 0x000000082b047211 */ /* 0x000fe400078fe8ff */
[----:B------:R-:W-:Y:S02]  /*107f0*/  LOP3.LUT R30, R30, 0xffff0000, RZ, 0xc0, !PT ;  /* 0xffff00001e1e7812 */ /* 0x000fe400078ec0ff */
[----:B------:R-:W-:Y:S02]  /*10800*/  SHF.R.S32.HI R5, RZ, 0x1f, R4 ;  /* 0x0000001fff057819 */ /* 0x000fe40000011404 */
[----:B------:R-:W-:-:S02]  /*10810*/  LOP3.LUT R8, R7, 0xffffe000, RZ, 0xc0, !PT ;  /* 0xffffe00007087812 */ /* 0x000fc400078ec0ff */
[----:B------:R-:W-:Y:S01]  /*10820*/  LOP3.LUT R7, R6, R60, RZ, 0x3c, !PT ;  /* 0x0000003c06077212 */ /* 0x000fe200078e3cff */
[----:B------:R-:W-:Y:S01]  /*10830*/  IMAD.SHL.U32 R6, R4, 0x8, RZ ;  /* 0x0000000804067824 */ /* 0x000fe200078e00ff */
[----:B------:R-:W-:Y:S02]  /*10840*/  LEA.HI R5, R5, R4, RZ, 0x3 ;  /* 0x0000000405057211 */ /* 0x000fe400078f18ff */
[----:B------:R-:W-:Y:S02]  /*10850*/  IADD3 R7, R7, R8, R217 ;  /* 0x0000000807077210 */ /* 0x000fe40007ffe0d9 */
[----:B------:R-:W-:Y:S01]  /*10860*/  LOP3.LUT R4, R207, 0x38, R6, 0xf8, !PT ;  /* 0x00000038cf047812 */ /* 0x000fe200078ef806 */
[----:B------:R-:W-:Y:S01]  /*10870*/  IMAD.SHL.U32 R5, R5, 0x400, RZ ;  /* 0x0000040005057824 */ /* 0x000fe200078e00ff */
[----:B------:R-:W-:Y:S01]  /*10880*/  LOP3.LUT R31, R31, 0xffff0000, RZ, 0xc0, !PT ;  /* 0xffff00001f1f7812 */ /* 0x000fe200078ec0ff */
[----:B------:R-:W-:Y:S01]  /*10890*/  IMAD R44, R7, 0x2, R230 ;  /* 0x00000002072c7824 */ /* 0x000fe200078e02e6 */
[----:B------:R-:W-:-:S02]  /*108a0*/  LOP3.LUT R4, R4, R60, RZ, 0x3c, !PT ;  /* 0x0000003c04047212 */ /* 0x000fc400078e3cff */
[----:B------:R-:W-:Y:S02]  /*108b0*/  LOP3.LUT R5, R5, 0x7fffe000, RZ, 0xc0, !PT ;  /* 0x7fffe00005057812 */ /* 0x000fe400078ec0ff */
[----:B------:R-:W-:Y:S02]  /*108c0*/  LOP3.LUT R27, R27, 0xffff0000, RZ, 0xc0, !PT ;  /* 0xffff00001b1b7812 */ /* 0x000fe400078ec0ff */
        /* <DEDUP_REMOVED lines=18> */
[C---:B------:R-:W-:Y:S01]  /*109f0*/  IMAD.U32 R39, R9.reuse, 0x10000, RZ ;  /* 0x0001000009277824 */ /* 0x040fe200078e00ff */
[----:B------:R-:W-:Y:S01]  /*10a00*/  LOP3.LUT R9, R9, 0xffff0000, RZ, 0xc0, !PT ;  /* 0xffff000009097812 */ /* 0x000fe200078ec0ff */
[-C--:B------:R-:W-:Y:S01]  /*10a10*/  FFMA.FTZ R42, R45, R33.reuse, -R42 ;  /* 0x000000212d2a7223 */ /* 0x080fe2000001082a */
[----:B------:R-:W-:Y:S01]  /*10a20*/  FFMA.FTZ R38, R47, R33, R38 ;  /* 0x000000212f267223 */ /* 0x000fe20000010026 */
[----:B------:R-:W-:-:S02]  /*10a30*/  IMAD.U32 R47, R26, 0x10000, RZ ;  /* 0x000100001a2f7824 */ /* 0x000fc400078e00ff */
[-C--:B------:R-:W-:Y:S01]  /*10a40*/  FMUL.FTZ R45, R28, R8.reuse ;  /* 0x000000081c2d7220 */ /* 0x080fe20000410000 */
[----:B------:R-:W-:Y:S01]  /*10a50*/  FMUL.FTZ R33, R24, R8 ;  /* 0x0000000818217220 */ /* 0x000fe20000410000 */
[-C--:B------:R-:W-:Y:S01]  /*10a60*/  FMUL.FTZ R8, R49, R40.reuse ;  /* 0x0000002831087220 */ /* 0x080fe20000410000 */
[C---:B------:R-:W-:Y:S01]  /*10a70*/  FMUL.FTZ R40, R47.reuse, R40 ;  /* 0x000000282f287220 */ /* 0x040fe20000410000 */
[----:B------:R-:W-:Y:S01]  /*10a80*/  LOP3.LUT R26, R26, 0xffff0000, RZ, 0xc0, !PT ;  /* 0xffff00001a1a7812 */ /* 0x000fe200078ec0ff */
[-C--:B------:R-:W-:Y:S01]  /*10a90*/  FFMA.FTZ R33, R28, R4.reuse, R33 ;  /* 0x000000041c217223 */ /* 0x080fe20000010021 */
[-C--:B------:R-:W-:Y:S01]  /*10aa0*/  FFMA.FTZ R28, R47, R35.reuse, -R8 ;  /* 0x000000232f1c7223 */ /* 0x080fe20000010808 */
[----:B------:R-:W-:Y:S01]  /*10ab0*/  FFMA.FTZ R40, R49, R35, R40 ;  /* 0x0000002331287223 */ /* 0x000fe20000010028 */
[----:B------:R-:W-:Y:S01]  /*10ac0*/  FFMA.FTZ R45, R24, R4, -R45 ;  /* 0x00000004182d7223 */ /* 0x000fe2000001082d */
[----:B------:R-:W-:Y:S01]  /*10ad0*/  FMUL.FTZ R35, R30, R10 ;  /* 0x0000000a1e237220 */ /* 0x000fe20000410000 */
[----:B------:R-:W-:-:S02]  /*10ae0*/  IMAD.U32 R41, R11, 0x10000, RZ ;  /* 0x000100000b297824 */ /* 0x000fc400078e00ff */
[C---:B------:R-:W-:Y:S01]  /*10af0*/  FMUL.FTZ R49, R26.reuse, R10 ;  /* 0x0000000a1a317220 */ /* 0x040fe20000410000 */
[----:B------:R-:W-:Y:S02]  /*10b00*/  IMAD.U32 R24, R29, 0x10000, RZ ;  /* 0x000100001d187824 */ /* 0x000fe400078e00ff */
[-C--:B------:R-:W-:Y:S01]  /*10b10*/  FFMA.FTZ R47, R26, R6.reuse, -R35 ;  /* 0x000000061a2f7223 */ /* 0x080fe20000010823 */
[----:B------:R-:W-:Y:S01]  /*10b20*/  LOP3.LUT R11, R11, 0xffff0000, RZ, 0xc0, !PT ;  /* 0xffff00000b0b7812 */ /* 0x000fe200078ec0ff */
[----:B------:R-:W-:Y:S02]  /*10b30*/  IMAD.U32 R8, R25, 0x10000, RZ ;  /* 0x0001000019087824 */ /* 0x000fe400078e00ff */
[----:B------:R-:W-:Y:S01]  /*10b40*/  FMUL.FTZ R35, R24, R39 ;  /* 0x0000002718237220 */ /* 0x000fe20000410000 */
[----:B------:R-:W-:Y:S01]  /*10b50*/  FFMA.FTZ R49, R30, R6, R49 ;  /* 0x000000061e317223 */ /* 0x000fe20000010031 */
[-C--:B------:R-:W-:Y:S01]  /*10b60*/  FMUL.FTZ R4, R53, R41.reuse ;  /* 0x0000002935047220 */ /* 0x080fe20000410000 */
[----:B------:R-:W-:Y:S01]  /*10b70*/  LOP3.LUT R29, R29, 0xffff0000, RZ, 0xc0, !PT ;  /* 0xffff00001d1d7812 */ /* 0x000fe200078ec0ff */
[----:B------:R-:W-:Y:S01]  /*10b80*/  FMUL.FTZ R6, R51, R41 ;  /* 0x0000002933067220 */ /* 0x000fe20000410000 */
[----:B------:R-:W-:Y:S01]  /*10b90*/  LOP3.LUT R25, R25, 0xffff0000, RZ, 0xc0, !PT ;  /* 0xffff000019197812 */ /* 0x000fe200078ec0ff */
[C---:B------:R-:W-:Y:S01]  /*10ba0*/  FMUL.FTZ R39, R8.reuse, R39 ;  /* 0x0000002708277220 */ /* 0x040fe20000410000 */
[-C--:B------:R-:W-:Y:S01]  /*10bb0*/  FFMA.FTZ R35, R8, R34.reuse, -R35 ;  /* 0x0000002208237223 */ /* 0x080fe20000010823 */
[-C--:B------:R-:W-:Y:S01]  /*10bc0*/  FFMA.FTZ R30, R51, R37.reuse, -R4 ;  /* 0x00000025331e7223 */ /* 0x080fe20000010804 */
[----:B------:R-:W-:Y:S01]  /*10bd0*/  FFMA.FTZ R37, R53, R37, R6 ;  /* 0x0000002535257223 */ /* 0x000fe20000010006 */
[----:B------:R-:W-:Y:S01]  /*10be0*/  FMUL.FTZ R4, R29, R9 ;  /* 0x000000091d047220 */ /* 0x000fe20000410000 */
[----:B------:R-:W-:Y:S01]  /*10bf0*/  FMUL.FTZ R8, R31, R11 ;  /* 0x0000000b1f087220 */ /* 0x000fe20000410000 */
[----:B------:R-:W-:Y:S01]  /*10c00*/  FMUL.FTZ R6, R25, R9 ;  /* 0x0000000919067220 */ /* 0x000fe20000410000 */
[----:B------:R-:W-:Y:S01]  /*10c10*/  FMUL.FTZ R10, R27, R11 ;  /* 0x0000000b1b0a7220 */ /* 0x000fe20000410000 */
[----:B------:R-:W-:Y:S01]  /*10c20*/  FFMA.FTZ R39, R24, R34, R39 ;  /* 0x0000002218277223 */ /* 0x000fe20000010027 */
[----:B------:R-:W-:Y:S01]  /*10c30*/  FFMA.FTZ R24, R25, R5, -R4 ;  /* 0x0000000519187223 */ /* 0x000fe20000010804 */
[----:B------:R-:W-:Y:S01]  /*10c40*/  FFMA.FTZ R11, R27, R7, -R8 ;  /* 0x000000071b0b7223 */ /* 0x000fe20000010808 */
        /* <DEDUP_REMOVED lines=12> */
.L_x_597:
[----:B------:R-:W-:Y:S05]  /*10d10*/  BSYNC B1 ;  /* 0x0000000000017941 */ /* 0x000fea0003800000 */
.L_x_596:
[----:B------:R-:W-:Y:S05]  /*10d20*/  @P2 BRA `(.L_x_572) ;  /* 0x0000000400842947 */ /* 0x000fea0003800000 */
[----:B-12---:R-:W-:Y:S01]  /*10d30*/  IMAD.IADD R4, R22, 0x1, R205 ;  /* 0x0000000116047824 */ /* 0x006fe200078e02cd */
[C---:B------:R-:W-:Y:S01]  /*10d40*/  LOP3.LUT R38, R14.reuse, 0xffff0000, RZ, 0xc0, !PT ;  /* 0xffff00000e267812 */ /* 0x040fe200078ec0ff */
[----:B------:R-:W-:Y:S01]  /*10d50*/  IMAD.U32 R35, R14, 0x10000, RZ ;  /* 0x000100000e237824 */ /* 0x000fe200078e00ff */
[----:B------:R-:W-:Y:S01]  /*10d60*/  LOP3.LUT R40, R20, 0xffff0000, RZ, 0xc0, !PT ;  /* 0xffff000014287812 */ /* 0x000fe200078ec0ff */
[----:B------:R-:W-:Y:S01]  /*10d70*/  IMAD.U32 R33, R0, 0x10000, RZ ;  /* 0x0001000000217824 */ /* 0x000fe200078e00ff */
[----:B0-----:R-:W-:Y:S01]  /*10d80*/  SHF.R.S32.HI R5, RZ, 0x1f, R4 ;  /* 0x0000001fff057819 */ /* 0x001fe20000011404 */
[----:B------:R-:W-:Y:S01]  /*10d90*/  IMAD.U32 R37, R20, 0x10000, RZ ;  /* 0x0001000014257824 */ /* 0x000fe200078e00ff */
[----:B------:R-:W-:Y:S02]  /*10da0*/  LOP3.LUT R0, R0, 0xffff0000, RZ, 0xc0, !PT ;  /* 0xffff000000007812 */ /* 0x000fe400078ec0ff */
[CC--:B------:R-:W-:Y:S02]  /*10db0*/  LEA.HI R6, R5.reuse, R4.reuse, RZ, 0x3 ;  /* 0x0000000405067211 */ /* 0x0c0fe400078f18ff */
[----:B------:R-:W-:-:S02]  /*10dc0*/  LEA.HI R4, R5, R4, RZ, 0x6 ;  /* 0x0000000405047211 */ /* 0x000fc400078f30ff */
[--C-:B------:R-:W-:Y:S02]  /*10dd0*/  SHF.R.S32.HI R8, RZ, 0x3, R6.reuse ;  /* 0x00000003ff087819 */ /* 0x100fe40000011406 */
[----:B------:R-:W-:Y:S01]  /*10de0*/  LOP3.LUT R5, R207, 0x38, R6, 0xf8, !PT ;  /* 0x00000038cf057812 */ /* 0x000fe200078ef806 */
[----:B------:R-:W-:Y:S01]  /*10df0*/  IMAD.SHL.U32 R4, R4, 0x80, RZ ;  /* 0x0000008004047824 */ /* 0x000fe200078e00ff */
[----:B------:R-:W-:Y:S02]  /*10e00*/  LEA.HI R43, R43, R8, RZ, 0x1d ;  /* 0x000000082b2b7211 */ /* 0x000fe400078fe8ff */
[----:B------:R-:W-:Y:S02]  /*10e10*/  LOP3.LUT R5, R5, R60, RZ, 0x3c, !PT ;  /* 0x0000003c05057212 */ /* 0x000fe400078e3cff */
[----:B------:R-:W-:Y:S02]  /*10e20*/  SHF.R.S32.HI R6, RZ, 0x1f, R43 ;  /* 0x0000001fff067819 */ /* 0x000fe4000001142b */
[----:B------:R-:W-:Y:S01]  /*10e30*/  LOP3.LUT R8, R4, 0xffffe000, RZ, 0xc0, !PT ;  /* 0xffffe00004087812 */ /* 0x000fe200078ec0ff */
[----:B------:R-:W-:Y:S01]  /*10e40*/  IMAD.SHL.U32 R4, R43, 0x8, RZ ;  /* 0x000000082b047824 */ /* 0x000fe200078e00ff */
[----:B------:R-:W-:-:S02]  /*10e50*/  LEA.HI R6, R6, R43, RZ, 0x3 ;  /* 0x0000002b06067211 */ /* 0x000fc400078f18ff */
[----:B------:R-:W-:Y:S02]  /*10e60*/  IADD3 R5, R5, R8, R217 ;  /* 0x0000000805057210 */ /* 0x000fe40007ffe0d9 */
[----:B------:R-:W-:Y:S01]  /*10e70*/  LOP3.LUT R4, R207, 0x38, R4, 0xf8, !PT ;  /* 0x00000038cf047812 */ /* 0x000fe200078ef804 */
[----:B------:R-:W-:Y:S02]  /*10e80*/  IMAD.SHL.U32 R6, R6, 0x400, RZ ;  /* 0x0000040006067824 */ /* 0x000fe400078e00ff */
[----:B------:R-:W-:Y:S01]  /*10e90*/  IMAD R41, R5, 0x2, R230 ;  /* 0x0000000205297824 */ /* 0x000fe200078e02e6 */
[----:B------:R-:W-:Y:S02]  /*10ea0*/  LOP3.LUT R4, R4, R60, RZ, 0x3c, !PT ;  /* 0x0000003c04047212 */ /* 0x000fe400078e3cff */
        /* <DEDUP_REMOVED lines=22> */
[----:B------:R-:W-:Y:S02]  /*11010*/  IMAD.U32 R33, R12, 0x10000, RZ ;  /* 0x000100000c217824 */ /* 0x000fe400078e00ff */
[----:B------:R-:W-:Y:S01]  /*11020*/  FFMA.FTZ R14, R35, R25, R14 ;  /* 0x00000019230e7223 */ /* 0x000fe2000001000e */
[C---:B------:R-:W-:Y:S01]  /*11030*/  FMUL.FTZ R25, R0.reuse, R8 ;  /* 0x0000000800197220 */ /* 0x040fe20000410000 */
[----:B------:R-:W-:Y:S01]  /*11040*/  FFMA.FTZ R29, R0, R4, -R29 ;  /* 0x00000004001d7223 */ /* 0x000fe2000001081d */
[-C--:B------:R-:W-:Y:S01]  /*11050*/  FMUL.FTZ R0, R37, R31.reuse ;  /* 0x0000001f25007220 */ /* 0x080fe20000410000 */
[----:B------:R-:W-:Y:S01]  /*11060*/  FMUL.FTZ R8, R33, R31 ;  /* 0x0000001f21087220 */ /* 0x000fe20000410000 */
[----:B------:R-:W-:Y:S01]  /*11070*/  LOP3.LUT R12, R12, 0xffff0000, RZ, 0xc0, !PT ;  /* 0xffff00000c0c7812 */ /* 0x000fe200078ec0ff */
[----:B------:R-:W-:Y:S02]  /*11080*/  IMAD.U32 R32, R11, 0x10000, RZ ;  /* 0x000100000b207824 */ /* 0x000fe400078e00ff */
[-C--:B------:R-:W-:Y:S01]  /*11090*/  FFMA.FTZ R20, R33, R27.reuse, -R0 ;  /* 0x0000001b21147223 */ /* 0x080fe20000010800 */
[----:B------:R-:W-:Y:S01]  /*110a0*/  FFMA.FTZ R33, R37, R27, R8 ;  /* 0x0000001b25217223 */ /* 0x000fe20000010008 */
[----:B------:R-:W-:Y:S01]  /*110b0*/  FMUL.FTZ R27, R40, R10 ;  /* 0x0000000a281b7220 */ /* 0x000fe20000410000 */
[----:B------:R-:W-:-:S02]  /*110c0*/  IMAD.U32 R8, R15, 0x10000, RZ ;  /* 0x000100000f087824 */ /* 0x000fc400078e00ff */
[C---:B------:R-:W-:Y:S01]  /*110d0*/  FMUL.FTZ R37, R12.reuse, R10 ;  /* 0x0000000a0c257220 */ /* 0x040fe20000410000 */
[----:B------:R-:W-:Y:S02]  /*110e0*/  IMAD.U32 R0, R3, 0x10000, RZ ;  /* 0x0001000003007824 */ /* 0x000fe400078e00ff */
[----:B------:R-:W-:Y:S01]  /*110f0*/  FFMA.FTZ R35, R12, R6, -R27 ;  /* 0x000000060c237223 */ /* 0x000fe2000001081b */
[----:B------:R-:W-:Y:S02]  /*11100*/  IMAD.U32 R12, R21, 0x10000, RZ ;  /* 0x00010000150c7824 */ /* 0x000fe400078e00ff */
[----:B------:R-:W-:Y:S01]  /*11110*/  FFMA.FTZ R25, R38, R4, R25 ;  /* 0x0000000426197223 */ /* 0x000fe20000010019 */
[----:B------:R-:W-:Y:S01]  /*11120*/  LOP3.LUT R9, R9, 0xffff0000, RZ, 0xc0, !PT ;  /* 0xffff000009097812 */ /* 0x000fe200078ec0ff */
[----:B------:R-:W-:Y:S01]  /*11130*/  IMAD.U32 R4, R13, 0x10000, RZ ;  /* 0x000100000d047824 */ /* 0x000fe200078e00ff */
[----:B------:R-:W-:Y:S01]  /*11140*/  LOP3.LUT R11, R11, 0xffff0000, RZ, 0xc0, !PT ;  /* 0xffff00000b0b7812 */ /* 0x000fe200078ec0ff */
[----:B------:R-:W-:Y:S01]  /*11150*/  FMUL.FTZ R27, R8, R30 ;  /* 0x0000001e081b7220 */ /* 0x000fe20000410000 */
[----:B------:R-:W-:Y:S01]  /*11160*/  FFMA.FTZ R10, R40, R6, R37 ;  /* 0x00000006280a7223 */ /* 0x000fe20000010025 */
[----:B------:R-:W-:Y:S01]  /*11170*/  LOP3.LUT R15, R15, 0xffff0000, RZ, 0xc0, !PT ;  /* 0xffff00000f0f7812 */ /* 0x000fe200078ec0ff */
[----:B------:R-:W-:Y:S01]  /*11180*/  FMUL.FTZ R31, R0, R30 ;  /* 0x0000001e001f7220 */ /* 0x000fe20000410000 */
[----:B------:R-:W-:Y:S01]  /*11190*/  LOP3.LUT R21, R21, 0xffff0000, RZ, 0xc0, !PT ;  /* 0xffff000015157812 */ /* 0x000fe200078ec0ff */
[----:B------:R-:W-:Y:S01]  /*111a0*/  FMUL.FTZ R37, R12, R32 ;  /* 0x000000200c257220 */ /* 0x000fe20000410000 */
[----:B------:R-:W-:Y:S01]  /*111b0*/  LOP3.LUT R3, R3, 0xffff0000, RZ, 0xc0, !PT ;  /* 0xffff000003037812 */ /* 0x000fe200078ec0ff */
[-C--:B------:R-:W-:Y:S01]  /*111c0*/  FFMA.FTZ R27, R0, R26.reuse, -R27 ;  /* 0x0000001a001b7223 */ /* 0x080fe2000001081b */
[----:B------:R-:W-:Y:S01]  /*111d0*/  LOP3.LUT R13, R13, 0xffff0000, RZ, 0xc0, !PT ;  /* 0xffff00000d0d7812 */ /* 0x000fe200078ec0ff */
[----:B------:R-:W-:Y:S01]  /*111e0*/  FFMA.FTZ R31, R8, R26, R31 ;  /* 0x0000001a081f7223 */ /* 0x000fe2000001001f */
[C---:B------:R-:W-:Y:S01]  /*111f0*/  FMUL.FTZ R39, R4.reuse, R32 ;  /* 0x0000002004277220 */ /* 0x040fe20000410000 */
[-C--:B------:R-:W-:Y:S01]  /*11200*/  FFMA.FTZ R37, R4, R28.reuse, -R37 ;  /* 0x0000001c04257223 */ /* 0x080fe20000010825 */
        /* <DEDUP_REMOVED lines=19> */
.L_x_572:
[----:B------:R-:W-:Y:S05]  /*11340*/  BSYNC B0 ;  /* 0x0000000000007941 */ /* 0x000fea0003800000 */
.L_x_553:
[----:B------:R-:W-:Y:S01]  /*11350*/  @!PT LDS RZ, [RZ] ;  /* 0x00000000fffff984 */ /* 0x000fe20000000800 */
[----:B------:R-:W-:Y:S01]  /*11360*/  @!PT LDS RZ, [RZ] ;  /* 0x00000000fffff984 */ /* 0x000fe20000000800 */
[----:B------:R-:W-:Y:S01]  /*11370*/  @!PT LDS RZ, [RZ] ;  /* 0x00000000fffff984 */ /* 0x000fe20000000800 */
[----:B------:R-:W-:Y:S01]  /*11380*/  @!PT LDS RZ, [RZ] ;  /* 0x00000000fffff984 */ /* 0x000fe20000000800 */
[----:B------:R5:W-:Y:S06]  /*11390*/  MEMBAR.ALL.CTA ;  /* 0x0000000000007992 */ /* 0x000bec0000008000 */
[----:B-----5:R-:W5:Y:S01]  /*113a0*/  FENCE.VIEW.ASYNC.S ;  /* 0x00000000000073c6 */ /* 0x020f620000000000 */
[----:B------:R-:W-:Y:S05]  /*113b0*/  WARPSYNC.ALL ;  /* 0x0000000000007948 */ /* 0x000fea0003800000 */
[----:B-----5:R-:W-:Y:S06]  /*113c0*/  BAR.SYNC.DEFER_BLOCKING 0xd, 0x100 ;  /* 0x0344000000007b1d */ /* 0x020fec0000010000 */
.L_x_551:
[----:B------:R-:W-:-:S13]  /*113d0*/  ISETP.NE.AND P0, PT, R213, 0x3, PT ;  /* 0x00000003d500780c */ /* 0x000fda0003f05270 */
[----:B------:R-:W-:Y:S05]  /*113e0*/  @!P0 BRA `(.L_x_598) ;  /* 0x0000000000048947 */ /* 0x000fea0003800000 */
[----:B------:R-:W-:Y:S01]  /*113f0*/  BPT.TRAP 0x1 ;  /* 0x000000040000795c */ /* 0x000fe20000300000 */
.L_x_598:
[----:B01-3--:R-:W-:Y:S01]  /*11400*/  IMAD R0, R218, 0x8, R2 ;  /* 0x00000008da007824 */ /* 0x00bfe200078e0202 */
[----:B--2-4-:R-:W-:-:S04]  /*11410*/  SHF.L.U32 R3, R219, 0x1f, RZ ;  /* 0x0000001fdb037819 */ /* 0x014fc800000006ff */
[----:B------:R0:W1:Y:S01]  /*11420*/  SYNCS.PHASECHK.TRANS64.TRYWAIT P2, [R0+URZ+0x36830], R3 ;  /* 0x03683003000075a7 */ /* 0x000062000804017f */
[----:B------:R-:W-:Y:S05]  /*11430*/  @!P0 BRA `(.L_x_599) ;  /* 0x0000000000048947 */ /* 0x000fea0003800000 */
[----:B------:R-:W-:Y:S01]  /*11440*/  BPT.TRAP 0x1 ;  /* 0x000000040000795c */ /* 0x000fe20000300000 */
.L_x_599:
[----:B------:R-:W2:Y:S01]  /*11450*/  S2R R4, SR_TID.X ;  /* 0x0000000000047919 */ /* 0x000ea20000002100 */
[----:B------:R-:W-:Y:S01]  /*11460*/  IMAD.MOV.U32 R119, RZ, RZ, RZ ;  /* 0x000000ffff777224 */ /* 0x000fe200078e00ff */
[----:B--2---:R-:W-:-:S04]  /*11470*/  LOP3.LUT R4, R4, 0x7f, RZ, 0xc0, !PT ;  /* 0x0000007f04047812 */ /* 0x004fc800078ec0ff */
[----:B------:R-:W-:Y:S01]  /*11480*/  ISETP.NE.AND P1, PT, R4, RZ, PT ;  /* 0x000000ff0400720c */ /* 0x000fe20003f25270 */
[----:B-1----:R-:W-:-:S12]  /*11490*/  @P2 BRA `(.L_x_600) ;  /* 0x0000000000082947 */ /* 0x002fd80003800000 */
[----:B------:R-:W1:Y:S02]  /*114a0*/  SYNCS.PHASECHK.TRANS64.TRYWAIT P2, [R0+URZ+0x36830], R3 ;  /* 0x03683003000075a7 */ /* 0x000e64000804017f */
[----:B-1----:R-:W-:Y:S05]  /*114b0*/  @!P2 BRA `(.L_x_601) ;  /* 0x0000018400f4a947 */ /* 0x002fea0003800000 */
.L_x_600:
[----:B------:R-:W-:Y:S05]  /*114c0*/  WARPSYNC.ALL ;  /* 0x0000000000007948 */ /* 0x000fea0003800000 */
[----:B------:R-:W-:Y:S01]  /*114d0*/  VIADD R4, R2, 0x21400 ;  /* 0x0002140002047836 */ /* 0x000fe20000000000 */
[----:B------:R-:W-:Y:S01]  /*114e0*/  R2UR UR24, R36 ;  /* 0x00000000241872ca */ /* 0x000fe200000e0000 */
[----:B------:R-:W-:Y:S01]  /*114f0*/  IMAD.MOV.U32 R5, RZ, RZ, 0x40000040 ;  /* 0x40000040ff057424 */ /* 0x000fe200078e00ff */
[----:B------:R-:W-:Y:S01]  /*11500*/  WARPGROUP.ARRIVE ;  /* 0x00000000000079c5 */ /* 0x000fe20000000000 */
[----:B------:R-:W-:Y:S01]  /*11510*/  UMOV UR5, 0x40000040 ;  /* 0x4000004000057882 */ /* 0x000fe20000000000 */
[----:B------:R-:W-:Y:S01]  /*11520*/  SHF.R.U32.HI R4, RZ, 0x4, R4 ;  /* 0x00000004ff047819 */ /* 0x000fe20000011604 */
[----:B------:R-:W-:Y:S01]  /*11530*/  IMAD.MOV.U32 R7, RZ, RZ, 0x40000040 ;  /* 0x40000040ff077424 */ /* 0x000fe200078e00ff */
[----:B------:R-:W-:Y:S01]  /*11540*/  R2UR UR7, R5 ;  /* 0x00000000050772ca */ /* 0x000fe200000e0000 */
[----:B------:R-:W-:Y:S01]  /*11550*/  UMOV UR27, UR5 ;  /* 0x00000005001b7c82 */ /* 0x000fe20008000000 */
[----:B------:R-:W-:Y:S01]  /*11560*/  LOP3.LUT R4, R4, 0x3fff, RZ, 0xc0, !PT ;  /* 0x00003fff04047812 */ /* 0x000fe200078ec0ff */
[----:B------:R-:W-:Y:S01]  /*11570*/  IMAD.U32 R13, RZ, RZ, UR5 ;  /* 0x00000005ff0d7e24 */ /* 0x000fe2000f8e00ff */
[----:B------:R-:W-:Y:S01]  /*11580*/  UMOV UR9, UR27 ;  /* 0x0000001b00097c82 */ /* 0x000fe20008000000 */
[----:B------:R-:W-:Y:S01]  /*11590*/  IMAD.MOV.U32 R9, RZ, RZ, 0x40000040 ;  /* 0x40000040ff097424 */ /* 0x000fe200078e00ff */
[----:B------:R-:W-:Y:S01]  /*115a0*/  LOP3.LUT R221, R4, 0x10000, RZ, 0xfc, !PT ;  /* 0x0001000004dd7812 */ /* 0x000fe200078efcff */
[----:B------:R-:W-:Y:S01]  /*115b0*/  ULOP3.LUT UR24, UR24, 0x10000, URZ, 0xfc, !UPT ;  /* 0x0001000018187892 */ /* 0x000fe2000f8efc3f */
[----:B------:R-:W-:Y:S01]  /*115c0*/  IMAD.MOV.U32 R11, RZ, RZ, 0x40000040 ;  /* 0x40000040ff0b7424 */ /* 0x000fe200078e00ff */
[----:B------:R-:W-:Y:S01]  /*115d0*/  UMOV UR13, UR27 ;  /* 0x0000001b000d7c82 */ /* 0x000fe20008000000 */
[----:B------:R-:W-:Y:S01]  /*115e0*/  R2UR UR11, R9 ;  /* 0x00000000090b72ca */ /* 0x000fe200000e0000 */
[----:B------:R-:W-:Y:S01]  /*115f0*/  IMAD R4, R218, 0xa80, R221 ;  /* 0x00000a80da047824 */ /* 0x000fe200078e02dd */
[----:B------:R-:W-:Y:S01]  /*11600*/  UMOV UR17, UR27 ;  /* 0x0000001b00117c82 */ /* 0x000fe20008000000 */
[----:B------:R-:W-:Y:S01]  /*11610*/  R2UR UR19, R11 ;  /* 0x000000000b1372ca */ /* 0x000fe200000e0000 */
[----:B------:R-:W-:Y:S01]  /*11620*/  UMOV UR4, UR24 ;  /* 0x0000001800047c82 */ /* 0x000fe20008000000 */
[C---:B------:R-:W-:Y:S01]  /*11630*/  VIADD R6, R4.reuse, 0x80 ;  /* 0x0000008004067836 */ /* 0x040fe20000000000 */
[C---:B------:R-:W-:Y:S01]  /*11640*/  R2UR UR6, R4.reuse ;  /* 0x00000000040672ca */ /* 0x040fe200000e0000 */
[----:B------:R-:W-:Y:S01]  /*11650*/  UMOV UR26, UR4 ;  /* 0x00000004001a7c82 */ /* 0x000fe20008000000 */
[----:B------:R-:W-:Y:S01]  /*11660*/  IMAD.U32 R12, RZ, RZ, UR4 ;  /* 0x00000004ff0c7e24 */ /* 0x000fe2000f8e00ff */
[----:B------:R-:W-:Y:S01]  /*11670*/  UMOV UR8, UR26 ;  /* 0x0000001a00087c82 */ /* 0x000fe20008000000 */
[C---:B------:R-:W-:Y:S01]  /*11680*/  VIADD R8, R4.reuse, 0x100 ;  /* 0x0000010004087836 */ /* 0x040fe20000000000 */
[----:B------:R-:W-:Y:S01]  /*11690*/  UMOV UR12, UR26 ;  /* 0x0000001a000c7c82 */ /* 0x000fe20008000000 */
[----:B------:R-:W-:Y:S01]  /*116a0*/  VIADD R10, R4, 0x200 ;  /* 0x00000200040a7836 */ /* 0x000fe20000000000 */
[----:B------:R-:W-:Y:S01]  /*116b0*/  UMOV UR16, UR26 ;  /* 0x0000001a00107c82 */ /* 0x000fe20008000000 */
[----:B------:R-:W-:Y:S01]  /*116c0*/  IMAD.MOV.U32 R9, RZ, RZ, 0x40000040 ;  /* 0x40000040ff097424 */ /* 0x000fe200078e00ff */
[----:B------:R-:W-:Y:S01]  /*116d0*/  R2UR UR10, R8 ;  /* 0x00000000080a72ca */ /* 0x000fe200000e0000 */
[----:B------:R-:W-:Y:S01]  /*116e0*/  VIADD R8, R4, 0x280 ;  /* 0x0000028004087836 */ /* 0x000fe20000000000 */
[----:B------:R-:W-:Y:S01]  /*116f0*/  R2UR UR18, R10 ;  /* 0x000000000a1272ca */ /* 0x000fe200000e0000 */
[----:B------:R-:W-:Y:S01]  /*11700*/  UMOV UR20, UR26 ;  /* 0x0000001a00147c82 */ /* 0x000fe20008000000 */
[----:B------:R-:W-:Y:S01]  /*11710*/  HGMMA.64x16x16.F32.BF16 R72, gdesc[UR4], RZ, !UPT, gsb0 ;  /* 0x00200000044879f0 */ /* 0x000fe2000c0018ff */
[----:B------:R-:W-:Y:S01]  /*11720*/  R2UR UR6, R6 ;  /* 0x00000000060672ca */ /* 0x000fe200000e0000 */
[----:B------:R-:W-:Y:S01]  /*11730*/  UMOV UR4, UR26 ;  /* 0x0000001a00047c82 */ /* 0x000fe20008000000 */
[----:B------:R-:W-:Y:S01]  /*11740*/  R2UR UR7, R7 ;  /* 0x00000000070772ca */ /* 0x000fe200000e0000 */
[----:B------:R-:W-:Y:S01]  /*11750*/  UMOV UR5, UR27 ;  /* 0x0000001b00057c82 */ /* 0x000fe20008000000 */
[----:B------:R-:W-:Y:S01]  /*11760*/  VIADD R6, R4, 0x180 ;  /* 0x0000018004067836 */ /* 0x000fe20000000000 */
[----:B------:R-:W-:Y:S01]  /*11770*/  R2UR UR22, R8 ;  /* 0x00000000081672ca */ /* 0x000fe200000e0000 */
[----:B------:R-:W-:Y:S01]  /*11780*/  IMAD.MOV.U32 R7, RZ, RZ, 0x40000040 ;  /* 0x40000040ff077424 */ /* 0x000fe200078e00ff */
[----:B------:R-:W-:Y:S01]  /*11790*/  R2UR UR23, R9 ;  /* 0x00000000091772ca */ /* 0x000fe200000e0000 */
[----:B------:R-:W-:Y:S01]  /*117a0*/  UMOV UR21, UR27 ;  /* 0x0000001b00157c82 */ /* 0x000fe20008000000 */
[----:B------:R-:W-:Y:S01]  /*117b0*/  R2UR UR14, R6 ;  /* 0x00000000060e72ca */ /* 0x000fe200000e0000 */
[C---:B------:R-:W-:Y:S01]  /*117c0*/  VIADD R6, R4.reuse, 0x300 ;  /* 0x0000030004067836 */ /* 0x040fe20000000000 */
[----:B------:R-:W-:Y:S01]  /*117d0*/  R2UR UR15, R7 ;  /* 0x00000000070f72ca */ /* 0x000fe200000e0000 */
[----:B------:R-:W-:Y:S01]  /*117e0*/  IMAD.MOV.U32 R7, RZ, RZ, 0x40000040 ;  /* 0x40000040ff077424 */ /* 0x000fe200078e00ff */
[----:B------:R-:W-:Y:S01]  /*117f0*/  UMOV UR29, 0x40000040 ;  /* 0x40000040001d7882 */ /* 0x000fe20000000000 */
[C---:B------:R-:W-:Y:S01]  /*11800*/  VIADD R8, R4.reuse, 0x2 ;  /* 0x0000000204087836 */ /* 0x040fe20000000000 */
[----:B------:R2:W-:Y:S01]  /*11810*/  STL.64 [R1+0x50], R12 ;  /* 0x0000500c01007387 */ /* 0x0005e20000100a00 */
[----:B------:R-:W-:Y:S01]  /*11820*/  IMAD.MOV.U32 R9, RZ, RZ, 0x40000040 ;  /* 0x40000040ff097424 */ /* 0x000fe200078e00ff */
[----:B------:R-:W-:Y:S01]  /*11830*/  UIADD3 UR48, UR24, 0x800, URZ ;  /* 0x0000080018307890 */ /* 0x000fe2000fffe03f */
[----:B------:R-:W-:Y:S01]  /*11840*/  VIADD R10, R4, 0x102 ;  /* 0x00000102040a7836 */ /* 0x000fe20000000000 */
[----:B------:R-:W-:Y:S01]  /*11850*/  R2UR UR30, R8 ;  /* 0x00000000081e72ca */ /* 0x000fe200000e0000 */
[----:B------:R-:W-:Y:S01]  /*11860*/  IMAD.MOV.U32 R11, RZ, RZ, 0x40000040 ;  /* 0x40000040ff0b7424 */ /* 0x000fe200078e00ff */
[----:B------:R-:W-:Y:S01]  /*11870*/  R2UR UR31, R9 ;  /* 0x00000000091f72ca */ /* 0x000fe200000e0000 */
[----:B------:R-:W-:Y:S01]  /*11880*/  VIADD R8, R4, 0x182 ;  /* 0x0000018204087836 */ /* 0x000fe20000000000 */
[----:B------:R-:W-:Y:S01]  /*11890*/  UMOV UR49, 0x40000040 ;  /* 0x4000004000317882 */ /* 0x000fe20000000000 */
[----:B------:R-:W-:Y:S01]  /*118a0*/  IMAD.MOV.U32 R9, RZ, RZ, 0x40000040 ;  /* 0x40000040ff097424 */ /* 0x000fe200078e00ff */
[----:B------:R-:W-:Y:S01]  /*118b0*/  UIADD3 UR44, UR24, 0x802, URZ ;  /* 0x00000802182c7890 */ /* 0x000fe2000fffe03f */
[----:B01----:R-:W-:Y:S01]  /*118c0*/  P2R R3, PR, RZ, 0x1 ;  /* 0x00000001ff037803 */ /* 0x003fe20000000000 */
[----:B--2---:R-:W-:Y:S01]  /*118d0*/  IMAD.U32 R13, RZ, RZ, UR29 ;  /* 0x0000001dff0d7e24 */ /* 0x004fe2000f8e00ff */
[----:B------:R-:W-:Y:S01]  /*118e0*/  UMOV UR45, 0x40000040 ;  /* 0x40000040002d7882 */ /* 0x000fe20000000000 */
[----:B------:R-:W-:Y:S01]  /*118f0*/  UIADD3 UR40, UR24, 0x804, URZ ;  /* 0x0000080418287890 */ /* 0x000fe2000fffe03f */
[----:B------:R-:W-:Y:S01]  /*11900*/  BSSY B0, `(.L_x_602) ;  /* 0x0000a99000007945 */ /* 0x000fe20003800000 */
[----:B------:R-:W-:Y:S01]  /*11910*/  UMOV UR41, 0x40000040 ;  /* 0x4000004000297882 */ /* 0x000fe20000000000 */
[----:B------:R-:W-:Y:S01]  /*11920*/  UIADD3 UR36, UR24, 0x806, URZ ;  /* 0x0000080618247890 */ /* 0x000fe2000fffe03f */
[--C-:B------:R-:W-:Y:S01]  /*11930*/  IMAD.MOV.U32 R118, RZ, RZ, R119.reuse ;  /* 0x000000ffff767224 */ /* 0x100fe200078e0077 */
        /* <DEDUP_REMOVED lines=8> */
[--C-:B------:R-:W-:Y:S01]  /*119c0*/  IMAD.MOV.U32 R105, RZ, RZ, R119.reuse ;  /* 0x000000ffff697224 */ /* 0x100fe200078e0077 */
[----:B------:R-:W-:Y:S02]  /*119d0*/  WARPGROUP.DEPBAR.LE gsb0, 0x0 ;  /* 0x00008000000079c5 */ /* 0x000fe40000010000 */
[----:B------:R-:W-:Y:S01]  /*119e0*/  WARPGROUP.ARRIVE ;  /* 0x00000000000079c5 */ /* 0x000fe20000000000 */
[--C-:B------:R-:W-:Y:S02]  /*119f0*/  IMAD.MOV.U32 R103, RZ, RZ, R119.reuse ;  /* 0x000000ffff677224 */ /* 0x100fe400078e0077 */
[--C-:B------:R-:W-:Y:S02]  /*11a00*/  IMAD.MOV.U32 R101, RZ, RZ, R119.reuse ;  /* 0x000000ffff657224 */ /* 0x100fe400078e0077 */
[----:B------:R-:W-:Y:S01]  /*11a10*/  IMAD.MOV.U32 R99, RZ, RZ, R119 ;  /* 0x000000ffff637224 */ /* 0x000fe200078e0077 */
[----:B------:R-:W-:Y:S01]  /*11a20*/  HGMMA.64x16x16.F32.BF16 R64, gdesc[UR4], RZ, !UPT, gsb0 ;  /* 0x00200000044079f0 */ /* 0x000fe2000c0018ff */
[----:B------:R-:W-:Y:S01]  /*11a30*/  R2UR UR6, R6 ;  /* 0x00000000060672ca */ /* 0x000fe200000e0000 */
[----:B------:R-:W-:Y:S01]  /*11a40*/  UMOV UR4, UR26 ;  /* 0x0000001a00047c82 */ /* 0x000fe20008000000 */
[----:B------:R-:W-:Y:S01]  /*11a50*/  R2UR UR7, R7 ;  /* 0x00000000070772ca */ /* 0x000fe200000e0000 */
[----:B------:R-:W-:Y:S01]  /*11a60*/  UMOV UR5, UR27 ;  /* 0x0000001b00057c82 */ /* 0x000fe20008000000 */
[----:B------:R-:W-:Y:S01]  /*11a70*/  VIADD R6, R4, 0x82 ;  /* 0x0000008204067836 */ /* 0x000fe20000000000 */
[----:B------:R-:W-:Y:S01]  /*11a80*/  UMOV UR27, UR29 ;  /* 0x0000001d001b7c82 */ /* 0x000fe20008000000 */
[----:B------:R-:W-:-:S02]  /*11a90*/  IMAD.MOV.U32 R7, RZ, RZ, 0x40000040 ;  /* 0x40000040ff077424 */ /* 0x000fc400078e00ff */
        /* <DEDUP_REMOVED lines=12> */
[----:B------:R-:W-:Y:S01]  /*11b60*/  UIADD3 UR8, UR24, 0x2, URZ ;  /* 0x0000000218087890 */ /* 0x000fe2000fffe03f */
[----:B------:R-:W-:Y:S01]  /*11b70*/  R2UR UR10, R10 ;  /* 0x000000000a0a72ca */ /* 0x000fe200000e0000 */
[----:B------:R-:W-:Y:S01]  /*11b80*/  UMOV UR9, UR27 ;  /* 0x0000001b00097c82 */ /* 0x000fe20008000000 */
[----:B------:R-:W-:Y:S01]  /*11b90*/  R2UR UR11, R11 ;  /* 0x000000000b0b72ca */ /* 0x000fe200000e0000 */
[----:B------:R-:W-:Y:S02]  /*11ba0*/  VIADD R10, R4, 0x282 ;  /* 0x00000282040a7836 */ /* 0x000fe40000000000 */
[----:B------:R-:W-:Y:S01]  /*11bb0*/  IMAD.MOV.U32 R11, RZ, RZ, 0x40000040 ;  /* 0x40000040ff0b7424 */ /* 0x000fe200078e00ff */
[----:B------:R-:W-:Y:S02]  /*11bc0*/  UMOV UR28, UR8 ;  /* 0x00000008001c7c82 */ /* 0x000fe40008000000 */
[----:B------:R-:W-:Y:S01]  /*11bd0*/  UMOV UR26, UR28 ;  /* 0x0000001c001a7c82 */ /* 0x000fe20008000000 */
[----:B------:R-:W-:Y:S01]  /*11be0*/  IMAD.U32 R12, RZ, RZ, UR28 ;  /* 0x0000001cff0c7e24 */ /* 0x000fe2000f8e00ff */
[----:B------:R-:W-:-:S04]  /*11bf0*/  UMOV UR8, UR26 ;  /* 0x0000001a00087c82 */ /* 0x000fc80008000000 */
[----:B------:R0:W-:Y:S01]  /*11c00*/  STL.64 [R1+0x48], R12 ;  /* 0x0000480c01007387 */ /* 0x0001e20000100a00 */
[----:B------:R-:W-:Y:S02]  /*11c10*/  WARPGROUP.DEPBAR.LE gsb0, 0x0 ;  /* 0x00008000000079c5 */ /* 0x000fe40000010000 */
[----:B------:R-:W-:-:S06]  /*11c20*/  WARPGROUP.ARRIVE ;  /* 0x00000000000079c5 */ /* 0x000fcc0000000000 */
[----:B------:R-:W-:Y:S01]  /*11c30*/  HGMMA.64x16x16.F32.BF16 R48, gdesc[UR12], RZ, !UPT, gsb0 ;  /* 0x002000000c3079f0 */ /* 0x000fe2000c0018ff */
[----:B------:R-:W-:Y:S01]  /*11c40*/  R2UR UR14, R8 ;  /* 0x00000000080e72ca */ /* 0x000fe200000e0000 */
[----:B------:R-:W-:Y:S01]  /*11c50*/  UMOV UR12, UR26 ;  /* 0x0000001a000c7c82 */ /* 0x000fe20008000000 */
[----:B------:R-:W-:Y:S01]  /*11c60*/  R2UR UR15, R9 ;  /* 0x00000000090f72ca */ /* 0x000fe200000e0000 */
[----:B------:R-:W-:Y:S01]  /*11c70*/  UMOV UR13, UR27 ;  /* 0x0000001b000d7c82 */ /* 0x000fe20008000000 */
[----:B------:R-:W-:Y:S02]  /*11c80*/  VIADD R8, R4, 0x4 ;  /* 0x0000000404087836 */ /* 0x000fe40000000000 */
[----:B------:R-:W-:Y:S01]  /*11c90*/  IMAD.MOV.U32 R9, RZ, RZ, 0x40000040 ;  /* 0x40000040ff097424 */ /* 0x000fe200078e00ff */
[----:B------:R-:W-:Y:S02]  /*11ca0*/  WARPGROUP.DEPBAR.LE gsb0, 0x0 ;  /* 0x00008000000079c5 */ /* 0x000fe40000010000 */
[----:B------:R-:W-:-:S06]  /*11cb0*/  WARPGROUP.ARRIVE ;  /* 0x00000000000079c5 */ /* 0x000fcc0000000000 */
[----:B------:R-:W-:Y:S01]  /*11cc0*/  HGMMA.64x16x16.F32.BF16 R40, gdesc[UR16], RZ, !UPT, gsb0 ;  /* 0x00200000102879f0 */ /* 0x000fe2000c0018ff */
[----:B------:R-:W-:Y:S01]  /*11cd0*/  UMOV UR16, UR26 ;  /* 0x0000001a00107c82 */ /* 0x000fe20008000000 */
[----:B------:R-:W-:Y:S01]  /*11ce0*/  UMOV UR17, UR27 ;  /* 0x0000001b00117c82 */ /* 0x000fe20008000000 */
        /* <DEDUP_REMOVED lines=17> */
[----:B------:R-:W-:-:S03]  /*11e00*/  IMAD.MOV.U32 R7, RZ, RZ, 0x40000040 ;  /* 0x40000040ff077424 */ /* 0x000fc600078e00ff */
[----:B------:R-:W-:Y:S01]  /*11e10*/  R2UR UR18, R6 ;  /* 0x00000000061272ca */ /* 0x000fe200000e0000 */
[----:B------:R-:W-:Y:S01]  /*11e20*/  VIADD R6, R4, 0x302 ;  /* 0x0000030204067836 */ /* 0x000fe20000000000 */
[----:B------:R-:W-:Y:S01]  /*11e30*/  R2UR UR19, R7 ;  /* 0x00000000071372ca */ /* 0x000fe200000e0000 */
[----:B------:R-:W-:Y:S01]  /*11e40*/  IMAD.MOV.U32 R7, RZ, RZ, 0x40000040 ;  /* 0x40000040ff077424 */ /* 0x000fe200078e00ff */
[----:B------:R-:W-:Y:S02]  /*11e50*/  WARPGROUP.DEPBAR.LE gsb0, 0x0 ;  /* 0x00008000000079c5 */ /* 0x000fe40000010000 */
[----:B------:R-:W-:-:S06]  /*11e60*/  WARPGROUP.ARRIVE ;  /* 0x00000000000079c5 */ /* 0x000fcc0000000000 */
[----:B------:R-:W-:Y:S01]  /*11e70*/  HGMMA.64x16x16.F32.BF16 R72, gdesc[UR28], R72, gsb0 ;  /* 0x002000001c4879f0 */ /* 0x000fe20008001848 */
[----:B------:R-:W-:Y:S01]  /*11e80*/  R2UR UR30, R8 ;  /* 0x00000000081e72ca */ /* 0x000fe200000e0000 */
[----:B------:R-:W-:Y:S01]  /*11e90*/  UMOV UR29, 0x40000040 ;  /* 0x40000040001d7882 */ /* 0x000fe20000000000 */
[----:B------:R-:W-:Y:S01]  /*11ea0*/  R2UR UR31, R9 ;  /* 0x00000000091f72ca */ /* 0x000fe200000e0000 */
[----:B------:R-:W-:Y:S02]  /*11eb0*/  VIADD R8, R4, 0x184 ;  /* 0x0000018404087836 */ /* 0x000fe40000000000 */
[----:B------:R-:W-:Y:S02]  /*11ec0*/  IMAD.MOV.U32 R9, RZ, RZ, 0x40000040 ;  /* 0x40000040ff097424 */ /* 0x000fe400078e00ff */
[----:B0-----:R-:W-:Y:S01]  /*11ed0*/  IMAD.U32 R13, RZ, RZ, UR29 ;  /* 0x0000001dff0d7e24 */ /* 0x001fe2000f8e00ff */
[----:B------:R-:W-:Y:S02]  /*11ee0*/  WARPGROUP.DEPBAR.LE gsb0, 0x0 ;  /* 0x00008000000079c5 */ /* 0x000fe40000010000 */
[----:B------:R-:W-:-:S06]  /*11ef0*/  WARPGROUP.ARRIVE ;  /* 0x00000000000079c5 */ /* 0x000fcc0000000000 */
[----:B------:R-:W-:Y:S01]  /*11f00*/  HGMMA.64x16x16.F32.BF16 R64, gdesc[UR4], R64, gsb0 ;  /* 0x00200000044079f0 */ /* 0x000fe20008001840 */
[----:B------:R-:W-:Y:S01]  /*11f10*/  R2UR UR6, R6 ;  /* 0x00000000060672ca */ /* 0x000fe200000e0000 */
[----:B------:R-:W-:Y:S01]  /*11f20*/  UMOV UR4, UR26 ;  /* 0x0000001a00047c82 */ /* 0x000fe20008000000 */
[----:B------:R-:W-:Y:S01]  /*11f30*/  R2UR UR7, R7 ;  /* 0x00000000070772ca */ /* 0x000fe200000e0000 */
[----:B------:R-:W-:Y:S01]  /*11f40*/  UMOV UR5, UR27 ;  /* 0x0000001b00057c82 */ /* 0x000fe20008000000 */
[----:B------:R-:W-:Y:S01]  /*11f50*/  VIADD R6, R4, 0x84 ;  /* 0x0000008404067836 */ /* 0x000fe20000000000 */
[----:B------:R-:W-:Y:S01]  /*11f60*/  UMOV UR27, UR29 ;  /* 0x0000001d001b7c82 */ /* 0x000fe20008000000 */
[----:B------:R-:W-:Y:S01]  /*11f70*/  IMAD.MOV.U32 R7, RZ, RZ, 0x40000040 ;  /* 0x40000040ff077424 */ /* 0x000fe200078e00ff */
[----:B------:R-:W-:Y:S02]  /*11f80*/  WARPGROUP.DEPBAR.LE gsb0, 0x0 ;  /* 0x00008000000079c5 */ /* 0x000fe40000010000 */
[----:B------:R-:W-:-:S06]  /*11f90*/  WARPGROUP.ARRIVE ;  /* 0x00000000000079c5 */ /* 0x000fcc0000000000 */
[----:B------:R-:W-:Y:S01]  /*11fa0*/  HGMMA.64x16x16.F32.BF16 R56, gdesc[UR8], R56, gsb0 ;  /* 0x00200000083879f0 */ /* 0x000fe20008001838 */
        /* <DEDUP_REMOVED lines=13> */
[----:B------:R-:W-:Y:S01]  /*12080*/  HGMMA.64x16x16.F32.BF16 R48, gdesc[UR12], R48, gsb0 ;  /* 0x002000000c3079f0 */ /* 0x000fe20008001830 */
        /* <DEDUP_REMOVED lines=56> */
[----:B------:R-:W-:-:S06]  /*12410*/  UMOV UR13, UR27 ;  /* 0x0000001b000d7c82 */ /* 0x000fcc0008000000 */
        /* <DEDUP_REMOVED lines=67> */
[----:B------:R-:W-:Y:S01]  /*12850*/  R2UR UR22, R10 ;  /* 0x000000000a1672ca */ /* 0x000fe200000e0000 */
[----:B------:R-:W-:Y:S01]  /*12860*/  UMOV UR21, UR27 ;  /* 0x0000001b00157c82 */ /* 0x000fe20008000000 */
[----:B------:R-:W-:Y:S01]  /*12870*/  R2UR UR23, R11 ;  /* 0x000000000b1772ca */ /* 0x000fe200000e0000 */
[----:B------:R-:W-:Y:S02]  /*12880*/  VIADD R10, R4, 0x600 ;  /* 0x00000600040a7836 */ /* 0x000fe40000000000 */
        /* <DEDUP_REMOVED lines=13> */
[----:B------:R-:W-:Y:S01]  /*12960*/  UMOV UR20, UR26 ;  /* 0x0000001a00147c82 */ /* 0x000fe20008000000 */
[----:B------:R-:W-:-:S03]  /*12970*/  UMOV UR4, UR26 ;  /* 0x0000001a00047c82 */ /* 0x000fc60008000000 */
[----:B------:R0:W-:Y:S01]  /*12980*/  STL.64 [R1+0x30], R12 ;  /* 0x0000300c01007387 */ /* 0x0001e20000100a00 */
[----:B------:R-:W-:Y:S02]  /*12990*/  WARPGROUP.DEPBAR.LE gsb0, 0x0 ;  /* 0x00008000000079c5 */ /* 0x000fe40000010000 */
[----:B------:R-:W-:-:S06]  /*129a0*/  WARPGROUP.ARRIVE ;  /* 0x00000000000079c5 */ /* 0x000fcc0000000000 */
[----:B------:R-:W-:Y:S01]  /*129b0*/  HGMMA.64x16x16.F32.BF16 R40, gdesc[UR8], R40, gsb0 ;  /* 0x00200000082879f0 */ /* 0x000fe20008001828 */
[----:B------:R-:W-:Y:S01]  /*129c0*/  UMOV UR8, UR26 ;  /* 0x0000001a00087c82 */ /* 0x000fe20008000000 */
[----:B------:R-:W-:Y:S01]  /*129d0*/  UMOV UR9, UR27 ;  /* 0x0000001b00097c82 */ /* 0x000fe20008000000 */
        /* <DEDUP_REMOVED lines=199> */
[----:B------:R-:W-:Y:S01]  /*13650*/  UMOV UR20, UR26 ;  /* 0x0000001a00147c82 */ /* 0x000fe20008000000 */
[----:B------:R-:W-:-:S03]  /*13660*/  UMOV UR4, UR26 ;  /* 0x0000001a00047c82 */ /* 0x000fc60008000000 */
[----:B------:R0:W-:Y:S01]  /*13670*/  STL.64 [R1], R12 ;  /* 0x0000000c01007387 */ /* 0x0001e20000100a00 */
        /* <DEDUP_REMOVED lines=33> */
[----:B------:R-:W-:Y:S03]  /*13890*/  HGMMA.64x16x16.F32.BF16 R72, gdesc[UR28], R72, gsb0 ;  /* 0x002000001c4879f0 */ /* 0x000fe60008001848 */
        /* <DEDUP_REMOVED lines=149> */
[----:B------:R-:W-:Y:S02]  /*141f0*/  R2UR UR38, R8 ;  /* 0x00000000082672ca */ /* 0x000fe400000e0000 */
[----:B------:R-:W-:Y:S01]  /*14200*/  R2UR UR39, R9 ;  /* 0x00000000092772ca */ /* 0x000fe200000e0000 */
        /* <DEDUP_REMOVED lines=40> */
[----:B------:R-:W-:Y:S02]  /*14490*/  ULDC UR8, c[0x0][0x9d8] ;  /* 0x0002760000087ab9 */ /* 0x000fe40000000800 */
        /* <DEDUP_REMOVED lines=20> */
[----:B------:R-:W-:Y:S03]  /*145e0*/  HGMMA.64x16x16.F32.BF16 R72, gdesc[UR36], R72, gsb0 ;  /* 0x00200000244879f0 */ /* 0x000fe60008001848 */
[----:B------:R-:W-:Y:S02]  /*145f0*/  WARPGROUP.DEPBAR.LE gsb0, 0x0 ;  /* 0x00008000000079c5 */ /* 0x000fe40000010000 */
[----:B------:R-:W-:Y:S01]  /*14600*/  WARPGROUP.ARRIVE ;  /* 0x00000000000079c5 */ /* 0x000fe20000000000 */
[----:B------:R-:W-:Y:S01]  /*14610*/  FMUL.FTZ R9, R72, UR8 ;  /* 0x0000000848097c20 */ /* 0x000fe20008410000 */
[----:B------:R-:W-:Y:S01]  /*14620*/  FMUL.FTZ R10, R73, UR8 ;  /* 0x00000008490a7c20 */ /* 0x000fe20008410000 */
[----:B------:R-:W-:Y:S01]  /*14630*/  FMUL.FTZ R11, R76, UR8 ;  /* 0x000000084c0b7c20 */ /* 0x000fe20008410000 */
[----:B0-----:R-:W-:Y:S01]  /*14640*/  FMUL.FTZ R13, R77, UR8 ;  /* 0x000000084d0d7c20 */ /* 0x001fe20008410000 */
[----:B------:R-:W-:Y:S01]  /*14650*/  FMUL.FTZ R8, R74, UR8 ;  /* 0x000000084a087c20 */ /* 0x000fe20008410000 */
[----:B------:R-:W-:Y:S01]  /*14660*/  HGMMA.64x16x16.F32.BF16 R64, gdesc[UR4], R64, gsb0 ;  /* 0x00200000044079f0 */ /* 0x000fe20008001840 */
[----:B------:R-:W-:Y:S01]  /*14670*/  R2UR UR6, R6 ;  /* 0x00000000060672ca */ /* 0x000fe200000e0000 */
[----:B------:R-:W-:Y:S01]  /*14680*/  UMOV UR4, UR36 ;  /* 0x0000002400047c82 */ /* 0x000fe20008000000 */
[----:B------:R-:W-:Y:S01]  /*14690*/  R2UR UR7, R7 ;  /* 0x00000000070772ca */ /* 0x000fe200000e0000 */
[----:B------:R-:W-:Y:S01]  /*146a0*/  UMOV UR5, UR37 ;  /* 0x0000002500057c82 */ /* 0x000fe20008000000 */
[----:B------:R-:W-:Y:S01]  /*146b0*/  VIADD R6, R4, 0x886 ;  /* 0x0000088604067836 */ /* 0x000fe20000000000 */
[----:B------:R-:W0:Y:S01]  /*146c0*/  MUFU.TANH R9, R9 ;  /* 0x0000000900097308 */ /* 0x000e220000002400 */
[----:B------:R-:W-:-:S02]  /*146d0*/  IMAD.MOV.U32 R7, RZ, RZ, 0x40000040 ;  /* 0x40000040ff077424 */ /* 0x000fc400078e00ff */
[----:B------:R-:W-:Y:S01]  /*146e0*/  FMUL.FTZ R12, R75, UR8 ;  /* 0x000000084b0c7c20 */ /* 0x000fe20008410000 */
[----:B------:R-:W-:Y:S01]  /*146f0*/  FMUL.FTZ R20, R78, UR8 ;  /* 0x000000084e147c20 */ /* 0x000fe20008410000 */
[----:B------:R-:W-:Y:S01]  /*14700*/  FMUL.FTZ R14, R79, UR8 ;  /* 0x000000084f0e7c20 */ /* 0x000fe20008410000 */
[----:B------:R-:W-:Y:S02]  /*14710*/  IMAD.MOV.U32 R79, RZ, RZ, R119 ;  /* 0x000000ffff4f7224 */ /* 0x000fe400078e0077 */
[----:B------:R-:W1:Y:S08]  /*14720*/  MUFU.TANH R10, R10 ;  /* 0x0000000a000a7308 */ /* 0x000e700000002400 */
[----:B------:R-:W2:Y:S08]  /*14730*/  MUFU.TANH R11, R11 ;  /* 0x0000000b000b7308 */ /* 0x000eb00000002400 */
[----:B------:R-:W3:Y:S08]  /*14740*/  MUFU.TANH R13, R13 ;  /* 0x0000000d000d7308 */ /* 0x000ef00000002400 */
[----:B------:R-:W4:Y:S08]  /*14750*/  MUFU.TANH R8, R8 ;  /* 0x0000000800087308 */ /* 0x000f300000002400 */
[----:B------:R-:W-:Y:S01]  /*14760*/  MUFU.TANH R12, R12 ;  /* 0x0000000c000c7308 */ /* 0x000fe20000002400 */
        /* <DEDUP_REMOVED lines=8> */
[----:B------:R-:W-:Y:S01]  /*147f0*/  R2UR UR6, R6 ;  /* 0x00000000060672ca */ /* 0x000fe200000e0000 */
[----:B------:R-:W-:Y:S01]  /*14800*/  UMOV UR4, UR36 ;  /* 0x0000002400047c82 */ /* 0x000fe20008000000 */
[----:B------:R-:W-:Y:S01]  /*14810*/  R2UR UR7, R7 ;  /* 0x00000000070772ca */ /* 0x000fe200000e0000 */
[----:B------:R-:W-:Y:S01]  /*14820*/  UMOV UR5, UR37 ;  /* 0x0000002500057c82 */ /* 0x000fe20008000000 */
[----:B------:R-:W-:Y:S01]  /*14830*/  VIADD R6, R4, 0x906 ;  /* 0x0000090604067836 */ /* 0x000fe20000000000 */
[----:B------:R-:W5:Y:S01]  /*14840*/  MUFU.TANH R15, R15 ;  /* 0x0000000f000f7308 */ /* 0x000f620000002400 */
[----:B------:R-:W-:-:S02]  /*14850*/  IMAD.MOV.U32 R7, RZ, RZ, 0x40000040 ;  /* 0x40000040ff077424 */ /* 0x000fc400078e00ff */
[----:B------:R-:W-:Y:S01]  /*14860*/  FMUL.FTZ R66, R69, UR8 ;  /* 0x0000000845427c20 */ /* 0x000fe20008410000 */
[----:B------:R-:W-:Y:S01]  /*14870*/  FMUL.FTZ R70, R70, UR8 ;  /* 0x0000000846467c20 */ /* 0x000fe20008410000 */
[----:B------:R-:W-:-:S03]  /*14880*/  FMUL.FTZ R71, R71, UR8 ;  /* 0x0000000847477c20 */ /* 0x000fc60008410000 */
[----:B------:R-:W5:Y:S08]  /*14890*/  MUFU.TANH R21, R21 ;  /* 0x0000001500157308 */ /* 0x000f700000002400 */
[----:B------:R-:W5:Y:S08]  /*148a0*/  MUFU.TANH R20, R20 ;  /* 0x0000001400147308 */ /* 0x000f700000002400 */
[----:B------:R-:W5:Y:S08]  /*148b0*/  MUFU.TANH R64, R64 ;  /* 0x0000004000407308 */ /* 0x000f700000002400 */
[----:B------:R-:W5:Y:S08]  /*148c0*/  MUFU.TANH R14, R14 ;  /* 0x0000000e000e7308 */ /* 0x000f700000002400 */
[----:B------:R-:W5:Y:S01]  /*148d0*/  MUFU.TANH R66, R66 ;  /* 0x0000004200427308 */ /* 0x000f620000002400 */
        /* <DEDUP_REMOVED lines=8> */
[----:B------:R-:W-:Y:S01]  /*14960*/  R2UR UR6, R6 ;  /* 0x00000000060672ca */ /* 0x000fe200000e0000 */
[----:B------:R-:W-:Y:S01]  /*14970*/  UMOV UR4, UR36 ;  /* 0x0000002400047c82 */ /* 0x000fe20008000000 */
[----:B------:R-:W-:Y:S01]  /*14980*/  R2UR UR7, R7 ;  /* 0x00000000070772ca */ /* 0x000fe200000e0000 */
[----:B------:R-:W-:Y:S01]  /*14990*/  UMOV UR5, UR37 ;  /* 0x0000002500057c82 */ /* 0x000fe20008000000 */
[----:B------:R-:W-:-:S02]  /*149a0*/  VIADD R6, R4, 0x986 ;  /* 0x0000098604067836 */ /* 0x000fc40000000000 */
[----:B------:R-:W-:Y:S01]  /*149b0*/  FMUL.FTZ R58, R58, UR8 ;  /* 0x000000083a3a7c20 */ /* 0x000fe20008410000 */
[----:B------:R-:W-:Y:S02]  /*149c0*/  IMAD.MOV.U32 R7, RZ, RZ, 0x40000040 ;  /* 0x40000040ff077424 */ /* 0x000fe400078e00ff */
[----:B------:R-:W-:Y:S01]  /*149d0*/  FMUL.FTZ R59, R60, UR8 ;  /* 0x000000083c3b7c20 */ /* 0x000fe20008410000 */
[----:B------:R-:W-:Y:S01]  /*149e0*/  VIADD R4, R4, 0xa06 ;  /* 0x00000a0604047836 */ /* 0x000fe20000000000 */
[----:B------:R-:W-:Y:S01]  /*149f0*/  MUFU.TANH R69, R58 ;  /* 0x0000003a00457308 */ /* 0x000fe20000002400 */
[----:B------:R-:W-:Y:S01]  /*14a00*/  FMUL.FTZ R62, R62, UR8 ;  /* 0x000000083e3e7c20 */ /* 0x000fe20008410000 */
[----:B------:R-:W-:-:S06]  /*14a10*/  FMUL.FTZ R63, R63, UR8 ;  /* 0x000000083f3f7c20 */ /* 0x000fcc0008410000 */
[----:B------:R-:W5:Y:S08]  /*14a20*/  MUFU.TANH R72, R72 ;  /* 0x0000004800487308 */ /* 0x000f700000002400 */
[----:B------:R-:W5:Y:S08]  /*14a30*/  MUFU.TANH R67, R67 ;  /* 0x0000004300437308 */ /* 0x000f700000002400 */
[----:B------:R-:W-:Y:S08]  /*14a40*/  MUFU.TANH R75, R62 ;  /* 0x0000003e004b7308 */ /* 0x000ff00000002400 */
[----:B------:R-:W5:Y:S08]  /*14a50*/  MUFU.TANH R65, R65 ;  /* 0x0000004100417308 */ /* 0x000f700000002400 */
[----:B------:R-:W5:Y:S01]  /*14a60*/  MUFU.TANH R56, R56 ;  /* 0x0000003800387308 */ /* 0x000f620000002400 */
[----:B------:R-:W-:-:S02]  /*14a70*/  WARPGROUP.DEPBAR.LE gsb0, 0x0 ;  /* 0x00008000000079c5 */ /* 0x000fc40000010000 */
[----:B------:R-:W-:Y:S01]  /*14a80*/  WARPGROUP.ARRIVE ;  /* 0x00000000000079c5 */ /* 0x000fe20000000000 */
[----:B0-----:R-:W-:Y:S01]  /*14a90*/  FMUL.FTZ R5, R50, UR8 ;  /* 0x0000000832057c20 */ /* 0x001fe20008410000 */
[----:B------:R-:W-:Y:S01]  /*14aa0*/  FMUL.FTZ R61, R54, UR8 ;  /* 0x00000008363d7c20 */ /* 0x000fe20008410000 */
[----:B------:R-:W-:Y:S02]  /*14ab0*/  FMUL.FTZ R48, R48, UR8 ;  /* 0x0000000830307c20 */ /* 0x000fe40008410000 */
[----:B------:R-:W0:Y:S01]  /*14ac0*/  MUFU.TANH R70, R70 ;  /* 0x0000004600467308 */ /* 0x000e220000002400 */
[----:B------:R-:W-:Y:S01]  /*14ad0*/  FMUL.FTZ R49, R49, UR8 ;  /* 0x0000000831317c20 */ /* 0x000fe20008410000 */
[----:B------:R-:W-:Y:S01]  /*14ae0*/  HGMMA.64x16x16.F32.BF16 R40, gdesc[UR4], R40, gsb0 ;  /* 0x00200000042879f0 */ /* 0x000fe20008001828 */
[----:B------:R-:W-:Y:S01]  /*14af0*/  R2UR UR6, R6 ;  /* 0x00000000060672ca */ /* 0x000fe200000e0000 */
[----:B------:R-:W-:Y:S01]  /*14b00*/  UMOV UR4, UR36 ;  /* 0x0000002400047c82 */ /* 0x000fe20008000000 */
[----:B------:R-:W-:Y:S01]  /*14b10*/  R2UR UR7, R7 ;  /* 0x00000000070772ca */ /* 0x000fe200000e0000 */
[----:B------:R-:W-:Y:S01]  /*14b20*/  UMOV UR5, UR37 ;  /* 0x0000002500057c82 */ /* 0x000fe20008000000 */
[----:B------:R-:W-:Y:S01]  /*14b30*/  FMUL.FTZ R52, R52, UR8 ;  /* 0x0000000834347c20 */ /* 0x000fe20008410000 */
[----:B------:R1:W-:Y:S01]  /*14b40*/  MUFU.TANH R77, R5 ;  /* 0x00000005004d7308 */ /* 0x0003e20000002400 */
[----:B------:R-:W-:Y:S01]  /*14b50*/  FMUL.FTZ R50, R51, UR8 ;  /* 0x0000000833327c20 */ /* 0x000fe20008410000 */
[----:B------:R-:W-:Y:S01]  /*14b60*/  FMUL.FTZ R51, R53, UR8 ;  /* 0x0000000835337c20 */ /* 0x000fe20008410000 */
[----:B------:R-:W-:-:S05]  /*14b70*/  FMUL.FTZ R55, R55, UR8 ;  /* 0x0000000837377c20 */ /* 0x000fca0008410000 */
[----:B------:R-:W0:Y:S01]  /*14b80*/  MUFU.TANH R59, R59 ;  /* 0x0000003b003b7308 */ /* 0x000e220000002400 */
[----:B-1----:R-:W-:-:S05]  /*14b90*/  IADD3 R5, R156, 0x70, -R223 ;  /* 0x000000709c057810 */ /* 0x002fca0007ffe8df */
[----:B------:R-:W-:Y:S02]  /*14ba0*/  IMAD R6, R154, -0x70, R5 ;  /* 0xffffff909a067824 */ /* 0x000fe400078e0205 */
[----:B------:R-:W-:Y:S01]  /*14bb0*/  IMAD.MOV.U32 R5, RZ, RZ, 0x40000040 ;  /* 0x40000040ff057424 */ /* 0x000fe200078e00ff */
[----:B------:R-:W1:Y:S02]  /*14bc0*/  MUFU.TANH R71, R71 ;  /* 0x0000004700477308 */ /* 0x000e640000002400 */
[C---:B------:R-:W-:Y:S02]  /*14bd0*/  ISETP.GT.AND P4, PT, R6.reuse, RZ, PT ;  /* 0x000000ff0600720c */ /* 0x040fe40003f84270 */
[C---:B------:R-:W-:Y:S02]  /*14be0*/  ISETP.GT.AND P2, PT, R6.reuse, 0x1, PT ;  /* 0x000000010600780c */ /* 0x040fe40003f44270 */
[----:B------:R-:W-:Y:S02]  /*14bf0*/  ISETP.GT.AND P3, PT, R6, 0x8, PT ;  /* 0x000000080600780c */ /* 0x000fe40003f64270 */
[----:B------:R-:W-:Y:S01]  /*14c00*/  FSEL R54, R9, -INF , P4 ;  /* 0xff80000009367808 */ /* 0x000fe20002000000 */
[----:B------:R-:W1:Y:S01]  /*14c10*/  MUFU.TANH R57, R57 ;  /* 0x0000003900397308 */ /* 0x000e620000002400 */
[----:B------:R-:W-:-:S02]  /*14c20*/  FSEL R9, R10, -INF , P2 ;  /* 0xff8000000a097808 */ /* 0x000fc40001000000 */
[----:B--2---:R-:W-:Y:S02]  /*14c30*/  FSEL R58, R11, -INF , P3 ;  /* 0xff8000000b3a7808 */ /* 0x004fe40001800000 */
[----:B------:R-:W-:Y:S02]  /*14c40*/  ISETP.GT.AND P6, PT, R6, 0x9, PT ;  /* 0x000000090600780c */ /* 0x000fe40003fc4270 */
[----:B------:R-:W-:Y:S01]  /*14c50*/  FMNMX.FTZ R11, R54, R9, !PT ;  /* 0x00000009360b7209 */ /* 0x000fe20007810000 */
[----:B------:R-:W2:Y:S01]  /*14c60*/  MUFU.TANH R48, R48 ;  /* 0x0000003000307308 */ /* 0x000ea20000002400 */
[----:B------:R-:W-:Y:S02]  /*14c70*/  ISETP.GT.AND P5, PT, R6, 0x10, PT ;  /* 0x000000100600780c */ /* 0x000fe40003fa4270 */
[----:B---3--:R-:W-:Y:S02]  /*14c80*/  FSEL R60, R13, -INF , P6 ;  /* 0xff8000000d3c7808 */ /* 0x008fe40003000000 */
[----:B------:R-:W-:-:S02]  /*14c90*/  FMNMX.FTZ R11, R58, R11, !PT ;  /* 0x0000000b3a0b7209 */ /* 0x000fc40007810000 */
[----:B----4-:R-:W-:Y:S01]  /*14ca0*/  FSEL R8, R8, -INF , P4 ;  /* 0xff80000008087808 */ /* 0x010fe20002000000 */
[----:B------:R-:W3:Y:S01]  /*14cb0*/  MUFU.TANH R49, R49 ;  /* 0x0000003100317308 */ /* 0x000ee20000002400 */
[----:B------:R-:W-:Y:S02]  /*14cc0*/  ISETP.GT.AND P4, PT, R6, 0x11, PT ;  /* 0x000000110600780c */ /* 0x000fe40003f84270 */
[----:B-----5:R-:W-:Y:S01]  /*14cd0*/  FSEL R62, R15, -INF , P5 ;  /* 0xff8000000f3e7808 */ /* 0x020fe20002800000 */
[----:B------:R-:W-:Y:S02]  /*14ce0*/  WARPGROUP.DEPBAR.LE gsb0, 0x0 ;  /* 0x00008000000079c5 */ /* 0x000fe40000010000 */
[----:B------:R-:W-:Y:S01]  /*14cf0*/  WARPGROUP.ARRIVE ;  /* 0x00000000000079c5 */ /* 0x000fe20000000000 */
[----:B------:R-:W-:Y:S01]  /*14d00*/  FMNMX.FTZ R11, R60, R11, !PT ;  /* 0x0000000b3c0b7209 */ /* 0x000fe20007810000 */
[----:B------:R-:W-:Y:S01]  /*14d10*/  FMUL.FTZ R53, R40, UR8 ;  /* 0x0000000828357c20 */ /* 0x000fe20008410000 */
[----:B------:R-:W-:Y:S01]  /*14d20*/  FSEL R7, R12, -INF , P2 ;  /* 0xff8000000c077808 */ /* 0x000fe20001000000 */
[----:B------:R-:W4:Y:S01]  /*14d30*/  MUFU.TANH R52, R52 ;  /* 0x0000003400347308 */ /* 0x000f220000002400 */
[----:B------:R-:W-:Y:S01]  /*14d40*/  ISETP.GT.AND P2, PT, R6, 0x18, PT ;  /* 0x000000180600780c */ /* 0x000fe20003f44270 */
[----:B------:R-:W-:Y:S01]  /*14d50*/  HGMMA.64x16x16.F32.BF16 R32, gdesc[UR4], R32, gsb0 ;  /* 0x00200000042079f0 */ /* 0x000fe20008001820 */
[----:B------:R-:W-:Y:S01]  /*14d60*/  R2UR UR6, R4 ;  /* 0x00000000040672ca */ /* 0x000fe200000e0000 */
[----:B------:R-:W-:Y:S01]  /*14d70*/  UMOV UR4, UR36 ;  /* 0x0000002400047c82 */ /* 0x000fe20008000000 */
[----:B------:R-:W-:Y:S01]  /*14d80*/  R2UR UR7, R5 ;  /* 0x00000000050772ca */ /* 0x000fe200000e0000 */
[----:B------:R-:W-:Y:S01]  /*14d90*/  UMOV UR5, UR37 ;  /* 0x0000002500057c82 */ /* 0x000fe20008000000 */
[----:B------:R-:W-:Y:S01]  /*14da0*/  FSEL R68, R21, -INF , P4 ;  /* 0xff80000015447808 */ /* 0x000fe20002000000 */
[----:B------:R5:W4:Y:S01]  /*14db0*/  MUFU.TANH R76, R63 ;  /* 0x0000003f004c7308 */ /* 0x000b220000002400 */
[----:B------:R-:W-:Y:S01]  /*14dc0*/  FMNMX.FTZ R13, R62, R11, !PT ;  /* 0x0000000b3e0d7209 */ /* 0x000fe20007810000 */
[----:B------:R-:W-:Y:S01]  /*14dd0*/  FMUL.FTZ R41, R41, UR8 ;  /* 0x0000000829297c20 */ /* 0x000fe20008410000 */
[----:B------:R-:W-:Y:S01]  /*14de0*/  FSEL R10, R20, -INF , P3 ;  /* 0xff800000140a7808 */ /* 0x000fe20001800000 */
[----:B------:R-:W-:Y:S01]  /*14df0*/  FMUL.FTZ R44, R44, UR8 ;  /* 0x000000082c2c7c20 */ /* 0x000fe20008410000 */
[----:B------:R-:W-:Y:S01]  /*14e00*/  ISETP.GT.AND P3, PT, R6, 0x19, PT ;  /* 0x000000190600780c */ /* 0x000fe20003f64270 */
[----:B------:R-:W-:Y:S01]  /*14e10*/  FMUL.FTZ R45, R45, UR8 ;  /* 0x000000082d2d7c20 */ /* 0x000fe20008410000 */
[----:B------:R-:W-:Y:S01]  /*14e20*/  FSEL R64, R64, -INF , P2 ;  /* 0xff80000040407808 */ /* 0x000fe20001000000 */
[----:B------:R-:W4:Y:S01]  /*14e30*/  MUFU.TANH R51, R51 ;  /* 0x0000003300337308 */ /* 0x000f220000002400 */
[----:B------:R-:W-:Y:S01]  /*14e40*/  FMNMX.FTZ R13, R68, R13, !PT ;  /* 0x0000000d440d7209 */ /* 0x000fe20007810000 */
[----:B-----5:R-:W-:Y:S01]  /*14e50*/  FMUL.FTZ R63, R42, UR8 ;  /* 0x000000082a3f7c20 */ /* 0x020fe20008410000 */
[----:B------:R-:W-:Y:S01]  /*14e60*/  FSEL R12, R14, -INF , P6 ;  /* 0xff8000000e0c7808 */ /* 0x000fe20003000000 */
[----:B------:R-:W-:Y:S01]  /*14e70*/  FMUL.FTZ R46, R46, UR8 ;  /* 0x000000082e2e7c20 */ /* 0x000fe20008410000 */
[----:B------:R-:W-:Y:S01]  /*14e80*/  ISETP.GT.AND P6, PT, R6, 0x20, PT ;  /* 0x000000200600780c */ /* 0x000fe20003fc4270 */
[----:B------:R-:W-:Y:S01]  /*14e90*/  FMUL.FTZ R43, R43, UR8 ;  /* 0x000000082b2b7c20 */ /* 0x000fe20008410000 */
[----:B------:R-:W-:Y:S01]  /*14ea0*/  FSEL R66, R66, -INF , P3 ;  /* 0xff80000042427808 */ /* 0x000fe20001800000 */
[----:B------:R-:W5:Y:S01]  /*14eb0*/  MUFU.TANH R53, R53 ;  /* 0x0000003500357308 */ /* 0x000f620000002400 */
[----:B------:R-:W-:Y:S01]  /*14ec0*/  FMNMX.FTZ R13, R64, R13, !PT ;  /* 0x0000000d400d7209 */ /* 0x000fe20007810000 */
[----:B------:R-:W-:Y:S01]  /*14ed0*/  FMUL.FTZ R47, R47, UR8 ;  /* 0x000000082f2f7c20 */ /* 0x000fe20008410000 */
[----:B------:R-:W-:-:S02]  /*14ee0*/  FSEL R14, R72, -INF , P5 ;  /* 0xff800000480e7808 */ /* 0x000fc40002800000 */
[----:B------:R-:W-:Y:S02]  /*14ef0*/  ISETP.GT.AND P5, PT, R6, 0x21, PT ;  /* 0x000000210600780c */ /* 0x000fe40003fa4270 */
[----:B------:R-:W-:Y:S01]  /*14f00*/  FSEL R74, R67, -INF , P6 ;  /* 0xff800000434a7808 */ /* 0x000fe20003000000 */
[----:B------:R-:W5:Y:S01]  /*14f10*/  MUFU.TANH R50, R50 ;  /* 0x0000003200327308 */ /* 0x000f620000002400 */
[----:B------:R-:W-:Y:S01]  /*14f20*/  FMNMX.FTZ R13, R66, R13, !PT ;  /* 0x0000000d420d7209 */ /* 0x000fe20007810000 */
[--C-:B------:R-:W-:Y:S01]  /*14f30*/  IMAD.MOV.U32 R67, RZ, RZ, R119.reuse ;  /* 0x000000ffff437224 */ /* 0x100fe200078e0077 */
[----:B------:R-:W-:Y:S01]  /*14f40*/  FSEL R20, R65, -INF , P4 ;  /* 0xff80000041147808 */ /* 0x000fe20002000000 */
[----:B------:R-:W-:Y:S01]  /*14f50*/  IMAD.MOV.U32 R65, RZ, RZ, R119 ;  /* 0x000000ffff417224 */ /* 0x000fe200078e0077 */
[----:B------:R-:W-:Y:S02]  /*14f60*/  ISETP.GT.AND P4, PT, R6, 0x28, PT ;  /* 0x000000280600780c */ /* 0x000fe40003f84270 */
[----:B------:R-:W-:Y:S01]  /*14f70*/  FSEL R78, R56, -INF , P5 ;  /* 0xff800000384e7808 */ /* 0x000fe20002800000 */
[----:B------:R3:W-:Y:S01]  /*14f80*/  MUFU.TANH R96, R44 ;  /* 0x0000002c00607308 */ /* 0x0007e20000002400 */
[----:B------:R-:W-:-:S02]  /*14f90*/  FMNMX.FTZ R15, R74, R13, !PT ;  /* 0x0000000d4a0f7209 */ /* 0x000fc40007810000 */
[----:B0-----:R-:W-:Y:S02]  /*14fa0*/  FSEL R40, R70, -INF , P2 ;  /* 0xff80000046287808 */ /* 0x001fe40001000000 */
[----:B------:R-:W-:Y:S02]  /*14fb0*/  ISETP.GT.AND P2, PT, R6, 0x29, PT ;  /* 0x000000290600780c */ /* 0x000fe40003f44270 */
[----:B------:R-:W-:Y:S01]  /*14fc0*/  FSEL R80, R59, -INF , P4 ;  /* 0xff8000003b507808 */ /* 0x000fe20002000000 */
[----:B------:R-:W0:Y:S01]  /*14fd0*/  MUFU.TANH R41, R41 ;  /* 0x0000002900297308 */ /* 0x000e220000002400 */
[----:B------:R-:W-:Y:S01]  /*14fe0*/  FMNMX.FTZ R15, R78, R15, !PT ;  /* 0x0000000f4e0f7209 */ /* 0x000fe20007810000 */
[--C-:B------:R-:W-:Y:S01]  /*14ff0*/  IMAD.MOV.U32 R59, RZ, RZ, R119.reuse ;  /* 0x000000ffff3b7224 */ /* 0x100fe200078e0077 */
[----:B-1----:R-:W-:Y:S01]  /*15000*/  FSEL R42, R71, -INF , P3 ;  /* 0xff800000472a7808 */ /* 0x002fe20001800000 */
[----:B------:R-:W-:Y:S01]  /*15010*/  IMAD.MOV.U32 R71, RZ, RZ, R119 ;  /* 0x000000ffff477224 */ /* 0x000fe200078e0077 */
[----:B------:R-:W-:Y:S01]  /*15020*/  ISETP.GT.AND P3, PT, R6, 0x30, PT ;  /* 0x000000300600780c */ /* 0x000fe20003f64270 */
[----:B------:R-:W-:-:S02]  /*15030*/  WARPGROUP.DEPBAR.LE gsb0, 0x0 ;  /* 0x00008000000079c5 */ /* 0x000fc40000010000 */
[----:B------:R-:W-:Y:S01]  /*15040*/  WARPGROUP.ARRIVE ;  /* 0x00000000000079c5 */ /* 0x000fe20000000000 */
[----:B------:R-:W-:Y:S01]  /*15050*/  FSEL R82, R57, -INF , P2 ;  /* 0xff80000039527808 */ /* 0x000fe20001000000 */
[----:B------:R-:W-:Y:S01]  /*15060*/  FMUL.FTZ R5, R32, UR8 ;  /* 0x0000000820057c20 */ /* 0x000fe20008410000 */
[----:B------:R-:W-:Y:S01]  /*15070*/  FMNMX.FTZ R15, R80, R15, !PT ;  /* 0x0000000f500f7209 */ /* 0x000fe20007810000 */
[----:B------:R-:W1:Y:S01]  /*15080*/  MUFU.TANH R61, R61 ;  /* 0x0000003d003d7308 */ /* 0x000e620000002400 */
[----:B------:R-:W-:Y:S01]  /*15090*/  FSEL R32, R69, -INF , P6 ;  /* 0xff80000045207808 */ /* 0x000fe20003000000 */
[----:B------:R-:W-:Y:S01]  /*150a0*/  HGMMA.64x16x16.F32.BF16 R24, gdesc[UR4], R24, gsb0 ;  /* 0x00200000041879f0 */ /* 0x000fe20008001818 */
[----:B------:R-:W-:Y:S01]  /*150b0*/  ISETP.GT.AND P6, PT, R6, 0x31, PT ;  /* 0x000000310600780c */ /* 0x000fe20003fc4270 */
[----:B------:R-:W-:Y:S01]  /*150c0*/  FMUL.FTZ R11, R34, UR8 ;  /* 0x00000008220b7c20 */ /* 0x000fe20008410000 */
[----:B--2---:R-:W-:Y:S01]  /*150d0*/  FSEL R84, R48, -INF , P3 ;  /* 0xff80000030547808 */ /* 0x004fe20001800000 */
[----:B------:R-:W-:Y:S01]  /*150e0*/  FMUL.FTZ R33, R33, UR8 ;  /* 0x0000000821217c20 */ /* 0x000fe20008410000 */
[----:B------:R-:W-:Y:S01]  /*150f0*/  FMNMX.FTZ R15, R82, R15, !PT ;  /* 0x0000000f520f7209 */ /* 0x000fe20007810000 */
[----:B------:R-:W2:Y:S01]  /*15100*/  MUFU.TANH R55, R55 ;  /* 0x0000003700377308 */ /* 0x000ea20000002400 */
[----:B---3--:R-:W-:Y:S01]  /*15110*/  FSEL R44, R73, -INF , P5 ;  /* 0xff800000492c7808 */ /* 0x008fe20002800000 */
[----:B------:R-:W-:Y:S01]  /*15120*/  FMUL.FTZ R13, R36, UR8 ;  /* 0x00000008240d7c20 */ /* 0x000fe20008410000 */
[----:B------:R-:W-:Y:S01]  /*15130*/  ISETP.GT.AND P5, PT, R6, 0x38, PT ;  /* 0x000000380600780c */ /* 0x000fe20003fa4270 */
[----:B------:R-:W-:Y:S01]  /*15140*/  FMUL.FTZ R37, R37, UR8 ;  /* 0x0000000825257c20 */ /* 0x000fe20008410000 */
[----:B------:R-:W-:Y:S01]  /*15150*/  FSEL R86, R49, -INF , P6 ;  /* 0xff80000031567808 */ /* 0x000fe20003000000 */
[----:B------:R-:W-:Y:S01]  /*15160*/  FMUL.FTZ R35, R35, UR8 ;  /* 0x0000000823237c20 */ /* 0x000fe20008410000 */
[----:B------:R-:W-:Y:S01]  /*15170*/  FMNMX.FTZ R21, R84, R15, !PT ;  /* 0x0000000f54157209 */ /* 0x000fe20007810000 */
[----:B------:R3:W-:Y:S01]  /*15180*/  MUFU.TANH R4, R46 ;  /* 0x0000002e00047308 */ /* 0x0007e20000002400 */
[----:B------:R-:W-:Y:S01]  /*15190*/  FSEL R34, R75, -INF , P4 ;  /* 0xff8000004b227808 */ /* 0x000fe20002000000 */
[----:B------:R-:W-:Y:S01]  /*151a0*/  FMUL.FTZ R15, R38, UR8 ;  /* 0x00000008260f7c20 */ /* 0x000fe20008410000 */
[----:B------:R-:W-:Y:S01]  /*151b0*/  ISETP.GT.AND P4, PT, R6, 0x39, PT ;  /* 0x000000390600780c */ /* 0x000fe20003f84270 */
[----:B------:R-:W-:Y:S01]  /*151c0*/  ULDC UR4, c[0x0][0x988] ;  /* 0x0002620000047ab9 */ /* 0x000fe20000000800 */
[----:B----4-:R-:W-:Y:S01]  /*151d0*/  FSEL R88, R52, -INF , P5 ;  /* 0xff80000034587808 */ /* 0x010fe20002800000 */
[----:B------:R-:W-:Y:S01]  /*151e0*/  FMUL.FTZ R39, R39, UR8 ;  /* 0x0000000827277c20 */ /* 0x000fe20008410000 */
[----:B------:R-:W-:Y:S01]  /*151f0*/  FMNMX.FTZ R21, R86, R21, !PT ;  /* 0x0000001556157209 */ /* 0x000fe20007810000 */
[----:B------:R-:W4:Y:S01]  /*15200*/  MUFU.TANH R45, R45 ;  /* 0x0000002d002d7308 */ /* 0x000f220000002400 */
[----:B---3--:R-:W-:Y:S01]  /*15210*/  FSEL R46, R76, -INF , P2 ;  /* 0xff8000004c2e7808 */ /* 0x008fe20001000000 */
[--C-:B------:R-:W-:Y:S01]  /*15220*/  IMAD.MOV.U32 R75, RZ, RZ, R119.reuse ;  /* 0x000000ffff4b7224 */ /* 0x100fe200078e0077 */
[----:B------:R-:W-:Y:S01]  /*15230*/  ISETP.GT.AND P2, PT, R6, 0x40, PT ;  /* 0x000000400600780c */ /* 0x000fe20003f44270 */
[--C-:B------:R-:W-:Y:S01]  /*15240*/  IMAD.MOV.U32 R73, RZ, RZ, R119.reuse ;  /* 0x000000ffff497224 */ /* 0x100fe200078e0077 */
[----:B------:R-:W-:Y:S01]  /*15250*/  FSEL R90, R51, -INF , P4 ;  /* 0xff800000335a7808 */ /* 0x000fe20002000000 */
[--C-:B------:R-:W-:Y:S01]  /*15260*/  IMAD.MOV.U32 R69, RZ, RZ, R119.reuse ;  /* 0x000000ffff457224 */ /* 0x100fe200078e0077 */
[----:B------:R-:W-:Y:S01]  /*15270*/  FMNMX.FTZ R49, R88, R21, !PT ;  /* 0x0000001558317209 */ /* 0x000fe20007810000 */
[----:B------:R-:W3:Y:S01]  /*15280*/  MUFU.TANH R43, R43 ;  /* 0x0000002b002b7308 */ /* 0x000ee20000002400 */
[----:B------:R-:W-:Y:S01]  /*15290*/  FSEL R36, R77, -INF , P3 ;  /* 0xff8000004d247808 */ /* 0x000fe20001800000 */
[--C-:B------:R-:W-:Y:S01]  /*152a0*/  IMAD.MOV.U32 R77, RZ, RZ, R119.reuse ;  /* 0x000000ffff4d7224 */ /* 0x100fe200078e0077 */
[----:B------:R-:W-:Y:S01]  /*152b0*/  ISETP.GT.AND P3, PT, R6, 0x41, PT ;  /* 0x000000410600780c */ /* 0x000fe20003f64270 */
[--C-:B------:R-:W-:Y:S01]  /*152c0*/  IMAD.MOV.U32 R57, RZ, RZ, R119.reuse ;  /* 0x000000ffff397224 */ /* 0x100fe200078e0077 */
[----:B-----5:R-:W-:Y:S01]  /*152d0*/  FSEL R92, R53, -INF , P2 ;  /* 0xff800000355c7808 */ /* 0x020fe20001000000 */
[--C-:B------:R-:W-:Y:S01]  /*152e0*/  IMAD.MOV.U32 R53, RZ, RZ, R119.reuse ;  /* 0x000000ffff357224 */ /* 0x100fe200078e0077 */
[----:B------:R-:W-:Y:S01]  /*152f0*/  FMNMX.FTZ R49, R90, R49, !PT ;  /* 0x000000315a317209 */ /* 0x000fe20007810000 */
[----:B------:R-:W5:Y:S01]  /*15300*/  MUFU.TANH R5, R5 ;  /* 0x0000000500057308 */ /* 0x000f620000002400 */
[----:B------:R-:W-:Y:S01]  /*15310*/  FSEL R48, R50, -INF , P6 ;  /* 0xff80000032307808 */ /* 0x000fe20003000000 */
[----:B------:R-:W-:Y:S01]  /*15320*/  IMAD.MOV.U32 R51, RZ, RZ, R119 ;  /* 0x000000ffff337224 */ /* 0x000fe200078e0077 */
[----:B------:R-:W-:-:S02]  /*15330*/  ISETP.GT.AND P6, PT, R6, 0x48, PT ;  /* 0x000000480600780c */ /* 0x000fc40003fc4270 */
[----:B0-----:R-:W-:Y:S02]  /*15340*/  FSEL R94, R41, -INF , P3 ;  /* 0xff800000295e7808 */ /* 0x001fe40001800000 */
[----:B------:R-:W-:Y:S01]  /*15350*/  FMNMX.FTZ R49, R92, R49, !PT ;  /* 0x000000315c317209 */ /* 0x000fe20007810000 */
[----:B------:R-:W0:Y:S01]  /*15360*/  MUFU.TANH R63, R63 ;  /* 0x0000003f003f7308 */ /* 0x000e220000002400 */
[----:B-1----:R-:W-:Y:S01]  /*15370*/  FSEL R50, R61, -INF , P5 ;  /* 0xff8000003d327808 */ /* 0x002fe20002800000 */
[--C-:B------:R-:W-:Y:S01]  /*15380*/  IMAD.MOV.U32 R61, RZ, RZ, R119.reuse ;  /* 0x000000ffff3d7224 */ /* 0x100fe200078e0077 */
[----:B------:R-:W-:Y:S02]  /*15390*/  ISETP.GT.AND P5, PT, R6, 0x49, PT ;  /* 0x000000490600780c */ /* 0x000fe40003fa4270 */
[----:B------:R-:W-:Y:S01]  /*153a0*/  FSEL R96, R96, -INF , P6 ;  /* 0xff80000060607808 */ /* 0x000fe20003000000 */
[----:B------:R-:W-:Y:S02]  /*153b0*/  WARPGROUP.DEPBAR.LE gsb0, 0x0 ;  /* 0x00008000000079c5 */ /* 0x000fe40000010000 */
[----:B------:R-:W1:Y:S01]  /*153c0*/  MUFU.TANH R33, R33 ;  /* 0x0000002100217308 */ /* 0x000e620000002400 */
[----:B------:R-:W-:Y:S01]  /*153d0*/  FMNMX.FTZ R49, R94, R49, !PT ;  /* 0x000000315e317209 */ /* 0x000fe20007810000 */
[----:B------:R-:W-:Y:S01]  /*153e0*/  FMUL.FTZ R21, R24, UR8 ;  /* 0x0000000818157c20 */ /* 0x000fe20008410000 */
[----:B--2---:R-:W-:Y:S01]  /*153f0*/  FSEL R38, R55, -INF , P4 ;  /* 0xff80000037267808 */ /* 0x004fe20002000000 */
[----:B------:R-:W-:Y:S01]  /*15400*/  FMUL.FTZ R25, R25, UR8 ;  /* 0x0000000819197c20 */ /* 0x000fe20008410000 */
[----:B------:R-:W-:Y:S01]  /*15410*/  ISETP.GT.AND P4, PT, R6, 0x50, PT ;  /* 0x000000500600780c */ /* 0x000fe20003f84270 */
[----:B------:R-:W-:Y:S01]  /*15420*/  FMUL.FTZ R41, R28, UR8 ;  /* 0x000000081c297c20 */ /* 0x000fe20008410000 */
[----:B----4-:R-:W-:Y:S01]  /*15430*/  FSEL R98, R45, -INF , P5 ;  /* 0xff8000002d627808 */ /* 0x010fe20002800000 */
[----:B------:R-:W2:Y:S01]  /*15440*/  MUFU.TANH R13, R13 ;  /* 0x0000000d000d7308 */ /* 0x000ea20000002400 */
[----:B------:R-:W-:Y:S01]  /*15450*/  FMNMX.FTZ R49, R96, R49, !PT ;  /* 0x0000003160317209 */ /* 0x000fe20007810000 */
[----:B------:R-:W-:Y:S01]  /*15460*/  FMUL.FTZ R29, R29, UR8 ;  /* 0x000000081d1d7c20 */ /* 0x000fe20008410000 */
[----:B---3--:R-:W-:Y:S01]  /*15470*/  FSEL R52, R43, -INF , P3 ;  /* 0xff8000002b347808 */ /* 0x008fe20001800000 */
[----:B------:R-:W-:Y:S01]  /*15480*/  FMUL.FTZ R26, R26, UR8 ;  /* 0x000000081a1a7c20 */ /* 0x000fe20008410000 */
[----:B------:R-:W-:Y:S01]  /*15490*/  ISETP.GT.AND P3, PT, R6, 0x51, PT ;  /* 0x000000510600780c */ /* 0x000fe20003f64270 */
[----:B------:R-:W-:Y:S01]  /*154a0*/  FMUL.FTZ R27, R27, UR8 ;  /* 0x000000081b1b7c20 */ /* 0x000fe20008410000 */
[----:B-----5:R-:W-:Y:S01]  /*154b0*/  FSEL R100, R5, -INF , P4 ;  /* 0xff80000005647808 */ /* 0x020fe20002000000 */
[----:B------:R-:W3:Y:S01]  /*154c0*/  MUFU.TANH R47, R47 ;  /* 0x0000002f002f7308 */ /* 0x000ee20000002400 */
[----:B------:R-:W-:Y:S01]  /*154d0*/  FMNMX.FTZ R49, R98, R49, !PT ;  /* 0x0000003162317209 */ /* 0x000fe20007810000 */
[----:B------:R-:W-:Y:S01]  /*154e0*/  IMAD.U32 R5, RZ, RZ, UR4 ;  /* 0x00000004ff057e24 */ /* 0x000fe2000f8e00ff */
[----:B0-----:R-:W-:Y:S01]  /*154f0*/  FSEL R24, R63, -INF , P2 ;  /* 0xff8000003f187808 */ /* 0x001fe20001000000 */
[----:B------:R-:W-:Y:S01]  /*15500*/  FMUL.FTZ R30, R30, UR8 ;  /* 0x000000081e1e7c20 */ /* 0x000fe20008410000 */
[----:B------:R-:W-:Y:S01]  /*15510*/  ISETP.GT.AND P2, PT, R6, 0x58, PT ;  /* 0x000000580600780c */ /* 0x000fe20003f44270 */
[----:B------:R-:W-:Y:S01]  /*15520*/  FMUL.FTZ R31, R31, UR8 ;  /* 0x000000081f1f7c20 */ /* 0x000fe20008410000 */
[----:B-1----:R-:W-:Y:S01]  /*15530*/  FSEL R102, R33, -INF , P3 ;  /* 0xff80000021667808 */ /* 0x002fe20001800000 */
[----:B------:R-:W0:Y:S01]  /*15540*/  MUFU.TANH R37, R37 ;  /* 0x0000002500257308 */ /* 0x000e220000002400 */
[----:B------:R-:W-:Y:S01]  /*15550*/  FMNMX.FTZ R49, R100, R49, !PT ;  /* 0x0000003164317209 */ /* 0x000fe20007810000 */
[--C-:B------:R-:W-:Y:S01]  /*15560*/  IMAD.MOV.U32 R63, RZ, RZ, R119.reuse ;  /* 0x000000ffff3f7224 */ /* 0x100fe200078e0077 */
[----:B------:R-:W-:Y:S01]  /*15570*/  FSEL R28, R4, -INF , P6 ;  /* 0xff800000041c7808 */ /* 0x000fe20003000000 */
[----:B------:R-:W-:Y:S01]  /*15580*/  IMAD.MOV.U32 R55, RZ, RZ, R119 ;  /* 0x000000ffff377224 */ /* 0x000fe200078e0077 */
[----:B------:R-:W-:-:S02]  /*15590*/  ISETP.GT.AND P6, PT, R6, 0x59, PT ;  /* 0x000000590600780c */ /* 0x000fc40003fc4270 */
[----:B--2---:R-:W-:Y:S01]  /*155a0*/  FSEL R104, R13, -INF , P2 ;  /* 0xff8000000d687808 */ /* 0x004fe20001000000 */
[----:B------:R-:W1:Y:S01]  /*155b0*/  MUFU.TANH R11, R11 ;  /* 0x0000000b000b7308 */ /* 0x000e620000002400 */
[----:B------:R-:W-:Y:S02]  /*155c0*/  FMNMX.FTZ R49, R102, R49, !PT ;  /* 0x0000003166317209 */ /* 0x000fe40007810000 */
[----:B---3--:R-:W-:Y:S01]  /*155d0*/  FSEL R56, R47, -INF , P5 ;  /* 0xff8000002f387808 */ /* 0x008fe20002800000 */
[----:B------:R-:W-:Y:S01]  /*155e0*/  IMAD.MOV.U32 R47, RZ, RZ, R119 ;  /* 0x000000ffff2f7224 */ /* 0x000fe200078e0077 */
[----:B------:R-:W-:Y:S02]  /*155f0*/  ISETP.GT.AND P5, PT, R6, 0x60, PT ;  /* 0x000000600600780c */ /* 0x000fe40003fa4270 */
[----:B------:R-:W-:Y:S01]  /*15600*/  FMNMX.FTZ R49, R104, R49, !PT ;  /* 0x0000003168317209 */ /* 0x000fe20007810000 */
[----:B------:R-:W2:Y:S01]  /*15610*/  MUFU.TANH R21, R21 ;  /* 0x0000001500157308 */ /* 0x000ea20000002400 */
[----:B0-----:R-:W-:-:S04]  /*15620*/  FSEL R106, R37, -INF , P6 ;  /* 0xff800000256a7808 */ /* 0x001fc80003000000 */
[----:B------:R-:W-:-:S03]  /*15630*/  FMNMX.FTZ R49, R106, R49, !PT ;  /* 0x000000316a317209 */ /* 0x000fc60007810000 */
[----:B------:R-:W0:Y:S01]  /*15640*/  MUFU.TANH R35, R35 ;  /* 0x0000002300237308 */ /* 0x000e220000002400 */
[----:B-1----:R-:W-:Y:S02]  /*15650*/  FSEL R70, R11, -INF , P4 ;  /* 0xff8000000b467808 */ /* 0x002fe40002000000 */
[----:B------:R-:W-:-:S05]  /*15660*/  ISETP.GT.AND P4, PT, R6, 0x61, PT ;  /* 0x000000610600780c */ /* 0x000fca0003f84270 */
[----:B------:R-:W1:Y:S01]  /*15670*/  MUFU.TANH R25, R25 ;  /* 0x0000001900197308 */ /* 0x000e620000002400 */
[----:B--2---:R-:W-:-:S04]  /*15680*/  FSEL R108, R21, -INF , P5 ;  /* 0xff800000156c7808 */ /* 0x004fc80002800000 */
[----:B------:R-:W-:-:S03]  /*15690*/  FMNMX.FTZ R49, R108, R49, !PT ;  /* 0x000000316c317209 */ /* 0x000fc60007810000 */
[----:B------:R-:W2:Y:S01]  /*156a0*/  MUFU.TANH R15, R15 ;  /* 0x0000000f000f7308 */ /* 0x000ea20000002400 */
[----:B0-----:R-:W-:Y:S02]  /*156b0*/  FSEL R72, R35, -INF , P3 ;  /* 0xff80000023487808 */ /* 0x001fe40001800000 */
[----:B------:R-:W-:-:S05]  /*156c0*/  ISETP.GT.AND P3, PT, R6, 0x68, PT ;  /* 0x000000680600780c */ /* 0x000fca0003f64270 */
[----:B------:R-:W0:Y:S01]  /*156d0*/  MUFU.TANH R41, R41 ;  /* 0x0000002900297308 */ /* 0x000e220000002400 */
[----:B-1----:R-:W-:-:S04]  /*156e0*/  FSEL R110, R25, -INF , P4 ;  /* 0xff800000196e7808 */ /* 0x002fc80002000000 */
[----:B------:R-:W-:-:S03]  /*156f0*/  FMNMX.FTZ R49, R110, R49, !PT ;  /* 0x000000316e317209 */ /* 0x000fc60007810000 */
[----:B------:R-:W1:Y:S01]  /*15700*/  MUFU.TANH R29, R29 ;  /* 0x0000001d001d7308 */ /* 0x000e620000002400 */
[----:B--2---:R-:W-:Y:S02]  /*15710*/  FSEL R76, R15, -INF , P2 ;  /* 0xff8000000f4c7808 */ /* 0x004fe40001000000 */
[----:B------:R-:W-:-:S05]  /*15720*/  ISETP.GT.AND P2, PT, R6, 0x69, PT ;  /* 0x000000690600780c */ /* 0x000fca0003f44270 */
[----:B------:R-:W2:Y:S01]  /*15730*/  MUFU.TANH R39, R39 ;  /* 0x0000002700277308 */ /* 0x000ea20000002400 */
[----:B0-----:R-:W-:-:S04]  /*15740*/  FSEL R112, R41, -INF , P3 ;  /* 0xff80000029707808 */ /* 0x001fc80001800000 */
[----:B------:R-:W-:-:S03]  /*15750*/  FMNMX.FTZ R49, R112, R49, !PT ;  /* 0x0000003170317209 */ /* 0x000fc60007810000 */
[----:B------:R2:W0:Y:S01]  /*15760*/  MUFU.TANH R6, R26 ;  /* 0x0000001a00067308 */ /* 0x0004220000002400 */
[----:B-1----:R-:W-:-:S04]  /*15770*/  FSEL R114, R29, -INF , P2 ;  /* 0xff8000001d727808 */ /* 0x002fc80001000000 */
[----:B------:R-:W-:-:S03]  /*15780*/  FMNMX.FTZ R49, R114, R49, !PT ;  /* 0x0000003172317209 */ /* 0x000fc60007810000 */
[----:B------:R-:W1:Y:S01]  /*15790*/  MUFU.TANH R27, R27 ;  /* 0x0000001b001b7308 */ /* 0x000e620000002400 */
[----:B--2---:R-:W-:Y:S01]  /*157a0*/  FSEL R26, R39, -INF , P6 ;  /* 0xff800000271a7808 */ /* 0x004fe20003000000 */
[----:B------:R-:W2:Y:S06]  /*157b0*/  SHFL.BFLY PT, R4, R49, 0x2, 0x1f ;  /* 0x0c401f0031047f89 */ /* 0x000eac00000e0000 */
[----:B------:R0:W3:Y:S08]  /*157c0*/  MUFU.TANH R29, R30 ;  /* 0x0000001e001d7308 */ /* 0x0000f00000002400 */
[----:B------:R-:W4:Y:S01]  /*157d0*/  MUFU.TANH R31, R31 ;  /* 0x0000001f001f7308 */ /* 0x000f220000002400 */
[----:B0-----:R-:W-:-:S02]  /*157e0*/  FSEL R30, R6, -INF , P5 ;  /* 0xff800000061e7808 */ /* 0x001fc40002800000 */
[----:B--2---:R-:W-:Y:S01]  /*157f0*/  FMNMX.FTZ R11, R49, R4, !PT ;  /* 0x00000004310b7209 */ /* 0x004fe20007810000 */
[----:B------:R-:W-:-:S04]  /*15800*/  IMAD.MOV.U32 R49, RZ, RZ, R119 ;  /* 0x000000ffff317224 */ /* 0x000fc800078e0077 */
[----:B------:R-:W0:Y:S02]  /*15810*/  SHFL.BFLY PT, R4, R11, 0x1, 0x1f ;  /* 0x0c201f000b047f89 */ /* 0x000e2400000e0000 */
[----:B0-----:R-:W-:-:S04]  /*15820*/  FMNMX.FTZ R4, R11, R4, !PT ;  /* 0x000000040b047209 */ /* 0x001fc80007810000 */
[C---:B------:R-:W-:Y:S01]  /*15830*/  FSETP.NEU.FTZ.AND P0, PT, R4.reuse, -INF , PT ;  /* 0xff8000000400780b */ /* 0x040fe20003f1d000 */
[----:B------:R-:W-:-:S05]  /*15840*/  FMUL.FTZ R13, R4, R5 ;  /* 0x00000005040d7220 */ /* 0x000fca0000410000 */
[----:B------:R-:W-:Y:S02]  /*15850*/  FSEL R13, R13, RZ, P0 ;  /* 0x000000ff0d0d7208 */ /* 0x000fe40000000000 */
[----:B------:R-:W-:-:S03]  /*15860*/  ISETP.NE.AND P0, PT, R3, RZ, PT ;  /* 0x000000ff0300720c */ /* 0x000fc60003f05270 */
[--C-:B------:R-:W-:Y:S01]  /*15870*/  FFMA.FTZ R3, R9, R5, -R13.reuse ;  /* 0x0000000509037223 */ /* 0x100fe2000001080d */
[----:B------:R-:W-:Y:S01]  /*15880*/  FMNMX.FTZ R9, R8, R7, !PT ;  /* 0x0000000708097209 */ /* 0x000fe20007810000 */
[-CC-:B------:R-:W-:Y:S01]  /*15890*/  FFMA.FTZ R200, R54, R5.reuse, -R13.reuse ;  /* 0x0000000536c87223 */ /* 0x180fe2000001080d */
[----:B-1----:R-:W-:Y:S01]  /*158a0*/  FSEL R54, R27, -INF , P4 ;  /* 0xff8000001b367808 */ /* 0x002fe20002000000 */
[--C-:B------:R-:W-:Y:S01]  /*158b0*/  FFMA.FTZ R202, R58, R5, -R13.reuse ;  /* 0x000000053aca7223 */ /* 0x100fe2000001080d */
[----:B------:R-:W-:Y:S01]  /*158c0*/  FMNMX.FTZ R9, R10, R9, !PT ;  /* 0x000000090a097209 */ /* 0x000fe20007810000 */
[--C-:B------:R-:W-:Y:S01]  /*158d0*/  FFMA.FTZ R60, R60, R5, -R13.reuse ;  /* 0x000000053c3c7223 */ /* 0x100fe2000001080d */
[----:B---3--:R-:W-:Y:S01]  /*158e0*/  FSEL R58, R29, -INF , P3 ;  /* 0xff8000001d3a7808 */ /* 0x008fe20001800000 */
[----:B------:R-:W-:Y:S01]  /*158f0*/  MUFU.EX2 R200, R200 ;  /* 0x000000c800c87308 */ /* 0x000fe20000000800 */
[----:B------:R-:W-:Y:S01]  /*15900*/  FMNMX.FTZ R9, R12, R9, !PT ;  /* 0x000000090c097209 */ /* 0x000fe20007810000 */
[-CC-:B------:R-:W-:Y:S01]  /*15910*/  FFMA.FTZ R196, R62, R5.reuse, -R13.reuse ;  /* 0x000000053ec47223 */ /* 0x180fe2000001080d */
[-CC-:B------:R-:W-:Y:S01]  /*15920*/  FFMA.FTZ R68, R68, R5.reuse, -R13.reuse ;  /* 0x0000000544447223 */ /* 0x180fe2000001080d */
[--C-:B------:R-:W-:Y:S01]  /*15930*/  FFMA.FTZ R198, R64, R5, -R13.reuse ;  /* 0x0000000540c67223 */ /* 0x100fe2000001080d */
[----:B------:R-:W-:Y:S01]  /*15940*/  FMNMX.FTZ R9, R14, R9, !PT ;  /* 0x000000090e097209 */ /* 0x000fe20007810000 */
[-CC-:B------:R-:W-:Y:S01]  /*15950*/  FFMA.FTZ R66, R66, R5.reuse, -R13.reuse ;  /* 0x0000000542427223 */ /* 0x180fe2000001080d */
[--C-:B------:R-:W-:Y:S01]  /*15960*/  FFMA.FTZ R192, R74, R5, -R13.reuse ;  /* 0x000000054ac07223 */ /* 0x100fe2000001080d */
[----:B------:R-:W0:Y:S01]  /*15970*/  MUFU.EX2 R3, R3 ;  /* 0x0000000300037308 */ /* 0x000e220000000800 */
[----:B------:R-:W-:Y:S01]  /*15980*/  FMNMX.FTZ R11, R20, R9, !PT ;  /* 0x00000009140b7209 */ /* 0x000fe20007810000 */
[-CC-:B------:R-:W-:Y:S01]  /*15990*/  FFMA.FTZ R78, R78, R5.reuse, -R13.reuse ;  /* 0x000000054e4e7223 */ /* 0x180fe2000001080d */
[-CC-:B------:R-:W-:Y:S01]  /*159a0*/  FFMA.FTZ R194, R80, R5.reuse, -R13.reuse ;  /* 0x0000000550c27223 */ /* 0x180fe2000001080d */
[--C-:B------:R-:W-:Y:S01]  /*159b0*/  FFMA.FTZ R82, R82, R5, -R13.reuse ;  /* 0x0000000552527223 */ /* 0x100fe2000001080d */
[----:B------:R-:W-:Y:S01]  /*159c0*/  FMNMX.FTZ R11, R40, R11, !PT ;  /* 0x0000000b280b7209 */ /* 0x000fe20007810000 */
[-CC-:B------:R-:W-:Y:S01]  /*159d0*/  FFMA.FTZ R188, R84, R5.reuse, -R13.reuse ;  /* 0x0000000554bc7223 */ /* 0x180fe2000001080d */
[--C-:B------:R-:W-:Y:S01]  /*159e0*/  FFMA.FTZ R27, R86, R5, -R13.reuse ;  /* 0x00000005561b7223 */ /* 0x100fe2000001080d */
[----:B------:R4:W-:Y:S01]  /*159f0*/  MUFU.EX2 R9, R60 ;  /* 0x0000003c00097308 */ /* 0x0009e20000000800 */
[----:B------:R-:W-:Y:S01]  /*15a00*/  FMNMX.FTZ R11, R42, R11, !PT ;  /* 0x0000000b2a0b7209 */ /* 0x000fe20007810000 */
[-CC-:B------:R-:W-:Y:S01]  /*15a10*/  FFMA.FTZ R190, R88, R5.reuse, -R13.reuse ;  /* 0x0000000558be7223 */ /* 0x180fe2000001080d */
[-CC-:B------:R-:W-:Y:S01]  /*15a20*/  FFMA.FTZ R29, R90, R5.reuse, -R13.reuse ;  /* 0x000000055a1d7223 */ /* 0x180fe2000001080d */
[--C-:B------:R-:W-:Y:S01]  /*15a30*/  FFMA.FTZ R184, R92, R5, -R13.reuse ;  /* 0x000000055cb87223 */ /* 0x100fe2000001080d */
[----:B------:R-:W-:Y:S01]  /*15a40*/  FMNMX.FTZ R11, R32, R11, !PT ;  /* 0x0000000b200b7209 */ /* 0x000fe20007810000 */
[-CC-:B------:R-:W-:Y:S01]  /*15a50*/  FFMA.FTZ R186, R96, R5.reuse, -R13.reuse ;  /* 0x0000000560ba7223 */ /* 0x180fe2000001080d */
[--C-:B------:R-:W-:Y:S01]  /*15a60*/  FFMA.FTZ R180, R100, R5, -R13.reuse ;  /* 0x0000000564b47223 */ /* 0x100fe2000001080d */
[----:B------:R-:W1:Y:S01]  /*15a70*/  MUFU.EX2 R202, R202 ;  /* 0x000000ca00ca7308 */ /* 0x000e620000000800 */
[----:B------:R-:W-:Y:S01]  /*15a80*/  FMNMX.FTZ R15, R44, R11, !PT ;  /* 0x0000000b2c0f7209 */ /* 0x000fe20007810000 */
[-CC-:B------:R-:W-:Y:S01]  /*15a90*/  FFMA.FTZ R182, R104, R5.reuse, -R13.reuse ;  /* 0x0000000568b67223 */ /* 0x180fe2000001080d */
[----:B----4-:R-:W-:Y:S01]  /*15aa0*/  FSEL R60, R31, -INF , P2 ;  /* 0xff8000001f3c7808 */ /* 0x010fe20001000000 */
[--C-:B------:R-:W-:Y:S01]  /*15ab0*/  FFMA.FTZ R31, R94, R5, -R13.reuse ;  /* 0x000000055e1f7223 */ /* 0x100fe2000001080d */
[----:B------:R-:W-:Y:S01]  /*15ac0*/  FMNMX.FTZ R15, R34, R15, !PT ;  /* 0x0000000f220f7209 */ /* 0x000fe20007810000 */
[-CC-:B------:R-:W-:Y:S01]  /*15ad0*/  FFMA.FTZ R37, R106, R5.reuse, -R13.reuse ;  /* 0x000000056a257223 */ /* 0x180fe2000001080d */
[--C-:B------:R-:W-:Y:S01]  /*15ae0*/  FFMA.FTZ R176, R108, R5, -R13.reuse ;  /* 0x000000056cb07223 */ /* 0x100fe2000001080d */
[----:B------:R-:W2:Y:S01]  /*15af0*/  MUFU.EX2 R196, R196 ;  /* 0x000000c400c47308 */ /* 0x000ea20000000800 */
[----:B------:R-:W-:Y:S01]  /*15b00*/  FMNMX.FTZ R15, R46, R15, !PT ;  /* 0x0000000f2e0f7209 */ /* 0x000fe20007810000 */
[-CC-:B------:R-:W-:Y:S01]  /*15b10*/  FFMA.FTZ R110, R110, R5.reuse, -R13.reuse ;  /* 0x000000056e6e7223 */ /* 0x180fe2000001080d */
[----:B------:R-:W-:Y:S01]  /*15b20*/  FFMA.FTZ R178, R112, R5, -R13 ;  /* 0x0000000570b27223 */ /* 0x000fe2000001080d */
[--C-:B------:R-:W-:Y:S01]  /*15b30*/  IMAD.MOV.U32 R112, RZ, RZ, R119.reuse ;  /* 0x000000ffff707224 */ /* 0x100fe200078e0077 */
[----:B------:R-:W-:Y:S01]  /*15b40*/  FMNMX.FTZ R15, R36, R15, !PT ;  /* 0x0000000f240f7209 */ /* 0x000fe20007810000 */
[----:B------:R-:W-:-:S02]  /*15b50*/  IMAD.MOV.U32 R108, RZ, RZ, R119 ;  /* 0x000000ffff6c7224 */ /* 0x000fc400078e0077 */
[----:B------:R3:W4:Y:S01]  /*15b60*/  MUFU.EX2 R11, R68 ;  /* 0x00000044000b7308 */ /* 0x0007220000000800 */
[----:B------:R-:W-:Y:S01]  /*15b70*/  FMNMX.FTZ R21, R48, R15, !PT ;  /* 0x0000000f30157209 */ /* 0x000fe20007810000 */
[--C-:B------:R-:W-:Y:S02]  /*15b80*/  IMAD.MOV.U32 R106, RZ, RZ, R119.reuse ;  /* 0x000000ffff6a7224 */ /* 0x100fe400078e0077 */
[--C-:B------:R-:W-:Y:S01]  /*15b90*/  IMAD.MOV.U32 R104, RZ, RZ, R119.reuse ;  /* 0x000000ffff687224 */ /* 0x100fe200078e0077 */
[----:B------:R-:W-:Y:S01]  /*15ba0*/  FMNMX.FTZ R21, R50, R21, !PT ;  /* 0x0000001532157209 */ /* 0x000fe20007810000 */
[--C-:B------:R-:W-:Y:S02]  /*15bb0*/  IMAD.MOV.U32 R100, RZ, RZ, R119.reuse ;  /* 0x000000ffff647224 */ /* 0x100fe400078e0077 */
[----:B------:R-:W5:Y:S01]  /*15bc0*/  MUFU.EX2 R198, R198 ;  /* 0x000000c600c67308 */ /* 0x000f620000000800 */
[----:B------:R-:W-:Y:S01]  /*15bd0*/  FMNMX.FTZ R21, R38, R21, !PT ;  /* 0x0000001526157209 */ /* 0x000fe20007810000 */
[----:B------:R-:W-:-:S02]  /*15be0*/  IMAD.MOV.U32 R96, RZ, RZ, R119 ;  /* 0x000000ffff607224 */ /* 0x000fc400078e0077 */
[--C-:B------:R-:W-:Y:S01]  /*15bf0*/  IMAD.MOV.U32 R94, RZ, RZ, R119.reuse ;  /* 0x000000ffff5e7224 */ /* 0x100fe200078e0077 */
[----:B------:R-:W-:Y:S01]  /*15c00*/  FMNMX.FTZ R21, R24, R21, !PT ;  /* 0x0000001518157209 */ /* 0x000fe20007810000 */
[--C-:B------:R-:W-:Y:S02]  /*15c10*/  IMAD.MOV.U32 R92, RZ, RZ, R119.reuse ;  /* 0x000000ffff5c7224 */ /* 0x100fe400078e0077 */
[----:B------:R0:W5:Y:S01]  /*15c20*/  MUFU.EX2 R15, R66 ;  /* 0x00000042000f7308 */ /* 0x0001620000000800 */
[----:B------:R-:W-:Y:S01]  /*15c30*/  FMNMX.FTZ R25, R52, R21, !PT ;  /* 0x0000001534197209 */ /* 0x000fe20007810000 */
[--C-:B------:R-:W-:Y:S02]  /*15c40*/  IMAD.MOV.U32 R90, RZ, RZ, R119.reuse ;  /* 0x000000ffff5a7224 */ /* 0x100fe400078e0077 */
[--C-:B------:R-:W-:Y:S01]  /*15c50*/  IMAD.MOV.U32 R88, RZ, RZ, R119.reuse ;  /* 0x000000ffff587224 */ /* 0x100fe200078e0077 */
[----:B------:R-:W-:Y:S01]  /*15c60*/  FMNMX.FTZ R25, R28, R25, !PT ;  /* 0x000000191c197209 */ /* 0x000fe20007810000 */
[----:B------:R-:W-:-:S02]  /*15c70*/  IMAD.MOV.U32 R86, RZ, RZ, R119 ;  /* 0x000000ffff567224 */ /* 0x000fc400078e0077 */
[----:B------:R-:W-:Y:S01]  /*15c80*/  MUFU.EX2 R192, R192 ;  /* 0x000000c000c07308 */ /* 0x000fe20000000800 */
[----:B------:R-:W-:Y:S01]  /*15c90*/  FMNMX.FTZ R25, R56, R25, !PT ;  /* 0x0000001938197209 */ /* 0x000fe20007810000 */
[--C-:B------:R-:W-:Y:S02]  /*15ca0*/  IMAD.MOV.U32 R84, RZ, RZ, R119.reuse ;  /* 0x000000ffff547224 */ /* 0x100fe400078e0077 */
[--C-:B------:R-:W-:Y:S01]  /*15cb0*/  IMAD.MOV.U32 R80, RZ, RZ, R119.reuse ;  /* 0x000000ffff507224 */ /* 0x100fe200078e0077 */
[----:B------:R-:W-:Y:S01]  /*15cc0*/  FMNMX.FTZ R25, R70, R25, !PT ;  /* 0x0000001946197209 */ /* 0x000fe20007810000 */
[--C-:B------:R-:W-:Y:S02]  /*15cd0*/  IMAD.MOV.U32 R74, RZ, RZ, R119.reuse ;  /* 0x000000ffff4a7224 */ /* 0x100fe400078e0077 */
[----:B------:R1:W-:Y:S01]  /*15ce0*/  MUFU.EX2 R21, R78 ;  /* 0x0000004e00157308 */ /* 0x0003e20000000800 */
[----:B------:R-:W-:Y:S01]  /*15cf0*/  FMNMX.FTZ R33, R72, R25, !PT ;  /* 0x0000001948217209 */ /* 0x000fe20007810000 */
[----:B---3--:R-:W-:-:S02]  /*15d00*/  IMAD.MOV.U32 R68, RZ, RZ, R119 ;  /* 0x000000ffff447224 */ /* 0x008fc400078e0077 */
[--C-:B0-----:R-:W-:Y:S01]  /*15d10*/  IMAD.MOV.U32 R66, RZ, RZ, R119.reuse ;  /* 0x000000ffff427224 */ /* 0x101fe200078e0077 */
[----:B------:R-:W-:Y:S01]  /*15d20*/  FMNMX.FTZ R33, R76, R33, !PT ;  /* 0x000000214c217209 */ /* 0x000fe20007810000 */
[--C-:B------:R-:W-:Y:S02]  /*15d30*/  IMAD.MOV.U32 R64, RZ, RZ, R119.reuse ;  /* 0x000000ffff407224 */ /* 0x100fe400078e0077 */
[----:B------:R-:W-:Y:S01]  /*15d40*/  MUFU.EX2 R194, R194 ;  /* 0x000000c200c27308 */ /* 0x000fe20000000800 */
[----:B------:R-:W-:Y:S01]  /*15d50*/  FMNMX.FTZ R33, R26, R33, !PT ;  /* 0x000000211a217209 */ /* 0x000fe20007810000 */
[--C-:B-1----:R-:W-:Y:S02]  /*15d60*/  IMAD.MOV.U32 R78, RZ, RZ, R119.reuse ;  /* 0x000000ffff4e7224 */ /* 0x102fe400078e0077 */
[----:B------:R-:W-:Y:S01]  /*15d70*/  IMAD.MOV.U32 R62, RZ, RZ, R119 ;  /* 0x000000ffff3e7224 */ /* 0x000fe200078e0077 */
[----:B------:R-:W-:-:S03]  /*15d80*/  FMNMX.FTZ R33, R30, R33, !PT ;  /* 0x000000211e217209 */ /* 0x000fc60007810000 */
[----:B------:R0:W-:Y:S01]  /*15d90*/  MUFU.EX2 R25, R82 ;  /* 0x0000005200197308 */ /* 0x0001e20000000800 */
[----:B------:R-:W-:-:S04]  /*15da0*/  FMNMX.FTZ R33, R54, R33, !PT ;  /* 0x0000002136217209 */ /* 0x000fc80007810000 */
[----:B------:R-:W-:-:S03]  /*15db0*/  FMNMX.FTZ R33, R58, R33, !PT ;  /* 0x000000213a217209 */ /* 0x000fc60007810000 */
[----:B------:R-:W-:Y:S01]  /*15dc0*/  MUFU.EX2 R188, R188 ;  /* 0x000000bc00bc7308 */ /* 0x000fe20000000800 */
[----:B------:R-:W-:Y:S01]  /*15dd0*/  FMNMX.FTZ R6, R60, R33, !PT ;  /* 0x000000213c067209 */ /* 0x000fe20007810000 */
[----:B------:R-:W-:Y:S01]  /*15de0*/  FFMA.FTZ R33, R98, R5, -R13 ;  /* 0x0000000562217223 */ /* 0x000fe2000001080d */
[--C-:B------:R-:W-:Y:S02]  /*15df0*/  IMAD.MOV.U32 R98, RZ, RZ, R119.reuse ;  /* 0x000000ffff627224 */ /* 0x100fe400078e0077 */
[----:B0-----:R-:W-:Y:S01]  /*15e00*/  IMAD.MOV.U32 R82, RZ, RZ, R119 ;  /* 0x000000ffff527224 */ /* 0x001fe200078e0077 */
[----:B------:R-:W0:Y:S02]  /*15e10*/  SHFL.BFLY PT, R35, R6, 0x2, 0x1f ;  /* 0x0c401f0006237f89 */ /* 0x000e2400000e0000 */
[----:B------:R-:W-:Y:S08]  /*15e20*/  MUFU.EX2 R27, R27 ;  /* 0x0000001b001b7308 */ /* 0x000ff00000000800 */
[----:B------:R-:W-:Y:S08]  /*15e30*/  MUFU.EX2 R190, R190 ;  /* 0x000000be00be7308 */ /* 0x000ff00000000800 */
[----:B------:R-:W-:Y:S01]  /*15e40*/  MUFU.EX2 R29, R29 ;  /* 0x0000001d001d7308 */ /* 0x000fe20000000800 */
[----:B0-----:R-:W-:Y:S01]  /*15e50*/  FMNMX.FTZ R39, R6, R35, !PT ;  /* 0x0000002306277209 */ /* 0x001fe20007810000 */
[----:B------:R-:W-:-:S06]  /*15e60*/  FFMA.FTZ R35, R102, R5, -R13 ;  /* 0x0000000566237223 */ /* 0x000fcc000001080d */
[----:B------:R-:W-:Y:S01]  /*15e70*/  MUFU.EX2 R184, R184 ;  /* 0x000000b800b87308 */ /* 0x000fe20000000800 */
[----:B------:R-:W-:Y:S01]  /*15e80*/  FFMA.FTZ R13, R114, R5, -R13 ;  /* 0x00000005720d7223 */ /* 0x000fe2000001080d */
[--C-:B------:R-:W-:Y:S01]  /*15e90*/  IMAD.MOV.U32 R114, RZ, RZ, R119.reuse ;  /* 0x000000ffff727224 */ /* 0x100fe200078e0077 */
[----:B------:R-:W0:Y:S01]  /*15ea0*/  SHFL.BFLY PT, R6, R39, 0x1, 0x1f ;  /* 0x0c201f0027067f89 */ /* 0x000e2200000e0000 */
[----:B------:R-:W-:-:S04]  /*15eb0*/  IMAD.MOV.U32 R102, RZ, RZ, R119 ;  /* 0x000000ffff667224 */ /* 0x000fc800078e0077 */
[----:B------:R-:W-:Y:S08]  /*15ec0*/  MUFU.EX2 R31, R31 ;  /* 0x0000001f001f7308 */ /* 0x000ff00000000800 */
[----:B------:R-:W-:Y:S08]  /*15ed0*/  MUFU.EX2 R186, R186 ;  /* 0x000000ba00ba7308 */ /* 0x000ff00000000800 */
[----:B------:R-:W-:Y:S01]  /*15ee0*/  MUFU.EX2 R33, R33 ;  /* 0x0000002100217308 */ /* 0x000fe20000000800 */
[----:B0-----:R-:W-:-:S04]  /*15ef0*/  FMNMX.FTZ R6, R39, R6, !PT ;  /* 0x0000000627067209 */ /* 0x001fc80007810000 */
[C---:B------:R-:W-:Y:S01]  /*15f00*/  FSETP.NEU.FTZ.AND P2, PT, R6.reuse, -INF , PT ;  /* 0xff8000000600780b */ /* 0x040fe20003f5d000 */
[----:B------:R-:W-:Y:S02]  /*15f10*/  FMUL.FTZ R41, R6, R5 ;  /* 0x0000000506297220 */ /* 0x000fe40000410000 */
[----:B------:R-:W-:Y:S03]  /*15f20*/  MUFU.EX2 R180, R180 ;  /* 0x000000b400b47308 */ /* 0x000fe60000000800 */
[----:B------:R-:W-:-:S05]  /*15f30*/  FSEL R41, R41, RZ, P2 ;  /* 0x000000ff29297208 */ /* 0x000fca0001000000 */
[----:B------:R-:W-:Y:S01]  /*15f40*/  MUFU.EX2 R35, R35 ;  /* 0x0000002300237308 */ /* 0x000fe20000000800 */
[-CC-:B------:R-:W-:Y:S01]  /*15f50*/  FFMA.FTZ R201, R8, R5.reuse, -R41.reuse ;  /* 0x0000000508c97223 */ /* 0x180fe20000010829 */
[-CC-:B------:R-:W-:Y:S01]  /*15f60*/  FFMA.FTZ R8, R7, R5.reuse, -R41.reuse ;  /* 0x0000000507087223 */ /* 0x180fe20000010829 */
[-C--:B------:R-:W-:Y:S01]  /*15f70*/  FFMA.FTZ R203, R10, R5.reuse, -R41 ;  /* 0x000000050acb7223 */ /* 0x080fe20000010829 */
[----:B------:R-:W-:Y:S01]  /*15f80*/  FADD.FTZ R7, R200, R3 ;  /* 0x00000003c8077221 */ /* 0x000fe20000010000 */
[-CC-:B------:R-:W-:Y:S01]  /*15f90*/  FFMA.FTZ R10, R12, R5.reuse, -R41.reuse ;  /* 0x000000050c0a7223 */ /* 0x180fe20000010829 */
[-CC-:B------:R-:W-:Y:S01]  /*15fa0*/  FFMA.FTZ R199, R40, R5.reuse, -R41.reuse ;  /* 0x0000000528c77223 */ /* 0x180fe20000010829 */
[-C--:B------:R-:W-:Y:S01]  /*15fb0*/  FFMA.FTZ R197, R14, R5.reuse, -R41 ;  /* 0x000000050ec57223 */ /* 0x080fe20000010829 */
[----:B------:R-:W-:Y:S01]  /*15fc0*/  MUFU.EX2 R201, R201 ;  /* 0x000000c900c97308 */ /* 0x000fe20000000800 */
[----:B------:R-:W-:Y:S01]  /*15fd0*/  FADD.FTZ R40, R202, R7 ;  /* 0x00000007ca287221 */ /* 0x000fe20000010000 */
[-CC-:B------:R-:W-:Y:S01]  /*15fe0*/  FFMA.FTZ R12, R20, R5.reuse, -R41.reuse ;  /* 0x00000005140c7223 */ /* 0x180fe20000010829 */
[-CC-:B------:R-:W-:Y:S01]  /*15ff0*/  FFMA.FTZ R189, R36, R5.reuse, -R41.reuse ;  /* 0x0000000524bd7223 */ /* 0x180fe20000010829 */
[-CC-:B------:R-:W-:Y:S01]  /*16000*/  FFMA.FTZ R36, R38, R5.reuse, -R41.reuse ;  /* 0x0000000526247223 */ /* 0x180fe20000010829 */
[----:B------:R-:W-:Y:S01]  /*16010*/  FADD.FTZ R7, R9, R40 ;  /* 0x0000002809077221 */ /* 0x000fe20000010000 */
[-CC-:B------:R-:W-:Y:S01]  /*16020*/  FFMA.FTZ R14, R42, R5.reuse, -R41.reuse ;  /* 0x000000052a0e7223 */ /* 0x180fe20000010829 */
[-C--:B------:R-:W-:Y:S01]  /*16030*/  FFMA.FTZ R193, R32, R5.reuse, -R41 ;  /* 0x0000000520c17223 */ /* 0x080fe20000010829 */
[----:B------:R-:W0:Y:S01]  /*16040*/  MUFU.EX2 R8, R8 ;  /* 0x0000000800087308 */ /* 0x000e220000000800 */
[----:B--2---:R-:W-:Y:S01]  /*16050*/  FADD.FTZ R38, R196, R7 ;  /* 0x00000007c4267221 */ /* 0x004fe20000010000 */
[-CC-:B------:R-:W-:Y:S01]  /*16060*/  FFMA.FTZ R20, R44, R5.reuse, -R41.reuse ;  /* 0x000000052c147223 */ /* 0x180fe20000010829 */
[-CC-:B------:R-:W-:Y:S01]  /*16070*/  FFMA.FTZ R195, R34, R5.reuse, -R41.reuse ;  /* 0x0000000522c37223 */ /* 0x180fe20000010829 */
[-CC-:B------:R-:W-:Y:S01]  /*16080*/  FFMA.FTZ R187, R28, R5.reuse, -R41.reuse ;  /* 0x000000051cbb7223 */ /* 0x180fe20000010829 */
[----:B----4-:R-:W-:Y:S01]  /*16090*/  FADD.FTZ R7, R11, R38 ;  /* 0x000000260b077221 */ /* 0x010fe20000010000 */
[-CC-:B------:R-:W-:Y:S01]  /*160a0*/  FFMA.FTZ R32, R46, R5.reuse, -R41.reuse ;  /* 0x000000052e207223 */ /* 0x180fe20000010829 */
[-C--:B------:R-:W-:Y:S01]  /*160b0*/  FFMA.FTZ R34, R48, R5.reuse, -R41 ;  /* 0x0000000530227223 */ /* 0x080fe20000010829 */
[----:B------:R-:W1:Y:S01]  /*160c0*/  MUFU.EX2 R203, R203 ;  /* 0x000000cb00cb7308 */ /* 0x000e620000000800 */
[----:B-----5:R-:W-:Y:S01]  /*160d0*/  FADD.FTZ R40, R198, R7 ;  /* 0x00000007c6287221 */ /* 0x020fe20000010000 */
[-CC-:B------:R-:W-:Y:S01]  /*160e0*/  FFMA.FTZ R191, R50, R5.reuse, -R41.reuse ;  /* 0x0000000532bf7223 */ /* 0x180fe20000010829 */
[-CC-:B------:R-:W-:Y:S01]  /*160f0*/  FFMA.FTZ R185, R24, R5.reuse, -R41.reuse ;  /* 0x0000000518b97223 */ /* 0x180fe20000010829 */
[-CC-:B------:R-:W-:Y:S01]  /*16100*/  FFMA.FTZ R24, R52, R5.reuse, -R41.reuse ;  /* 0x0000000534187223 */ /* 0x180fe20000010829 */
[----:B------:R-:W-:Y:S01]  /*16110*/  FADD.FTZ R43, R15, R40 ;  /* 0x000000280f2b7221 */ /* 0x000fe20000010000 */
[-C--:B------:R-:W-:Y:S01]  /*16120*/  FFMA.FTZ R56, R56, R5.reuse, -R41 ;  /* 0x0000000538387223 */ /* 0x080fe20000010829 */
[----:B------:R-:W-:Y:S01]  /*16130*/  F2FP.BF16.F32.PACK_AB R200, R3, R200 ;  /* 0x000000c803c8723e */ /* 0x000fe200000010ff */
[----:B------:R-:W2:Y:S01]  /*16140*/  MUFU.EX2 R10, R10 ;  /* 0x0000000a000a7308 */ /* 0x000ea20000000800 */
[----:B0-----:R-:W-:Y:S01]  /*16150*/  FADD.FTZ R38, R201, R8 ;  /* 0x00000008c9267221 */ /* 0x001fe20000010000 */
[----:B------:R-:W-:Y:S01]  /*16160*/  FADD.FTZ R40, R192, R43 ;  /* 0x0000002bc0287221 */ /* 0x000fe20000010000 */
[-CC-:B------:R-:W-:Y:S01]  /*16170*/  FFMA.FTZ R70, R70, R5.reuse, -R41.reuse ;  /* 0x0000000546467223 */ /* 0x180fe20000010829 */
[-CC-:B------:R-:W-:Y:S01]  /*16180*/  FFMA.FTZ R72, R72, R5.reuse, -R41.reuse ;  /* 0x0000000548487223 */ /* 0x180fe20000010829 */
[-CC-:B------:R-:W-:Y:S01]  /*16190*/  FFMA.FTZ R76, R76, R5.reuse, -R41.reuse ;  /* 0x000000054c4c7223 */ /* 0x180fe20000010829 */
[----:B------:R-:W-:Y:S01]  /*161a0*/  FADD.FTZ R43, R21, R40 ;  /* 0x00000028152b7221 */ /* 0x000fe20000010000 */
[-CC-:B------:R-:W-:Y:S01]  /*161b0*/  FFMA.FTZ R26, R26, R5.reuse, -R41.reuse ;  /* 0x000000051a1a7223 */ /* 0x180fe20000010829 */
[----:B------:R-:W0:Y:S01]  /*161c0*/  MUFU.EX2 R197, R197 ;  /* 0x000000c500c57308 */ /* 0x000e220000000800 */
[----:B-1----:R-:W-:Y:S01]  /*161d0*/  FADD.FTZ R7, R203, R38 ;  /* 0x00000026cb077221 */ /* 0x002fe20000010000 */
[-CC-:B------:R-:W-:Y:S01]  /*161e0*/  FFMA.FTZ R30, R30, R5.reuse, -R41.reuse ;  /* 0x000000051e1e7223 */ /* 0x180fe20000010829 */
[-CC-:B------:R-:W-:Y:S01]  /*161f0*/  FFMA.FTZ R54, R54, R5.reuse, -R41.reuse ;  /* 0x0000000536367223 */ /* 0x180fe20000010829 */
[-CC-:B------:R-:W-:Y:S01]  /*16200*/  FFMA.FTZ R58, R58, R5.reuse, -R41.reuse ;  /* 0x000000053a3a7223 */ /* 0x180fe20000010829 */
[----:B------:R-:W-:Y:S01]  /*16210*/  FFMA.FTZ R41, R60, R5, -R41 ;  /* 0x000000053c297223 */ /* 0x000fe20000010829 */
[----:B------:R-:W-:Y:S01]  /*16220*/  F2FP.BF16.F32.PACK_AB R201, R8, R201 ;  /* 0x000000c908c9723e */ /* 0x000fe200000010ff */
[----:B------:R-:W-:Y:S01]  /*16230*/  IMAD.MOV.U32 R60, RZ, RZ, R119 ;  /* 0x000000ffff3c7224 */ /* 0x000fe200078e0077 */
[----:B------:R-:W1:Y:S01]  /*16240*/  MUFU.EX2 R12, R12 ;  /* 0x0000000c000c7308 */ /* 0x000e620000000800 */
[----:B--2---:R-:W-:Y:S01]  /*16250*/  FADD.FTZ R38, R10, R7 ;  /* 0x000000070a267221 */ /* 0x004fe20000010000 */
[----:B------:R-:W-:Y:S01]  /*16260*/  F2FP.BF16.F32.PACK_AB R202, R9, R202 ;  /* 0x000000ca09ca723e */ /* 0x000fe200000010ff */
[--C-:B------:R-:W-:Y:S01]  /*16270*/  IMAD.MOV.U32 R52, RZ, RZ, R119.reuse ;  /* 0x000000ffff347224 */ /* 0x100fe200078e0077 */
[----:B------:R-:W-:Y:S01]  /*16280*/  F2FP.BF16.F32.PACK_AB R196, R11, R196 ;  /* 0x000000c40bc4723e */ /* 0x000fe200000010ff */
[--C-:B------:R-:W-:Y:S01]  /*16290*/  IMAD.MOV.U32 R50, RZ, RZ, R119.reuse ;  /* 0x000000ffff327224 */ /* 0x100fe200078e0077 */
[----:B------:R-:W-:Y:S01]  /*162a0*/  F2FP.BF16.F32.PACK_AB R198, R15, R198 ;  /* 0x000000c60fc6723e */ /* 0x000fe200000010ff */
[----:B------:R-:W-:Y:S01]  /*162b0*/  IMAD.MOV.U32 R48, RZ, RZ, R119 ;  /* 0x000000ffff307224 */ /* 0x000fe200078e0077 */
[----:B------:R-:W2:Y:S01]  /*162c0*/  MUFU.EX2 R199, R199 ;  /* 0x000000c700c77308 */ /* 0x000ea20000000800 */
[----:B0-----:R-:W-:Y:S01]  /*162d0*/  FADD.FTZ R7, R197, R38 ;  /* 0x00000026c5077221 */ /* 0x001fe20000010000 */
[----:B------:R-:W-:Y:S01]  /*162e0*/  FADD.FTZ R38, R194, R43 ;  /* 0x0000002bc2267221 */ /* 0x000fe20000010000 */
[----:B------:R-:W-:Y:S01]  /*162f0*/  F2FP.BF16.F32.PACK_AB R194, R25, R194 ;  /* 0x000000c219c2723e */ /* 0x000fe200000010ff */
[----:B------:R-:W-:Y:S01]  /*16300*/  IMAD.MOV.U32 R46, RZ, RZ, R119 ;  /* 0x000000ffff2e7224 */ /* 0x000fe200078e0077 */
[----:B------:R-:W-:Y:S01]  /*16310*/  F2FP.BF16.F32.PACK_AB R192, R21, R192 ;  /* 0x000000c015c0723e */ /* 0x000fe200000010ff */
[----:B------:R-:W-:Y:S01]  /*16320*/  FADD.FTZ R45, R25, R38 ;  /* 0x00000026192d7221 */ /* 0x000fe20000010000 */
[----:B------:R-:W-:Y:S01]  /*16330*/  F2FP.BF16.F32.PACK_AB R203, R10, R203 ;  /* 0x000000cb0acb723e */ /* 0x000fe200000010ff */
[----:B------:R-:W0:Y:S01]  /*16340*/  MUFU.EX2 R14, R14 ;  /* 0x0000000e000e7308 */ /* 0x000e220000000800 */
[----:B-1----:R-:W-:Y:S01]  /*16350*/  FADD.FTZ R28, R12, R7 ;  /* 0x000000070c1c7221 */ /* 0x002fe20000010000 */
[----:B------:R-:W-:-:S02]  /*16360*/  @!P1 VIADD R7, R0, 0x36840 ;  /* 0x0003684000079836 */ /* 0x000fc40000000000 */
[----:B------:R-:W-:Y:S01]  /*16370*/  FADD.FTZ R38, R188, R45 ;  /* 0x0000002dbc267221 */ /* 0x000fe20000010000 */
[C---:B------:R-:W-:Y:S01]  /*16380*/  F2FP.BF16.F32.PACK_AB R188, R27.reuse, R188 ;  /* 0x000000bc1bbc723e */ /* 0x040fe200000010ff */
[----:B------:R-:W-:Y:S01]  /*16390*/  IMAD.MOV.U32 R44, RZ, RZ, R119 ;  /* 0x000000ffff2c7224 */ /* 0x000fe200078e0077 */
[----:B------:R-:W-:Y:S01]  /*163a0*/  F2FP.BF16.F32.PACK_AB R197, R12, R197 ;  /* 0x000000c50cc5723e */ /* 0x000fe200000010ff */
[----:B------:R-:W-:Y:S01]  /*163b0*/  FADD.FTZ R45, R27, R38 ;  /* 0x000000261b2d7221 */ /* 0x000fe20000010000 */
[----:B------:R-:W1:Y:S01]  /*163c0*/  MUFU.EX2 R193, R193 ;  /* 0x000000c100c17308 */ /* 0x000e620000000800 */
[----:B--2---:R-:W-:Y:S01]  /*163d0*/  FADD.FTZ R43, R199, R28 ;  /* 0x0000001cc72b7221 */ /* 0x004fe20000010000 */
[----:B------:R-:W-:Y:S01]  /*163e0*/  @!P1 PRMT R7, RZ, 0x654, R7 ;  /* 0x00000654ff079816 */ /* 0x000fe20000000007 */
[----:B------:R-:W-:Y:S01]  /*163f0*/  FADD.FTZ R38, R190, R45 ;  /* 0x0000002dbe267221 */ /* 0x000fe20000010000 */
[----:B------:R-:W-:Y:S01]  /*16400*/  F2FP.BF16.F32.PACK_AB R190, R29, R190 ;  /* 0x000000be1dbe723e */ /* 0x000fe200000010ff */
[--C-:B------:R-:W-:Y:S01]  /*16410*/  IMAD.MOV.U32 R45, RZ, RZ, R119.reuse ;  /* 0x000000ffff2d7224 */ /* 0x100fe200078e0077 */
[----:B------:R2:W-:Y:S01]  /*16420*/  @!P1 SYNCS.ARRIVE.TRANS64.RED.A1T0 RZ, [R7+URZ], RZ ;  /* 0x000000ff07ff99a7 */ /* 0x0005e2000810043f */
[----:B------:R-:W-:Y:S01]  /*16430*/  IMAD.MOV.U32 R42, RZ, RZ, R119 ;  /* 0x000000ffff2a7224 */ /* 0x000fe200078e0077 */
[----:B------:R-:W3:Y:S01]  /*16440*/  MUFU.EX2 R20, R20 ;  /* 0x0000001400147308 */ /* 0x000ee20000000800 */
[C---:B0-----:R-:W-:Y:S01]  /*16450*/  FADD.FTZ R28, R14.reuse, R43 ;  /* 0x0000002b0e1c7221 */ /* 0x041fe20000010000 */
[----:B------:R-:W-:Y:S01]  /*16460*/  F2FP.BF16.F32.PACK_AB R199, R14, R199 ;  /* 0x000000c70ec7723e */ /* 0x000fe200000010ff */
[----:B------:R-:W-:-:S02]  /*16470*/  IMAD.MOV.U32 R40, RZ, RZ, R119 ;  /* 0x000000ffff287224 */ /* 0x000fc400078e0077 */
[--C-:B------:R-:W-:Y:S02]  /*16480*/  IMAD.MOV.U32 R27, RZ, RZ, R119.reuse ;  /* 0x000000ffff1b7224 */ /* 0x100fe400078e0077 */
[----:B------:R-:W-:Y:S01]  /*16490*/  IMAD.MOV.U32 R25, RZ, RZ, R119 ;  /* 0x000000ffff197224 */ /* 0x000fe200078e0077 */
[----:B------:R-:W2:Y:S01]  /*164a0*/  MUFU.EX2 R195, R195 ;  /* 0x000000c300c37308 */ /* 0x000ea20000000800 */
[----:B-1----:R-:W-:-:S07]  /*164b0*/  FADD.FTZ R43, R193, R28 ;  /* 0x0000001cc12b7221 */ /* 0x002fce0000010000 */
[----:B------:R-:W0:Y:S01]  /*164c0*/  MUFU.EX2 R32, R32 ;  /* 0x0000002000207308 */ /* 0x000e220000000800 */
[C---:B---3--:R-:W-:Y:S01]  /*164d0*/  FADD.FTZ R28, R20.reuse, R43 ;  /* 0x0000002b141c7221 */ /* 0x048fe20000010000 */
[----:B------:R-:W-:Y:S01]  /*164e0*/  FADD.FTZ R43, R29, R38 ;  /* 0x000000261d2b7221 */ /* 0x000fe20000010000 */
[----:B------:R-:W-:Y:S01]  /*164f0*/  F2FP.BF16.F32.PACK_AB R193, R20, R193 ;  /* 0x000000c114c1723e */ /* 0x000fe200000010ff */
[----:B------:R-:W-:Y:S02]  /*16500*/  IMAD.MOV.U32 R29, RZ, RZ, R119 ;  /* 0x000000ffff1d7224 */ /* 0x000fe400078e0077 */
[----:B------:R-:W-:Y:S01]  /*16510*/  FADD.FTZ R38, R184, R43 ;  /* 0x0000002bb8267221 */ /* 0x000fe20000010000 */
[----:B------:R-:W-:Y:S01]  /*16520*/  F2FP.BF16.F32.PACK_AB R184, R31, R184 ;  /* 0x000000b81fb8723e */ /* 0x000fe200000010ff */
[----:B------:R-:W1:Y:S01]  /*16530*/  MUFU.EX2 R189, R189 ;  /* 0x000000bd00bd7308 */ /* 0x000e620000000800 */
[----:B--2---:R-:W-:Y:S01]  /*16540*/  FADD.FTZ R7, R195, R28 ;  /* 0x0000001cc3077221 */ /* 0x004fe20000010000 */
[----:B------:R-:W-:Y:S01]  /*16550*/  FADD.FTZ R43, R31, R38 ;  /* 0x000000261f2b7221 */ /* 0x000fe20000010000 */
[----:B------:R-:W-:-:S03]  /*16560*/  IMAD.MOV.U32 R31, RZ, RZ, R119 ;  /* 0x000000ffff1f7224 */ /* 0x000fc600078e0077 */
[----:B------:R-:W-:Y:S01]  /*16570*/  FADD.FTZ R38, R186, R43 ;  /* 0x0000002bba267221 */ /* 0x000fe20000010000 */
[----:B------:R-:W-:Y:S01]  /*16580*/  F2FP.BF16.F32.PACK_AB R186, R33, R186 ;  /* 0x000000ba21ba723e */ /* 0x000fe200000010ff */
[----:B------:R-:W2:Y:S01]  /*16590*/  MUFU.EX2 R34, R34 ;  /* 0x0000002200227308 */ /* 0x000ea20000000800 */
[C---:B0-----:R-:W-:Y:S01]  /*165a0*/  FADD.FTZ R28, R32.reuse, R7 ;  /* 0x00000007201c7221 */ /* 0x041fe20000010000 */
[----:B------:R-:W-:Y:S01]  /*165b0*/  F2FP.BF16.F32.PACK_AB R195, R32, R195 ;  /* 0x000000c320c3723e */ /* 0x000fe200000010ff */
[--C-:B------:R-:W-:Y:S02]  /*165c0*/  IMAD.MOV.U32 R43, RZ, RZ, R119.reuse ;  /* 0x000000ffff2b7224 */ /* 0x100fe400078e0077 */
[----:B------:R-:W-:-:S03]  /*165d0*/  IMAD.MOV.U32 R32, RZ, RZ, R119 ;  /* 0x000000ffff207224 */ /* 0x000fc600078e0077 */
[----:B------:R-:W0:Y:S01]  /*165e0*/  MUFU.EX2 R191, R191 ;  /* 0x000000bf00bf7308 */ /* 0x000e220000000800 */
[----:B-1----:R-:W-:-:S07]  /*165f0*/  FADD.FTZ R7, R189, R28 ;  /* 0x0000001cbd077221 */ /* 0x002fce0000010000 */
[----:B------:R-:W1:Y:S01]  /*16600*/  MUFU.EX2 R36, R36 ;  /* 0x0000002400247308 */ /* 0x000e620000000800 */
[C---:B--2---:R-:W-:Y:S01]  /*16610*/  FADD.FTZ R28, R34.reuse, R7 ;  /* 0x00000007221c7221 */ /* 0x044fe20000010000 */
[----:B------:R-:W-:Y:S01]  /*16620*/  FADD.FTZ R7, R33, R38 ;  /* 0x0000002621077221 */ /* 0x000fe20000010000 */
[----:B------:R-:W-:Y:S01]  /*16630*/  F2FP.BF16.F32.PACK_AB R189, R34, R189 ;  /* 0x000000bd22bd723e */ /* 0x000fe200000010ff */
[----:B------:R-:W-:Y:S02]  /*16640*/  IMAD.MOV.U32 R34, RZ, RZ, R119 ;  /* 0x000000ffff227224 */ /* 0x000fe400078e0077 */
[----:B------:R-:W-:Y:S01]  /*16650*/  FADD.FTZ R38, R180, R7 ;  /* 0x00000007b4267221 */ /* 0x000fe20000010000 */
[----:B------:R-:W-:Y:S01]  /*16660*/  F2FP.BF16.F32.PACK_AB R180, R35, R180 ;  /* 0x000000b423b4723e */ /* 0x000fe200000010ff */
[----:B------:R-:W2:Y:S01]  /*16670*/  MUFU.EX2 R185, R185 ;  /* 0x000000b900b97308 */ /* 0x000ea20000000800 */
[----:B0-----:R-:W-:Y:S01]  /*16680*/  FADD.FTZ R3, R191, R28 ;  /* 0x0000001cbf037221 */ /* 0x001fe20000010000 */
[----:B------:R-:W-:Y:S01]  /*16690*/  FADD.FTZ R7, R35, R38 ;  /* 0x0000002623077221 */ /* 0x000fe20000010000 */
[----:B------:R-:W-:-:S02]  /*166a0*/  IMAD.MOV.U32 R35, RZ, RZ, R119 ;  /* 0x000000ffff237224 */ /* 0x000fc400078e0077 */
[----:B------:R-:W-:-:S03]  /*166b0*/  IMAD.MOV.U32 R33, RZ, RZ, R119 ;  /* 0x000000ffff217224 */ /* 0x000fc600078e0077 */
[----:B------:R-:W0:Y:S01]  /*166c0*/  MUFU.EX2 R24, R24 ;  /* 0x0000001800187308 */ /* 0x000e220000000800 */
[C---:B-1----:R-:W-:Y:S01]  /*166d0*/  FADD.FTZ R28, R36.reuse, R3 ;  /* 0x00000003241c7221 */ /* 0x042fe20000010000 */
[----:B------:R-:W-:Y:S01]  /*166e0*/  F2FP.BF16.F32.PACK_AB R191, R36, R191 ;  /* 0x000000bf24bf723e */ /* 0x000fe200000010ff */
[----:B------:R-:W-:-:S05]  /*166f0*/  IMAD.MOV.U32 R36, RZ, RZ, R119 ;  /* 0x000000ffff247224 */ /* 0x000fca00078e0077 */
[----:B------:R-:W1:Y:S01]  /*16700*/  MUFU.EX2 R182, R182 ;  /* 0x000000b600b67308 */ /* 0x000e620000000800 */
[----:B--2---:R-:W-:-:S07]  /*16710*/  FADD.FTZ R3, R185, R28 ;  /* 0x0000001cb9037221 */ /* 0x004fce0000010000 */
[----:B------:R-:W2:Y:S01]  /*16720*/  MUFU.EX2 R187, R187 ;  /* 0x000000bb00bb7308 */ /* 0x000ea20000000800 */
[C---:B0-----:R-:W-:Y:S01]  /*16730*/  FADD.FTZ R28, R24.reuse, R3 ;  /* 0x00000003181c7221 */ /* 0x041fe20000010000 */
[----:B------:R-:W-:Y:S01]  /*16740*/  F2FP.BF16.F32.PACK_AB R185, R24, R185 ;  /* 0x000000b918b9723e */ /* 0x000fe200000010ff */
[----:B------:R-:W-:-:S05]  /*16750*/  IMAD.MOV.U32 R24, RZ, RZ, R119 ;  /* 0x000000ffff187224 */ /* 0x000fca00078e0077 */
[----:B------:R-:W0:Y:S01]  /*16760*/  MUFU.EX2 R37, R37 ;  /* 0x0000002500257308 */ /* 0x000e220000000800 */
[----:B-1----:R-:W-:-:S07]  /*16770*/  FADD.FTZ R38, R182, R7 ;  /* 0x00000007b6267221 */ /* 0x002fce0000010000 */
[----:B------:R1:W3:Y:S01]  /*16780*/  MUFU.EX2 R0, R56 ;  /* 0x0000003800007308 */ /* 0x0002e20000000800 */
[----:B--2---:R-:W-:-:S07]  /*16790*/  FADD.FTZ R3, R187, R28 ;  /* 0x0000001cbb037221 */ /* 0x004fce0000010000 */
[----:B------:R-:W2:Y:S01]  /*167a0*/  MUFU.EX2 R176, R176 ;  /* 0x000000b000b07308 */ /* 0x000ea20000000800 */
[C---:B0-----:R-:W-:Y:S01]  /*167b0*/  FADD.FTZ R7, R37.reuse, R38 ;  /* 0x0000002625077221 */ /* 0x041fe20000010000 */
[----:B------:R-:W-:Y:S01]  /*167c0*/  F2FP.BF16.F32.PACK_AB R182, R37, R182 ;  /* 0x000000b625b6723e */ /* 0x000fe200000010ff */
[--C-:B-1----:R-:W-:Y:S02]  /*167d0*/  IMAD.MOV.U32 R56, RZ, RZ, R119.reuse ;  /* 0x000000ffff387224 */ /* 0x102fe400078e0077 */
[--C-:B------:R-:W-:Y:S02]  /*167e0*/  IMAD.MOV.U32 R38, RZ, RZ, R119.reuse ;  /* 0x000000ffff267224 */ /* 0x100fe400078e0077 */
[----:B------:R-:W-:Y:S01]  /*167f0*/  IMAD.MOV.U32 R37, RZ, RZ, R119 ;  /* 0x000000ffff257224 */ /* 0x000fe200078e0077 */
[----:B------:R-:W-:Y:S01]  /*16800*/  MUFU.EX2 R70, R70 ;  /* 0x0000004600467308 */ /* 0x000fe20000000800 */
[C---:B---3--:R-:W-:Y:S01]  /*16810*/  FADD.FTZ R3, R0.reuse, R3 ;  /* 0x0000000300037221 */ /* 0x048fe20000010000 */
[----:B------:R-:W-:-:S06]  /*16820*/  F2FP.BF16.F32.PACK_AB R187, R0, R187 ;  /* 0x000000bb00bb723e */ /* 0x000fcc00000010ff */
[----:B------:R0:W1:Y:S01]  /*16830*/  MUFU.EX2 R39, R110 ;  /* 0x0000006e00277308 */ /* 0x0000620000000800 */
[----:B--2---:R-:W-:-:S07]  /*16840*/  FADD.FTZ R28, R176, R7 ;  /* 0x00000007b01c7221 */ /* 0x004fce0000010000 */
[----:B------:R2:W-:Y:S01]  /*16850*/  MUFU.EX2 R181, R72 ;  /* 0x0000004800b57308 */ /* 0x0005e20000000800 */
[----:B0-----:R-:W-:-:S07]  /*16860*/  IMAD.MOV.U32 R110, RZ, RZ, R119 ;  /* 0x000000ffff6e7224 */ /* 0x001fce00078e0077 */
[----:B------:R-:W0:Y:S01]  /*16870*/  MUFU.EX2 R178, R178 ;  /* 0x000000b200b27308 */ /* 0x000e220000000800 */
[C---:B-1----:R-:W-:Y:S01]  /*16880*/  FADD.FTZ R7, R39.reuse, R28 ;  /* 0x0000001c27077221 */ /* 0x042fe20000010000 */
[----:B------:R-:W-:Y:S01]  /*16890*/  F2FP.BF16.F32.PACK_AB R176, R39, R176 ;  /* 0x000000b027b0723e */ /* 0x000fe200000010ff */
[--C-:B--2---:R-:W-:Y:S02]  /*168a0*/  IMAD.MOV.U32 R72, RZ, RZ, R119.reuse ;  /* 0x000000ffff487224 */ /* 0x104fe400078e0077 */
[--C-:B------:R-:W-:Y:S02]  /*168b0*/  IMAD.MOV.U32 R39, RZ, RZ, R119.reuse ;  /* 0x000000ffff277224 */ /* 0x100fe400078e0077 */
[----:B------:R-:W-:Y:S01]  /*168c0*/  IMAD.MOV.U32 R28, RZ, RZ, R119 ;  /* 0x000000ffff1c7224 */ /* 0x000fe200078e0077 */
[----:B------:R-:W1:Y:S08]  /*168d0*/  MUFU.EX2 R76, R76 ;  /* 0x0000004c004c7308 */ /* 0x000e700000000800 */
[----:B------:R2:W3:Y:S01]  /*168e0*/  MUFU.EX2 R183, R26 ;  /* 0x0000001a00b77308 */ /* 0x0004e20000000800 */
[----:B0-----:R-:W-:Y:S01]  /*168f0*/  FADD.FTZ R212, R178, R7 ;  /* 0x00000007b2d47221 */ /* 0x001fe20000010000 */
[----:B------:R-:W-:-:S05]  /*16900*/  VIADD R7, R154, 0xfffffffe ;  /* 0xfffffffe9a077836 */ /* 0x000fca0000000000 */
[----:B------:R-:W-:Y:S01]  /*16910*/  ISETP.GE.AND P2, PT, R7, R220, PT ;  /* 0x000000dc0700720c */ /* 0x000fe20003f46270 */
[----:B------:R-:W0:Y:S01]  /*16920*/  MUFU.EX2 R30, R30 ;  /* 0x0000001e001e7308 */ /* 0x000e220000000800 */
[----:B--2---:R-:W-:-:S04]  /*16930*/  FADD.FTZ R26, R70, R3 ;  /* 0x00000003461a7221 */ /* 0x004fc80000010000 */
[C---:B------:R-:W-:Y:S01]  /*16940*/  FADD.FTZ R3, R181.reuse, R26 ;  /* 0x0000001ab5037221 */ /* 0x040fe20000010000 */
[----:B------:R-:W-:Y:S01]  /*16950*/  F2FP.BF16.F32.PACK_AB R181, R181, R70 ;  /* 0x00000046b5b5723e */ /* 0x000fe200000010ff */
[----:B------:R-:W-:Y:S01]  /*16960*/  IMAD.MOV.U32 R70, RZ, RZ, R119 ;  /* 0x000000ffff467224 */ /* 0x000fe200078e0077 */
[----:B------:R2:W4:Y:S01]  /*16970*/  MUFU.EX2 R177, R54 ;  /* 0x0000003600b17308 */ /* 0x0005220000000800 */
[----:B-1----:R-:W-:-:S04]  /*16980*/  FADD.FTZ R26, R76, R3 ;  /* 0x000000034c1a7221 */ /* 0x002fc80000010000 */
[C---:B---3--:R-:W-:Y:S01]  /*16990*/  FADD.FTZ R3, R183.reuse, R26 ;  /* 0x0000001ab7037221 */ /* 0x048fe20000010000 */
[----:B------:R-:W-:Y:S01]  /*169a0*/  F2FP.BF16.F32.PACK_AB R183, R183, R76 ;  /* 0x0000004cb7b7723e */ /* 0x000fe200000010ff */
[----:B------:R-:W-:Y:S01]  /*169b0*/  IMAD.MOV.U32 R76, RZ, RZ, R119 ;  /* 0x000000ffff4c7224 */ /* 0x000fe200078e0077 */
[----:B------:R-:W1:Y:S01]  /*169c0*/  MUFU.EX2 R58, R58 ;  /* 0x0000003a003a7308 */ /* 0x000e620000000800 */
[----:B0-----:R-:W-:Y:S01]  /*169d0*/  FADD.FTZ R8, R30, R3 ;  /* 0x000000031e087221 */ /* 0x001fe20000010000 */
[--C-:B--2---:R-:W-:Y:S02]  /*169e0*/  IMAD.MOV.U32 R54, RZ, RZ, R119.reuse ;  /* 0x000000ffff367224 */ /* 0x104fe400078e0077 */
[----:B------:R-:W-:-:S04]  /*169f0*/  IMAD.MOV.U32 R26, RZ, RZ, R119 ;  /* 0x000000ffff1a7224 */ /* 0x000fc800078e0077 */
[----:B------:R-:W0:Y:S01]  /*16a00*/  MUFU.EX2 R41, R41 ;  /* 0x0000002900297308 */ /* 0x000e220000000800 */
[C---:B----4-:R-:W-:Y:S01]  /*16a10*/  FADD.FTZ R3, R177.reuse, R8 ;  /* 0x00000008b1037221 */ /* 0x050fe20000010000 */
[----:B------:R-:W-:Y:S01]  /*16a20*/  F2FP.BF16.F32.PACK_AB R177, R177, R30 ;  /* 0x0000001eb1b1723e */ /* 0x000fe200000010ff */
[----:B------:R-:W-:-:S05]  /*16a30*/  IMAD.MOV.U32 R30, RZ, RZ, R119 ;  /* 0x000000ffff1e7224 */ /* 0x000fca00078e0077 */
[----:B------:R-:W2:Y:S01]  /*16a40*/  MUFU.EX2 R13, R13 ;  /* 0x0000000d000d7308 */ /* 0x000ea20000000800 */
[----:B-1----:R-:W-:Y:S01]  /*16a50*/  FADD.FTZ R0, R58, R3 ;  /* 0x000000033a007221 */ /* 0x002fe20000010000 */
[----:B------:R-:W-:-:S03]  /*16a60*/  IMAD.MOV.U32 R3, RZ, RZ, 0x3f800000 ;  /* 0x3f800000ff037424 */ /* 0x000fc600078e00ff */
[C---:B0-----:R-:W-:Y:S01]  /*16a70*/  FADD.FTZ R211, R41.reuse, R0 ;  /* 0x0000000029d37221 */ /* 0x041fe20000010000 */
[----:B------:R-:W-:Y:S01]  /*16a80*/  F2FP.BF16.F32.PACK_AB R179, R41, R58 ;  /* 0x0000003a29b3723e */ /* 0x000fe200000010ff */
[----:B------:R-:W-:Y:S02]  /*16a90*/  IMAD.MOV.U32 R0, RZ, RZ, 0x3f800000 ;  /* 0x3f800000ff007424 */ /* 0x000fe400078e00ff */
[--C-:B------:R-:W-:Y:S02]  /*16aa0*/  IMAD.MOV.U32 R58, RZ, RZ, R119.reuse ;  /* 0x000000ffff3a7224 */ /* 0x100fe400078e0077 */
[----:B------:R-:W-:Y:S02]  /*16ab0*/  IMAD.MOV.U32 R41, RZ, RZ, R119 ;  /* 0x000000ffff297224 */ /* 0x000fe400078e0077 */
[C---:B--2---:R-:W-:Y:S01]  /*16ac0*/  FADD.FTZ R212, R13.reuse, R212 ;  /* 0x000000d40dd47221 */ /* 0x044fe20000010000 */
[----:B------:R-:W-:Y:S01]  /*16ad0*/  F2FP.BF16.F32.PACK_AB R178, R13, R178 ;  /* 0x000000b20db2723e */ /* 0x000fe200000010ff */
[----:B------:R-:W-:Y:S06]  /*16ae0*/  @!P2 BRA `(.L_x_603) ;  /* 0x0000005400e8a947 */ /* 0x000fec0003800000 */
[----:B------:R-:W-:Y:S01]  /*16af0*/  IMAD.MOV.U32 R8, RZ, RZ, R6 ;  /* 0x000000ffff087224 */ /* 0x000fe200078e0006 */
        /* <DEDUP_REMOVED lines=51> */
[----:B------:R-:W-:-:S07]  /*16e30*/  CS2R R24, SRZ ;  /* 0x0000000000187805 */ /* 0x000fce000001ff00 */
.L_x_614:
[----:B------:R-:W-:-:S05]  /*16e40*/  VIADD R4, R11, 0x1 ;  /* 0x000000010b047836 */ /* 0x000fca0000000000 */
[----:B------:R-:W-:-:S04]  /*16e50*/  ISETP.NE.AND P2, PT, R4, 0x2, PT ;  /* 0x000000020400780c */ /* 0x000fc80003f45270 */
[----:B------:R-:W-:Y:S02]  /*16e60*/  SEL R219, RZ, 0x1, P2 ;  /* 0x00000001ffdb7807 */ /* 0x000fe40001000000 */
[----:B------:R-:W-:Y:S02]  /*16e70*/  SEL R218, R4, RZ, P2 ;  /* 0x000000ff04da7207 */ /* 0x000fe40001000000 */
[----:B------:R-:W-:Y:S01]  /*16e80*/  LOP3.LUT R219, R10, R219, RZ, 0x3c, !PT ;  /* 0x000000db0adb7212 */ /* 0x000fe200078e3cff */
[----:B------:R-:W-:Y:S06]  /*16e90*/  @!P0 BRA `(.L_x_604) ;  /* 0x0000000000048947 */ /* 0x000fec0003800000 */
[----:B------:R-:W-:Y:S01]  /*16ea0*/  BPT.TRAP 0x1 ;  /* 0x000000040000795c */ /* 0x000fe20000300000 */
.L_x_604:
[----:B------:R-:W-:Y:S01]  /*16eb0*/  IMAD R12, R218, 0x8, R2 ;  /* 0x00000008da0c7824 */ /* 0x000fe200078e0202 */
[----:B------:R-:W-:-:S04]  /*16ec0*/  SHF.L.U32 R4, R219, 0x1f, RZ ;  /* 0x0000001fdb047819 */ /* 0x000fc800000006ff */
[----:B------:R0:W1:Y:S01]  /*16ed0*/  SYNCS.PHASECHK.TRANS64.TRYWAIT P2, [R12+URZ+0x36830], R4 ;  /* 0x036830040c0075a7 */ /* 0x000062000804017f */
[----:B------:R-:W-:Y:S05]  /*16ee0*/  @!P0 BRA `(.L_x_605) ;  /* 0x0000000000048947 */ /* 0x000fea0003800000 */
[----:B------:R-:W-:Y:S01]  /*16ef0*/  BPT.TRAP 0x1 ;  /* 0x000000040000795c */ /* 0x000fe20000300000 */
.L_x_605:
[----:B------:R-:W-:Y:S01]  /*16f00*/  IMAD R6, R218, 0xa80, R221 ;  /* 0x00000a80da067824 */ /* 0x000fe200078e02dd */
[----:B------:R-:W-:Y:S03]  /*16f10*/  BSSY B1, `(.L_x_606) ;  /* 0x0000006000017945 */ /* 0x000fe60003800000 */
[C---:B------:R-:W-:Y:S02]  /*16f20*/  VIADD R120, R6.reuse, 0x80 ;  /* 0x0000008006787836 */ /* 0x040fe40000000000 */
[----:B------:R-:W-:Y:S01]  /*16f30*/  VIADD R15, R6, 0x100 ;  /* 0x00000100060f7836 */ /* 0x000fe20000000000 */
[----:B-1----:R-:W-:Y:S06]  /*16f40*/  @P2 BRA `(.L_x_607) ;  /* 0x0000000000082947 */ /* 0x002fec0003800000 */
[----:B------:R-:W1:Y:S02]  /*16f50*/  SYNCS.PHASECHK.TRANS64.TRYWAIT P2, [R12+URZ+0x36830], R4 ;  /* 0x036830040c0075a7 */ /* 0x000e64000804017f */
[----:B-1----:R-:W-:Y:S05]  /*16f60*/  @!P2 BRA `(.L_x_608) ;  /* 0x0000012c005ca947 */ /* 0x002fea0003800000 */
.L_x_607:
[----:B------:R-:W-:Y:S05]  /*16f70*/  BSYNC B1 ;  /* 0x0000000000017941 */ /* 0x000fea0003800000 */
.L_x_606:
[----:B------:R-:W2:Y:S04]  /*16f80*/  LDL.64 R20, [R1+0x48] ;  /* 0x0000480001147983 */ /* 0x000ea80000100a00 */
[----:B------:R-:W3:Y:S01]  /*16f90*/  LDL.64 R124, [R1+0x50] ;  /* 0x00005000017c7983 */ /* 0x000ee20000100a00 */
[----:B------:R-:W-:Y:S01]  /*16fa0*/  WARPGROUP.ARRIVE ;  /* 0x00000000000079c5 */ /* 0x000fe20000000000 */
[----:B------:R-:W-:Y:S01]  /*16fb0*/  IMAD.MOV.U32 R121, RZ, RZ, 0x40000040 ;  /* 0x40000040ff797424 */ /* 0x000fe200078e00ff */
[----:B------:R-:W-:-:S04]  /*16fc0*/  R2UR UR22, R120 ;  /* 0x00000000781672ca */ /* 0x000fc800000e0000 */
[C---:B------:R-:W-:Y:S01]  /*16fd0*/  R2UR UR23, R121.reuse ;  /* 0x00000000791772ca */ /* 0x040fe200000e0000 */
[----:B------:R-:W-:Y:S01]  /*16fe0*/  IMAD.MOV.U32 R120, RZ, RZ, R15 ;  /* 0x000000ffff787224 */ /* 0x000fe200078e000f */
[----:B------:R-:W-:-:S04]  /*16ff0*/  R2UR UR27, R121 ;  /* 0x00000000791b72ca */ /* 0x000fc800000e0000 */
[----:B------:R-:W-:Y:S01]  /*17000*/  R2UR UR26, R120 ;  /* 0x00000000781a72ca */ /* 0x000fe200000e0000 */
[----:B------:R-:W-:Y:S02]  /*17010*/  VIADD R122, R6, 0x200 ;  /* 0x00000200067a7836 */ /* 0x000fe40000000000 */
[----:B------:R-:W-:-:S03]  /*17020*/  IMAD.MOV.U32 R123, RZ, RZ, 0x40000040 ;  /* 0x40000040ff7b7424 */ /* 0x000fc600078e00ff */
[----:B------:R-:W-:Y:S02]  /*17030*/  R2UR UR34, R122 ;  /* 0x000000007a2272ca */ /* 0x000fe400000e0000 */
[----:B------:R-:W-:Y:S02]  /*17040*/  R2UR UR35, R123 ;  /* 0x000000007b2372ca */ /* 0x000fe400000e0000 */
[----:B--2---:R-:W-:Y:S01]  /*17050*/  R2UR UR42, R20 ;  /* 0x00000000142a72ca */ /* 0x004fe200000e0000 */
[----:B------:R-:W-:Y:S01]  /*17060*/  IMAD.MOV.U32 R20, RZ, RZ, R6 ;  /* 0x000000ffff147224 */ /* 0x000fe200078e0006 */
[----:B------:R-:W-:Y:S01]  /*17070*/  R2UR UR43, R21 ;  /* 0x00000000152b72ca */ /* 0x000fe200000e0000 */
[----:B------:R-:W-:Y:S01]  /*17080*/  IMAD.MOV.U32 R21, RZ, RZ, 0x40000040 ;  /* 0x40000040ff157424 */ /* 0x000fe200078e00ff */
[----:B---3--:R-:W-:Y:S02]  /*17090*/  R2UR UR4, R124 ;  /* 0x000000007c0472ca */ /* 0x008fe400000e0000 */
[----:B------:R-:W-:-:S02]  /*170a0*/  R2UR UR5, R125 ;  /* 0x000000007d0572ca */ /* 0x000fc400000e0000 */
[----:B------:R-:W-:Y:S02]  /*170b0*/  R2UR UR18, R20 ;  /* 0x00000000141272ca */ /* 0x000fe400000e0000 */
[----:B------:R-:W-:-:S07]  /*170c0*/  R2UR UR19, R21 ;  /* 0x00000000151372ca */ /* 0x000fce00000e0000 */
[----:B------:R-:W-:Y:S02]  /*170d0*/  UMOV UR16, UR4 ;  /* 0x0000000400107c82 */ /* 0x000fe40008000000 */
[----:B------:R-:W-:-:S04]  /*170e0*/  UMOV UR17, UR5 ;  /* 0x0000000500117c82 */ /* 0x000fc80008000000 */
[----:B------:R-:W-:Y:S01]  /*170f0*/  HGMMA.64x16x16.F32.BF16 R168, gdesc[UR16], RZ, !UPT, gsb0 ;  /* 0x0020000010a879f0 */ /* 0x000fe2000c0018ff */
[----:B------:R-:W-:Y:S01]  /*17100*/  UMOV UR20, UR4 ;  /* 0x0000000400147c82 */ /* 0x000fe20008000000 */
[----:B------:R-:W-:Y:S01]  /*17110*/  UMOV UR21, UR5 ;  /* 0x0000000500157c82 */ /* 0x000fe20008000000 */
[----:B------:R-:W-:Y:S02]  /*17120*/  WARPGROUP.DEPBAR.LE gsb0, 0x0 ;  /* 0x00008000000079c5 */ /* 0x000fe40000010000 */
[----:B------:R-:W-:-:S06]  /*17130*/  WARPGROUP.ARRIVE ;  /* 0x00000000000079c5 */ /* 0x000fcc0000000000 */
[----:B------:R-:W-:Y:S01]  /*17140*/  HGMMA.64x16x16.F32.BF16 R160, gdesc[UR20], RZ, !UPT, gsb0 ;  /* 0x0020000014a079f0 */ /* 0x000fe2000c0018ff */
[----:B------:R-:W-:Y:S01]  /*17150*/  UMOV UR24, UR4 ;  /* 0x0000000400187c82 */ /* 0x000fe20008000000 */
[----:B------:R-:W-:Y:S01]  /*17160*/  UMOV UR25, UR5 ;  /* 0x0000000500197c82 */ /* 0x000fe20008000000 */
[----:B------:R-:W-:Y:S01]  /*17170*/  VIADD R20, R6, 0x180 ;  /* 0x0000018006147836 */ /* 0x000fe20000000000 */
[----:B------:R-:W-:Y:S02]  /*17180*/  WARPGROUP.DEPBAR.LE gsb0, 0x0 ;  /* 0x00008000000079c5 */ /* 0x000fe40000010000 */
[----:B------:R-:W-:-:S06]  /*17190*/  WARPGROUP.ARRIVE ;  /* 0x00000000000079c5 */ /* 0x000fcc0000000000 */
[----:B------:R-:W-:Y:S01]  /*171a0*/  HGMMA.64x16x16.F32.BF16 R152, gdesc[UR24], RZ, !UPT, gsb0 ;  /* 0x00200000189879f0 */ /* 0x000fe2000c0018ff */
[----:B------:R-:W-:Y:S02]  /*171b0*/  R2UR UR30, R20 ;  /* 0x00000000141e72ca */ /* 0x000fe400000e0000 */
[----:B------:R-:W-:Y:S01]  /*171c0*/  R2UR UR31, R21 ;  /* 0x00000000151f72ca */ /* 0x000fe200000e0000 */
[----:B------:R-:W-:Y:S01]  /*171d0*/  UMOV UR28, UR4 ;  /* 0x00000004001c7c82 */ /* 0x000fe20008000000 */
[----:B------:R-:W-:Y:S01]  /*171e0*/  UMOV UR29, UR5 ;  /* 0x00000005001d7c82 */ /* 0x000fe20008000000 */
[----:B------:R-:W-:Y:S02]  /*171f0*/  WARPGROUP.DEPBAR.LE gsb0, 0x0 ;  /* 0x00008000000079c5 */ /* 0x000fe40000010000 */
[----:B------:R-:W-:-:S08]  /*17200*/  WARPGROUP.ARRIVE ;  /* 0x00000000000079c5 */ /* 0x000fd00000000000 */
        /* <DEDUP_REMOVED lines=8> */
[C---:B------:R-:W-:Y:S01]  /*17290*/  R2UR UR55, R121.reuse ;  /* 0x00000000793772ca */ /* 0x040fe200000e0000 */
[----:B------:R-:W-:Y:S01]  /*172a0*/  UMOV UR52, UR4 ;  /* 0x0000000400347c82 */ /* 0x000fe20008000000 */
[----:B------:R-:W-:Y:S01]  /*172b0*/  UMOV UR53, UR5 ;  /* 0x0000000500357c82 */ /* 0x000fe20008000000 */
[----:B------:R-:W-:Y:S01]  /*172c0*/  VIADD R120, R6, 0x2 ;  /* 0x0000000206787836 */ /* 0x000fe20000000000 */
[----:B------:R-:W-:Y:S01]  /*172d0*/  R2UR UR7, R121 ;  /* 0x00000000790772ca */ /* 0x000fe200000e0000 */
[----:B------:R-:W-:-:S03]  /*172e0*/  IMAD.MOV.U32 R121, RZ, RZ, 0x40000040 ;  /* 0x40000040ff797424 */ /* 0x000fc600078e00ff */
[----:B------:R-:W-:Y:S01]  /*172f0*/  R2UR UR6, R120 ;  /* 0x00000000780672ca */ /* 0x000fe200000e0000 */
[----:B------:R-:W-:Y:S02]  /*17300*/  WARPGROUP.DEPBAR.LE gsb0, 0x0 ;  /* 0x00008000000079c5 */ /* 0x000fe40000010000 */
[----:B------:R-:W-:-:S06]  /*17310*/  WARPGROUP.ARRIVE ;  /* 0x00000000000079c5 */ /* 0x000fcc0000000000 */
[----:B------:R-:W-:Y:S01]  /*17320*/  HGMMA.64x16x16.F32.BF16 R128, gdesc[UR52], RZ, !UPT, gsb0 ;  /* 0x00200000348079f0 */ /* 0x000fe2000c0018ff */
[C---:B------:R-:W-:Y:S01]  /*17330*/  VIADD R120, R6.reuse, 0x182 ;  /* 0x0000018206787836 */ /* 0x040fe20000000000 */
[----:B------:R-:W-:Y:S01]  /*17340*/  R2UR UR19, R121 ;  /* 0x00000000791372ca */ /* 0x000fe200000e0000 */
[----:B------:R-:W-:Y:S02]  /*17350*/  VIADD R20, R6, 0x300 ;  /* 0x0000030006147836 */ /* 0x000fe40000000000 */
[----:B------:R-:W-:Y:S01]  /*17360*/  IMAD.MOV.U32 R121, RZ, RZ, 0x40000040 ;  /* 0x40000040ff797424 */ /* 0x000fe200078e00ff */
[----:B------:R-:W-:Y:S01]  /*17370*/  R2UR UR18, R120 ;  /* 0x00000000781272ca */ /* 0x000fe200000e0000 */
[----:B------:R-:W-:Y:S01]  /*17380*/  VIADD R120, R6, 0x282 ;  /* 0x0000028206787836 */ /* 0x000fe20000000000 */
[----:B------:R-:W-:Y:S01]  /*17390*/  R2UR UR58, R20 ;  /* 0x00000000143a72ca */ /* 0x000fe200000e0000 */
[----:B------:R-:W-:Y:S01]  /*173a0*/  VIADD R122, R6, 0x82 ;  /* 0x00000082067a7836 */ /* 0x000fe20000000000 */
[----:B------:R-:W-:-:S02]  /*173b0*/  R2UR UR59, R21 ;  /* 0x00000000153b72ca */ /* 0x000fc400000e0000 */
[----:B------:R-:W-:Y:S01]  /*173c0*/  R2UR UR46, R120 ;  /* 0x00000000782e72ca */ /* 0x000fe200000e0000 */
[----:B------:R-:W-:Y:S01]  /*173d0*/  VIADD R120, R6, 0x4 ;  /* 0x0000000406787836 */ /* 0x000fe20000000000 */
[----:B------:R-:W-:Y:S01]  /*173e0*/  R2UR UR47, R121 ;  /* 0x00000000792f72ca */ /* 0x000fe200000e0000 */
[----:B------:R-:W-:Y:S01]  /*173f0*/  IMAD.MOV.U32 R121, RZ, RZ, 0x40000040 ;  /* 0x40000040ff797424 */ /* 0x000fe200078e00ff */
[----:B------:R-:W-:Y:S02]  /*17400*/  R2UR UR10, R122 ;  /* 0x000000007a0a72ca */ /* 0x000fe400000e0000 */
[----:B------:R-:W-:Y:S02]  /*17410*/  R2UR UR11, R123 ;  /* 0x000000007b0b72ca */ /* 0x000fe400000e0000 */
[----:B------:R-:W-:Y:S02]  /*17420*/  R2UR UR30, R120 ;  /* 0x00000000781e72ca */ /* 0x000fe400000e0000 */
[----:B------:R-:W-:Y:S01]  /*17430*/  R2UR UR31, R121 ;  /* 0x00000000791f72ca */ /* 0x000fe200000e0000 */
[----:B------:R-:W-:Y:S01]  /*17440*/  UMOV UR56, UR4 ;  /* 0x0000000400387c82 */ /* 0x000fe20008000000 */
[----:B------:R-:W-:Y:S01]  /*17450*/  UMOV UR57, UR5 ;  /* 0x0000000500397c82 */ /* 0x000fe20008000000 */
[----:B------:R-:W-:-:S02]  /*17460*/  WARPGROUP.DEPBAR.LE gsb0, 0x0 ;  /* 0x00008000000079c5 */ /* 0x000fc40000010000 */
[----:B------:R-:W-:-:S06]  /*17470*/  WARPGROUP.ARRIVE ;  /* 0x00000000000079c5 */ /* 0x000fcc0000000000 */
[----:B------:R-:W-:Y:S01]  /*17480*/  HGMMA.64x16x16.F32.BF16 R120, gdesc[UR56], RZ, !UPT, gsb0 ;  /* 0x00200000387879f0 */ /* 0x000fe2000c0018ff */
[----:B------:R-:W-:Y:S01]  /*17490*/  UMOV UR4, UR42 ;  /* 0x0000002a00047c82 */ /* 0x000fe20008000000 */
[----:B------:R-:W-:Y:S01]  /*174a0*/  UMOV UR5, UR43 ;  /* 0x0000002b00057c82 */ /* 0x000fe20008000000 */
[----:B------:R-:W-:Y:S02]  /*174b0*/  WARPGROUP.DEPBAR.LE gsb0, 0x0 ;  /* 0x00008000000079c5 */ /* 0x000fe40000010000 */
[----:B------:R-:W-:-:S06]  /*174c0*/  WARPGROUP.ARRIVE ;  /* 0x00000000000079c5 */ /* 0x000fcc0000000000 */
[----:B------:R-:W-:Y:S01]  /*174d0*/  HGMMA.64x16x16.F32.BF16 R168, gdesc[UR4], R168, gsb0 ;  /* 0x0020000004a879f0 */ /* 0x000fe200080018a8 */
[----:B------:R-:W-:Y:S01]  /*174e0*/  UMOV UR8, UR42 ;  /* 0x0000002a00087c82 */ /* 0x000fe20008000000 */
[----:B------:R-:W-:Y:S01]  /*174f0*/  UMOV UR9, UR43 ;  /* 0x0000002b00097c82 */ /* 0x000fe20008000000 */
[----:B------:R2:W-:Y:S01]  /*17500*/  STL.64 [R1+0x80], R8 ;  /* 0x0000800801007387 */ /* 0x0005e20000100a00 */
[----:B------:R-:W-:Y:S01]  /*17510*/  VIADD R20, R6, 0x102 ;  /* 0x0000010206147836 */ /* 0x000fe20000000000 */
[----:B------:R-:W-:Y:S02]  /*17520*/  R2UR UR15, R21 ;  /* 0x00000000150f72ca */ /* 0x000fe400000e0000 */
[----:B--2---:R-:W2:Y:S01]  /*17530*/  LDL.64 R8, [R1+0x40] ;  /* 0x0000400001087983 */ /* 0x004ea20000100a00 */
[----:B------:R-:W-:Y:S02]  /*17540*/  WARPGROUP.DEPBAR.LE gsb0, 0x0 ;  /* 0x00008000000079c5 */ /* 0x000fe40000010000 */
[----:B------:R-:W-:-:S06]  /*17550*/  WARPGROUP.ARRIVE ;  /* 0x00000000000079c5 */ /* 0x000fcc0000000000 */
[----:B------:R-:W-:Y:S01]  /*17560*/  HGMMA.64x16x16.F32.BF16 R160, gdesc[UR8], R160, gsb0 ;  /* 0x0020000008a079f0 */ /* 0x000fe200080018a0 */
[----:B------:R-:W-:Y:S01]  /*17570*/  R2UR UR14, R20 ;  /* 0x00000000140e72ca */ /* 0x000fe200000e0000 */
[----:B------:R-:W-:Y:S01]  /*17580*/  UMOV UR12, UR42 ;  /* 0x0000002a000c7c82 */ /* 0x000fe20008000000 */
[----:B------:R-:W-:Y:S01]  /*17590*/  UMOV UR13, UR43 ;  /* 0x0000002b000d7c82 */ /* 0x000fe20008000000 */
[----:B------:R-:W-:Y:S02]  /*175a0*/  WARPGROUP.DEPBAR.LE gsb0, 0x0 ;  /* 0x00008000000079c5 */ /* 0x000fe40000010000 */
[----:B------:R-:W-:-:S08]  /*175b0*/  WARPGROUP.ARRIVE ;  /* 0x00000000000079c5 */ /* 0x000fd00000000000 */
[----:B------:R-:W-:Y:S01]  /*175c0*/  HGMMA.64x16x16.F32.BF16 R152, gdesc[UR12], R152, gsb0 ;  /* 0x002000000c9879f0 */ /* 0x000fe20008001898 */
[----:B------:R-:W-:Y:S01]  /*175d0*/  UMOV UR16, UR42 ;  /* 0x0000002a00107c82 */ /* 0x000fe20008000000 */
[----:B------:R-:W-:Y:S01]  /*175e0*/  UMOV UR17, UR43 ;  /* 0x0000002b00117c82 */ /* 0x000fe20008000000 */
[----:B------:R-:W-:Y:S01]  /*175f0*/  VIADD R20, R6, 0x202 ;  /* 0x0000020206147836 */ /* 0x000fe20000000000 */
[----:B------:R-:W-:Y:S02]  /*17600*/  WARPGROUP.DEPBAR.LE gsb0, 0x0 ;  /* 0x00008000000079c5 */ /* 0x000fe40000010000 */
[----:B------:R-:W-:-:S06]  /*17610*/  WARPGROUP.ARRIVE ;  /* 0x00000000000079c5 */ /* 0x000fcc0000000000 */
[----:B------:R-:W-:Y:S01]  /*17620*/  HGMMA.64x16x16.F32.BF16 R144, gdesc[UR16], R144, gsb0 ;  /* 0x00200000109079f0 */ /* 0x000fe20008001890 */
[----:B------:R-:W-:Y:S01]  /*17630*/  IMAD.MOV.U32 R21, RZ, RZ, 0x40000040 ;  /* 0x40000040ff157424 */ /* 0x000fe200078e00ff */
[----:B------:R-:W-:-:S04]  /*17640*/  R2UR UR22, R20 ;  /* 0x00000000141672ca */ /* 0x000fc800000e0000 */
[----:B------:R-:W-:Y:S01]  /*17650*/  R2UR UR23, R21 ;  /* 0x00000000151772ca */ /* 0x000fe200000e0000 */
[----:B------:R-:W-:Y:S01]  /*17660*/  UMOV UR20, UR42 ;  /* 0x0000002a00147c82 */ /* 0x000fe20008000000 */
[----:B------:R-:W-:Y:S01]  /*17670*/  UMOV UR21, UR43 ;  /* 0x0000002b00157c82 */ /* 0x000fe20008000000 */
[----:B------:R-:W-:Y:S02]  /*17680*/  WARPGROUP.DEPBAR.LE gsb0, 0x0 ;  /* 0x00008000000079c5 */ /* 0x000fe40000010000 */
[----:B------:R-:W-:-:S08]  /*17690*/  WARPGROUP.ARRIVE ;  /* 0x00000000000079c5 */ /* 0x000fd00000000000 */
[----:B------:R-:W-:Y:S01]  /*176a0*/  HGMMA.64x16x16.F32.BF16 R136, gdesc[UR20], R136, gsb0 ;  /* 0x00200000148879f0 */ /* 0x000fe20008001888 */
[----:B------:R-:W-:Y:S01]  /*176b0*/  MOV R14, UR45 ;  /* 0x0000002d000e7c02 */ /* 0x000fe20008000f00 */
[----:B------:R-:W-:Y:S01]  /*176c0*/  UMOV UR45, UR43 ;  /* 0x0000002b002d7c82 */ /* 0x000fe20008000000 */
[----:B01----:R-:W-:Y:S01]  /*176d0*/  MOV R4, UR44 ;  /* 0x0000002c00047c02 */ /* 0x003fe20008000f00 */
[----:B------:R-:W-:Y:S01]  /*176e0*/  UMOV UR44, UR42 ;  /* 0x0000002a002c7c82 */ /* 0x000fe20008000000 */
[----:B------:R-:W-:Y:S02]  /*176f0*/  WARPGROUP.DEPBAR.LE gsb0, 0x0 ;  /* 0x00008000000079c5 */ /* 0x000fe40000010000 */
[----:B------:R-:W-:-:S06]  /*17700*/  WARPGROUP.ARRIVE ;  /* 0x00000000000079c5 */ /* 0x000fcc0000000000 */
[----:B------:R-:W-:Y:S01]  /*17710*/  HGMMA.64x16x16.F32.BF16 R128, gdesc[UR44], R128, gsb0 ;  /* 0x002000002c8079f0 */ /* 0x000fe20008001880 */
[----:B------:R-:W-:Y:S02]  /*17720*/  VIADD R20, R6, 0x302 ;  /* 0x0000030206147836 */ /* 0x000fe40000000000 */
[----:B------:R-:W-:-:S03]  /*17730*/  IMAD.MOV.U32 R21, RZ, RZ, 0x40000040 ;  /* 0x40000040ff157424 */ /* 0x000fc600078e00ff */
[----:B------:R-:W-:Y:S02]  /*17740*/  R2UR UR26, R20 ;  /* 0x00000000141a72ca */ /* 0x000fe400000e0000 */
[----:B------:R-:W-:Y:S01]  /*17750*/  R2UR UR27, R21 ;  /* 0x00000000151b72ca */ /* 0x000fe200000e0000 */
[----:B------:R-:W-:Y:S01]  /*17760*/  UMOV UR24, UR42 ;  /* 0x0000002a00187c82 */ /* 0x000fe20008000000 */
[----:B------:R-:W-:Y:S01]  /*17770*/  UMOV UR25, UR43 ;  /* 0x0000002b00197c82 */ /* 0x000fe20008000000 */
[----:B------:R-:W-:Y:S02]  /*17780*/  WARPGROUP.DEPBAR.LE gsb0, 0x0 ;  /* 0x00008000000079c5 */ /* 0x000fe40000010000 */
[----:B------:R-:W-:-:S08]  /*17790*/  WARPGROUP.ARRIVE ;  /* 0x00000000000079c5 */ /* 0x000fd00000000000 */
[----:B------:R-:W-:Y:S01]  /*177a0*/  HGMMA.64x16x16.F32.BF16 R120, gdesc[UR24], R120, gsb0 ;  /* 0x00200000187879f0 */ /* 0x000fe20008001878 */
[----:B--2---:R-:W-:Y:S02]  /*177b0*/  R2UR UR38, R8 ;  /* 0x00000000082672ca */ /* 0x004fe400000e0000 */
[----:B------:R-:W-:Y:S01]  /*177c0*/  R2UR UR39, R9 ;  /* 0x00000000092772ca */ /* 0x000fe200000e0000 */
[----:B------:R-:W-:Y:S01]  /*177d0*/  VIADD R20, R6, 0x84 ;  /* 0x0000008406147836 */ /* 0x000fe20000000000 */
[----:B------:R-:W2:Y:S09]  /*177e0*/  LDL.64 R8, [R1+0x38] ;  /* 0x0000380001087983 */ /* 0x000eb20000100a00 */
[----:B------:R-:W-:-:S02]  /*177f0*/  UMOV UR28, UR38 ;  /* 0x00000026001c7c82 */ /* 0x000fc40008000000 */
[----:B------:R-:W-:Y:S01]  /*17800*/  UMOV UR29, UR39 ;  /* 0x00000027001d7c82 */ /* 0x000fe20008000000 */
        /* <DEDUP_REMOVED lines=57> */
[----:B------:R-:W-:Y:S01]  /*17ba0*/  IMAD.MOV.U32 R21, RZ, RZ, 0x40000040 ;  /* 0x40000040ff157424 */ /* 0x000fe200078e00ff */
[----:B------:R-:W-:Y:S02]  /*17bb0*/  MOV R13, UR41 ;  /* 0x00000029000d7c02 */ /* 0x000fe40008000f00 */
[----:B------:R-:W-:Y:S02]  /*17bc0*/  MOV R5, UR40 ;  /* 0x0000002800057c02 */ /* 0x000fe40008000f00 */
[----:B--2---:R-:W-:Y:S02]  /*17bd0*/  R2UR UR40, R8 ;  /* 0x00000000082872ca */ /* 0x004fe400000e0000 */
[----:B------:R-:W-:-:S02]  /*17be0*/  R2UR UR41, R9 ;  /* 0x00000000092972ca */ /* 0x000fc400000e0000 */
[----:B------:R-:W-:Y:S01]  /*17bf0*/  R2UR UR18, R20 ;  /* 0x00000000141272ca */ /* 0x000fe200000e0000 */
[----:B------:R-:W2:Y:S01]  /*17c00*/  LDL.64 R8, [R1+0x30] ;  /* 0x0000300001087983 */ /* 0x000ea20000100a00 */
[----:B------:R-:W-:-:S07]  /*17c10*/  R2UR UR19, R21 ;  /* 0x00000000151372ca */ /* 0x000fce00000e0000 */
[----:B------:R-:W-:Y:S02]  /*17c20*/  UMOV UR16, UR40 ;  /* 0x0000002800107c82 */ /* 0x000fe40008000000 */
        /* <DEDUP_REMOVED lines=60> */
[----:B--2---:R-:W-:Y:S02]  /*17ff0*/  R2UR UR38, R8 ;  /* 0x00000000082672ca */ /* 0x004fe400000e0000 */
[----:B------:R-:W-:Y:S02]  /*18000*/  R2UR UR39, R9 ;  /* 0x00000000092772ca */ /* 0x000fe400000e0000 */
        /* <DEDUP_REMOVED lines=67> */
[----:B------:R0:W5:Y:S01]  /*18440*/  LDL.LU.64 R8, [R1+0x80] ;  /* 0x0000800001087983 */ /* 0x0001620000300a00 */
        /* <DEDUP_REMOVED lines=10> */
[----:B------:R-:W-:Y:S02]  /*184f0*/  VIADD R20, R6, 0x482 ;  /* 0x0000048206147836 */ /* 0x000fe40000000000 */
[----:B------:R-:W-:Y:S01]  /*18500*/  IMAD.MOV.U32 R21, RZ, RZ, 0x40000040 ;  /* 0x40000040ff157424 */ /* 0x000fe200078e00ff */
[----:B------:R-:W-:Y:S02]  /*18510*/  UMOV UR28, UR40 ;  /* 0x00000028001c7c82 */ /* 0x000fe40008000000 */
[----:B------:R-:W-:Y:S01]  /*18520*/  R2UR UR34, R20 ;  /* 0x00000000142272ca */ /* 0x000fe200000e0000 */
[----:B------:R-:W-:Y:S01]  /*18530*/  VIADD R20, R6, 0x502 ;  /* 0x0000050206147836 */ /* 0x000fe20000000000 */
[----:B------:R-:W-:Y:S01]  /*18540*/  R2UR UR35, R21 ;  /* 0x00000000152372ca */ /* 0x000fe200000e0000 */
[----:B------:R-:W-:Y:S01]  /*18550*/  IMAD.MOV.U32 R21, RZ, RZ, 0x40000040 ;  /* 0x40000040ff157424 */ /* 0x000fe200078e00ff */
[----:B------:R-:W-:-:S02]  /*18560*/  UMOV UR29, UR41 ;  /* 0x00000029001d7c82 */ /* 0x000fc40008000000 */
[----:B------:R-:W-:Y:S01]  /*18570*/  R2UR UR54, R20 ;  /* 0x00000000143672ca */ /* 0x000fe200000e0000 */
[----:B------:R-:W-:Y:S01]  /*18580*/  VIADD R20, R6, 0x582 ;  /* 0x0000058206147836 */ /* 0x000fe20000000000 */
[----:B------:R-:W-:Y:S01]  /*18590*/  R2UR UR55, R21 ;  /* 0x00000000153772ca */ /* 0x000fe200000e0000 */
        /* <DEDUP_REMOVED lines=9> */
[----:B------:R-:W-:Y:S01]  /*18630*/  VIADD R20, R6, 0x682 ;  /* 0x0000068206147836 */ /* 0x000fe20000000000 */
[----:B------:R-:W-:Y:S01]  /*18640*/  R2UR UR7, R21 ;  /* 0x00000000150772ca */ /* 0x000fe200000e0000 */
[----:B------:R-:W-:-:S03]  /*18650*/  IMAD.MOV.U32 R21, RZ, RZ, 0x40000040 ;  /* 0x40000040ff157424 */ /* 0x000fc600078e00ff */
        /* <DEDUP_REMOVED lines=12> */
[----:B------:R-:W-:Y:S02]  /*18720*/  R2UR UR22, R20 ;  /* 0x00000000141672ca */ /* 0x000fe400000e0000 */
[----:B------:R-:W-:Y:S02]  /*18730*/  R2UR UR23, R21 ;  /* 0x00000000151772ca */ /* 0x000fe400000e0000 */
[----:B------:R-:W2:Y:S01]  /*18740*/  LDL.64 R20, [R1+0x20] ;  /* 0x0000200001147983 */ /* 0x000ea20000100a00 */
[----:B------:R-:W-:Y:S01]  /*18750*/  UMOV UR32, UR40 ;  /* 0x0000002800207c82 */ /* 0x000fe20008000000 */
[----:B------:R-:W-:Y:S01]  /*18760*/  UMOV UR33, UR41 ;  /* 0x0000002900217c82 */ /* 0x000fe20008000000 */
        /* <DEDUP_REMOVED lines=23> */
[----:B--2---:R-:W-:Y:S02]  /*188e0*/  R2UR UR38, R20 ;  /* 0x00000000142672ca */ /* 0x004fe400000e0000 */
[----:B------:R-:W-:Y:S02]  /*188f0*/  R2UR UR39, R21 ;  /* 0x00000000152772ca */ /* 0x000fe400000e0000 */
[----:B------:R-:W2:Y:S09]  /*18900*/  LDL.64 R20, [R1] ;  /* 0x0000000001147983 */ /* 0x000eb20000100a00 */
[----:B------:R-:W-:-:S02]  /*18910*/  UMOV UR12, UR38 ;  /* 0x00000026000c7c82 */ /* 0x000fc40008000000 */
        /* <DEDUP_REMOVED lines=11> */
[----:B------:R-:W-:Y:S01]  /*189d0*/  R2UR UR45, R14 ;  /* 0x000000000e2d72ca */ /* 0x000fe200000e0000 */
        /* <DEDUP_REMOVED lines=43> */
[----:B------:R-:W-:Y:S02]  /*18c90*/  R2UR UR54, R14 ;  /* 0x000000000e3672ca */ /* 0x000fe400000e0000 */
        /* <DEDUP_REMOVED lines=55> */
[----:B------:R-:W-:Y:S02]  /*19010*/  WARPGROUP.DEPBAR.LE gsb0, 0x0 ;  /* 0x00008000000079c5 */ /* 0x000fe40000010000 */
[----:B------:R-:W-:-:S10]  /*19020*/  WARPGROUP.ARRIVE ;  /* 0x00000000000079c5 */ /* 0x000fd40000000000 */
[----:B------:R-:W-:Y:S01]  /*19030*/  HGMMA.64x16x16.F32.BF16 R120, gdesc[UR20], R120, gsb0 ;  /* 0x00200000147879f0 */ /* 0x000fe20008001878 */
[----:B------:R-:W-:Y:S01]  /*19040*/  R2UR UR44, R4 ;  /* 0x00000000042c72ca */ /* 0x000fe200000e0000 */
[----:B------:R-:W-:Y:S01]  /*19050*/  VIADD R4, R6, 0x700 ;  /* 0x0000070006047836 */ /* 0x000fe20000000000 */
[----:B------:R-:W-:Y:S01]  /*19060*/  R2UR UR40, R5 ;  /* 0x00000000052872ca */ /* 0x000fe200000e0000 */
[----:B------:R-:W-:-:S03]  /*19070*/  IMAD.MOV.U32 R5, RZ, RZ, 0x40000040 ;  /* 0x40000040ff057424 */ /* 0x000fc600078e00ff */
[----:B------:R-:W-:Y:S02]  /*19080*/  R2UR UR50, R4 ;  /* 0x00000000043272ca */ /* 0x000fe400000e0000 */
[----:B------:R-:W-:Y:S01]  /*19090*/  R2UR UR51, R5 ;  /* 0x00000000053372ca */ /* 0x000fe200000e0000 */
[----:B------:R-:W-:Y:S02]  /*190a0*/  WARPGROUP.DEPBAR.LE gsb0, 0x0 ;  /* 0x00008000000079c5 */ /* 0x000fe40000010000 */
[----:B------:R-:W-:-:S10]  /*190b0*/  WARPGROUP.ARRIVE ;  /* 0x00000000000079c5 */ /* 0x000fd40000000000 */
        /* <DEDUP_REMOVED lines=118> */
[----:B------:R-:W-:Y:S02]  /*19820*/  R2UR UR41, R13 ;  /* 0x000000000d2972ca */ /* 0x000fe400000e0000 */
[----:B------:R-:W-:Y:S02]  /*19830*/  R2UR UR34, R4 ;  /* 0x00000000042272ca */ /* 0x000fe400000e0000 */
[----:B------:R-:W-:Y:S01]  /*19840*/  R2UR UR35, R5 ;  /* 0x00000000052372ca */ /* 0x000fe200000e0000 */
[----:B------:R-:W-:-:S08]  /*19850*/  UMOV UR32, UR40 ;  /* 0x0000002800207c82 */ /* 0x000fd00008000000 */
        /* <DEDUP_REMOVED lines=165> */
[----:B------:R-:W-:Y:S01]  /*1a2b0*/  FMUL.FTZ R26, R26, R0 ;  /* 0x000000001a1a7220 */ /* 0x000fe20000410000 */
[----:B------:R-:W-:-:S02]  /*1a2c0*/  WARPGROUP.DEPBAR.LE gsb0, 0x0 ;  /* 0x00008000000079c5 */ /* 0x000fc40000010000 */
        /* <DEDUP_REMOVED lines=47> */
[----:B0-----:R-:W-:Y:S06]  /*1a5c0*/  @!P0 BRA `(.L_x_609) ;  /* 0x0000000000048947 */ /* 0x001fec0003800000 */
[----:B------:R-:W-:Y:S01]  /*1a5d0*/  BPT.TRAP 0x1 ;  /* 0x000000040000795c */ /* 0x000fe20000300000 */
.L_x_609:
[----:B------:R-:W-:Y:S01]  /*1a5e0*/  SHF.L.U32 R0, R10, 0x1f, RZ ;  /* 0x0000001f0a007819 */ /* 0x000fe200000006ff */
[----:B------:R-:W-:-:S04]  /*1a5f0*/  IMAD R13, R11, 0x8, R2 ;  /* 0x000000080b0d7824 */ /* 0x000fc800078e0202 */
[----:B------:R0:W1:Y:S01]  /*1a600*/  SYNCS.PHASECHK.TRANS64.TRYWAIT P2, [R13+URZ+0x36850], R0 ;  /* 0x036850000d0075a7 */ /* 0x000062000804017f */
[----:B------:R-:W-:Y:S05]  /*1a610*/  @!P0 BRA `(.L_x_610) ;  /* 0x0000000000048947 */ /* 0x000fea0003800000 */
[----:B------:R-:W-:Y:S01]  /*1a620*/  BPT.TRAP 0x1 ;  /* 0x000000040000795c */ /* 0x000fe20000300000 */
.L_x_610:
[----:B------:R-:W-:Y:S04]  /*1a630*/  BSSY B1, `(.L_x_611) ;  /* 0x0000004000017945 */ /* 0x000fe80003800000 */
[----:B-1----:R-:W-:Y:S05]  /*1a640*/  @P2 BRA `(.L_x_612) ;  /* 0x0000000000082947 */ /* 0x002fea0003800000 */
[----:B------:R-:W1:Y:S02]  /*1a650*/  SYNCS.PHASECHK.TRANS64.TRYWAIT P2, [R13+URZ+0x36850], R0 ;  /* 0x036850000d0075a7 */ /* 0x000e64000804017f */
[----:B-1----:R-:W-:Y:S05]  /*1a660*/  @!P2 BRA `(.L_x_613) ;  /* 0x000000f400b0a947 */ /* 0x002fea0003800000 */
.L_x_612:
[----:B------:R-:W-:Y:S05]  /*1a670*/  BSYNC B1 ;  /* 0x0000000000017941 */ /* 0x000fea0003800000 */
.L_x_611:
[----:B01----:R-:W-:Y:S01]  /*1a680*/  VIADD R0, R2, 0x400 ;  /* 0x0000040002007836 */ /* 0x003fe20000000000 */
[----:B------:R-:W-:Y:S01]  /*1a690*/  WARPGROUP.ARRIVE ;  /* 0x00000000000079c5 */ /* 0x000fe20000000000 */
[----:B------:R-:W-:Y:S01]  /*1a6a0*/  IMAD.MOV.U32 R5, RZ, RZ, 0x40000040 ;  /* 0x40000040ff057424 */ /* 0x000fe200078e00ff */
[----:B------:R-:W-:Y:S01]  /*1a6b0*/  ULDC UR5, c[0x0][0x9d8] ;  /* 0x0002760000057ab9 */ /* 0x000fe20000000800 */
[----:B------:R-:W-:Y:S01]  /*1a6c0*/  ULDC UR4, c[0x0][0x988] ;  /* 0x0002620000047ab9 */ /* 0x000fe20000000800 */
[----:B------:R-:W-:Y:S01]  /*1a6d0*/  SHF.R.U32.HI R0, RZ, 0x4, R0 ;  /* 0x00000004ff007819 */ /* 0x000fe20000011600 */
[----:B------:R-:W-:Y:S01]  /*1a6e0*/  FMUL.FTZ R6, R169, UR5 ;  /* 0x00000005a9067c20 */ /* 0x000fe20008410000 */
[----:B------:R-:W-:Y:S01]  /*1a6f0*/  FMUL.FTZ R20, R172, UR5 ;  /* 0x00000005ac147c20 */ /* 0x000fe20008410000 */
[----:B------:R-:W-:Y:S01]  /*1a700*/  FMUL.FTZ R21, R173, UR5 ;  /* 0x00000005ad157c20 */ /* 0x000fe20008410000 */
[----:B------:R-:W-:Y:S01]  /*1a710*/  LOP3.LUT R0, R0, 0x3fff, RZ, 0xc0, !PT ;  /* 0x00003fff00007812 */ /* 0x000fe200078ec0ff */
[----:B------:R-:W-:Y:S01]  /*1a720*/  FMUL.FTZ R169, R160, UR5 ;  /* 0x00000005a0a97c20 */ /* 0x000fe20008410000 */
[----:B------:R-:W-:Y:S01]  /*1a730*/  FMUL.FTZ R161, R161, UR5 ;  /* 0x00000005a1a17c20 */ /* 0x000fe20008410000 */
[----:B------:R-:W-:Y:S01]  /*1a740*/  MUFU.TANH R6, R6 ;  /* 0x0000000600067308 */ /* 0x000fe20000002400 */
[----:B------:R-:W-:Y:S01]  /*1a750*/  LOP3.LUT R0, R0, 0x3800000, RZ, 0xfc, !PT ;  /* 0x0380000000007812 */ /* 0x000fe200078efcff */
[----:B------:R-:W-:Y:S01]  /*1a760*/  FMUL.FTZ R164, R164, UR5 ;  /* 0x00000005a4a47c20 */ /* 0x000fe20008410000 */
[----:B------:R-:W-:Y:S01]  /*1a770*/  FMUL.FTZ R160, R162, UR5 ;  /* 0x00000005a2a07c20 */ /* 0x000fe20008410000 */
[----:B------:R-:W-:Y:S01]  /*1a780*/  FMUL.FTZ R165, R165, UR5 ;  /* 0x00000005a5a57c20 */ /* 0x000fe20008410000 */
[----:B------:R-:W-:Y:S01]  /*1a790*/  FMUL.FTZ R162, R163, UR5 ;  /* 0x00000005a3a27c20 */ /* 0x000fe20008410000 */
[----:B------:R-:W-:-:S02]  /*1a7a0*/  IMAD R10, R11, 0xa80, R0 ;  /* 0x00000a800b0a7824 */ /* 0x000fc400078e0200 */
[----:B------:R-:W-:Y:S01]  /*1a7b0*/  FMUL.FTZ R0, R168, UR5 ;  /* 0x00000005a8007c20 */ /* 0x000fe20008410000 */
[----:B------:R-:W-:Y:S01]  /*1a7c0*/  IMAD.MOV.U32 R11, RZ, RZ, 0x40000040 ;  /* 0x40000040ff0b7424 */ /* 0x000fe200078e00ff */
[----:B------:R-:W-:Y:S01]  /*1a7d0*/  MUFU.TANH R20, R20 ;  /* 0x0000001400147308 */ /* 0x000fe20000002400 */
[C---:B------:R-:W-:Y:S01]  /*1a7e0*/  VIADD R4, R10.reuse, 0x80 ;  /* 0x000000800a047836 */ /* 0x040fe20000000000 */
[----:B------:R-:W-:Y:S01]  /*1a7f0*/  R2UR UR6, R10 ;  /* 0x000000000a0672ca */ /* 0x000fe200000e0000 */
        /* <DEDUP_REMOVED lines=8> */
[----:B------:R-:W-:Y:S01]  /*1a880*/  FMUL.FTZ R157, R157, UR5 ;  /* 0x000000059d9d7c20 */ /* 0x000fe20008410000 */
[----:B------:R-:W-:Y:S01]  /*1a890*/  FMUL.FTZ R154, R155, UR5 ;  /* 0x000000059b9a7c20 */ /* 0x000fe20008410000 */
[----:B------:R-:W-:Y:S01]  /*1a8a0*/  FMUL.FTZ R155, R158, UR5 ;  /* 0x000000059e9b7c20 */ /* 0x000fe20008410000 */
[----:B------:R-:W-:Y:S01]  /*1a8b0*/  FMUL.FTZ R158, R159, UR5 ;  /* 0x000000059f9e7c20 */ /* 0x000fe20008410000 */
[----:B------:R-:W-:Y:S01]  /*1a8c0*/  FMUL.FTZ R159, R144, UR5 ;  /* 0x00000005909f7c20 */ /* 0x000fe20008410000 */
[----:B------:R-:W1:Y:S01]  /*1a8d0*/  MUFU.TANH R21, R21 ;  /* 0x0000001500157308 */ /* 0x000e620000002400 */
[----:B------:R-:W-:Y:S01]  /*1a8e0*/  HGMMA.64x192x16.F32.BF16 R24, R200, gdesc[UR4].tnspB, R24, gsb0 ;  /* 0x42e00004c8187df0 */ /* 0x000fe20008001818 */
[----:B------:R-:W-:Y:S01]  /*1a8f0*/  R2UR UR6, R4 ;  /* 0x00000000040672ca */ /* 0x000fe200000e0000 */
[----:B------:R-:W-:Y:S01]  /*1a900*/  VIADD R4, R10, 0x100 ;  /* 0x000001000a047836 */ /* 0x000fe20000000000 */
[----:B------:R-:W-:Y:S01]  /*1a910*/  R2UR UR7, R5 ;  /* 0x00000000050772ca */ /* 0x000fe200000e0000 */
[----:B------:R-:W-:-:S02]  /*1a920*/  IMAD.MOV.U32 R5, RZ, RZ, 0x40000040 ;  /* 0x40000040ff057424 */ /* 0x000fc400078e00ff */
[----:B------:R-:W-:Y:S01]  /*1a930*/  FMUL.FTZ R11, R170, UR5 ;  /* 0x00000005aa0b7c20 */ /* 0x000fe20008410000 */
[----:B------:R-:W-:Y:S01]  /*1a940*/  FMUL.FTZ R170, R145, UR5 ;  /* 0x0000000591aa7c20 */ /* 0x000fe20008410000 */
[----:B------:R-:W2:Y:S01]  /*1a950*/  MUFU.TANH R169, R169 ;  /* 0x000000a900a97308 */ /* 0x000ea20000002400 */
[----:B0----5:R-:W-:Y:S01]  /*1a960*/  FMNMX.FTZ R3, R0, R9, !PT ;  /* 0x0000000900037209 */ /* 0x021fe20007810000 */
[----:B------:R-:W-:Y:S01]  /*1a970*/  FMUL.FTZ R145, R147, UR5 ;  /* 0x0000000593917c20 */ /* 0x000fe20008410000 */
[----:B------:R-:W-:Y:S01]  /*1a980*/  FMUL.FTZ R147, R148, UR5 ;  /* 0x0000000594937c20 */ /* 0x000fe20008410000 */
[----:B------:R-:W-:Y:S01]  /*1a990*/  FMUL.FTZ R148, R149, UR5 ;  /* 0x0000000595947c20 */ /* 0x000fe20008410000 */
[----:B------:R-:W-:Y:S01]  /*1a9a0*/  FMNMX.FTZ R3, R6, R3, !PT ;  /* 0x0000000306037209 */ /* 0x000fe20007810000 */
[----:B------:R-:W-:Y:S01]  /*1a9b0*/  FMUL.FTZ R136, R136, UR5 ;  /* 0x0000000588887c20 */ /* 0x000fe20008410000 */
[----:B------:R-:W-:Y:S01]  /*1a9c0*/  FMUL.FTZ R137, R137, UR5 ;  /* 0x0000000589897c20 */ /* 0x000fe20008410000 */
[----:B------:R-:W0:Y:S01]  /*1a9d0*/  MUFU.TANH R161, R161 ;  /* 0x000000a100a17308 */ /* 0x000e220000002400 */
[----:B------:R-:W-:Y:S01]  /*1a9e0*/  FMNMX.FTZ R3, R20, R3, !PT ;  /* 0x0000000314037209 */ /* 0x000fe20007810000 */
[----:B------:R-:W-:Y:S01]  /*1a9f0*/  FMUL.FTZ R140, R140, UR5 ;  /* 0x000000058c8c7c20 */ /* 0x000fe20008410000 */
[----:B------:R-:W-:Y:S01]  /*1aa00*/  FMUL.FTZ R141, R141, UR5 ;  /* 0x000000058d8d7c20 */ /* 0x000fe20008410000 */
[----:B------:R-:W-:Y:S01]  /*1aa10*/  FMUL.FTZ R128, R128, UR5 ;  /* 0x0000000580807c20 */ /* 0x000fe20008410000 */
[----:B-1----:R-:W-:Y:S01]  /*1aa20*/  FMNMX.FTZ R3, R21, R3, !PT ;  /* 0x0000000315037209 */ /* 0x002fe20007810000 */
[----:B------:R-:W-:Y:S01]  /*1aa30*/  FMUL.FTZ R129, R129, UR5 ;  /* 0x0000000581817c20 */ /* 0x000fe20008410000 */
[----:B------:R-:W-:Y:S01]  /*1aa40*/  FMUL.FTZ R132, R132, UR5 ;  /* 0x0000000584847c20 */ /* 0x000fe20008410000 */
        /* <DEDUP_REMOVED lines=15> */
[----:B------:R-:W-:Y:S01]  /*1ab40*/  VIADD R120, R10, 0x280 ;  /* 0x000002800a787836 */ /* 0x000fe20000000000 */
[----:B------:R-:W0:Y:S01]  /*1ab50*/  MUFU.TANH R167, R167 ;  /* 0x000000a700a77308 */ /* 0x000e220000002400 */
[----:B-1----:R-:W-:Y:S01]  /*1ab60*/  FMNMX.FTZ R3, R164, R3, !PT ;  /* 0x00000003a4037209 */ /* 0x002fe20007810000 */
[----:B------:R-:W-:-:S02]  /*1ab70*/  IMAD.MOV.U32 R121, RZ, RZ, 0x40000040 ;  /* 0x40000040ff797424 */ /* 0x000fc400078e00ff */
        /* <DEDUP_REMOVED lines=16> */
[----:B------:R-:W-:Y:S01]  /*1ac80*/  @!P1 VIADD R12, R12, 0x36840 ;  /* 0x000368400c0c9836 */ /* 0x000fe20000000000 */
[----:B------:R-:W-:Y:S01]  /*1ac90*/  ISETP.GT.AND P2, PT, R7, R220, PT ;  /* 0x000000dc0700720c */ /* 0x000fe20003f44270 */
[----:B------:R-:W-:-:S02]  /*1aca0*/  @!P1 VIADD R13, R13, 0x36860 ;  /* 0x000368600d0d9836 */ /* 0x000fc40000000000 */
[----:B------:R-:W-:Y:S01]  /*1acb0*/  VIADD R7, R7, 0xffffffff ;  /* 0xffffffff07077836 */ /* 0x000fe20000000000 */
[----:B------:R-:W0:Y:S01]  /*1acc0*/  MUFU.TANH R157, R157 ;  /* 0x0000009d009d7308 */ /* 0x000e220000002400 */
[----:B-1----:R-:W-:Y:S02]  /*1acd0*/  FMNMX.FTZ R3, R153, R3, !PT ;  /* 0x0000000399037209 */ /* 0x002fe40007810000 */
[----:B------:R-:W-:Y:S02]  /*1ace0*/  @!P1 PRMT R12, RZ, 0x654, R12 ;  /* 0x00000654ff0c9816 */ /* 0x000fe4000000000c */
[----:B------:R-:W-:-:S03]  /*1acf0*/  @!P1 PRMT R13, RZ, 0x654, R13 ;  /* 0x00000654ff0d9816 */ /* 0x000fc6000000000d */
        /* <DEDUP_REMOVED lines=35> */
[----:B------:R-:W-:-:S04]  /*1af30*/  WARPGROUP.ARRIVE ;  /* 0x00000000000079c5 */ /* 0x000fc80000000000 */
[----:B------:R-:W0:Y:S02]  /*1af40*/  MUFU.TANH R14, R14 ;  /* 0x0000000e000e7308 */ /* 0x000e240000002400 */
[----:B------:R-:W-:Y:S01]  /*1af50*/  HGMMA.64x192x16.F32.BF16 R24, R196, gdesc[UR4].tnspB, R24, gsb0 ;  /* 0x42e00004c4187df0 */ /* 0x000fe20008001818 */
[----:B------:R-:W-:Y:S01]  /*1af60*/  R2UR UR6, R4 ;  /* 0x00000000040672ca */ /* 0x000fe200000e0000 */
[----:B------:R-:W-:Y:S01]  /*1af70*/  VIADD R4, R10, 0x180 ;  /* 0x000001800a047836 */ /* 0x000fe20000000000 */
[----:B------:R-:W-:Y:S01]  /*1af80*/  R2UR UR7, R5 ;  /* 0x00000000050772ca */ /* 0x000fe200000e0000 */
[----:B------:R-:W-:Y:S02]  /*1af90*/  IMAD.MOV.U32 R5, RZ, RZ, 0x40000040 ;  /* 0x40000040ff057424 */ /* 0x000fe400078e00ff */
[----:B------:R-:W3:Y:S08]  /*1afa0*/  MUFU.TANH R15, R15 ;  /* 0x0000000f000f7308 */ /* 0x000ef00000002400 */
[----:B------:R-:W4:Y:S08]  /*1afb0*/  MUFU.TANH R168, R168 ;  /* 0x000000a800a87308 */ /* 0x000f300000002400 */
[----:B------:R-:W4:Y:S08]  /*1afc0*/  MUFU.TANH R160, R160 ;  /* 0x000000a000a07308 */ /* 0x000f300000002400 */
[----:B------:R-:W4:Y:S08]  /*1afd0*/  MUFU.TANH R162, R162 ;  /* 0x000000a200a27308 */ /* 0x000f300000002400 */
[----:B------:R-:W4:Y:S08]  /*1afe0*/  MUFU.TANH R163, R163 ;  /* 0x000000a300a37308 */ /* 0x000f300000002400 */
[----:B------:R-:W4:Y:S08]  /*1aff0*/  MUFU.TANH R166, R166 ;  /* 0x000000a600a67308 */ /* 0x000f300000002400 */
        /* <DEDUP_REMOVED lines=20> */
[----:B------:R-:W-:-:S06]  /*1b140*/  WARPGROUP.ARRIVE ;  /* 0x00000000000079c5 */ /* 0x000fcc0000000000 */
        /* <DEDUP_REMOVED lines=9> */
[----:B------:R-:W-:Y:S02]  /*1b1e0*/  R2UR UR6, R4 ;  /* 0x00000000040672ca */ /* 0x000fe400000e0000 */
[----:B------:R-:W-:Y:S01]  /*1b1f0*/  R2UR UR7, R5 ;  /* 0x00000000050772ca */ /* 0x000fe200000e0000 */
[----:B------:R-:W-:Y:S01]  /*1b200*/  IMAD.U32 R5, RZ, RZ, UR4 ;  /* 0x00000004ff057e24 */ /* 0x000fe2000f8e00ff */
[----:B-1----:R-:W-:-:S05]  /*1b210*/  FMNMX.FTZ R4, R171, R3, !PT ;  /* 0x00000003ab047209 */ /* 0x002fca0007810000 */
[----:B------:R-:W1:Y:S02]  /*1b220*/  SHFL.BFLY PT, R3, R4, 0x2, 0x1f ;  /* 0x0c401f0004037f89 */ /* 0x000e6400000e0000 */
[----:B-1----:R-:W-:-:S05]  /*1b230*/  FMNMX.FTZ R4, R4, R3, !PT ;  /* 0x0000000304047209 */ /* 0x002fca0007810000 */
[----:B------:R-:W1:Y:S02]  /*1b240*/  SHFL.BFLY PT, R3, R4, 0x1, 0x1f ;  /* 0x0c201f0004037f89 */ /* 0x000e6400000e0000 */
[----:B-1----:R-:W-:-:S05]  /*1b250*/  FMNMX.FTZ R4, R4, R3, !PT ;  /* 0x0000000304047209 */ /* 0x002fca0007810000 */
[C---:B------:R-:W-:Y:S01]  /*1b260*/  FMUL.FTZ R172, R4.reuse, R5 ;  /* 0x0000000504ac7220 */ /* 0x040fe20000410000 */
[----:B------:R-:W-:-:S03]  /*1b270*/  FADD.FTZ R3, -R4, R9 ;  /* 0x0000000904037221 */ /* 0x000fc60000010100 */
[-CC-:B------:R-:W-:Y:S01]  /*1b280*/  FFMA.FTZ R200, R0, R5.reuse, -R172.reuse ;  /* 0x0000000500c87223 */ /* 0x180fe200000108ac */
[----:B--2---:R-:W-:Y:S01]  /*1b290*/  FMNMX.FTZ R0, R11, R8, !PT ;  /* 0x000000080b007209 */ /* 0x004fe20007810000 */
[-CC-:B------:R-:W-:Y:S01]  /*1b2a0*/  FFMA.FTZ R173, R6, R5.reuse, -R172.reuse ;  /* 0x0000000506ad7223 */ /* 0x180fe200000108ac */
[-C--:B------:R-:W-:Y:S01]  /*1b2b0*/  FMUL.FTZ R3, R3, R5.reuse ;  /* 0x0000000503037220 */ /* 0x080fe20000410000 */
[-CC-:B------:R-:W-:Y:S01]  /*1b2c0*/  FFMA.FTZ R202, R20, R5.reuse, -R172.reuse ;  /* 0x0000000514ca7223 */ /* 0x180fe200000108ac */
[----:B0-----:R-:W-:Y:S01]  /*1b2d0*/  FMNMX.FTZ R0, R14, R0, !PT ;  /* 0x000000000e007209 */ /* 0x001fe20007810000 */
[----:B------:R-:W-:Y:S01]  /*1b2e0*/  MUFU.EX2 R200, R200 ;  /* 0x000000c800c87308 */ /* 0x000fe20000000800 */
[-CC-:B------:R-:W-:Y:S01]  /*1b2f0*/  FFMA.FTZ R174, R21, R5.reuse, -R172.reuse ;  /* 0x0000000515ae7223 */ /* 0x180fe200000108ac */
[-CC-:B------:R-:W-:Y:S01]  /*1b300*/  FFMA.FTZ R196, R169, R5.reuse, -R172.reuse ;  /* 0x00000005a9c47223 */ /* 0x180fe200000108ac */
[----:B---3--:R-:W-:Y:S01]  /*1b310*/  FMNMX.FTZ R0, R15, R0, !PT ;  /* 0x000000000f007209 */ /* 0x008fe20007810000 */
[-CC-:B------:R-:W-:Y:S01]  /*1b320*/  FFMA.FTZ R21, R161, R5.reuse, -R172.reuse ;  /* 0x00000005a1157223 */ /* 0x180fe200000108ac */
[-CC-:B------:R-:W-:Y:S01]  /*1b330*/  FFMA.FTZ R198, R164, R5.reuse, -R172.reuse ;  /* 0x00000005a4c67223 */ /* 0x180fe200000108ac */
[-CC-:B------:R-:W-:Y:S01]  /*1b340*/  FFMA.FTZ R151, R165, R5.reuse, -R172.reuse ;  /* 0x00000005a5977223 */ /* 0x180fe200000108ac */
[----:B----4-:R-:W-:Y:S01]  /*1b350*/  FMNMX.FTZ R0, R168, R0, !PT ;  /* 0x00000000a8007209 */ /* 0x010fe20007810000 */
[----:B------:R-:W0:Y:S01]  /*1b360*/  MUFU.EX2 R3, R3 ;  /* 0x0000000300037308 */ /* 0x000e220000000800 */
[-CC-:B------:R-:W-:Y:S01]  /*1b370*/  FFMA.FTZ R192, R167, R5.reuse, -R172.reuse ;  /* 0x00000005a7c07223 */ /* 0x180fe200000108ac */
[-CC-:B------:R-:W-:Y:S01]  /*1b380*/  FFMA.FTZ R161, R153, R5.reuse, -R172.reuse ;  /* 0x0000000599a17223 */ /* 0x180fe200000108ac */
[----:B------:R-:W-:Y:S01]  /*1b390*/  FMNMX.FTZ R0, R160, R0, !PT ;  /* 0x00000000a0007209 */ /* 0x000fe20007810000 */
[-CC-:B------:R-:W-:Y:S01]  /*1b3a0*/  FFMA.FTZ R194, R156, R5.reuse, -R172.reuse ;  /* 0x000000059cc27223 */ /* 0x180fe200000108ac */
[-CC-:B------:R-:W-:Y:S01]  /*1b3b0*/  FFMA.FTZ R153, R170, R5.reuse, -R172.reuse ;  /* 0x00000005aa997223 */ /* 0x180fe200000108ac */
[-CC-:B------:R-:W-:Y:S01]  /*1b3c0*/  FFMA.FTZ R20, R148, R5.reuse, -R172.reuse ;  /* 0x0000000594147223 */ /* 0x180fe200000108ac */
[----:B------:R-:W-:Y:S01]  /*1b3d0*/  FMNMX.FTZ R0, R162, R0, !PT ;  /* 0x00000000a2007209 */ /* 0x000fe20007810000 */
[----:B------:R-:W1:Y:S01]  /*1b3e0*/  MUFU.EX2 R173, R173 ;  /* 0x000000ad00ad7308 */ /* 0x000e620000000800 */
[-CC-:B------:R-:W-:Y:S01]  /*1b3f0*/  FFMA.FTZ R9, R149, R5.reuse, -R172.reuse ;  /* 0x0000000595097223 */ /* 0x180fe200000108ac */
[-CC-:B------:R-:W-:Y:S01]  /*1b400*/  FFMA.FTZ R124, R124, R5.reuse, -R172.reuse ;  /* 0x000000057c7c7223 */ /* 0x180fe200000108ac */
[----:B------:R-:W-:Y:S01]  /*1b410*/  FMNMX.FTZ R0, R163, R0, !PT ;  /* 0x00000000a3007209 */ /* 0x000fe20007810000 */
[----:B------:R-:W-:-:S03]  /*1b420*/  FFMA.FTZ R171, R171, R5, -R172 ;  /* 0x00000005abab7223 */ /* 0x000fc600000108ac */
[----:B------:R-:W-:Y:S01]  /*1b430*/  FMNMX.FTZ R0, R166, R0, !PT ;  /* 0x00000000a6007209 */ /* 0x000fe20007810000 */
[----:B------:R-:W2:Y:S01]  /*1b440*/  MUFU.EX2 R202, R202 ;  /* 0x000000ca00ca7308 */ /* 0x000ea20000000800 */
[----:B0-----:R-:W-:Y:S02]  /*1b450*/  FFMA.FTZ R212, R3, R212, R200 ;  /* 0x000000d403d47223 */ /* 0x001fe400000100c8 */
[----:B------:R-:W-:-:S04]  /*1b460*/  FMNMX.FTZ R0, R152, R0, !PT ;  /* 0x0000000098007209 */ /* 0x000fc80007810000 */
[----:B------:R-:W-:Y:S01]  /*1b470*/  FMNMX.FTZ R0, R154, R0, !PT ;  /* 0x000000009a007209 */ /* 0x000fe20007810000 */
[----:B------:R-:W0:Y:S01]  /*1b480*/  MUFU.EX2 R174, R174 ;  /* 0x000000ae00ae7308 */ /* 0x000e220000000800 */
[C---:B-1----:R-:W-:Y:S01]  /*1b490*/  FADD.FTZ R212, R173.reuse, R212 ;  /* 0x000000d4add47221 */ /* 0x042fe20000010000 */
[----:B------:R-:W-:Y:S02]  /*1b4a0*/  F2FP.BF16.F32.PACK_AB R200, R173, R200 ;  /* 0x000000c8adc8723e */ /* 0x000fe400000010ff */
[----:B------:R-:W-:-:S04]  /*1b4b0*/  FMNMX.FTZ R0, R155, R0, !PT ;  /* 0x000000009b007209 */ /* 0x000fc80007810000 */
[----:B------:R-:W-:Y:S01]  /*1b4c0*/  FMNMX.FTZ R0, R158, R0, !PT ;  /* 0x000000009e007209 */ /* 0x000fe20007810000 */
[----:B------:R-:W1:Y:S01]  /*1b4d0*/  MUFU.EX2 R196, R196 ;  /* 0x000000c400c47308 */ /* 0x000e620000000800 */
[----:B--2---:R-:W-:Y:S02]  /*1b4e0*/  FADD.FTZ R212, R202, R212 ;  /* 0x000000d4cad47221 */ /* 0x004fe40000010000 */
[----:B------:R-:W-:-:S04]  /*1b4f0*/  FMNMX.FTZ R0, R144, R0, !PT ;  /* 0x0000000090007209 */ /* 0x000fc80007810000 */
[----:B------:R-:W-:Y:S01]  /*1b500*/  FMNMX.FTZ R0, R145, R0, !PT ;  /* 0x0000000091007209 */ /* 0x000fe20007810000 */
[----:B------:R-:W2:Y:S01]  /*1b510*/  MUFU.EX2 R21, R21 ;  /* 0x0000001500157308 */ /* 0x000ea20000000800 */
[C---:B0-----:R-:W-:Y:S01]  /*1b520*/  FADD.FTZ R212, R174.reuse, R212 ;  /* 0x000000d4aed47221 */ /* 0x041fe20000010000 */
[----:B------:R-:W-:Y:S02]  /*1b530*/  F2FP.BF16.F32.PACK_AB R202, R174, R202 ;  /* 0x000000caaeca723e */ /* 0x000fe400000010ff */
[----:B------:R-:W-:-:S04]  /*1b540*/  FMNMX.FTZ R0, R146, R0, !PT ;  /* 0x0000000092007209 */ /* 0x000fc80007810000 */
[----:B------:R-:W-:Y:S01]  /*1b550*/  FMNMX.FTZ R0, R125, R0, !PT ;  /* 0x000000007d007209 */ /* 0x000fe20007810000 */
[----:B------:R-:W0:Y:S01]  /*1b560*/  MUFU.EX2 R198, R198 ;  /* 0x000000c600c67308 */ /* 0x000e220000000800 */
[----:B-1----:R-:W-:Y:S02]  /*1b570*/  FADD.FTZ R212, R196, R212 ;  /* 0x000000d4c4d47221 */ /* 0x002fe40000010000 */
[----:B------:R-:W-:-:S04]  /*1b580*/  FMNMX.FTZ R0, R138, R0, !PT ;  /* 0x000000008a007209 */ /* 0x000fc80007810000 */
[----:B------:R-:W-:Y:S01]  /*1b590*/  FMNMX.FTZ R0, R139, R0, !PT ;  /* 0x000000008b007209 */ /* 0x000fe20007810000 */
[----:B------:R-:W1:Y:S01]  /*1b5a0*/  MUFU.EX2 R151, R151 ;  /* 0x0000009700977308 */ /* 0x000e620000000800 */
[C---:B--2---:R-:W-:Y:S01]  /*1b5b0*/  FADD.FTZ R212, R21.reuse, R212 ;  /* 0x000000d415d47221 */ /* 0x044fe20000010000 */
[----:B------:R-:W-:Y:S02]  /*1b5c0*/  F2FP.BF16.F32.PACK_AB R196, R21, R196 ;  /* 0x000000c415c4723e */ /* 0x000fe400000010ff */
[----:B------:R-:W-:-:S04]  /*1b5d0*/  FMNMX.FTZ R0, R142, R0, !PT ;  /* 0x000000008e007209 */ /* 0x000fc80007810000 */
[----:B------:R-:W-:Y:S01]  /*1b5e0*/  FMNMX.FTZ R0, R143, R0, !PT ;  /* 0x000000008f007209 */ /* 0x000fe20007810000 */
[----:B------:R-:W2:Y:S01]  /*1b5f0*/  MUFU.EX2 R192, R192 ;  /* 0x000000c000c07308 */ /* 0x000ea20000000800 */
[----:B0-----:R-:W-:Y:S02]  /*1b600*/  FADD.FTZ R212, R198, R212 ;  /* 0x000000d4c6d47221 */ /* 0x001fe40000010000 */
        /* <DEDUP_REMOVED lines=11> */
[----:B------:R-:W-:Y:S01]  /*1b6c0*/  MUFU.EX2 R153, R153 ;  /* 0x0000009900997308 */ /* 0x000fe20000000800 */
[C---:B0-----:R-:W-:Y:S01]  /*1b6d0*/  FADD.FTZ R212, R161.reuse, R212 ;  /* 0x000000d4a1d47221 */ /* 0x041fe20000010000 */
[----:B------:R-:W-:Y:S02]  /*1b6e0*/  F2FP.BF16.F32.PACK_AB R192, R161, R192 ;  /* 0x000000c0a1c0723e */ /* 0x000fe400000010ff */
[----:B------:R-:W-:-:S04]  /*1b6f0*/  FMNMX.FTZ R0, R126, R0, !PT ;  /* 0x000000007e007209 */ /* 0x000fc80007810000 */
[----:B------:R-:W-:Y:S01]  /*1b700*/  MUFU.EX2 R20, R20 ;  /* 0x0000001400147308 */ /* 0x000fe20000000800 */
[----:B-1----:R-:W-:-:S07]  /*1b710*/  FADD.FTZ R212, R194, R212 ;  /* 0x000000d4c2d47221 */ /* 0x002fce0000010000 */
[----:B------:R-:W-:Y:S08]  /*1b720*/  MUFU.EX2 R9, R9 ;  /* 0x0000000900097308 */ /* 0x000ff00000000800 */
[----:B------:R-:W-:Y:S01]  /*1b730*/  MUFU.EX2 R124, R124 ;  /* 0x0000007c007c7308 */ /* 0x000fe20000000800 */
[----:B------:R-:W-:Y:S02]  /*1b740*/  WARPGROUP.DEPBAR.LE gsb0, 0x0 ;  /* 0x00008000000079c5 */ /* 0x000fe40000010000 */
[----:B------:R-:W-:Y:S01]  /*1b750*/  WARPGROUP.ARRIVE ;  /* 0x00000000000079c5 */ /* 0x000fe20000000000 */
[-CC-:B------:R-:W-:Y:S01]  /*1b760*/  FFMA.FTZ R190, R147, R5.reuse, -R172.reuse ;  /* 0x0000000593be7223 */ /* 0x180fe200000108ac */
[----:B------:R-:W-:-:S04]  /*1b770*/  FFMA.FTZ R188, R159, R5, -R172 ;  /* 0x000000059fbc7223 */ /* 0x000fc800000108ac */
[----:B------:R-:W-:Y:S01]  /*1b780*/  HGMMA.64x192x16.F32.BF16 R24, R184, gdesc[UR4].tnspB, R24, gsb0 ;  /* 0x42e00004b8187df0 */ /* 0x000fe20008001818 */
[----:B------:R-:W-:Y:S01]  /*1b790*/  R2UR UR6, R120 ;  /* 0x00000000780672ca */ /* 0x000fe200000e0000 */
[----:B------:R-:W-:Y:S01]  /*1b7a0*/  MUFU.EX2 R188, R188 ;  /* 0x000000bc00bc7308 */ /* 0x000fe20000000800 */
[----:B------:R-:W-:Y:S01]  /*1b7b0*/  R2UR UR7, R121 ;  /* 0x00000000790772ca */ /* 0x000fe200000e0000 */
[----:B------:R-:W-:-:S06]  /*1b7c0*/  FFMA.FTZ R121, R157, R5, -R172 ;  /* 0x000000059d797223 */ /* 0x000fcc00000108ac */
[----:B------:R0:W1:Y:S08]  /*1b7d0*/  MUFU.TANH R120, R127 ;  /* 0x0000007f00787308 */ /* 0x0000700000002400 */
[----:B------:R-:W2:Y:S01]  /*1b7e0*/  MUFU.EX2 R121, R121 ;  /* 0x0000007900797308 */ /* 0x000ea20000000800 */
[----:B0-----:R-:W-:-:S07]  /*1b7f0*/  FFMA.FTZ R127, R137, R5, -R172 ;  /* 0x00000005897f7223 */ /* 0x001fce00000108ac */
[----:B------:R-:W0:Y:S01]  /*1b800*/  MUFU.EX2 R190, R190 ;  /* 0x000000be00be7308 */ /* 0x000e220000000800 */
[----:B-1----:R-:W-:-:S05]  /*1b810*/  FMNMX.FTZ R0, R120, R0, !PT ;  /* 0x0000000078007209 */ /* 0x002fca0007810000 */
[----:B------:R-:W1:Y:S02]  /*1b820*/  SHFL.BFLY PT, R6, R0, 0x2, 0x1f ;  /* 0x0c401f0000067f89 */ /* 0x000e6400000e0000 */
[----:B------:R-:W-:Y:S01]  /*1b830*/  MUFU.EX2 R127, R127 ;  /* 0x0000007f007f7308 */ /* 0x000fe20000000800 */
[C---:B--2---:R-:W-:Y:S01]  /*1b840*/  FADD.FTZ R212, R121.reuse, R212 ;  /* 0x000000d479d47221 */ /* 0x044fe20000010000 */
[----:B------:R-:W-:-:S03]  /*1b850*/  F2FP.BF16.F32.PACK_AB R194, R121, R194 ;  /* 0x000000c279c2723e */ /* 0x000fc600000010ff */
[----:B------:R-:W-:Y:S01]  /*1b860*/  FADD.FTZ R212, R188, R212 ;  /* 0x000000d4bcd47221 */ /* 0x000fe20000010000 */
[----:B------:R-:W-:-:S03]  /*1b870*/  F2FP.BF16.F32.PACK_AB R188, R153, R188 ;  /* 0x000000bc99bc723e */ /* 0x000fc600000010ff */
[----:B------:R-:W-:-:S04]  /*1b880*/  FADD.FTZ R212, R153, R212 ;  /* 0x000000d499d47221 */ /* 0x000fc80000010000 */
[----:B0-----:R-:W-:Y:S01]  /*1b890*/  FADD.FTZ R212, R190, R212 ;  /* 0x000000d4bed47221 */ /* 0x001fe20000010000 */
[----:B------:R-:W-:-:S03]  /*1b8a0*/  F2FP.BF16.F32.PACK_AB R190, R20, R190 ;  /* 0x000000be14be723e */ /* 0x000fc600000010ff */
[----:B------:R-:W-:Y:S01]  /*1b8b0*/  FADD.FTZ R212, R20, R212 ;  /* 0x000000d414d47221 */ /* 0x000fe20000010000 */
[----:B-1----:R-:W-:-:S05]  /*1b8c0*/  FMNMX.FTZ R0, R0, R6, !PT ;  /* 0x0000000600007209 */ /* 0x002fca0007810000 */
[----:B------:R-:W0:Y:S02]  /*1b8d0*/  SHFL.BFLY PT, R6, R0, 0x1, 0x1f ;  /* 0x0c201f0000067f89 */ /* 0x000e2400000e0000 */
[----:B0-----:R-:W-:-:S05]  /*1b8e0*/  FMNMX.FTZ R6, R0, R6, !PT ;  /* 0x0000000600067209 */ /* 0x001fca0007810000 */
[----:B------:R-:W-:Y:S02]  /*1b8f0*/  FADD.FTZ R0, -R6, R8 ;  /* 0x0000000806007221 */ /* 0x000fe40000010100 */
[----:B------:R-:W-:Y:S02]  /*1b900*/  MUFU.EX2 R8, R171 ;  /* 0x000000ab00087308 */ /* 0x000fe40000000800 */
[----:B------:R-:W-:-:S06]  /*1b910*/  FMUL.FTZ R0, R0, R5 ;  /* 0x0000000500007220 */ /* 0x000fcc0000410000 */
[----:B------:R-:W-:Y:S01]  /*1b920*/  MUFU.EX2 R0, R0 ;  /* 0x0000000000007308 */ /* 0x000fe20000000800 */
[----:B------:R-:W-:Y:S02]  /*1b930*/  WARPGROUP.DEPBAR.LE gsb0, 0x0 ;  /* 0x00008000000079c5 */ /* 0x000fe40000010000 */
[----:B------:R-:W-:Y:S01]  /*1b940*/  WARPGROUP.ARRIVE ;  /* 0x00000000000079c5 */ /* 0x000fe20000000000 */
[-CC-:B------:R-:W-:Y:S01]  /*1b950*/  FFMA.FTZ R186, R140, R5.reuse, -R172.reuse ;  /* 0x000000058cba7223 */ /* 0x180fe200000108ac */
[-C--:B------:R-:W-:Y:S01]  /*1b960*/  FMUL.FTZ R140, R6, R5.reuse ;  /* 0x00000005068c7220 */ /* 0x080fe20000410000 */
[-CC-:B------:R-:W-:Y:S01]  /*1b970*/  FFMA.FTZ R184, R136, R5.reuse, -R172.reuse ;  /* 0x0000000588b87223 */ /* 0x180fe200000108ac */
[-C--:B------:R-:W-:Y:S02]  /*1b980*/  FFMA.FTZ R136, R141, R5.reuse, -R172 ;  /* 0x000000058d887223 */ /* 0x080fe400000108ac */
[----:B------:R-:W-:Y:S01]  /*1b990*/  HGMMA.64x192x16.F32.BF16 R24, R180, gdesc[UR4].tnspB, R24, gsb0 ;  /* 0x42e00004b4187df0 */ /* 0x000fe20008001818 */
[-CC-:B------:R-:W-:Y:S01]  /*1b9a0*/  FFMA.FTZ R201, R11, R5.reuse, -R140.reuse ;  /* 0x000000050bc97223 */ /* 0x180fe2000001088c */
[----:B------:R-:W-:Y:S01]  /*1b9b0*/  IMAD.MOV.U32 R11, RZ, RZ, 0x40000040 ;  /* 0x40000040ff0b7424 */ /* 0x000fe200078e00ff */
[----:B------:R-:W-:Y:S01]  /*1b9c0*/  R2UR UR6, R10 ;  /* 0x000000000a0672ca */ /* 0x000fe200000e0000 */
[-CC-:B------:R-:W-:Y:S01]  /*1b9d0*/  FFMA.FTZ R14, R14, R5.reuse, -R140.reuse ;  /* 0x000000050e0e7223 */ /* 0x180fe2000001088c */
[-CC-:B------:R-:W-:Y:S01]  /*1b9e0*/  FFMA.FTZ R203, R15, R5.reuse, -R140.reuse ;  /* 0x000000050fcb7223 */ /* 0x180fe2000001088c */
[-CC-:B------:R-:W-:Y:S01]  /*1b9f0*/  FFMA.FTZ R141, R168, R5.reuse, -R140.reuse ;  /* 0x00000005a88d7223 */ /* 0x180fe2000001088c */
[----:B------:R-:W-:Y:S01]  /*1ba00*/  R2UR UR7, R11 ;  /* 0x000000000b0772ca */ /* 0x000fe200000e0000 */
        /* <DEDUP_REMOVED lines=15> */
[--C-:B------:R-:W-:Y:S01]  /*1bb00*/  FFMA.FTZ R131, R131, R5, -R140.reuse ;  /* 0x0000000583837223 */ /* 0x100fe2000001088c */
[----:B------:R-:W2:Y:S01]  /*1bb10*/  MUFU.EX2 R203, R203 ;  /* 0x000000cb00cb7308 */ /* 0x000ea20000000800 */
[----:B0-----:R-:W-:Y:S01]  /*1bb20*/  FFMA.FTZ R211, R0, R211, R201 ;  /* 0x000000d300d37223 */ /* 0x001fe200000100c9 */
[-CC-:B------:R-:W-:Y:S01]  /*1bb30*/  FFMA.FTZ R125, R122, R5.reuse, -R140.reuse ;  /* 0x000000057a7d7223 */ /* 0x180fe2000001088c */
[-CC-:B------:R-:W-:Y:S01]  /*1bb40*/  FFMA.FTZ R135, R135, R5.reuse, -R140.reuse ;  /* 0x0000000587877223 */ /* 0x180fe2000001088c */
[-CC-:B------:R-:W-:Y:S01]  /*1bb50*/  FFMA.FTZ R123, R123, R5.reuse, -R140.reuse ;  /* 0x000000057b7b7223 */ /* 0x180fe2000001088c */
[-CC-:B------:R-:W-:Y:S01]  /*1bb60*/  FFMA.FTZ R126, R126, R5.reuse, -R140.reuse ;  /* 0x000000057e7e7223 */ /* 0x180fe2000001088c */
[----:B------:R-:W-:-:S02]  /*1bb70*/  FFMA.FTZ R120, R120, R5, -R140 ;  /* 0x0000000578787223 */ /* 0x000fc4000001088c */
[----:B------:R-:W0:Y:S01]  /*1bb80*/  MUFU.EX2 R141, R141 ;  /* 0x0000008d008d7308 */ /* 0x000e220000000800 */
[C---:B-1----:R-:W-:Y:S01]  /*1bb90*/  FADD.FTZ R211, R14.reuse, R211 ;  /* 0x000000d30ed37221 */ /* 0x042fe20000010000 */
[----:B------:R-:W-:-:S06]  /*1bba0*/  F2FP.BF16.F32.PACK_AB R201, R14, R201 ;  /* 0x000000c90ec9723e */ /* 0x000fcc00000010ff */
[----:B------:R-:W1:Y:S01]  /*1bbb0*/  MUFU.EX2 R197, R197 ;  /* 0x000000c500c57308 */ /* 0x000e620000000800 */
[----:B--2---:R-:W-:-:S07]  /*1bbc0*/  FADD.FTZ R211, R203, R211 ;  /* 0x000000d3cbd37221 */ /* 0x004fce0000010000 */
[----:B------:R-:W-:Y:S01]  /*1bbd0*/  MUFU.EX2 R199, R199 ;  /* 0x000000c700c77308 */ /* 0x000fe20000000800 */
[C---:B0-----:R-:W-:Y:S01]  /*1bbe0*/  FADD.FTZ R211, R141.reuse, R211 ;  /* 0x000000d38dd37221 */ /* 0x041fe20000010000 */
[----:B------:R-:W-:-:S06]  /*1bbf0*/  F2FP.BF16.F32.PACK_AB R203, R141, R203 ;  /* 0x000000cb8dcb723e */ /* 0x000fcc00000010ff */
[----:B------:R-:W-:Y:S01]  /*1bc00*/  MUFU.EX2 R147, R147 ;  /* 0x0000009300937308 */ /* 0x000fe20000000800 */
[----:B-1----:R-:W-:-:S07]  /*1bc10*/  FADD.FTZ R211, R197, R211 ;  /* 0x000000d3c5d37221 */ /* 0x002fce0000010000 */
        /* <DEDUP_REMOVED lines=10> */
[----:B------:R-:W1:Y:S01]  /*1bcc0*/  MUFU.EX2 R186, R186 ;  /* 0x000000ba00ba7308 */ /* 0x000e620000000800 */
[----:B0-----:R-:W-:Y:S01]  /*1bcd0*/  FADD.FTZ R212, R184, R212 ;  /* 0x000000d4b8d47221 */ /* 0x001fe20000010000 */
[----:B------:R-:W-:-:S03]  /*1bce0*/  F2FP.BF16.F32.PACK_AB R184, R127, R184 ;  /* 0x000000b87fb8723e */ /* 0x000fc600000010ff */
[----:B------:R-:W-:-:S03]  /*1bcf0*/  FADD.FTZ R212, R127, R212 ;  /* 0x000000d47fd47221 */ /* 0x000fc60000010000 */
[----:B------:R-:W-:Y:S08]  /*1bd00*/  MUFU.EX2 R187, R187 ;  /* 0x000000bb00bb7308 */ /* 0x000ff00000000800 */
[----:B------:R-:W0:Y:S01]  /*1bd10*/  MUFU.EX2 R136, R136 ;  /* 0x0000008800887308 */ /* 0x000e220000000800 */
[----:B-1----:R-:W-:-:S07]  /*1bd20*/  FADD.FTZ R212, R186, R212 ;  /* 0x000000d4bad47221 */ /* 0x002fce0000010000 */
[----:B------:R-:W-:Y:S08]  /*1bd30*/  MUFU.EX2 R122, R131 ;  /* 0x00000083007a7308 */ /* 0x000ff00000000800 */
[----:B------:R-:W-:Y:S01]  /*1bd40*/  MUFU.EX2 R135, R135 ;  /* 0x0000008700877308 */ /* 0x000fe20000000800 */
[C---:B0-----:R-:W-:Y:S01]  /*1bd50*/  FADD.FTZ R212, R136.reuse, R212 ;  /* 0x000000d488d47221 */ /* 0x041fe20000010000 */
[----:B------:R-:W-:-:S06]  /*1bd60*/  F2FP.BF16.F32.PACK_AB R186, R136, R186 ;  /* 0x000000ba88ba723e */ /* 0x000fcc00000010ff */
[----:B------:R-:W-:Y:S08]  /*1bd70*/  MUFU.EX2 R125, R125 ;  /* 0x0000007d007d7308 */ /* 0x000ff00000000800 */
[----:B------:R-:W-:Y:S08]  /*1bd80*/  MUFU.EX2 R123, R123 ;  /* 0x0000007b007b7308 */ /* 0x000ff00000000800 */
[----:B------:R-:W-:Y:S01]  /*1bd90*/  MUFU.EX2 R126, R126 ;  /* 0x0000007e007e7308 */ /* 0x000fe20000000800 */
[----:B------:R-:W-:-:S02]  /*1bda0*/  WARPGROUP.DEPBAR.LE gsb0, 0x0 ;  /* 0x00008000000079c5 */ /* 0x000fc40000010000 */
[----:B------:R-:W-:Y:S01]  /*1bdb0*/  WARPGROUP.ARRIVE ;  /* 0x00000000000079c5 */ /* 0x000fe20000000000 */
[-CC-:B------:R-:W-:Y:S01]  /*1bdc0*/  FFMA.FTZ R180, R128, R5.reuse, -R172.reuse ;  /* 0x0000000580b47223 */ /* 0x180fe200000108ac */
[-CC-:B------:R-:W-:Y:S01]  /*1bdd0*/  FFMA.FTZ R128, R129, R5.reuse, -R172.reuse ;  /* 0x0000000581807223 */ /* 0x180fe200000108ac */
[-C--:B------:R-:W-:Y:S01]  /*1bde0*/  FFMA.FTZ R129, R133, R5.reuse, -R172 ;  /* 0x0000000585817223 */ /* 0x080fe200000108ac */
[-CC-:B------:R-:W-:Y:S01]  /*1bdf0*/  FFMA.FTZ R133, R162, R5.reuse, -R140.reuse ;  /* 0x00000005a2857223 */ /* 0x180fe2000001088c */
[-C--:B------:R-:W-:Y:S01]  /*1be00*/  FFMA.FTZ R181, R130, R5.reuse, -R140 ;  /* 0x0000000582b57223 */ /* 0x080fe2000001088c */
[----:B------:R-:W-:Y:S01]  /*1be10*/  HGMMA.64x192x16.F32.BF16 R24, R176, gdesc[UR4].tnspB, R24, gsb0 ;  /* 0x42e00004b0187df0 */ /* 0x000fe20008001818 */
[----:B------:R-:W0:Y:S01]  /*1be20*/  MUFU.EX2 R180, R180 ;  /* 0x000000b400b47308 */ /* 0x000e220000000800 */
[-C--:B------:R-:W-:Y:S01]  /*1be30*/  FFMA.FTZ R182, R132, R5.reuse, -R172 ;  /* 0x0000000584b67223 */ /* 0x080fe200000108ac */
[-C--:B------:R-:W-:Y:S01]  /*1be40*/  FFMA.FTZ R183, R134, R5.reuse, -R140 ;  /* 0x0000000586b77223 */ /* 0x080fe2000001088c */
[----:B------:R-:W-:-:S05]  /*1be50*/  FFMA.FTZ R132, R150, R5, -R172 ;  /* 0x0000000596847223 */ /* 0x000fca00000108ac */
[----:B------:R-:W1:Y:S08]  /*1be60*/  MUFU.EX2 R133, R133 ;  /* 0x0000008500857308 */ /* 0x000e700000000800 */
[----:B------:R-:W-:Y:S01]  /*1be70*/  MUFU.EX2 R181, R181 ;  /* 0x000000b500b57308 */ /* 0x000fe20000000800 */
[----:B0-----:R-:W-:-:S07]  /*1be80*/  FADD.FTZ R212, R180, R212 ;  /* 0x000000d4b4d47221 */ /* 0x001fce0000010000 */
[----:B------:R-:W0:Y:S01]  /*1be90*/  MUFU.EX2 R128, R128 ;  /* 0x0000008000807308 */ /* 0x000e220000000800 */
[C---:B-1----:R-:W-:Y:S01]  /*1bea0*/  FADD.FTZ R211, R133.reuse, R211 ;  /* 0x000000d385d37221 */ /* 0x042fe20000010000 */
[----:B------:R-:W-:-:S03]  /*1beb0*/  F2FP.BF16.F32.PACK_AB R197, R133, R197 ;  /* 0x000000c585c5723e */ /* 0x000fc600000010ff */
[----:B------:R-:W-:Y:S01]  /*1bec0*/  FADD.FTZ R211, R199, R211 ;  /* 0x000000d3c7d37221 */ /* 0x000fe20000010000 */
[C---:B------:R-:W-:Y:S02]  /*1bed0*/  F2FP.BF16.F32.PACK_AB R199, R147.reuse, R199 ;  /* 0x000000c793c7723e */ /* 0x040fe400000010ff */
[----:B------:R-:W1:Y:S01]  /*1bee0*/  MUFU.EX2 R182, R182 ;  /* 0x000000b600b67308 */ /* 0x000e620000000800 */
[----:B------:R-:W-:-:S04]  /*1bef0*/  FADD.FTZ R211, R147, R211 ;  /* 0x000000d393d37221 */ /* 0x000fc80000010000 */
[----:B------:R-:W-:Y:S01]  /*1bf00*/  FADD.FTZ R211, R193, R211 ;  /* 0x000000d3c1d37221 */ /* 0x000fe20000010000 */
[C---:B------:R-:W-:Y:S02]  /*1bf10*/  F2FP.BF16.F32.PACK_AB R193, R15.reuse, R193 ;  /* 0x000000c10fc1723e */ /* 0x040fe400000010ff */
[----:B------:R-:W-:Y:S01]  /*1bf20*/  MUFU.EX2 R183, R183 ;  /* 0x000000b700b77308 */ /* 0x000fe20000000800 */
[----:B------:R-:W-:Y:S01]  /*1bf30*/  FADD.FTZ R211, R15, R211 ;  /* 0x000000d30fd37221 */ /* 0x000fe20000010000 */
[C---:B0-----:R-:W-:Y:S01]  /*1bf40*/  FADD.FTZ R212, R128.reuse, R212 ;  /* 0x000000d480d47221 */ /* 0x041fe20000010000 */
[----:B------:R-:W-:Y:S02]  /*1bf50*/  F2FP.BF16.F32.PACK_AB R180, R128, R180 ;  /* 0x000000b480b4723e */ /* 0x000fe400000010ff */
[----:B------:R-:W-:Y:S01]  /*1bf60*/  FADD.FTZ R211, R195, R211 ;  /* 0x000000d3c3d37221 */ /* 0x000fe20000010000 */
[C---:B------:R-:W-:Y:S02]  /*1bf70*/  F2FP.BF16.F32.PACK_AB R195, R137.reuse, R195 ;  /* 0x000000c389c3723e */ /* 0x040fe400000010ff */
[----:B------:R-:W0:Y:S01]  /*1bf80*/  MUFU.EX2 R129, R129 ;  /* 0x0000008100817308 */ /* 0x000e220000000800 */
[----:B------:R-:W-:Y:S01]  /*1bf90*/  FADD.FTZ R211, R137, R211 ;  /* 0x000000d389d37221 */ /* 0x000fe20000010000 */
[----:B-1----:R-:W-:-:S03]  /*1bfa0*/  FADD.FTZ R212, R182, R212 ;  /* 0x000000d4b6d47221 */ /* 0x002fc60000010000 */
[----:B------:R-:W-:Y:S01]  /*1bfb0*/  FADD.FTZ R211, R189, R211 ;  /* 0x000000d3bdd37221 */ /* 0x000fe20000010000 */
[C---:B------:R-:W-:Y:S02]  /*1bfc0*/  F2FP.BF16.F32.PACK_AB R189, R10.reuse, R189 ;  /* 0x000000bd0abd723e */ /* 0x040fe400000010ff */
[----:B------:R-:W1:Y:S01]  /*1bfd0*/  MUFU.EX2 R132, R132 ;  /* 0x0000008400847308 */ /* 0x000e620000000800 */
[----:B------:R-:W-:Y:S01]  /*1bfe0*/  FADD.FTZ R211, R10, R211 ;  /* 0x000000d30ad37221 */ /* 0x000fe20000010000 */
[----:B------:R-:W-:-:S03]  /*1bff0*/  IMAD.MOV.U32 R10, RZ, RZ, R219 ;  /* 0x000000ffff0a7224 */ /* 0x000fc600078e00db */
[----:B------:R-:W-:Y:S01]  /*1c000*/  FADD.FTZ R211, R191, R211 ;  /* 0x000000d3bfd37221 */ /* 0x000fe20000010000 */
[C---:B------:R-:W-:Y:S02]  /*1c010*/  F2FP.BF16.F32.PACK_AB R191, R11.reuse, R191 ;  /* 0x000000bf0bbf723e */ /* 0x040fe400000010ff */
[----:B------:R-:W2:Y:S01]  /*1c020*/  MUFU.EX2 R120, R120 ;  /* 0x0000007800787308 */ /* 0x000ea20000000800 */
[----:B------:R-:W-:Y:S01]  /*1c030*/  FADD.FTZ R211, R11, R211 ;  /* 0x000000d30bd37221 */ /* 0x000fe20000010000 */
[C---:B0-----:R-:W-:Y:S01]  /*1c040*/  FADD.FTZ R212, R129.reuse, R212 ;  /* 0x000000d481d47221 */ /* 0x041fe20000010000 */
[----:B------:R-:W-:Y:S01]  /*1c050*/  F2FP.BF16.F32.PACK_AB R182, R129, R182 ;  /* 0x000000b681b6723e */ /* 0x000fe200000010ff */
[----:B------:R-:W-:Y:S02]  /*1c060*/  IMAD.MOV.U32 R11, RZ, RZ, R218 ;  /* 0x000000ffff0b7224 */ /* 0x000fe400078e00da */
[----:B------:R-:W-:Y:S01]  /*1c070*/  FADD.FTZ R211, R185, R211 ;  /* 0x000000d3b9d37221 */ /* 0x000fe20000010000 */
[----:B------:R-:W-:-:S04]  /*1c080*/  FADD.FTZ R212, R9, R212 ;  /* 0x000000d409d47221 */ /* 0x000fc80000010000 */
[----:B-1----:R-:W-:-:S04]  /*1c090*/  FADD.FTZ R212, R132, R212 ;  /* 0x000000d484d47221 */ /* 0x002fc80000010000 */
[----:B------:R-:W-:-:S04]  /*1c0a0*/  FADD.FTZ R212, R124, R212 ;  /* 0x000000d47cd47221 */ /* 0x000fc80000010000 */
[----:B------:R-:W-:Y:S01]  /*1c0b0*/  FADD.FTZ R212, R8, R212 ;  /* 0x000000d408d47221 */ /* 0x000fe20000010000 */
[----:B------:R-:W-:Y:S02]  /*1c0c0*/  WARPGROUP.DEPBAR.LE gsb0, 0x0 ;  /* 0x00008000000079c5 */ /* 0x000fe40000010000 */
[----:B------:R0:W-:Y:S01]  /*1c0d0*/  @!P1 SYNCS.ARRIVE.TRANS64.RED.A1T0 RZ, [R12+URZ], RZ ;  /* 0x000000ff0cff99a7 */ /* 0x0001e2000810043f */
[----:B------:R-:W-:Y:S01]  /*1c0e0*/  F2FP.BF16.F32.PACK_AB R176, R132, R9 ;  /* 0x0000000984b0723e */ /* 0x000fe200000010ff */
[----:B------:R-:W-:Y:S01]  /*1c0f0*/  IMAD.MOV.U32 R9, RZ, RZ, R4 ;  /* 0x000000ffff097224 */ /* 0x000fe200078e0004 */
[----:B------:R-:W-:Y:S01]  /*1c100*/  F2FP.BF16.F32.PACK_AB R178, R8, R124 ;  /* 0x0000007c08b2723e */ /* 0x000fe200000010ff */
[----:B------:R-:W-:Y:S01]  /*1c110*/  IMAD.MOV.U32 R8, RZ, RZ, R6 ;  /* 0x000000ffff087224 */ /* 0x000fe200078e0006 */
[----:B------:R-:W-:Y:S02]  /*1c120*/  F2FP.BF16.F32.PACK_AB R177, R123, R125 ;  /* 0x0000007d7bb1723e */ /* 0x000fe400000010ff */
[----:B--2---:R-:W-:Y:S01]  /*1c130*/  F2FP.BF16.F32.PACK_AB R179, R120, R126 ;  /* 0x0000007e78b3723e */ /* 0x004fe200000010ff */
[-CC-:B0-----:R-:W-:Y:S01]  /*1c140*/  FFMA.FTZ R12, R139, R5.reuse, -R140.reuse ;  /* 0x000000058b0c7223 */ /* 0x181fe2000001088c */
[----:B------:R0:W-:Y:S05]  /*1c150*/  @!P1 SYNCS.ARRIVE.TRANS64.RED.A1T0 RZ, [R13+URZ], RZ ;  /* 0x000000ff0dff99a7 */ /* 0x0001ea000810043f */
[----:B------:R-:W1:Y:S01]  /*1c160*/  MUFU.EX2 R12, R12 ;  /* 0x0000000c000c7308 */ /* 0x000e620000000800 */
[----:B0-----:R-:W-:-:S07]  /*1c170*/  FFMA.FTZ R13, R143, R5, -R140 ;  /* 0x000000058f0d7223 */ /* 0x001fce000001088c */
[----:B------:R-:W0:Y:S01]  /*1c180*/  MUFU.EX2 R13, R13 ;  /* 0x0000000d000d7308 */ /* 0x000e220000000800 */
[C---:B-1----:R-:W-:Y:S01]  /*1c190*/  FADD.FTZ R211, R12.reuse, R211 ;  /* 0x000000d30cd37221 */ /* 0x042fe20000010000 */
[----:B------:R-:W-:-:S03]  /*1c1a0*/  F2FP.BF16.F32.PACK_AB R185, R12, R185 ;  /* 0x000000b90cb9723e */ /* 0x000fc600000010ff */
[----:B------:R-:W-:-:S04]  /*1c1b0*/  FADD.FTZ R211, R187, R211 ;  /* 0x000000d3bbd37221 */ /* 0x000fc80000010000 */
[C---:B0-----:R-:W-:Y:S01]  /*1c1c0*/  FADD.FTZ R211, R13.reuse, R211 ;  /* 0x000000d30dd37221 */ /* 0x041fe20000010000 */
[----:B------:R-:W-:-:S03]  /*1c1d0*/  F2FP.BF16.F32.PACK_AB R187, R13, R187 ;  /* 0x000000bb0dbb723e */ /* 0x000fc600000010ff */
[----:B------:R-:W-:Y:S01]  /*1c1e0*/  FADD.FTZ R211, R181, R211 ;  /* 0x000000d3b5d37221 */ /* 0x000fe20000010000 */
[----:B------:R-:W-:-:S03]  /*1c1f0*/  F2FP.BF16.F32.PACK_AB R181, R122, R181 ;  /* 0x000000b57ab5723e */ /* 0x000fc600000010ff */
[----:B------:R-:W-:-:S04]  /*1c200*/  FADD.FTZ R211, R122, R211 ;  /* 0x000000d37ad37221 */ /* 0x000fc80000010000 */
[----:B------:R-:W-:Y:S01]  /*1c210*/  FADD.FTZ R211, R183, R211 ;  /* 0x000000d3b7d37221 */ /* 0x000fe20000010000 */
[----:B------:R-:W-:-:S03]  /*1c220*/  F2FP.BF16.F32.PACK_AB R183, R135, R183 ;  /* 0x000000b787b7723e */ /* 0x000fc600000010ff */
[----:B------:R-:W-:-:S04]  /*1c230*/  FADD.FTZ R211, R135, R211 ;  /* 0x000000d387d37221 */ /* 0x000fc80000010000 */
[----:B------:R-:W-:-:S04]  /*1c240*/  FADD.FTZ R211, R125, R211 ;  /* 0x000000d37dd37221 */ /* 0x000fc80000010000 */
[----:B------:R-:W-:-:S04]  /*1c250*/  FADD.FTZ R211, R123, R211 ;  /* 0x000000d37bd37221 */ /* 0x000fc80000010000 */
[----:B------:R-:W-:-:S04]  /*1c260*/  FADD.FTZ R211, R126, R211 ;  /* 0x000000d37ed37221 */ /* 0x000fc80000010000 */
[----:B------:R-:W-:Y:S01]  /*1c270*/  FADD.FTZ R211, R120, R211 ;  /* 0x000000d378d37221 */ /* 0x000fe20000010000 */
[----:B------:R-:W-:Y:S06]  /*1c280*/  @P2 BRA `(.L_x_614) ;  /* 0xffffffa800ec2947 */ /* 0x000fec000383ffff */
.L_x_603:
[----:B------:R-:W-:Y:S05]  /*1c290*/  BSYNC B0 ;  /* 0x0000000000007941 */ /* 0x000fea0003800000 */
.L_x_602:
        /* <DEDUP_REMOVED lines=99> */
.L_x_615:
[----:B------:R-:W-:Y:S01]  /*1c8d0*/  IMAD R0, R218, 0x8, R2 ;  /* 0x00000008da007824 */ /* 0x000fe200078e0202 */
[----:B------:R-:W-:-:S04]  /*1c8e0*/  SHF.L.U32 R3, R219, 0x1f, RZ ;  /* 0x0000001fdb037819 */ /* 0x000fc800000006ff */
[----:B------:R0:W1:Y:S01]  /*1c8f0*/  SYNCS.PHASECHK.TRANS64.TRYWAIT P2, [R0+URZ+0x36850], R3 ;  /* 0x03685003000075a7 */ /* 0x000062000804017f */
[----:B------:R-:W-:Y:S05]  /*1c900*/  @!P0 BRA `(.L_x_616) ;  /* 0x0000000000048947 */ /* 0x000fea0003800000 */
[----:B------:R-:W-:Y:S01]  /*1c910*/  BPT.TRAP 0x1 ;  /* 0x000000040000795c */ /* 0x000fe20000300000 */
.L_x_616:
[----:B------:R-:W-:Y:S01]  /*1c920*/  VIADD R2, R2, 0x400 ;  /* 0x0000040002027836 */ /* 0x000fe20000000000 */
[----:B------:R-:W-:Y:S04]  /*1c930*/  BSSY B0, `(.L_x_617) ;  /* 0x0000008000007945 */ /* 0x000fe80003800000 */
[----:B------:R-:W-:-:S04]  /*1c940*/  SHF.R.U32.HI R2, RZ, 0x4, R2 ;  /* 0x00000004ff027819 */ /* 0x000fc80000011602 */
[----:B------:R-:W-:-:S04]  /*1c950*/  LOP3.LUT R2, R2, 0x3fff, RZ, 0xc0, !PT ;  /* 0x00003fff02027812 */ /* 0x000fc800078ec0ff */
[----:B------:R-:W-:-:S05]  /*1c960*/  LOP3.LUT R7, R2, 0x3800000, RZ, 0xfc, !PT ;  /* 0x0380000002077812 */ /* 0x000fca00078efcff */
[----:B------:R-:W-:Y:S01]  /*1c970*/  IMAD R7, R218, 0xa80, R7 ;  /* 0x00000a80da077824 */ /* 0x000fe200078e0207 */
[----:B-1----:R-:W-:Y:S06]  /*1c980*/  @P2 BRA `(.L_x_618) ;  /* 0x0000000000082947 */ /* 0x002fec0003800000 */
[----:B------:R-:W1:Y:S02]  /*1c990*/  SYNCS.PHASECHK.TRANS64.TRYWAIT P0, [R0+URZ+0x36850], R3 ;  /* 0x03685003000075a7 */ /* 0x000e64000800017f */
[----:B-1----:R-:W-:Y:S05]  /*1c9a0*/  @!P0 BRA `(.L_x_619) ;  /* 0x000000d000f48947 */ /* 0x002fea0003800000 */
.L_x_618:
[----:B------:R-:W-:Y:S05]  /*1c9b0*/  BSYNC B0 ;  /* 0x0000000000007941 */ /* 0x000fea0003800000 */
.L_x_617:
[----:B------:R-:W-:Y:S01]  /*1c9c0*/  IMAD.MOV.U32 R2, RZ, RZ, R7 ;  /* 0x000000ffff027224 */ /* 0x000fe200078e0007 */
[----:B------:R-:W-:Y:S01]  /*1c9d0*/  WARPGROUP.ARRIVE ;  /* 0x00000000000079c5 */ /* 0x000fe20000000000 */
[----:B01----:R-:W-:Y:S02]  /*1c9e0*/  IMAD.MOV.U32 R3, RZ, RZ, 0x40000040 ;  /* 0x40000040ff037424 */ /* 0x003fe400078e00ff */
[----:B------:R-:W-:Y:S01]  /*1c9f0*/  VIADD R218, R218, 0x1 ;  /* 0x00000001dada7836 */ /* 0x000fe20000000000 */
[----:B------:R-:W-:Y:S01]  /*1ca00*/  R2UR UR6, R2 ;  /* 0x00000000020672ca */ /* 0x000fe200000e0000 */
[----:B------:R-:W-:Y:S01]  /*1ca10*/  VIADD R2, R7, 0x80 ;  /* 0x0000008007027836 */ /* 0x000fe20000000000 */
[----:B------:R-:W-:Y:S01]  /*1ca20*/  R2UR UR7, R3 ;  /* 0x00000000030772ca */ /* 0x000fe200000e0000 */
[----:B------:R-:W-:Y:S01]  /*1ca30*/  IMAD.MOV.U32 R3, RZ, RZ, 0x40000040 ;  /* 0x40000040ff037424 */ /* 0x000fe200078e00ff */
[----:B------:R-:W-:Y:S01]  /*1ca40*/  ISETP.NE.AND P2, PT, R218, 0x2, PT ;  /* 0x00000002da00780c */ /* 0x000fe20003f45270 */
[----:B------:R-:W-:-:S03]  /*1ca50*/  VIADD R228, R228, 0x1 ;  /* 0x00000001e4e47836 */ /* 0x000fc60000000000 */
[----:B------:R-:W-:-:S07]  /*1ca60*/  SEL R218, R218, RZ, P2 ;  /* 0x000000ffdada7207 */ /* 0x000fce0001000000 */
        /* <DEDUP_REMOVED lines=36> */
[----:B------:R-:W-:Y:S02]  /*1ccb0*/  R2UR UR6, R2 ;  /* 0x00000000020672ca */ /* 0x000fe400000e0000 */
[----:B------:R-:W-:Y:S01]  /*1ccc0*/  R2UR UR7, R3 ;  /* 0x00000000030772ca */ /* 0x000fe200000e0000 */
[----:B------:R-:W0:Y:S04]  /*1ccd0*/  SHFL.BFLY PT, R2, R211, 0x2, 0x1f ;  /* 0x0c401f00d3027f89 */ /* 0x000e2800000e0000 */
[----:B------:R-:W1:Y:S01]  /*1cce0*/  SHFL.BFLY PT, R3, R212, 0x2, 0x1f ;  /* 0x0c401f00d4037f89 */ /* 0x000e6200000e0000 */
[----:B0-----:R-:W-:Y:S01]  /*1ccf0*/  FADD.FTZ R8, R2, R211 ;  /* 0x000000d302087221 */ /* 0x001fe20000010000 */
[----:B-1----:R-:W-:-:S04]  /*1cd00*/  FADD.FTZ R3, R3, R212 ;  /* 0x000000d403037221 */ /* 0x002fc80000010000 */
[----:B------:R-:W0:Y:S04]  /*1cd10*/  SHFL.BFLY PT, R7, R8, 0x1, 0x1f ;  /* 0x0c201f0008077f89 */ /* 0x000e2800000e0000 */
[----:B------:R-:W1:Y:S01]  /*1cd20*/  SHFL.BFLY PT, R2, R3, 0x1, 0x1f ;  /* 0x0c201f0003027f89 */ /* 0x000e6200000e0000 */
[----:B0-----:R-:W-:Y:S01]  /*1cd30*/  FADD.FTZ R13, R8, R7 ;  /* 0x00000007080d7221 */ /* 0x001fe20000010000 */
[----:B------:R-:W-:Y:S02]  /*1cd40*/  @!P1 VIADD R8, R0, 0x36860 ;  /* 0x0003686000089836 */ /* 0x000fe40000000000 */
[----:B------:R-:W-:Y:S02]  /*1cd50*/  IMAD.MOV.U32 R7, RZ, RZ, RZ ;  /* 0x000000ffff077224 */ /* 0x000fe400078e00ff */
[----:B-1----:R-:W-:Y:S01]  /*1cd60*/  FADD.FTZ R12, R3, R2 ;  /* 0x00000002030c7221 */ /* 0x002fe20000010000 */
[----:B------:R-:W-:Y:S01]  /*1cd70*/  FSETP.NE.FTZ.AND P3, PT, R13, RZ, PT ;  /* 0x000000ff0d00720b */ /* 0x000fe20003f75000 */
[----:B------:R-:W-:Y:S01]  /*1cd80*/  IMAD.MOV.U32 R3, RZ, RZ, -0x800000 ;  /* 0xff800000ff037424 */ /* 0x000fe200078e00ff */
[----:B------:R-:W-:Y:S01]  /*1cd90*/  SEL R2, RZ, 0x1, P2 ;  /* 0x00000001ff027807 */ /* 0x000fe20001000000 */
[----:B------:R-:W-:Y:S01]  /*1cda0*/  IMAD.MOV.U32 R0, RZ, RZ, -0x800000 ;  /* 0xff800000ff007424 */ /* 0x000fe200078e00ff */
[----:B------:R-:W-:-:S02]  /*1cdb0*/  FSETP.NE.FTZ.AND P0, PT, R12, RZ, PT ;  /* 0x000000ff0c00720b */ /* 0x000fc40003f15000 */
[----:B------:R-:W-:Y:S01]  /*1cdc0*/  LOP3.LUT R219, R219, R2, RZ, 0x3c, !PT ;  /* 0x00000002dbdb7212 */ /* 0x000fe200078e3cff */
[----:B------:R-:W-:Y:S01]  /*1cdd0*/  IMAD.MOV.U32 R2, RZ, RZ, RZ ;  /* 0x000000ffff027224 */ /* 0x000fe200078e00ff */
[----:B------:R-:W-:-:S05]  /*1cde0*/  @!P1 PRMT R8, RZ, 0x654, R8 ;  /* 0x00000654ff089816 */ /* 0x000fca0000000008 */
[----:B------:R-:W0:Y:S01]  /*1cdf0*/  @P3 MUFU.LG2 R11, R13 ;  /* 0x0000000d000b3308 */ /* 0x000e220000000c00 */
[----:B------:R-:W-:-:S03]  /*1ce00*/  @P3 FMUL.FTZ R14, R5, 0.69314718246459960938 ;  /* 0x3f317218050e3820 */ /* 0x000fc60000410000 */
[----:B------:R-:W-:-:S04]  /*1ce10*/  @P0 FMUL.FTZ R9, R5, 0.69314718246459960938 ;  /* 0x3f31721805090820 */ /* 0x000fc80000410000 */
[----:B------:R-:W1:Y:S08]  /*1ce20*/  @P0 MUFU.LG2 R10, R12 ;  /* 0x0000000c000a0308 */ /* 0x000e700000000c00 */
[----:B------:R-:W2:Y:S01]  /*1ce30*/  @P0 MUFU.RCP R7, R12 ;  /* 0x0000000c00070308 */ /* 0x000ea20000001000 */
[----:B0-----:R-:W-:-:S04]  /*1ce40*/  @P3 FMUL.FTZ R11, R11, 0.69314718246459960938 ;  /* 0x3f3172180b0b3820 */ /* 0x001fc80000410000 */
[----:B------:R-:W-:-:S03]  /*1ce50*/  @P3 FFMA.FTZ R0, R14, R6, R11 ;  /* 0x000000060e003223 */ /* 0x000fc6000001000b */
[----:B------:R-:W0:Y:S01]  /*1ce60*/  @P3 MUFU.RCP R2, R13 ;  /* 0x0000000d00023308 */ /* 0x000e220000001000 */
[----:B-1----:R-:W-:-:S04]  /*1ce70*/  @P0 FMUL.FTZ R10, R10, 0.69314718246459960938 ;  /* 0x3f3172180a0a0820 */ /* 0x002fc80000410000 */
[----:B------:R-:W-:Y:S01]  /*1ce80*/  @P0 FFMA.FTZ R3, R9, R4, R10 ;  /* 0x0000000409030223 */ /* 0x000fe2000001000a */
[----:B------:R-:W-:Y:S01]  /*1ce90*/  PLOP3.LUT P0, PT, PT, PT, PT, 0x8, 0x0 ;  /* 0x000000000000781c */ /* 0x000fe20003f0e170 */
[----:B------:R-:W-:Y:S02]  /*1cea0*/  WARPGROUP.DEPBAR.LE gsb0, 0x0 ;  /* 0x00008000000079c5 */ /* 0x000fe40000010000 */
[----:B------:R-:W-:-:S06]  /*1ceb0*/  WARPGROUP.ARRIVE ;  /* 0x00000000000079c5 */ /* 0x000fcc0000000000 */
        /* <DEDUP_REMOVED lines=99> */
.L_x_545:
[----:B------:R-:W0:Y:S08]  /*1d4f0*/  S2UR UR5, SR_CgaCtaId ;  /* 0x00000000000579c3 */ /* 0x000e300000008800 */
[----:B------:R-:W-:Y:S06]  /*1d500*/  BAR.SYNC.DEFER_BLOCKING 0x5, 0x180 ;  /* 0x0146000000007b1d */ /* 0x000fec0000010000 */
[----:B------:R-:W-:Y:S01]  /*1d510*/  UMOV UR4, 0x400 ;  /* 0x0000040000047882 */ /* 0x000fe20000000000 */
[----:B------:R-:W-:Y:S01]  /*1d520*/  BSSY B0, `(.L_x_620) ;  /* 0x00003c6000007945 */ /* 0x000fe20003800000 */
[----:B0-----:R-:W-:-:S06]  /*1d530*/  ULEA UR4, UR5, UR4, 0x18 ;  /* 0x0000000405047291 */ /* 0x001fcc000f8ec03f */
[----:B------:R-:W-:-:S05]  /*1d540*/  IMAD.U32 R2, RZ, RZ, UR4 ;  /* 0x00000004ff027e24 */ /* 0x000fca000f8e00ff */
[----:B------:R0:W1:Y:S01]  /*1d550*/  LDS.128 R148, [R2+0x368d0] ;  /* 0x0368d00002947984 */ /* 0x0000620000000c00 */
[----:B------:R-:W-:Y:S06]  /*1d560*/  BAR.ARV 0x4, 0x180 ;  /* 0x0106000000007b1d */ /* 0x000fec0000002000 */
[----:B------:R-:W-:Y:S05]  /*1d570*/  @P0 BRA `(.L_x_621) ;  /* 0x0000002c00a80947 */ /* 0x000fea0003800000 */
[----:B------:R-:W2:Y:S01]  /*1d580*/  LDL R4, [R1+0x7c] ;  /* 0x00007c0001047983 */ /* 0x000ea20000100800 */
[----:B------:R-:W-:Y:S01]  /*1d590*/  ULDC.64 UR6, c[0x0][0xc00] ;  /* 0x0003000000067ab9 */ /* 0x000fe20000000a00 */
[----:B------:R-:W-:Y:S01]  /*1d5a0*/  ULDC.64 UR4, c[0x0][0xc08] ;  /* 0x0003020000047ab9 */ /* 0x000fe20000000a00 */
[----:B------:R-:W3:Y:S01]  /*1d5b0*/  S2R R5, SR_SWINHI ;  /* 0x0000000000057919 */ /* 0x000ee20000002f00 */
[----:B------:R-:W4:Y:S04]  /*1d5c0*/  LDL.LU R142, [R1+0x6c] ;  /* 0x00006c00018e7983 */ /* 0x000f280000300800 */
[----:B------:R-:W4:Y:S01]  /*1d5d0*/  LDL R141, [R1+0x78] ;  /* 0x00007800018d7983 */ /* 0x000f220000100800 */
[----:B------:R-:W-:Y:S02]  /*1d5e0*/  MOV R134, R2 ;  /* 0x0000000200867202 */ /* 0x000fe40000000f00 */
[----:B---3--:R-:W-:Y:S01]  /*1d5f0*/  MOV R135, R5 ;  /* 0x0000000500877202 */ /* 0x008fe20000000f00 */
[----:B------:R-:W-:Y:S02]  /*1d600*/  BAR.SYNC.DEFER_BLOCKING 0x1, 0x100 ;  /* 0x0044000000007b1d */ /* 0x000fe40000010000 */
[----:B--2---:R-:W-:-:S03]  /*1d610*/  IMAD.WIDE R4, R4, 0x2, R134 ;  /* 0x0000000204047825 */ /* 0x004fc600078e0286 */
[C---:B------:R-:W-:Y:S02]  /*1d620*/  IADD3 R12, P1, R4.reuse, 0x40, RZ ;  /* 0x00000040040c7810 */ /* 0x040fe40007f3e0ff */
[C---:B------:R-:W-:Y:S02]  /*1d630*/  IADD3 R14, P6, R4.reuse, 0x60, RZ ;  /* 0x00000060040e7810 */ /* 0x040fe40007fde0ff */
[----:B------:R-:W-:Y:S02]  /*1d640*/  IADD3 R80, P5, R4, 0x4000, RZ ;  /* 0x0000400004507810 */ /* 0x000fe40007fbe0ff */
[----:B------:R-:W-:Y:S02]  /*1d650*/  LOP3.LUT R95, R12, 0x380, RZ, 0xc0, !PT ;  /* 0x000003800c5f7812 */ /* 0x000fe400078ec0ff */
[----:B------:R-:W-:Y:S02]  /*1d660*/  LOP3.LUT R82, R14, 0x380, RZ, 0xc0, !PT ;  /* 0x000003800e527812 */ /* 0x000fe400078ec0ff */
[----:B------:R-:W-:-:S02]  /*1d670*/  IADD3 R10, P2, R4, 0x20, RZ ;  /* 0x00000020040a7810 */ /* 0x000fc40007f5e0ff */
[----:B------:R-:W-:Y:S02]  /*1d680*/  LOP3.LUT R88, R80, 0x380, RZ, 0xc0, !PT ;  /* 0x0000038050587812 */ /* 0x000fe400078ec0ff */
[----:B------:R-:W-:Y:S02]  /*1d690*/  SHF.R.U64 R95, R95, 0x3, RZ ;  /* 0x000000035f5f7819 */ /* 0x000fe400000012ff */
[----:B------:R-:W-:Y:S02]  /*1d6a0*/  IADD3 R6, P0, R4, 0x4020, RZ ;  /* 0x0000402004067810 */ /* 0x000fe40007f1e0ff */
[----:B------:R-:W-:Y:S01]  /*1d6b0*/  SHF.R.U64 R82, R82, 0x3, RZ ;  /* 0x0000000352527819 */ /* 0x000fe200000012ff */
[----:B------:R-:W-:Y:S01]  /*1d6c0*/  IMAD.X R11, RZ, RZ, R5, P2 ;  /* 0x000000ffff0b7224 */ /* 0x000fe200010e0605 */
[----:B------:R-:W-:Y:S02]  /*1d6d0*/  IADD3 R86, P3, R4, 0x4060, RZ ;  /* 0x0000406004567810 */ /* 0x000fe40007f7e0ff */
[----:B------:R-:W-:-:S02]  /*1d6e0*/  SHF.R.U64 R88, R88, 0x3, RZ ;  /* 0x0000000358587819 */ /* 0x000fc400000012ff */
[C---:B------:R-:W-:Y:S02]  /*1d6f0*/  LOP3.LUT R9, R4.reuse, 0x380, RZ, 0xc0, !PT ;  /* 0x0000038004097812 */ /* 0x040fe400078ec0ff */
[----:B------:R-:W-:Y:S02]  /*1d700*/  IADD3 R7, P2, R4, 0x8000, RZ ;  /* 0x0000800004077810 */ /* 0x000fe40007f5e0ff */
[----:B------:R-:W-:Y:S02]  /*1d710*/  LOP3.LUT R12, R95, R12, RZ, 0x3c, !PT ;  /* 0x0000000c5f0c7212 */ /* 0x000fe400078e3cff */
[----:B------:R-:W-:Y:S02]  /*1d720*/  LOP3.LUT R14, R82, R14, RZ, 0x3c, !PT ;  /* 0x0000000e520e7212 */ /* 0x000fe400078e3cff */
[----:B------:R-:W-:Y:S02]  /*1d730*/  LOP3.LUT R95, R6, 0x380, RZ, 0xc0, !PT ;  /* 0x00000380065f7812 */ /* 0x000fe400078ec0ff */
[----:B------:R-:W-:-:S02]  /*1d740*/  LOP3.LUT R82, R86, 0x380, RZ, 0xc0, !PT ;  /* 0x0000038056527812 */ /* 0x000fc400078ec0ff */
[----:B------:R-:W-:Y:S01]  /*1d750*/  LOP3.LUT R80, R88, R80, RZ, 0x3c, !PT ;  /* 0x0000005058507212 */ /* 0x000fe200078e3cff */
[--C-:B------:R-:W-:Y:S01]  /*1d760*/  IMAD.X R13, RZ, RZ, R5.reuse, P1 ;  /* 0x000000ffff0d7224 */ /* 0x100fe200008e0605 */
[----:B------:R-:W-:Y:S02]  /*1d770*/  SHF.R.U64 R9, R9, 0x3, RZ ;  /* 0x0000000309097819 */ /* 0x000fe400000012ff */
[----:B------:R-:W-:Y:S01]  /*1d780*/  LOP3.LUT R88, R7, 0x380, RZ, 0xc0, !PT ;  /* 0x0000038007587812 */ /* 0x000fe200078ec0ff */
[--C-:B------:R-:W-:Y:S01]  /*1d790*/  IMAD.X R15, RZ, RZ, R5.reuse, P6 ;  /* 0x000000ffff0f7224 */ /* 0x100fe200030e0605 */
[C---:B------:R-:W-:Y:S01]  /*1d7a0*/  IADD3 R84, P4, R4.reuse, 0x4040, RZ ;  /* 0x0000404004547810 */ /* 0x040fe20007f9e0ff */
[----:B------:R-:W-:Y:S01]  /*1d7b0*/  IMAD.X R81, RZ, RZ, R5, P5 ;  /* 0x000000ffff517224 */ /* 0x000fe200028e0605 */
[----:B------:R-:W-:Y:S02]  /*1d7c0*/  SHF.R.U64 R95, R95, 0x3, RZ ;  /* 0x000000035f5f7819 */ /* 0x000fe400000012ff */
[----:B------:R-:W-:-:S02]  /*1d7d0*/  IADD3 R8, P1, R4, 0x8020, RZ ;  /* 0x0000802004087810 */ /* 0x000fc40007f3e0ff */
[----:B------:R-:W-:Y:S02]  /*1d7e0*/  SHF.R.U64 R139, R82, 0x3, RZ ;  /* 0x00000003528b7819 */ /* 0x000fe400000012ff */
[C---:B------:R-:W-:Y:S02]  /*1d7f0*/  IADD3 R92, P6, R4.reuse, 0x8040, RZ ;  /* 0x00008040045c7810 */ /* 0x040fe40007fde0ff */
[----:B------:R-:W-:Y:S02]  /*1d800*/  IADD3 R94, P5, R4, 0x8060, RZ ;  /* 0x00008060045e7810 */ /* 0x000fe40007fbe0ff */
[----:B------:R-:W-:Y:S02]  /*1d810*/  LOP3.LUT R4, R9, R4, RZ, 0x3c, !PT ;  /* 0x0000000409047212 */ /* 0x000fe400078e3cff */
[----:B------:R-:W-:Y:S02]  /*1d820*/  LOP3.LUT R90, R10, 0x380, RZ, 0xc0, !PT ;  /* 0x000003800a5a7812 */ /* 0x000fe400078ec0ff */
[----:B------:R-:W-:-:S02]  /*1d830*/  SHF.R.U64 R88, R88, 0x3, RZ ;  /* 0x0000000358587819 */ /* 0x000fc400000012ff */
[----:B------:R-:W-:Y:S02]  /*1d840*/  LOP3.LUT R137, R84, 0x380, RZ, 0xc0, !PT ;  /* 0x0000038054897812 */ /* 0x000fe400078ec0ff */
[----:B------:R-:W-:Y:S02]  /*1d850*/  LOP3.LUT R82, R95, R6, RZ, 0x3c, !PT ;  /* 0x000000065f527212 */ /* 0x000fe400078e3cff */
[----:B------:R-:W-:Y:S02]  /*1d860*/  LOP3.LUT R86, R139, R86, RZ, 0x3c, !PT ;  /* 0x000000568b567212 */ /* 0x000fe400078e3cff */
[----:B------:R-:W-:Y:S01]  /*1d870*/  LOP3.LUT R95, R8, 0x380, RZ, 0xc0, !PT ;  /* 0x00000380085f7812 */ /* 0x000fe200078ec0ff */
[--C-:B------:R-:W-:Y:S01]  /*1d880*/  IMAD.X R83, RZ, RZ, R5.reuse, P0 ;  /* 0x000000ffff537224 */ /* 0x100fe200000e0605 */
[----:B------:R-:W-:Y:S01]  /*1d890*/  LOP3.LUT R139, R94, 0x380, RZ, 0xc0, !PT ;  /* 0x000003805e8b7812 */ /* 0x000fe200078ec0ff */
[--C-:B------:R-:W-:Y:S01]  /*1d8a0*/  IMAD.X R85, RZ, RZ, R5.reuse, P4 ;  /* 0x000000ffff557224 */ /* 0x100fe200020e0605 */
[----:B------:R-:W-:Y:S01]  /*1d8b0*/  SHF.R.U64 R90, R90, 0x3, RZ ;  /* 0x000000035a5a7819 */ /* 0x000fe200000012ff */
[--C-:B------:R-:W-:Y:S01]  /*1d8c0*/  IMAD.X R87, RZ, RZ, R5.reuse, P3 ;  /* 0x000000ffff577224 */ /* 0x100fe200018e0605 */
[----:B------:R-:W-:Y:S01]  /*1d8d0*/  LOP3.LUT R88, R88, R7, RZ, 0x3c, !PT ;  /* 0x0000000758587212 */ /* 0x000fe200078e3cff */
[--C-:B------:R-:W-:Y:S01]  /*1d8e0*/  IMAD.X R89, RZ, RZ, R5.reuse, P2 ;  /* 0x000000ffff597224 */ /* 0x100fe200010e0605 */
[----:B------:R-:W-:Y:S01]  /*1d8f0*/  MOV R138, R4 ;  /* 0x00000004008a7202 */ /* 0x000fe20000000f00 */
[--C-:B------:R-:W-:Y:S01]  /*1d900*/  IMAD.X R91, RZ, RZ, R5.reuse, P1 ;  /* 0x000000ffff5b7224 */ /* 0x100fe200008e0605 */
[----:B------:R-:W-:Y:S01]  /*1d910*/  SHF.R.U64 R137, R137, 0x3, RZ ;  /* 0x0000000389897819 */ /* 0x000fe200000012ff */
[--C-:B------:R-:W-:Y:S01]  /*1d920*/  IMAD.X R93, RZ, RZ, R5.reuse, P6 ;  /* 0x000000ffff5d7224 */ /* 0x100fe200030e0605 */
[----:B------:R-:W-:Y:S01]  /*1d930*/  F2FP.BF16.F32.PACK_AB R4, R25, R24 ;  /* 0x000000181904723e */ /* 0x000fe200000010ff */
[----:B------:R-:W-:Y:S01]  /*1d940*/  IMAD.X R9, RZ, RZ, R5, P5 ;  /* 0x000000ffff097224 */ /* 0x000fe200028e0605 */
[----:B------:R-:W-:-:S02]  /*1d950*/  F2FP.BF16.F32.PACK_AB R5, R27, R26 ;  /* 0x0000001a1b05723e */ /* 0x000fc400000010ff */
[----:B------:R-:W-:Y:S02]  /*1d960*/  F2FP.BF16.F32.PACK_AB R6, R29, R28 ;  /* 0x0000001c1d06723e */ /* 0x000fe400000010ff */
[----:B------:R-:W-:Y:S02]  /*1d970*/  F2FP.BF16.F32.PACK_AB R7, R31, R30 ;  /* 0x0000001e1f07723e */ /* 0x000fe400000010ff */
[----:B------:R-:W-:Y:S02]  /*1d980*/  SHF.R.U64 R95, R95, 0x3, RZ ;  /* 0x000000035f5f7819 */ /* 0x000fe400000012ff */
[----:B------:R-:W-:Y:S02]  /*1d990*/  SHF.R.U64 R139, R139, 0x3, RZ ;  /* 0x000000038b8b7819 */ /* 0x000fe400000012ff */
[----:B------:R-:W-:Y:S01]  /*1d9a0*/  LOP3.LUT R10, R90, R10, RZ, 0x3c, !PT ;  /* 0x0000000a5a0a7212 */ /* 0x000fe200078e3cff */
[----:B------:R2:W-:Y:S01]  /*1d9b0*/  STSM.16.M88.4 [R138], R4 ;  /* 0x000000048a007844 */ /* 0x0005e20000000200 */
[----:B------:R-:W-:-:S02]  /*1d9c0*/  LOP3.LUT R84, R137, R84, RZ, 0x3c, !PT ;  /* 0x0000005489547212 */ /* 0x000fc400078e3cff */
[----:B------:R-:W-:Y:S02]  /*1d9d0*/  LOP3.LUT R90, R95, R8, RZ, 0x3c, !PT ;  /* 0x000000085f5a7212 */ /* 0x000fe400078e3cff */
[----:B------:R-:W-:Y:S02]  /*1d9e0*/  LOP3.LUT R8, R139, R94, RZ, 0x3c, !PT ;  /* 0x0000005e8b087212 */ /* 0x000fe400078e3cff */
[----:B------:R-:W-:Y:S02]  /*1d9f0*/  MOV R10, R10 ;  /* 0x0000000a000a7202 */ /* 0x000fe40000000f00 */
[----:B------:R-:W-:Y:S02]  /*1da00*/  MOV R94, R80 ;  /* 0x00000050005e7202 */ /* 0x000fe40000000f00 */
[----:B------:R-:W-:Y:S02]  /*1da10*/  MOV R95, R82 ;  /* 0x00000052005f7202 */ /* 0x000fe40000000f00 */
[----:B------:R-:W-:-:S02]  /*1da20*/  MOV R139, R84 ;  /* 0x00000054008b7202 */ /* 0x000fc40000000f00 */
[----:B--2---:R-:W-:Y:S02]  /*1da30*/  MOV R4, R12 ;  /* 0x0000000c00047202 */ /* 0x004fe40000000f00 */
[----:B------:R-:W-:Y:S02]  /*1da40*/  MOV R5, R14 ;  /* 0x0000000e00057202 */ /* 0x000fe40000000f00 */
[----:B------:R-:W-:Y:S02]  /*1da50*/  F2FP.BF16.F32.PACK_AB R12, R33, R32 ;  /* 0x00000020210c723e */ /* 0x000fe400000010ff */
[----:B------:R-:W-:Y:S02]  /*1da60*/  F2FP.BF16.F32.PACK_AB R13, R35, R34 ;  /* 0x00000022230d723e */ /* 0x000fe400000010ff */
[----:B------:R-:W-:Y:S02]  /*1da70*/  F2FP.BF16.F32.PACK_AB R14, R37, R36 ;  /* 0x00000024250e723e */ /* 0x000fe400000010ff */
[----:B------:R-:W-:-:S02]  /*1da80*/  F2FP.BF16.F32.PACK_AB R15, R39, R38 ;  /* 0x00000026270f723e */ /* 0x000fc400000010ff */
[----:B------:R-:W-:Y:S02]  /*1da90*/  MOV R140, R86 ;  /* 0x00000056008c7202 */ /* 0x000fe40000000f00 */
[----:B------:R-:W-:Y:S02]  /*1daa0*/  F2FP.BF16.F32.PACK_AB R80, R41, R40 ;  /* 0x000000282950723e */ /* 0x000fe400000010ff */
[----:B------:R-:W-:Y:S02]  /*1dab0*/  F2FP.BF16.F32.PACK_AB R81, R43, R42 ;  /* 0x0000002a2b51723e */ /* 0x000fe400000010ff */
[----:B------:R-:W-:Y:S02]  /*1dac0*/  F2FP.BF16.F32.PACK_AB R82, R45, R44 ;  /* 0x0000002c2d52723e */ /* 0x000fe400000010ff */
[----:B------:R-:W-:Y:S02]  /*1dad0*/  F2FP.BF16.F32.PACK_AB R83, R47, R46 ;  /* 0x0000002e2f53723e */ /* 0x000fe400000010ff */
[----:B------:R-:W-:-:S02]  /*1dae0*/  F2FP.BF16.F32.PACK_AB R84, R49, R48 ;  /* 0x000000303154723e */ /* 0x000fc400000010ff */
[----:B------:R-:W-:Y:S02]  /*1daf0*/  F2FP.BF16.F32.PACK_AB R85, R51, R50 ;  /* 0x000000323355723e */ /* 0x000fe400000010ff */
[----:B------:R-:W-:Y:S02]  /*1db00*/  F2FP.BF16.F32.PACK_AB R86, R53, R52 ;  /* 0x000000343556723e */ /* 0x000fe400000010ff */
[----:B------:R-:W-:Y:S01]  /*1db10*/  F2FP.BF16.F32.PACK_AB R87, R55, R54 ;  /* 0x000000363757723e */ /* 0x000fe200000010ff */
[----:B------:R2:W-:Y:S01]  /*1db20*/  STSM.16.M88.4 [R10], R12 ;  /* 0x0000000c0a007844 */ /* 0x0005e20000000200 */
[----:B------:R-:W-:-:S03]  /*1db30*/  LOP3.LUT R137, R92, 0x380, RZ, 0xc0, !PT ;  /* 0x000003805c897812 */ /* 0x000fc600078ec0ff */
[----:B------:R3:W-:Y:S01]  /*1db40*/  STSM.16.M88.4 [R4], R80 ;  /* 0x0000005004007844 */ /* 0x0007e20000000200 */
[----:B------:R-:W-:Y:S02]  /*1db50*/  MOV R138, R8 ;  /* 0x00000008008a7202 */ /* 0x000fe40000000f00 */
[----:B------:R-:W-:Y:S01]  /*1db60*/  F2FP.BF16.F32.PACK_AB R6, R61, R60 ;  /* 0x0000003c3d06723e */ /* 0x000fe200000010ff */
[----:B------:R0:W-:Y:S01]  /*1db70*/  STSM.16.M88.4 [R5], R84 ;  /* 0x0000005405007844 */ /* 0x0001e20000000200 */
[----:B------:R-:W-:Y:S02]  /*1db80*/  F2FP.BF16.F32.PACK_AB R7, R63, R62 ;  /* 0x0000003e3f07723e */ /* 0x000fe400000010ff */
[----:B------:R-:W-:Y:S02]  /*1db90*/  F2FP.BF16.F32.PACK_AB R8, R65, R64 ;  /* 0x000000404108723e */ /* 0x000fe400000010ff */
[----:B------:R-:W-:Y:S02]  /*1dba0*/  F2FP.BF16.F32.PACK_AB R9, R67, R66 ;  /* 0x000000424309723e */ /* 0x000fe400000010ff */
[----:B------:R-:W-:-:S02]  /*1dbb0*/  F2FP.BF16.F32.PACK_AB R11, R71, R70 ;  /* 0x00000046470b723e */ /* 0x000fc400000010ff */
[----:B--2---:R-:W-:Y:S02]  /*1dbc0*/  F2FP.BF16.F32.PACK_AB R10, R69, R68 ;  /* 0x00000044450a723e */ /* 0x004fe400000010ff */
[----:B---3--:R-:W-:Y:S02]  /*1dbd0*/  F2FP.BF16.F32.PACK_AB R4, R57, R56 ;  /* 0x000000383904723e */ /* 0x008fe400000010ff */
[----:B------:R-:W-:Y:S02]  /*1dbe0*/  SHF.R.U64 R137, R137, 0x3, RZ ;  /* 0x0000000389897819 */ /* 0x000fe400000012ff */
[----:B0-----:R-:W-:Y:S02]  /*1dbf0*/  F2FP.BF16.F32.PACK_AB R5, R59, R58 ;  /* 0x0000003a3b05723e */ /* 0x001fe400000010ff */
[----:B------:R-:W-:Y:S02]  /*1dc00*/  F2FP.BF16.F32.PACK_AB R12, R73, R72 ;  /* 0x00000048490c723e */ /* 0x000fe400000010ff */
[----:B------:R-:W-:-:S02]  /*1dc10*/  F2FP.BF16.F32.PACK_AB R13, R75, R74 ;  /* 0x0000004a4b0d723e */ /* 0x000fc400000010ff */
[----:B------:R-:W-:Y:S02]  /*1dc20*/  F2FP.BF16.F32.PACK_AB R14, R77, R76 ;  /* 0x0000004c4d0e723e */ /* 0x000fe400000010ff */
[----:B------:R-:W-:Y:S02]  /*1dc30*/  F2FP.BF16.F32.PACK_AB R15, R79, R78 ;  /* 0x0000004e4f0f723e */ /* 0x000fe400000010ff */
[----:B------:R-:W-:Y:S02]  /*1dc40*/  F2FP.BF16.F32.PACK_AB R80, R21, R20 ;  /* 0x000000141550723e */ /* 0x000fe400000010ff */
[----:B------:R-:W-:Y:S02]  /*1dc50*/  F2FP.BF16.F32.PACK_AB R81, R127, R126 ;  /* 0x0000007e7f51723e */ /* 0x000fe400000010ff */
[----:B------:R-:W-:Y:S02]  /*1dc60*/  F2FP.BF16.F32.PACK_AB R82, R121, R120 ;  /* 0x000000787952723e */ /* 0x000fe400000010ff */
[----:B------:R-:W-:Y:S01]  /*1dc70*/  F2FP.BF16.F32.PACK_AB R83, R129, R128 ;  /* 0x000000808153723e */ /* 0x000fe200000010ff */
[----:B------:R-:W-:Y:S01]  /*1dc80*/  STSM.16.M88.4 [R94], R4 ;  /* 0x000000045e007844 */ /* 0x000fe20000000200 */
[----:B------:R-:W-:-:S02]  /*1dc90*/  MOV R88, R88 ;  /* 0x0000005800587202 */ /* 0x000fc40000000f00 */
[----:B------:R-:W-:Y:S02]  /*1dca0*/  F2FP.BF16.F32.PACK_AB R84, R123, R122 ;  /* 0x0000007a7b54723e */ /* 0x000fe400000010ff */
[----:B------:R-:W-:Y:S02]  /*1dcb0*/  F2FP.BF16.F32.PACK_AB R85, R131, R130 ;  /* 0x000000828355723e */ /* 0x000fe400000010ff */
[----:B------:R-:W-:Y:S02]  /*1dcc0*/  F2FP.BF16.F32.PACK_AB R86, R125, R124 ;  /* 0x0000007c7d56723e */ /* 0x000fe400000010ff */
[----:B------:R-:W-:Y:S01]  /*1dcd0*/  F2FP.BF16.F32.PACK_AB R87, R133, R132 ;  /* 0x000000848557723e */ /* 0x000fe200000010ff */
[----:B------:R-:W-:Y:S01]  /*1dce0*/  STSM.16.M88.4 [R95], R8 ;  /* 0x000000085f007844 */ /* 0x000fe20000000200 */
[----:B------:R-:W-:-:S03]  /*1dcf0*/  LOP3.LUT R92, R137, R92, RZ, 0x3c, !PT ;  /* 0x0000005c895c7212 */ /* 0x000fc600078e3cff */
[----:B------:R0:W-:Y:S01]  /*1dd00*/  STSM.16.M88.4 [R139], R12 ;  /* 0x0000000c8b007844 */ /* 0x0001e20000000200 */
[----:B------:R-:W-:-:S03]  /*1dd10*/  MOV R136, R90 ;  /* 0x0000005a00887202 */ /* 0x000fc60000000f00 */
[----:B------:R-:W-:Y:S01]  /*1dd20*/  STSM.16.M88.4 [R140], R80 ;  /* 0x000000508c007844 */ /* 0x000fe20000000200 */
[----:B------:R-:W-:Y:S02]  /*1dd30*/  MOV R137, R92 ;  /* 0x0000005c00897202 */ /* 0x000fe40000000f00 */
[----:B------:R-:W-:Y:S01]  /*1dd40*/  F2FP.BF16.F32.PACK_AB R89, R99, R98 ;  /* 0x000000626359723e */ /* 0x000fe200000010ff */
[----:B------:R2:W-:Y:S01]  /*1dd50*/  STSM.16.M88.4 [R88], R84 ;  /* 0x0000005458007844 */ /* 0x0005e20000000200 */
[----:B------:R-:W-:Y:S02]  /*1dd60*/  F2FP.BF16.F32.PACK_AB R90, R101, R100 ;  /* 0x00000064655a723e */ /* 0x000fe400000010ff */
[----:B------:R-:W-:Y:S02]  /*1dd70*/  F2FP.BF16.F32.PACK_AB R91, R103, R102 ;  /* 0x00000066675b723e */ /* 0x000fe400000010ff */
[----:B------:R-:W-:Y:S02]  /*1dd80*/  F2FP.BF16.F32.PACK_AB R92, R105, R104 ;  /* 0x00000068695c723e */ /* 0x000fe400000010ff */
[----:B------:R-:W-:Y:S01]  /*1dd90*/  F2FP.BF16.F32.PACK_AB R93, R107, R106 ;  /* 0x0000006a6b5d723e */ /* 0x000fe200000010ff */
[----:B0-----:R-:W0:Y:S01]  /*1dda0*/  LDC.64 R14, c[0x0][0xba8] ;  /* 0x0002ea00ff0e7b82 */ /* 0x001e220000000a00 */
[----:B------:R-:W-:-:S02]  /*1ddb0*/  F2FP.BF16.F32.PACK_AB R94, R109, R108 ;  /* 0x0000006c6d5e723e */ /* 0x000fc400000010ff */
[----:B------:R-:W-:Y:S02]  /*1ddc0*/  F2FP.BF16.F32.PACK_AB R95, R111, R110 ;  /* 0x0000006e6f5f723e */ /* 0x000fe400000010ff */
[----:B------:R-:W-:Y:S02]  /*1ddd0*/  F2FP.BF16.F32.PACK_AB R4, R113, R112 ;  /* 0x000000707104723e */ /* 0x000fe400000010ff */
[----:B--2---:R-:W-:Y:S02]  /*1dde0*/  F2FP.BF16.F32.PACK_AB R88, R97, R96 ;  /* 0x000000606158723e */ /* 0x004fe400000010ff */
[----:B------:R-:W-:Y:S02]  /*1ddf0*/  F2FP.BF16.F32.PACK_AB R5, R115, R114 ;  /* 0x000000727305723e */ /* 0x000fe400000010ff */
[----:B------:R-:W-:Y:S02]  /*1de00*/  F2FP.BF16.F32.PACK_AB R6, R117, R116 ;  /* 0x000000747506723e */ /* 0x000fe400000010ff */
[----:B------:R-:W-:Y:S01]  /*1de10*/  F2FP.BF16.F32.PACK_AB R7, R119, R118 ;  /* 0x000000767707723e */ /* 0x000fe200000010ff */
[----:B------:R-:W-:Y:S01]  /*1de20*/  STSM.16.M88.4 [R136], R88 ;  /* 0x0000005888007844 */ /* 0x000fe20000000200 */
[----:B------:R-:W-:-:S02]  /*1de30*/  ISETP.NE.U32.AND P0, PT, RZ, UR6, PT ;  /* 0x00000006ff007c0c */ /* 0x000fc4000bf05070 */
[----:B------:R-:W-:Y:S01]  /*1de40*/  IADD3 R8, P1, R226, UR6, RZ ;  /* 0x00000006e2087c10 */ /* 0x000fe2000ff3e0ff */
[----:B------:R-:W-:Y:S01]  /*1de50*/  STSM.16.M88.4 [R137], R92 ;  /* 0x0000005c89007844 */ /* 0x000fe20000000200 */
[----:B------:R-:W-:Y:S01]  /*1de60*/  IMAD.MOV.U32 R80, RZ, RZ, RZ ;  /* 0x000000ffff507224 */ /* 0x000fe200078e00ff */
[----:B------:R-:W2:Y:S02]  /*1de70*/  LDC R83, c[0x0][0xbe8] ;  /* 0x0002fa00ff537b82 */ /* 0x000ea40000000800 */
[----:B------:R3:W-:Y:S06]  /*1de80*/  STSM.16.M88.4 [R138], R4 ;  /* 0x000000048a007844 */ /* 0x0007ec0000000200 */
[----:B------:R-:W-:Y:S01]  /*1de90*/  BAR.SYNC.DEFER_BLOCKING 0x1, 0x100 ;  /* 0x0044000000007b1d */ /* 0x000fe20000010000 */
[----:B------:R-:W-:-:S02]  /*1dea0*/  ISETP.NE.AND.EX P0, PT, RZ, UR7, PT, P0 ;  /* 0x00000007ff007c0c */ /* 0x000fc4000bf05300 */
[----:B------:R-:W-:Y:S02]  /*1deb0*/  IADD3.X R9, R227, UR7, RZ, P1, !PT ;  /* 0x00000007e3097c10 */ /* 0x000fe40008ffe4ff */
[----:B------:R-:W-:-:S09]  /*1dec0*/  ISETP.NE.U32.AND P1, PT, RZ, UR4, PT ;  /* 0x00000004ff007c0c */ /* 0x000fd2000bf25070 */
[----:B------:R-:W4:Y:S01]  /*1ded0*/  @P0 LDG.E R80, desc[UR60][R8.64] ;  /* 0x0000003c08500981 */ /* 0x000f22000c1e1900 */
[----:B------:R-:W-:-:S13]  /*1dee0*/  ISETP.NE.AND.EX P1, PT, RZ, UR5, PT, P1 ;  /* 0x00000005ff007c0c */ /* 0x000fda000bf25310 */
[----:B------:R-:W-:Y:S01]  /*1def0*/  @P1 IADD3 R226, P2, R226, UR4, RZ ;  /* 0x00000004e2e21c10 */ /* 0x000fe2000ff5e0ff */
[----:B------:R-:W-:Y:S02]  /*1df00*/  ULDC UR4, c[0x0][0xa88] ;  /* 0x0002a20000047ab9 */ /* 0x000fe40000000800 */
[----:B------:R-:W-:Y:S01]  /*1df10*/  IMAD.U32 R82, RZ, RZ, UR4 ;  /* 0x00000004ff527e24 */ /* 0x000fe2000f8e00ff */
[----:B------:R-:W-:Y:S01]  /*1df20*/  @P1 IADD3.X R227, R227, UR5, RZ, P2, !PT ;  /* 0x00000005e3e31c10 */ /* 0x000fe200097fe4ff */
[----:B------:R-:W-:-:S04]  /*1df30*/  ULDC UR4, c[0x0][0xad4] ;  /* 0x0002b50000047ab9 */ /* 0x000fc80000000800 */
[----:B------:R0:W5:Y:S01]  /*1df40*/  @P1 LDG.E R82, desc[UR60][R226.64] ;  /* 0x0000003ce2521981 */ /* 0x000162000c1e1900 */
[----:B------:R-:W-:Y:S01]  /*1df50*/  ISETP.NE.AND P2, PT, R224, RZ, PT ;  /* 0x000000ffe000720c */ /* 0x000fe20003f45270 */
[----:B------:R-:W-:-:S03]  /*1df60*/  IMAD.MOV.U32 R86, RZ, RZ, 0x9b8 ;  /* 0x000009b8ff567424 */ /* 0x000fc600078e00ff */
[----:B------:R-:W-:-:S04]  /*1df70*/  SEL R224, R224, UR4, P2 ;  /* 0x00000004e0e07c07 */ /* 0x000fc80009000000 */
[----:B------:R-:W-:-:S04]  /*1df80*/  ISETP.GT.AND P3, PT, R224, 0x1, PT ;  /* 0x00000001e000780c */ /* 0x000fc80003f64270 */
[----:B------:R-:W-:-:S04]  /*1df90*/  SEL R86, R86, 0x978, P3 ;  /* 0x0000097856567807 */ /* 0x000fc80001800000 */
[----:B---3--:R-:W3:Y:S08]  /*1dfa0*/  LDC.64 R6, c[0x0][R86+0x220] ;  /* 0x0000880056067b82 */ /* 0x008ef00000000a00 */
[----:B------:R-:W1:Y:S01]  /*1dfb0*/  LDC.64 R10, c[0x0][R86+0x218] ;  /* 0x00008600560a7b82 */ /* 0x000e620000000a00 */
[----:B--2---:R-:W-:-:S07]  /*1dfc0*/  ISETP.NE.AND P4, PT, R83, 0x1, PT ;  /* 0x000000015300780c */ /* 0x004fce0003f85270 */
[----:B------:R-:W2:Y:S01]  /*1dfd0*/  LDC.64 R12, c[0x0][R86+0x228] ;  /* 0x00008a00560c7b82 */ /* 0x000ea20000000a00 */
[----:B------:R-:W-:-:S07]  /*1dfe0*/  ISETP.NE.U32.AND P2, PT, RZ, UR6, PT ;  /* 0x00000006ff007c0c */ /* 0x000fce000bf45070 */
[----:B------:R-:W2:Y:S01]  /*1dff0*/  LDC.64 R4, c[0x0][R86+0x210] ;  /* 0x0000840056047b82 */ /* 0x000ea20000000a00 */
[----:B------:R-:W-:-:S07]  /*1e000*/  ISETP.NE.AND.EX P2, PT, RZ, UR7, PT, P2 ;  /* 0x00000007ff007c0c */ /* 0x000fce000bf45320 */
[----:B------:R-:W2:Y:S01]  /*1e010*/  @P4 LDC R89, c[0x0][0xbec] ;  /* 0x0002fb00ff594b82 */ /* 0x000ea20000000800 */
[----:B------:R-:W-:-:S07]  /*1e020*/  SEL R225, R225, RZ, !P2 ;  /* 0x000000ffe1e17207 */ /* 0x000fce0005000000 */
[----:B------:R-:W2:Y:S01]  /*1e030*/  @P4 LDC R91, c[0x0][0xbf0] ;  /* 0x0002fc00ff5b4b82 */ /* 0x000ea20000000800 */
[----:B----4-:R-:W-:Y:S01]  /*1e040*/  SEL R81, R142, RZ, !P2 ;  /* 0x000000ff8e517207 */ /* 0x010fe20005000000 */
[----:B---3--:R-:W-:-:S06]  /*1e050*/  IMAD R7, R7, R225, RZ ;  /* 0x000000e107077224 */ /* 0x008fcc00078e02ff */
[----:B0-----:R-:W0:Y:S01]  /*1e060*/  @!P3 LDC R14, c[0x0][0xb50] ;  /* 0x0002d400ff0ebb82 */ /* 0x001e220000000800 */
[C---:B------:R-:W-:Y:S02]  /*1e070*/  IMAD R87, R6.reuse, R81, R7 ;  /* 0x0000005106577224 */ /* 0x040fe400078e0207 */
[----:B------:R-:W-:-:S05]  /*1e080*/  IMAD.WIDE.U32 R6, R6, R225, RZ ;  /* 0x000000e106067225 */ /* 0x000fca00078e00ff */
[----:B------:R-:W3:Y:S01]  /*1e090*/  @!P3 LDC R15, c[0x0][0xb54] ;  /* 0x0002d500ff0fbb82 */ /* 0x000ee20000000800 */
[-C--:B-1----:R-:W-:Y:S02]  /*1e0a0*/  IMAD R81, R11, R222.reuse, RZ ;  /* 0x000000de0b517224 */ /* 0x082fe400078e02ff */
[----:B------:R-:W-:-:S04]  /*1e0b0*/  IMAD.WIDE.U32 R10, R10, R222, RZ ;  /* 0x000000de0a0a7225 */ /* 0x000fc800078e00ff */
[----:B------:R-:W-:Y:S01]  /*1e0c0*/  IMAD R84, R232, 0x80, R141 ;  /* 0x00000080e8547824 */ /* 0x000fe200078e028d */
[----:B------:R-:W-:Y:S01]  /*1e0d0*/  SEL R85, R233, RZ, P3 ;  /* 0x000000ffe9557207 */ /* 0x000fe20001800000 */
[----:B------:R-:W-:Y:S02]  /*1e0e0*/  IMAD.IADD R88, R11, 0x1, R81 ;  /* 0x000000010b587824 */ /* 0x000fe400078e0251 */
[----:B------:R-:W-:Y:S02]  /*1e0f0*/  IMAD.IADD R11, R7, 0x1, R87 ;  /* 0x00000001070b7824 */ /* 0x000fe400078e0257 */
[----:B------:R-:W-:Y:S02]  /*1e100*/  IMAD.MOV.U32 R7, RZ, RZ, R84 ;  /* 0x000000ffff077224 */ /* 0x000fe400078e0054 */
[-C--:B--2---:R-:W-:Y:S02]  /*1e110*/  IMAD R87, R13, R85.reuse, RZ ;  /* 0x000000550d577224 */ /* 0x084fe400078e02ff */
[----:B------:R-:W-:-:S04]  /*1e120*/  IMAD.WIDE.U32 R12, R12, R85, RZ ;  /* 0x000000550c0c7225 */ /* 0x000fc800078e00ff */
[----:B------:R-:W-:Y:S01]  /*1e130*/  IMAD.IADD R87, R13, 0x1, R87 ;  /* 0x000000010d577824 */ /* 0x000fe200078e0257 */
[--C-:B------:R-:W-:Y:S01]  /*1e140*/  IADD3 R10, P2, P5, R6, R10, R80.reuse ;  /* 0x0000000a060a7210 */ /* 0x100fe20007d5e050 */
[----:B------:R-:W-:Y:S01]  /*1e150*/  @P4 IMAD.HI.U32 R6, R84, R89, RZ ;  /* 0x0000005954064227 */ /* 0x000fe200078e00ff */
[----:B------:R-:W-:-:S04]  /*1e160*/  SHF.R.S32.HI R81, RZ, 0x1f, R80 ;  /* 0x0000001fff517819 */ /* 0x000fc80000011450 */
[----:B------:R-:W-:Y:S02]  /*1e170*/  @P4 SHF.R.U32.HI R7, RZ, R91, R6 ;  /* 0x0000005bff074219 */ /* 0x000fe40000011606 */
[----:B------:R-:W-:-:S03]  /*1e180*/  IADD3.X R11, R11, R88, R81, P2, P5 ;  /* 0x000000580b0b7210 */ /* 0x000fc600017ea451 */
[--C-:B------:R-:W-:Y:S01]  /*1e190*/  IMAD.MOV R85, RZ, RZ, -R7.reuse ;  /* 0x000000ffff557224 */ /* 0x100fe200078e0a07 */
[----:B------:R-:W-:Y:S02]  /*1e1a0*/  IADD3 R12, P2, P5, R7, R10, R12 ;  /* 0x0000000a070c7210 */ /* 0x000fe40007d5e00c */
[----:B------:R-:W-:Y:S01]  /*1e1b0*/  SHF.R.S32.HI R6, RZ, 0x1f, R7 ;  /* 0x0000001fff067819 */ /* 0x000fe20000011407 */
[----:B------:R-:W-:-:S03]  /*1e1c0*/  IMAD R7, R83, R85, R84 ;  /* 0x0000005553077224 */ /* 0x000fc600078e0254 */
[----:B------:R-:W-:Y:S01]  /*1e1d0*/  IADD3.X R13, R6, R11, R87, P2, P5 ;  /* 0x0000000b060d7210 */ /* 0x000fe200017ea457 */
[-C--:B------:R-:W-:Y:S01]  /*1e1e0*/  IMAD R5, R5, R7.reuse, RZ ;  /* 0x0000000705057224 */ /* 0x080fe200078e02ff */
[----:B------:R-:W-:Y:S01]  /*1e1f0*/  SHF.R.S32.HI R11, RZ, 0x1f, R7 ;  /* 0x0000001fff0b7819 */ /* 0x000fe20000011407 */
[----:B------:R-:W-:-:S04]  /*1e200*/  IMAD.WIDE.U32 R12, R4, R7, R12 ;  /* 0x00000007040c7225 */ /* 0x000fc800078e000c */
[----:B------:R-:W-:Y:S01]  /*1e210*/  IMAD R5, R4, R11, R5 ;  /* 0x0000000b04057224 */ /* 0x000fe200078e0205 */
[----:B0-----:R-:W-:-:S03]  /*1e220*/  LEA R14, P2, R12, R14, 0x2 ;  /* 0x0000000e0c0e7211 */ /* 0x001fc600078410ff */
[----:B------:R-:W-:-:S05]  /*1e230*/  IMAD.IADD R4, R13, 0x1, R5 ;  /* 0x000000010d047824 */ /* 0x000fca00078e0205 */
[----:B---3--:R-:W-:Y:S01]  /*1e240*/  LEA.HI.X R15, R12, R15, R4, 0x2, P2 ;  /* 0x0000000f0c0f7211 */ /* 0x008fe200010f1404 */
[----:B------:R-:W-:Y:S06]  /*1e250*/  @P1 BRA `(.L_x_622) ;  /* 0x0000000000101947 */ /* 0x000fec0003800000 */
[----:B------:R-:W-:Y:S05]  /*1e260*/  @!P0 BRA `(.L_x_622) ;  /* 0x00000000000c8947 */ /* 0x000fea0003800000 */
[----:B------:R-:W2:Y:S04]  /*1e270*/  LDG.E R5, desc[UR60][R8.64] ;  /* 0x0000003c08057981 */ /* 0x000ea8000c1e1900 */
[----:B-----5:R-:W2:Y:S02]  /*1e280*/  LDG.E R82, desc[UR60][R8.64+0x4] ;  /* 0x0000043c08527981 */ /* 0x020ea4000c1e1900 */
[----:B--2---:R-:W-:-:S07]  /*1e290*/  IMAD.IADD R82, R82, 0x1, -R5 ;  /* 0x0000000152527824 */ /* 0x004fce00078e0a05 */
.L_x_622:
[----:B------:R-:W2:Y:S04]  /*1e2a0*/  LDL R9, [R1+0x74] ;  /* 0x0000740001097983 */ /* 0x000ea80000100800 */
[----:B------:R-:W3:Y:S01]  /*1e2b0*/  LDL R8, [R1+0x70] ;  /* 0x0000700001087983 */ /* 0x000ee20000100800 */
[----:B-----5:R-:W-:-:S03]  /*1e2c0*/  IMAD R82, R82, R83, RZ ;  /* 0x0000005352527224 */ /* 0x020fc600078e02ff */
[----:B------:R-:W-:Y:S04]  /*1e2d0*/  SHFL.IDX PT, R4, R14, RZ, 0x1c1f ;  /* 0x001c1fff0e047589 */ /* 0x000fe800000e0000 */
[----:B------:R-:W0:Y:S04]  /*1e2e0*/  SHFL.IDX PT, R5, R15, RZ, 0x1c1f ;  /* 0x001c1fff0f057589 */ /* 0x000e2800000e0000 */
[----:B------:R-:W-:Y:S04]  /*1e2f0*/  SHFL.IDX PT, R6, R14, 0x1, 0x1c1f ;  /* 0x003c1f000e067f89 */ /* 0x000fe800000e0000 */
[----:B------:R-:W1:Y:S01]  /*1e300*/  SHFL.IDX PT, R7, R15, 0x1, 0x1c1f ;  /* 0x003c1f000f077f89 */ /* 0x000e6200000e0000 */
[----:B--2---:R-:W-:Y:S01]  /*1e310*/  IMAD R9, R232, 0x80, R9 ;  /* 0x00000080e8097824 */ /* 0x004fe200078e0209 */
[----:B---3--:R-:W-:-:S03]  /*1e320*/  LOP3.LUT P0, RZ, R8, 0x3, RZ, 0xc0, !PT ;  /* 0x0000000308ff7812 */ /* 0x008fc6000780c0ff */
[C---:B------:R-:W-:Y:S01]  /*1e330*/  VIADD R12, R9.reuse, 0x8 ;  /* 0x00000008090c7836 */ /* 0x040fe20000000000 */
[----:B------:R-:W-:-:S04]  /*1e340*/  ISETP.GE.OR P1, PT, R9, R82, P0 ;  /* 0x000000520900720c */ /* 0x000fc80000726670 */
[----:B------:R-:W-:-:S09]  /*1e350*/  ISETP.GE.OR P0, PT, R12, R82, P0 ;  /* 0x000000520c00720c */ /* 0x000fd20000706670 */
[----:B0-----:R0:W-:Y:S04]  /*1e360*/  @!P1 ST.E desc[UR60][R4.64], R3 ;  /* 0x0000000304009985 */ /* 0x0011e8000c10193c */
[----:B-1----:R0:W-:Y:S01]  /*1e370*/  @!P0 ST.E desc[UR60][R6.64], R0 ;  /* 0x0000000006008985 */ /* 0x0021e2000c10193c */
[----:B------:R-:W-:Y:S05]  /*1e380*/  @P3 BRA `(.L_x_623) ;  /* 0x0000000c00503947 */ /* 0x000fea0003800000 */
[----:B0-----:R-:W0:Y:S01]  /*1e390*/  S2R R0, SR_TID.X ;  /* 0x0000000000007919 */ /* 0x001e220000002100 */
[----:B------:R-:W1:Y:S01]  /*1e3a0*/  @P4 LDC R63, c[0x0][0xbec] ;  /* 0x0002fb00ff3f4b82 */ /* 0x000e620000000800 */
[----:B------:R-:W-:-:S07]  /*1e3b0*/  ULDC.64 UR4, c[0x0][0xaa0] ;  /* 0x0002a80000047ab9 */ /* 0x000fce0000000a00 */
[----:B------:R-:W2:Y:S01]  /*1e3c0*/  @P4 LDC R65, c[0x0][0xbf0] ;  /* 0x0002fc00ff414b82 */ /* 0x000ea20000000800 */
[----:B0-----:R-:W-:-:S05]  /*1e3d0*/  VIADD R0, R0, 0xffffff80 ;  /* 0xffffff8000007836 */ /* 0x001fca0000000000 */
[----:B------:R-:W-:-:S04]  /*1e3e0*/  SHF.R.S32.HI R3, RZ, 0x1f, R0 ;  /* 0x0000001fff037819 */ /* 0x000fc80000011400 */
[----:B------:R-:W-:-:S04]  /*1e3f0*/  LEA.HI R3, R3, R0, RZ, 0x3 ;  /* 0x0000000003037211 */ /* 0x000fc800078f18ff */
[----:B------:R-:W-:Y:S02]  /*1e400*/  LOP3.LUT R5, R3, 0xfffffff8, RZ, 0xc0, !PT ;  /* 0xfffffff803057812 */ /* 0x000fe400078ec0ff */
[----:B------:R-:W-:-:S03]  /*1e410*/  SHF.R.S32.HI R3, RZ, 0x3, R3 ;  /* 0x00000003ff037819 */ /* 0x000fc60000011403 */
[----:B------:R-:W-:-:S04]  /*1e420*/  IMAD.IADD R20, R0, 0x1, -R5 ;  /* 0x0000000100147824 */ /* 0x000fc800078e0a05 */
[----:B------:R-:W-:-:S04]  /*1e430*/  IMAD.SHL.U32 R0, R20, 0x8, RZ ;  /* 0x0000000814007824 */ /* 0x000fc800078e00ff */
[----:B------:R-:W-:Y:S02]  /*1e440*/  IMAD R5, R3, 0x40, R0 ;  /* 0x0000004003057824 */ /* 0x000fe400078e0200 */
[----:B------:R-:W-:Y:S02]  /*1e450*/  IMAD R81, R81, UR4, RZ ;  /* 0x0000000451517c24 */ /* 0x000fe4000f8e02ff */
[----:B------:R-:W-:-:S04]  /*1e460*/  IMAD.WIDE R134, R5, 0x2, R134 ;  /* 0x0000000205867825 */ /* 0x000fc800078e0286 */
[----:B------:R-:W-:Y:S01]  /*1e470*/  IMAD R21, R80, UR5, R81 ;  /* 0x0000000550157c24 */ /* 0x000fe2000f8e0251 */
[----:B------:R-:W-:Y:S01]  /*1e480*/  IADD3 R9, P3, R134, 0x1000, RZ ;  /* 0x0000100086097810 */ /* 0x000fe20007f7e0ff */
[----:B------:R-:W-:Y:S01]  /*1e490*/  IMAD.WIDE.U32 R80, R80, UR4, RZ ;  /* 0x0000000450507c25 */ /* 0x000fe2000f8e00ff */
[C---:B------:R-:W-:Y:S01]  /*1e4a0*/  IADD3 R13, P2, R134.reuse, 0x2000, RZ ;  /* 0x00002000860d7810 */ /* 0x040fe20007f5e0ff */
[----:B------:R-:W-:Y:S01]  /*1e4b0*/  ULDC.64 UR4, c[0x0][0xae8] ;  /* 0x0002ba0000047ab9 */ /* 0x000fe20000000a00 */
[----:B------:R-:W-:Y:S01]  /*1e4c0*/  IADD3 R25, P6, R134, 0x3000, RZ ;  /* 0x0000300086197810 */ /* 0x000fe20007fde0ff */
[----:B------:R-:W-:Y:S01]  /*1e4d0*/  IMAD R61, R20, 0x20, R3 ;  /* 0x00000020143d7824 */ /* 0x000fe200078e0203 */
[C---:B------:R-:W-:Y:S02]  /*1e4e0*/  IADD3 R29, P5, R134.reuse, 0x4000, RZ ;  /* 0x00004000861d7810 */ /* 0x040fe40007fbe0ff */
[----:B------:R-:W-:Y:S01]  /*1e4f0*/  IADD3 R33, P1, R134, 0x5000, RZ ;  /* 0x0000500086217810 */ /* 0x000fe20007f3e0ff */
[----:B------:R-:W-:Y:S01]  /*1e500*/  IMAD.IADD R81, R81, 0x1, R21 ;  /* 0x0000000151517824 */ /* 0x000fe200078e0215 */
[----:B------:R-:W-:Y:S01]  /*1e510*/  LOP3.LUT R8, R9, 0x380, RZ, 0xc0, !PT ;  /* 0x0000038009087812 */ /* 0x000fe200078ec0ff */
[----:B------:R-:W-:Y:S01]  /*1e520*/  IMAD R64, R232, 0x80, R61 ;  /* 0x00000080e8407824 */ /* 0x000fe200078e023d */
[----:B------:R-:W-:-:S02]  /*1e530*/  LOP3.LUT R12, R13, 0x380, RZ, 0xc0, !PT ;  /* 0x000003800d0c7812 */ /* 0x000fc400078ec0ff */
[----:B------:R-:W-:Y:S02]  /*1e540*/  LOP3.LUT R24, R25, 0x380, RZ, 0xc0, !PT ;  /* 0x0000038019187812 */ /* 0x000fe400078ec0ff */
[----:B------:R-:W-:Y:S02]  /*1e550*/  LOP3.LUT R28, R29, 0x380, RZ, 0xc0, !PT ;  /* 0x000003801d1c7812 */ /* 0x000fe400078ec0ff */
[----:B------:R-:W-:Y:S01]  /*1e560*/  LOP3.LUT R32, R33, 0x380, RZ, 0xc0, !PT ;  /* 0x0000038021207812 */ /* 0x000fe200078ec0ff */
[----:B------:R-:W-:Y:S01]  /*1e570*/  IMAD.WIDE.U32 R20, R222, UR4, R80 ;  /* 0x00000004de147c25 */ /* 0x000fe2000f8e0050 */
[----:B------:R-:W-:Y:S02]  /*1e580*/  SHF.R.U64 R8, R8, 0x3, RZ ;  /* 0x0000000308087819 */ /* 0x000fe400000012ff */
[----:B------:R-:W-:Y:S01]  /*1e590*/  SHF.R.U64 R12, R12, 0x3, RZ ;  /* 0x000000030c0c7819 */ /* 0x000fe200000012ff */
[----:B-1----:R-:W-:Y:S01]  /*1e5a0*/  @P4 IMAD.HI.U32 R60, R64, R63, RZ ;  /* 0x0000003f403c4227 */ /* 0x002fe200078e00ff */
[----:B------:R-:W-:-:S02]  /*1e5b0*/  SHF.R.U64 R24, R24, 0x3, RZ ;  /* 0x0000000318187819 */ /* 0x000fc400000012ff */
[----:B------:R-:W-:Y:S02]  /*1e5c0*/  SHF.R.U64 R28, R28, 0x3, RZ ;  /* 0x000000031c1c7819 */ /* 0x000fe400000012ff */
[----:B------:R-:W-:Y:S02]  /*1e5d0*/  SHF.R.U64 R32, R32, 0x3, RZ ;  /* 0x0000000320207819 */ /* 0x000fe400000012ff */
[----:B------:R-:W-:Y:S01]  /*1e5e0*/  SHF.R.S32.HI R62, RZ, 0x1f, R225 ;  /* 0x0000001fff3e7819 */ /* 0x000fe200000114e1 */
[----:B------:R-:W-:Y:S01]  /*1e5f0*/  IMAD R21, R222, UR5, R21 ;  /* 0x00000005de157c24 */ /* 0x000fe2000f8e0215 */
[----:B------:R-:W-:Y:S01]  /*1e600*/  LOP3.LUT R8, R8, R9, RZ, 0x3c, !PT ;  /* 0x0000000908087212 */ /* 0x000fe200078e3cff */
[----:B------:R-:W-:Y:S01]  /*1e610*/  ULDC.64 UR4, c[0x0][0xaf0] ;  /* 0x0002bc0000047ab9 */ /* 0x000fe20000000a00 */
        /* <DEDUP_REMOVED lines=8> */
[C---:B------:R-:W-:Y:S01]  /*1e6a0*/  IADD3 R37, P0, R134.reuse, 0x6000, RZ ;  /* 0x0000600086257810 */ /* 0x040fe20007f1e0ff */
[----:B------:R-:W-:Y:S01]  /*1e6b0*/  IMAD.MOV.U32 R61, RZ, RZ, R64 ;  /* 0x000000ffff3d7224 */ /* 0x000fe200078e0040 */
[C---:B------:R-:W-:Y:S01]  /*1e6c0*/  IADD3 R41, P3, R134.reuse, 0x7000, RZ ;  /* 0x0000700086297810 */ /* 0x040fe20007f7e0ff */
[----:B------:R-:W-:Y:S01]  /*1e6d0*/  IMAD.X R33, RZ, RZ, R135, P1 ;  /* 0x000000ffff217224 */ /* 0x000fe200008e0687 */
[----:B------:R-:W-:Y:S01]  /*1e6e0*/  IADD3 R45, P2, R134, 0x8000, RZ ;  /* 0x00008000862d7810 */ /* 0x000fe20007f5e0ff */
[----:B------:R-:W-:Y:S01]  /*1e6f0*/  IMAD R62, R62, UR4, RZ ;  /* 0x000000043e3e7c24 */ /* 0x000fe2000f8e02ff */
[C---:B------:R-:W-:Y:S01]  /*1e700*/  IADD3 R49, P6, R134.reuse, 0x9000, RZ ;  /* 0x0000900086317810 */ /* 0x040fe20007fde0ff */
[----:B------:R-:W-:Y:S01]  /*1e710*/  IMAD.WIDE.U32 R20, R225, UR4, R20 ;  /* 0x00000004e1147c25 */ /* 0x000fe2000f8e0014 */
[----:B------:R-:W-:Y:S01]  /*1e720*/  IADD3 R53, P5, R134, 0xa000, RZ ;  /* 0x0000a00086357810 */ /* 0x000fe20007fbe0ff */
[----:B------:R-:W5:Y:S01]  /*1e730*/  LD.E.128 R8, desc[UR60][R8.64] ;  /* 0x0000003c08087980 */ /* 0x000f62000c101d00 */
[----:B--2---:R-:W-:-:S02]  /*1e740*/  @P4 SHF.R.U32.HI R61, RZ, R65, R60 ;  /* 0x00000041ff3d4219 */ /* 0x004fc4000001163c */
[----:B------:R-:W-:Y:S01]  /*1e750*/  IADD3 R5, P1, R134, 0xb000, RZ ;  /* 0x0000b00086057810 */ /* 0x000fe20007f3e0ff */
[----:B------:R-:W-:Y:S01]  /*1e760*/  IMAD R63, R225, UR5, R62 ;  /* 0x00000005e13f7c24 */ /* 0x000fe2000f8e023e */
[----:B------:R-:W-:Y:S01]  /*1e770*/  LOP3.LUT R36, R37, 0x380, RZ, 0xc0, !PT ;  /* 0x0000038025247812 */ /* 0x000fe200078ec0ff */
[----:B------:R-:W-:Y:S01]  /*1e780*/  IMAD.MOV R62, RZ, RZ, -R61 ;  /* 0x000000ffff3e7224 */ /* 0x000fe200078e0a3d */
[----:B------:R-:W-:Y:S01]  /*1e790*/  LOP3.LUT R40, R41, 0x380, RZ, 0xc0, !PT ;  /* 0x0000038029287812 */ /* 0x000fe200078ec0ff */
[----:B------:R-:W-:Y:S01]  /*1e7a0*/  ULDC.64 UR4, c[0x0][0xae0] ;  /* 0x0002b80000047ab9 */ /* 0x000fe20000000a00 */
[----:B------:R-:W-:Y:S01]  /*1e7b0*/  LOP3.LUT R44, R45, 0x380, RZ, 0xc0, !PT ;  /* 0x000003802d2c7812 */ /* 0x000fe200078ec0ff */
[----:B------:R-:W-:Y:S01]  /*1e7c0*/  IMAD.X R57, RZ, RZ, R135, P1 ;  /* 0x000000ffff397224 */ /* 0x000fe200008e0687 */
[----:B------:R-:W-:Y:S01]  /*1e7d0*/  LOP3.LUT R48, R49, 0x380, RZ, 0xc0, !PT ;  /* 0x0000038031307812 */ /* 0x000fe200078ec0ff */
[----:B------:R-:W5:Y:S01]  /*1e7e0*/  LD.E.128 R12, desc[UR60][R12.64] ;  /* 0x0000003c0c0c7980 */ /* 0x000f62000c101d00 */
[----:B------:R-:W-:-:S02]  /*1e7f0*/  LOP3.LUT R52, R53, 0x380, RZ, 0xc0, !PT ;  /* 0x0000038035347812 */ /* 0x000fc400078ec0ff */
[----:B------:R-:W-:Y:S01]  /*1e800*/  SHF.R.S32.HI R60, RZ, 0x1f, R61 ;  /* 0x0000001fff3c7819 */ /* 0x000fe2000001143d */
[----:B------:R-:W5:Y:S01]  /*1e810*/  LD.E.128 R24, desc[UR60][R24.64] ;  /* 0x0000003c18187980 */ /* 0x000f62000c101d00 */
[----:B------:R-:W-:Y:S02]  /*1e820*/  LOP3.LUT R4, R5, 0x380, RZ, 0xc0, !PT ;  /* 0x0000038005047812 */ /* 0x000fe400078ec0ff */
[----:B------:R-:W-:Y:S01]  /*1e830*/  LOP3.LUT R7, R134, 0x380, RZ, 0xc0, !PT ;  /* 0x0000038086077812 */ /* 0x000fe200078ec0ff */
[----:B------:R-:W-:Y:S01]  /*1e840*/  IMAD.IADD R21, R21, 0x1, R63 ;  /* 0x0000000115157824 */ /* 0x000fe200078e023f */
[----:B------:R-:W-:Y:S01]  /*1e850*/  SHF.R.U64 R36, R36, 0x3, RZ ;  /* 0x0000000324247819 */ /* 0x000fe200000012ff */
[----:B------:R-:W-:Y:S01]  /*1e860*/  IMAD R60, R60, UR4, RZ ;  /* 0x000000043c3c7c24 */ /* 0x000fe2000f8e02ff */
[----:B------:R-:W-:Y:S01]  /*1e870*/  SHF.R.U64 R40, R40, 0x3, RZ ;  /* 0x0000000328287819 */ /* 0x000fe200000012ff */
[----:B------:R-:W-:Y:S01]  /*1e880*/  IMAD R83, R83, R62, R64 ;  /* 0x0000003e53537224 */ /* 0x000fe200078e0240 */
[----:B------:R-:W-:Y:S01]  /*1e890*/  SHF.R.U64 R44, R44, 0x3, RZ ;  /* 0x000000032c2c7819 */ /* 0x000fe200000012ff */
[----:B------:R-:W5:Y:S01]  /*1e8a0*/  LD.E.128 R28, desc[UR60][R28.64] ;  /* 0x0000003c1c1c7980 */ /* 0x000f62000c101d00 */
[----:B------:R-:W-:-:S02]  /*1e8b0*/  SHF.R.U64 R48, R48, 0x3, RZ ;  /* 0x0000000330307819 */ /* 0x000fc400000012ff */
[----:B------:R-:W-:Y:S01]  /*1e8c0*/  SHF.R.U64 R52, R52, 0x3, RZ ;  /* 0x0000000334347819 */ /* 0x000fe200000012ff */
[----:B------:R-:W5:Y:S01]  /*1e8d0*/  LD.E.128 R32, desc[UR60][R32.64] ;  /* 0x0000003c20207980 */ /* 0x000f62000c101d00 */
[----:B------:R-:W-:Y:S02]  /*1e8e0*/  SHF.R.U64 R4, R4, 0x3, RZ ;  /* 0x0000000304047819 */ /* 0x000fe400000012ff */
[----:B------:R-:W-:Y:S01]  /*1e8f0*/  SHF.R.U64 R7, R7, 0x3, RZ ;  /* 0x0000000307077819 */ /* 0x000fe200000012ff */
[----:B------:R-:W-:Y:S01]  /*1e900*/  IMAD.WIDE.U32 R20, R61, UR4, R20 ;  /* 0x000000043d147c25 */ /* 0x000fe2000f8e0014 */
[----:B------:R-:W-:Y:S02]  /*1e910*/  LOP3.LUT R36, R36, R37, RZ, 0x3c, !PT ;  /* 0x0000002524247212 */ /* 0x000fe400078e3cff */
        /* <DEDUP_REMOVED lines=11> */
[----:B------:R-:W-:Y:S01]  /*1e9d0*/  IMAD R61, R61, UR5, R60 ;  /* 0x000000053d3d7c24 */ /* 0x000fe2000f8e023c */
[----:B------:R-:W-:Y:S01]  /*1e9e0*/  SHF.R.S32.HI R60, RZ, 0x1f, R83 ;  /* 0x0000001fff3c7819 */ /* 0x000fe20000011453 */
[----:B------:R-:W-:Y:S01]  /*1e9f0*/  ULDC.64 UR4, c[0x0][0xad8] ;  /* 0x0002b60000047ab9 */ /* 0x000fe20000000a00 */
[----:B------:R-:W5:Y:S01]  /*1ea00*/  LD.E.128 R36, desc[UR60][R36.64] ;  /* 0x0000003c24247980 */ /* 0x000f62000c101d00 */
[----:B------:R-:W-:-:S02]  /*1ea10*/  IMAD.IADD R21, R21, 0x1, R61 ;  /* 0x0000000115157824 */ /* 0x000fc400078e023d */
[----:B------:R-:W-:Y:S01]  /*1ea20*/  IMAD R60, R60, UR4, RZ ;  /* 0x000000043c3c7c24 */ /* 0x000fe2000f8e02ff */
[----:B------:R0:W5:Y:S01]  /*1ea30*/  LD.E.128 R4, desc[UR60][R134.64] ;  /* 0x0000003c86047980 */ /* 0x000162000c101d00 */
[----:B------:R-:W-:-:S03]  /*1ea40*/  IMAD R67, R232, 0x80, R3 ;  /* 0x00000080e8437824 */ /* 0x000fc600078e0203 */
[----:B------:R-:W5:Y:S04]  /*1ea50*/  LD.E.128 R40, desc[UR60][R40.64] ;  /* 0x0000003c28287980 */ /* 0x000f68000c101d00 */
[----:B------:R-:W5:Y:S04]  /*1ea60*/  LD.E.128 R44, desc[UR60][R44.64] ;  /* 0x0000003c2c2c7980 */ /* 0x000f68000c101d00 */
[----:B------:R-:W5:Y:S04]  /*1ea70*/  LD.E.128 R48, desc[UR60][R48.64] ;  /* 0x0000003c30307980 */ /* 0x000f68000c101d00 */
[----:B------:R-:W5:Y:S04]  /*1ea80*/  LD.E.128 R52, desc[UR60][R52.64] ;  /* 0x0000003c34347980 */ /* 0x000f68000c101d00 */
[----:B------:R-:W5:Y:S01]  /*1ea90*/  LD.E.128 R56, desc[UR60][R56.64] ;  /* 0x0000003c38387980 */ /* 0x000f62000c101d00 */
[C---:B------:R-:W-:Y:S01]  /*1eaa0*/  IMAD R3, R83.reuse, UR5, R60 ;  /* 0x0000000553037c24 */ /* 0x040fe2000f8e023c */
[----:B------:R-:W-:Y:S01]  /*1eab0*/  @!PT LDS RZ, [RZ] ;  /* 0x00000000fffff984 */ /* 0x000fe20000000800 */
[----:B------:R-:W-:Y:S01]  /*1eac0*/  @!PT LDS RZ, [RZ] ;  /* 0x00000000fffff984 */ /* 0x000fe20000000800 */
[----:B------:R-:W-:Y:S01]  /*1ead0*/  @!PT LDS RZ, [RZ] ;  /* 0x00000000fffff984 */ /* 0x000fe20000000800 */
[----:B------:R-:W-:Y:S01]  /*1eae0*/  @!PT LDS RZ, [RZ] ;  /* 0x00000000fffff984 */ /* 0x000fe20000000800 */
[----:B------:R1:W-:Y:S06]  /*1eaf0*/  MEMBAR.ALL.CTA ;  /* 0x0000000000007992 */ /* 0x0003ec0000008000 */
[----:B-1----:R-:W1:Y:S01]  /*1eb00*/  FENCE.VIEW.ASYNC.S ;  /* 0x00000000000073c6 */ /* 0x002e620000000000 */
[----:B------:R-:W-:Y:S01]  /*1eb10*/  IMAD.WIDE.U32 R20, R83, UR4, R20 ;  /* 0x0000000453147c25 */ /* 0x000fe2000f8e0014 */
[----:B------:R-:W-:-:S03]  /*1eb20*/  ULDC.64 UR4, c[0x0][0xa80] ;  /* 0x0002a00000047ab9 */ /* 0x000fc60000000a00 */
[----:B------:R-:W-:Y:S01]  /*1eb30*/  IMAD.IADD R21, R21, 0x1, R3 ;  /* 0x0000000115157824 */ /* 0x000fe200078e0203 */
[----:B------:R-:W-:Y:S01]  /*1eb40*/  LEA R64, P2, R20, UR4, 0x1 ;  /* 0x0000000414407c11 */ /* 0x000fe2000f8408ff */
[----:B------:R-:W-:-:S03]  /*1eb50*/  VIADD R3, R2, 0x36820 ;  /* 0x0003682002037836 */ /* 0x000fc60000000000 */
[----:B------:R-:W-:Y:S02]  /*1eb60*/  LEA.HI.X R65, R20, UR5, R21, 0x1, P2 ;  /* 0x0000000514417c11 */ /* 0x000fe400090f0c15 */
[CC--:B------:R-:W-:Y:S01]  /*1eb70*/  ISETP.GE.AND P2, PT, R67.reuse, R82.reuse, PT ;  /* 0x000000524300720c */ /* 0x0c0fe20003f46270 */
[C---:B------:R-:W-:Y:S01]  /*1eb80*/  VIADD R63, R67.reuse, 0x40 ;  /* 0x00000040433f7836 */ /* 0x040fe20000000000 */
[----:B------:R-:W-:Y:S01]  /*1eb90*/  PRMT R3, RZ, 0x654, R3 ;  /* 0x00000654ff037816 */ /* 0x000fe20000000003 */
[----:B------:R-:W-:Y:S02]  /*1eba0*/  VIADD R61, R67, 0x20 ;  /* 0x00000020433d7836 */ /* 0x000fe40000000000 */
[C---:B------:R-:W-:Y:S01]  /*1ebb0*/  VIADD R66, R0.reuse, 0x40 ;  /* 0x0000004000427836 */ /* 0x040fe20000000000 */
[-C--:B------:R-:W-:Y:S01]  /*1ebc0*/  ISETP.GE.AND P0, PT, R63, R82.reuse, PT ;  /* 0x000000523f00720c */ /* 0x080fe20003f06270 */
[----:B------:R-:W-:Y:S01]  /*1ebd0*/  VIADD R70, R0, 0x80 ;  /* 0x0000008000467836 */ /* 0x000fe20000000000 */
[----:B-1----:R0:W1:Y:S01]  /*1ebe0*/  SHFL.IDX PT, R63, R64, RZ, 0x181f ;  /* 0x00181fff403f7589 */ /* 0x00206200000e0000 */
[----:B------:R-:W-:Y:S01]  /*1ebf0*/  BSSY B1, `(.L_x_624) ;  /* 0x0000015000017945 */ /* 0x000fe20003800000 */
[----:B------:R2:W-:Y:S01]  /*1ec00*/  SYNCS.ARRIVE.TRANS64.RED.A1T0 RZ, [R3+URZ], RZ ;  /* 0x000000ff03ff79a7 */ /* 0x0005e2000810043f */
[----:B------:R-:W-:-:S02]  /*1ec10*/  ISETP.GE.AND P1, PT, R61, R82, PT ;  /* 0x000000523d00720c */ /* 0x000fc40003f26270 */
[----:B------:R-:W-:Y:S02]  /*1ec20*/  SHF.R.S32.HI R69, RZ, 0x1f, R0 ;  /* 0x0000001fff457819 */ /* 0x000fe40000011400 */
[----:B------:R-:W-:Y:S01]  /*1ec30*/  SHF.R.S32.HI R68, RZ, 0x1f, R66 ;  /* 0x0000001fff447819 */ /* 0x000fe20000011442 */
[----:B--2---:R0:W2:Y:S01]  /*1ec40*/  SHFL.IDX PT, R3, R65, RZ, 0x181f ;  /* 0x00181fff41037589 */ /* 0x0040a200000e0000 */
[----:B------:R-:W-:Y:S01]  /*1ec50*/  SHF.R.S32.HI R71, RZ, 0x1f, R70 ;  /* 0x0000001fff477819 */ /* 0x000fe20000011446 */
[----:B------:R-:W-:Y:S06]  /*1ec60*/  @P2 BRA `(.L_x_625) ;  /* 0x0000000000342947 */ /* 0x000fec0003800000 */
[----:B------:R-:W-:Y:S02]  /*1ec70*/  ULDC UR4, c[0x0][0xac8] ;  /* 0x0002b20000047ab9 */ /* 0x000fe40000000800 */
        /* <DEDUP_REMOVED lines=12> */
.L_x_625:
[----:B------:R-:W-:Y:S05]  /*1ed40*/  BSYNC B1 ;  /* 0x0000000000017941 */ /* 0x000fea0003800000 */
.L_x_624:
[----:B--2---:R2:W4:Y:S01]  /*1ed50*/  SHFL.IDX PT, R3, R65, 0x1, 0x181f ;  /* 0x00381f0041037f89 */ /* 0x00452200000e0000 */
[----:B------:R-:W-:Y:S03]  /*1ed60*/  BSSY B1, `(.L_x_626) ;  /* 0x0000010000017945 */ /* 0x000fe60003800000 */
[----:B---3--:R2:W3:Y:S01]  /*1ed70*/  SHFL.IDX PT, R21, R64, 0x1, 0x181f ;  /* 0x00381f0040157f89 */ /* 0x0084e200000e0000 */
[----:B------:R-:W-:Y:S05]  /*1ed80*/  @P1 BRA `(.L_x_627) ;  /* 0x0000000000341947 */ /* 0x000fea0003800000 */
[----:B------:R-:W-:Y:S02]  /*1ed90*/  ULDC UR4, c[0x0][0xac8] ;  /* 0x0002b20000047ab9 */ /* 0x000fe40000000800 */
[----:B------:R-:W-:Y:S02]  /*1eda0*/  ISETP.GE.AND P4, PT, R0, UR4, PT ;  /* 0x0000000400007c0c */ /* 0x000fe4000bf86270 */
[----:B------:R-:W-:Y:S02]  /*1edb0*/  ISETP.GE.AND P5, PT, R66, UR4, PT ;  /* 0x0000000442007c0c */ /* 0x000fe4000bfa6270 */
[----:B------:R-:W-:-:S09]  /*1edc0*/  ISETP.GE.AND P6, PT, R70, UR4, PT ;  /* 0x0000000446007c0c */ /* 0x000fd2000bfc6270 */
[-C--:B---3-5:R-:W-:Y:S02]  /*1edd0*/  @!P4 LEA R4, P1, R0, R21.reuse, 0x1 ;  /* 0x000000150004c211 */ /* 0x0a8fe400078208ff */
[-C--:B------:R-:W-:Y:S02]  /*1ede0*/  @!P5 LEA R6, P2, R66, R21.reuse, 0x1 ;  /* 0x000000154206d211 */ /* 0x080fe400078408ff */
[----:B------:R-:W-:Y:S02]  /*1edf0*/  @!P6 LEA R20, P3, R70, R21, 0x1 ;  /* 0x000000154614e211 */ /* 0x000fe400078608ff */
[-C--:B----4-:R-:W-:Y:S02]  /*1ee00*/  @!P4 LEA.HI.X R5, R0, R3.reuse, R69, 0x1, P1 ;  /* 0x000000030005c211 */ /* 0x090fe400008f0c45 */
[-C--:B------:R-:W-:Y:S02]  /*1ee10*/  @!P5 LEA.HI.X R7, R66, R3.reuse, R68, 0x1, P2 ;  /* 0x000000034207d211 */ /* 0x080fe400010f0c44 */
[----:B------:R-:W-:Y:S01]  /*1ee20*/  @!P6 LEA.HI.X R21, R70, R3, R71, 0x1, P3 ;  /* 0x000000034615e211 */ /* 0x000fe200018f0c47 */
[----:B------:R3:W-:Y:S04]  /*1ee30*/  @!P4 ST.E.128 desc[UR60][R4.64], R8 ;  /* 0x000000080400c985 */ /* 0x0007e8000c101d3c */
[----:B------:R3:W-:Y:S04]  /*1ee40*/  @!P5 ST.E.128 desc[UR60][R6.64], R32 ;  /* 0x000000200600d985 */ /* 0x0007e8000c101d3c */
[----:B------:R3:W-:Y:S02]  /*1ee50*/  @!P6 ST.E.128 desc[UR60][R20.64], R48 ;  /* 0x000000301400e985 */ /* 0x0007e4000c101d3c */
.L_x_627:
[----:B------:R-:W-:Y:S05]  /*1ee60*/  BSYNC B1 ;  /* 0x0000000000017941 */ /* 0x000fea0003800000 */
.L_x_626:
[----:B----4-:R4:W0:Y:S01]  /*1ee70*/  SHFL.IDX PT, R3, R65, 0x2, 0x181f ;  /* 0x00581f0041037f89 */ /* 0x01082200000e0000 */
[----:B------:R-:W-:Y:S03]  /*1ee80*/  BSSY B1, `(.L_x_628) ;  /* 0x0000010000017945 */ /* 0x000fe60003800000 */
[----:B---3-5:R4:W3:Y:S01]  /*1ee90*/  SHFL.IDX PT, R9, R64, 0x2, 0x181f ;  /* 0x00581f0040097f89 */ /* 0x0288e200000e0000 */
[----:B------:R-:W-:Y:S05]  /*1eea0*/  @P0 BRA `(.L_x_629) ;  /* 0x0000000000340947 */ /* 0x000fea0003800000 */
[----:B------:R-:W-:Y:S02]  /*1eeb0*/  ULDC UR4, c[0x0][0xac8] ;  /* 0x0002b20000047ab9 */ /* 0x000fe40000000800 */
[----:B------:R-:W-:Y:S02]  /*1eec0*/  ISETP.GE.AND P3, PT, R0, UR4, PT ;  /* 0x0000000400007c0c */ /* 0x000fe4000bf66270 */
[----:B------:R-:W-:Y:S02]  /*1eed0*/  ISETP.GE.AND P4, PT, R66, UR4, PT ;  /* 0x0000000442007c0c */ /* 0x000fe4000bf86270 */
[----:B------:R-:W-:-:S09]  /*1eee0*/  ISETP.GE.AND P5, PT, R70, UR4, PT ;  /* 0x0000000446007c0c */ /* 0x000fd2000bfa6270 */
[-C--:B---3--:R-:W-:Y:S02]  /*1eef0*/  @!P3 LEA R4, P0, R0, R9.reuse, 0x1 ;  /* 0x000000090004b211 */ /* 0x088fe400078008ff */
        /* <DEDUP_REMOVED lines=8> */
.L_x_629:
[----:B------:R-:W-:Y:S05]  /*1ef80*/  BSYNC B1 ;  /* 0x0000000000017941 */ /* 0x000fea0003800000 */
.L_x_628:
[----:B0-----:R-:W-:Y:S01]  /*1ef90*/  VIADD R3, R67, 0x60 ;  /* 0x0000006043037836 */ /* 0x001fe20000000000 */
[----:B--2-4-:R-:W4:Y:S04]  /*1efa0*/  SHFL.IDX PT, R65, R65, 0x3, 0x181f ;  /* 0x00781f0041417f89 */ /* 0x014f2800000e0000 */
[----:B------:R-:W-:Y:S01]  /*1efb0*/  ISETP.GE.AND P0, PT, R3, R82, PT ;  /* 0x000000520300720c */ /* 0x000fe20003f06270 */
[----:B---3--:R3:W0:-:S12]  /*1efc0*/  SHFL.IDX PT, R9, R64, 0x3, 0x181f ;  /* 0x00781f0040097f89 */ /* 0x00861800000e0000 */
[----:B---3--:R-:W-:Y:S05]  /*1efd0*/  @P0 BRA `(.L_x_630) ;  /* 0x0000002000680947 */ /* 0x008fea0003800000 */
[----:B------:R-:W-:Y:S02]  /*1efe0*/  ULDC UR4, c[0x0][0xac8] ;  /* 0x0002b20000047ab9 */ /* 0x000fe40000000800 */
[----:B------:R-:W-:Y:S02]  /*1eff0*/  ISETP.GE.AND P2, PT, R0, UR4, PT ;  /* 0x0000000400007c0c */ /* 0x000fe4000bf46270 */
[----:B------:R-:W-:-:S11]  /*1f000*/  ISETP.GE.AND P3, PT, R66, UR4, PT ;  /* 0x0000000442007c0c */ /* 0x000fd6000bf66270 */
[-C--:B0-----:R-:W-:Y:S02]  /*1f010*/  @!P2 LEA R4, P0, R0, R9.reuse, 0x1 ;  /* 0x000000090004a211 */ /* 0x081fe400078008ff */
[----:B------:R-:W-:Y:S02]  /*1f020*/  @!P3 LEA R6, P1, R66, R9, 0x1 ;  /* 0x000000094206b211 */ /* 0x000fe400078208ff */
[-C--:B----4-:R-:W-:Y:S02]  /*1f030*/  @!P2 LEA.HI.X R5, R0, R65.reuse, R69, 0x1, P0 ;  /* 0x000000410005a211 */ /* 0x090fe400000f0c45 */
[----:B------:R-:W-:Y:S02]  /*1f040*/  @!P3 LEA.HI.X R7, R66, R65, R68, 0x1, P1 ;  /* 0x000000414207b211 */ /* 0x000fe400008f0c44 */
[----:B------:R-:W-:Y:S01]  /*1f050*/  ISETP.GE.AND P0, PT, R70, UR4, PT ;  /* 0x0000000446007c0c */ /* 0x000fe2000bf06270 */
[----:B------:R3:W-:Y:S04]  /*1f060*/  @!P2 ST.E.128 desc[UR60][R4.64], R24 ;  /* 0x000000180400a985 */ /* 0x0007e8000c101d3c */
[----:B------:R3:W-:Y:S08]  /*1f070*/  @!P3 ST.E.128 desc[UR60][R6.64], R40 ;  /* 0x000000280600b985 */ /* 0x0007f0000c101d3c */
[----:B------:R-:W-:Y:S05]  /*1f080*/  @P0 BRA `(.L_x_630) ;  /* 0x00000020003c0947 */ /* 0x000fea0003800000 */
[----:B---3--:R-:W-:-:S04]  /*1f090*/  LEA R4, P0, R70, R9, 0x1 ;  /* 0x0000000946047211 */ /* 0x008fc800078008ff */
[----:B------:R-:W-:-:S05]  /*1f0a0*/  LEA.HI.X R5, R70, R65, R71, 0x1, P0 ;  /* 0x0000004146057211 */ /* 0x000fca00000f0c47 */
[----:B------:R0:W-:Y:S01]  /*1f0b0*/  ST.E.128 desc[UR60][R4.64], R56 ;  /* 0x0000003804007985 */ /* 0x0001e2000c101d3c */
[----:B------:R-:W-:Y:S05]  /*1f0c0*/  BRA `(.L_x_630) ;  /* 0x00000020002c7947 */ /* 0x000fea0003800000 */
.L_x_623:
[----:B------:R-:W-:Y:S01]  /*1f0d0*/  ULDC.64 UR4, c[0x0][0xb08] ;  /* 0x0002c20000047ab9 */ /* 0x000fe20000000a00 */
[----:B0-----:R-:W0:Y:S01]  /*1f0e0*/  @P4 LDC R3, c[0x0][0xbec] ;  /* 0x0002fb00ff034b82 */ /* 0x001e220000000800 */
[----:B------:R-:W-:Y:S01]  /*1f0f0*/  IMAD R81, R81, UR4, RZ ;  /* 0x0000000451517c24 */ /* 0x000fe2000f8e02ff */
[----:B------:R-:W-:Y:S01]  /*1f100*/  SHF.R.S32.HI R0, RZ, 0x1f, R225 ;  /* 0x0000001fff007819 */ /* 0x000fe200000114e1 */
[C---:B------:R-:W-:Y:S01]  /*1f110*/  IMAD.WIDE.U32 R4, R80.reuse, UR4, RZ ;  /* 0x0000000450047c25 */ /* 0x040fe2000f8e00ff */
[----:B------:R-:W-:Y:S01]  /*1f120*/  ULDC.64 UR6, c[0x0][0xb30] ;  /* 0x0002cc0000067ab9 */ /* 0x000fe20000000a00 */
[----:B------:R-:W-:Y:S01]  /*1f130*/  ISETP.GE.AND P0, PT, R9, R82, PT ;  /* 0x000000520900720c */ /* 0x000fe20003f06270 */
[----:B------:R-:W-:Y:S01]  /*1f140*/  BSSY B1, `(.L_x_631) ;  /* 0x00000c0000017945 */ /* 0x000fe20003800000 */
[----:B------:R-:W-:Y:S01]  /*1f150*/  IMAD R81, R80, UR5, R81 ;  /* 0x0000000550517c24 */ /* 0x000fe2000f8e0251 */
[----:B------:R-:W1:Y:S01]  /*1f160*/  @P4 LDC R11, c[0x0][0xbf0] ;  /* 0x0002fc00ff0b4b82 */ /* 0x000e620000000800 */
[----:B------:R-:W-:Y:S01]  /*1f170*/  ULDC.64 UR4, c[0x0][0xb38] ;  /* 0x0002ce0000047ab9 */ /* 0x000fe20000000a00 */
[----:B------:R-:W-:Y:S01]  /*1f180*/  VIADD R90, R223, 0x78 ;  /* 0x00000078df5a7836 */ /* 0x000fe20000000000 */
[----:B------:R-:W-:Y:S01]  /*1f190*/  SHF.R.S32.HI R85, RZ, 0x1f, R234 ;  /* 0x0000001fff557819 */ /* 0x000fe200000114ea */
[----:B------:R-:W-:Y:S01]  /*1f1a0*/  IMAD.IADD R5, R5, 0x1, R81 ;  /* 0x0000000105057824 */ /* 0x000fe200078e0251 */
[----:B------:R-:W-:Y:S01]  /*1f1b0*/  SHF.R.S32.HI R86, RZ, 0x1f, R235 ;  /* 0x0000001fff567819 */ /* 0x000fe200000114eb */
[----:B------:R-:W-:Y:S01]  /*1f1c0*/  VIADD R92, R223, 0x70 ;  /* 0x00000070df5c7836 */ /* 0x000fe20000000000 */
[----:B------:R-:W-:Y:S01]  /*1f1d0*/  SHF.R.S32.HI R87, RZ, 0x1f, R236 ;  /* 0x0000001fff577819 */ /* 0x000fe200000114ec */
[----:B------:R-:W-:Y:S01]  /*1f1e0*/  IMAD.WIDE.U32 R4, R222, UR4, R4 ;  /* 0x00000004de047c25 */ /* 0x000fe2000f8e0004 */
[----:B------:R-:W-:-:S02]  /*1f1f0*/  SHF.R.S32.HI R88, RZ, 0x1f, R237 ;  /* 0x0000001fff587819 */ /* 0x000fc400000114ed */
[----:B------:R-:W-:Y:S01]  /*1f200*/  SHF.R.S32.HI R90, RZ, 0x1f, R90 ;  /* 0x0000001fff5a7819 */ /* 0x000fe2000001145a */
[----:B------:R-:W-:Y:S01]  /*1f210*/  IMAD R5, R222, UR5, R5 ;  /* 0x00000005de057c24 */ /* 0x000fe2000f8e0205 */
[----:B------:R-:W-:Y:S01]  /*1f220*/  ULDC.64 UR4, c[0x0][0xb40] ;  /* 0x0002d00000047ab9 */ /* 0x000fe20000000a00 */
[----:B------:R-:W-:Y:S01]  /*1f230*/  VIADD R94, R223, 0x68 ;  /* 0x00000068df5e7836 */ /* 0x000fe20000000000 */
[----:B------:R-:W-:Y:S01]  /*1f240*/  SHF.R.S32.HI R92, RZ, 0x1f, R92 ;  /* 0x0000001fff5c7819 */ /* 0x000fe2000001145c */
[----:B------:R-:W-:Y:S02]  /*1f250*/  IMAD R0, R0, UR4, RZ ;  /* 0x0000000400007c24 */ /* 0x000fe4000f8e02ff */
[----:B------:R-:W-:Y:S01]  /*1f260*/  IMAD.WIDE.U32 R4, R225, UR4, R4 ;  /* 0x00000004e1047c25 */ /* 0x000fe2000f8e0004 */
[----:B------:R-:W-:-:S03]  /*1f270*/  SHF.R.S32.HI R94, RZ, 0x1f, R94 ;  /* 0x0000001fff5e7819 */ /* 0x000fc6000001145e */
[----:B------:R-:W-:Y:S01]  /*1f280*/  IMAD R7, R225, UR5, R0 ;  /* 0x00000005e1077c24 */ /* 0x000fe2000f8e0200 */
[----:B------:R-:W-:Y:S01]  /*1f290*/  ULDC.64 UR4, c[0x0][0xb48] ;  /* 0x0002d20000047ab9 */ /* 0x000fe20000000a00 */
[----:B0-----:R-:W-:-:S04]  /*1f2a0*/  @P4 IMAD.HI.U32 R0, R84, R3, RZ ;  /* 0x0000000354004227 */ /* 0x001fc800078e00ff */
[----:B------:R-:W-:Y:S01]  /*1f2b0*/  IMAD.MOV.U32 R3, RZ, RZ, R84 ;  /* 0x000000ffff037224 */ /* 0x000fe200078e0054 */
[----:B-1----:R-:W-:Y:S01]  /*1f2c0*/  @P4 SHF.R.U32.HI R3, RZ, R11, R0 ;  /* 0x0000000bff034219 */ /* 0x002fe20000011600 */
[----:B------:R-:W-:Y:S02]  /*1f2d0*/  IMAD.IADD R5, R5, 0x1, R7 ;  /* 0x0000000105057824 */ /* 0x000fe400078e0207 */
[----:B------:R-:W-:Y:S01]  /*1f2e0*/  VIADD R134, R223, 0x60 ;  /* 0x00000060df867836 */ /* 0x000fe20000000000 */
[--C-:B------:R-:W-:Y:S01]  /*1f2f0*/  SHF.R.S32.HI R0, RZ, 0x1f, R3.reuse ;  /* 0x0000001fff007819 */ /* 0x100fe20000011403 */
[----:B------:R-:W-:Y:S02]  /*1f300*/  IMAD.MOV R6, RZ, RZ, -R3 ;  /* 0x000000ffff067224 */ /* 0x000fe400078e0a03 */
[----:B------:R-:W-:Y:S01]  /*1f310*/  IMAD.WIDE.U32 R4, R233, UR4, R4 ;  /* 0x00000004e9047c25 */ /* 0x000fe2000f8e0004 */
[----:B------:R-:W-:-:S03]  /*1f320*/  SHF.R.S32.HI R134, RZ, 0x1f, R134 ;  /* 0x0000001fff867819 */ /* 0x000fc60000011486 */
[----:B------:R-:W-:Y:S02]  /*1f330*/  IMAD R83, R83, R6, R84 ;  /* 0x0000000653537224 */ /* 0x000fe400078e0254 */
[----:B------:R-:W-:Y:S02]  /*1f340*/  IMAD R0, R0, UR6, RZ ;  /* 0x0000000600007c24 */ /* 0x000fe4000f8e02ff */
[----:B------:R-:W-:Y:S01]  /*1f350*/  IMAD R5, R233, UR5, R5 ;  /* 0x00000005e9057c24 */ /* 0x000fe2000f8e0205 */
[----:B------:R-:W-:Y:S01]  /*1f360*/  ULDC.64 UR4, c[0x0][0xb28] ;  /* 0x0002ca0000047ab9 */ /* 0x000fe20000000a00 */
[C---:B------:R-:W-:Y:S01]  /*1f370*/  IMAD R7, R3.reuse, UR7, R0 ;  /* 0x0000000703077c24 */ /* 0x040fe2000f8e0200 */
[----:B------:R-:W-:Y:S01]  /*1f380*/  SHF.R.S32.HI R0, RZ, 0x1f, R83 ;  /* 0x0000001fff007819 */ /* 0x000fe20000011453 */
[----:B------:R-:W-:-:S04]  /*1f390*/  IMAD.WIDE.U32 R4, R3, UR6, R4 ;  /* 0x0000000603047c25 */ /* 0x000fc8000f8e0004 */
[----:B------:R-:W-:Y:S02]  /*1f3a0*/  IMAD R0, R0, UR4, RZ ;  /* 0x0000000400007c24 */ /* 0x000fe4000f8e02ff */
[----:B------:R-:W-:Y:S02]  /*1f3b0*/  IMAD.IADD R5, R5, 0x1, R7 ;  /* 0x0000000105057824 */ /* 0x000fe400078e0207 */
[C---:B------:R-:W-:Y:S02]  /*1f3c0*/  IMAD R3, R83.reuse, UR5, R0 ;  /* 0x0000000553037c24 */ /* 0x040fe4000f8e0200 */
[----:B------:R-:W-:Y:S01]  /*1f3d0*/  IMAD.WIDE.U32 R4, R83, UR4, R4 ;  /* 0x0000000453047c25 */ /* 0x000fe2000f8e0004 */
[----:B------:R-:W-:-:S03]  /*1f3e0*/  ULDC.64 UR4, c[0x0][0xb00] ;  /* 0x0002c00000047ab9 */ /* 0x000fc60000000a00 */
[----:B------:R-:W-:Y:S01]  /*1f3f0*/  IMAD.IADD R3, R5, 0x1, R3 ;  /* 0x0000000105037824 */ /* 0x000fe200078e0203 */
[----:B------:R-:W-:Y:S01]  /*1f400*/  LEA R0, P1, R4, UR4, 0x2 ;  /* 0x0000000404007c11 */ /* 0x000fe2000f8210ff */
[----:B------:R-:W-:Y:S02]  /*1f410*/  VIADD R6, R2, 0x36820 ;  /* 0x0003682002067836 */ /* 0x000fe40000000000 */
[C---:B------:R-:W-:Y:S01]  /*1f420*/  VIADD R136, R223.reuse, 0x58 ;  /* 0x00000058df887836 */ /* 0x040fe20000000000 */
[----:B------:R-:W-:Y:S01]  /*1f430*/  LEA.HI.X R3, R4, UR5, R3, 0x2, P1 ;  /* 0x0000000504037c11 */ /* 0x000fe200088f1403 */
[C---:B------:R-:W-:Y:S01]  /*1f440*/  VIADD R138, R223.reuse, 0x50 ;  /* 0x00000050df8a7836 */ /* 0x040fe20000000000 */
[----:B------:R-:W-:Y:S01]  /*1f450*/  PRMT R6, RZ, 0x654, R6 ;  /* 0x00000654ff067816 */ /* 0x000fe20000000006 */
[C---:B------:R-:W-:Y:S01]  /*1f460*/  VIADD R140, R223.reuse, 0x48 ;  /* 0x00000048df8c7836 */ /* 0x040fe20000000000 */
[----:B------:R0:W1:Y:S01]  /*1f470*/  SHFL.IDX PT, R4, R0, RZ, 0x1c1f ;  /* 0x001c1fff00047589 */ /* 0x00006200000e0000 */
[C---:B------:R-:W-:Y:S01]  /*1f480*/  VIADD R142, R223.reuse, 0x40 ;  /* 0x00000040df8e7836 */ /* 0x040fe20000000000 */
[----:B------:R0:W-:Y:S01]  /*1f490*/  SYNCS.ARRIVE.TRANS64.RED.A1T0 RZ, [R6+URZ], RZ ;  /* 0x000000ff06ff79a7 */ /* 0x0001e2000810043f */
[C---:B------:R-:W-:Y:S01]  /*1f4a0*/  VIADD R144, R223.reuse, 0x38 ;  /* 0x00000038df907836 */ /* 0x040fe20000000000 */
[----:B------:R0:W2:Y:S01]  /*1f4b0*/  SHFL.IDX PT, R5, R3, RZ, 0x1c1f ;  /* 0x001c1fff03057589 */ /* 0x0000a200000e0000 */
        /* <DEDUP_REMOVED lines=23> */
[C---:B------:R-:W-:Y:S02]  /*1f630*/  VIADD R139, R223.reuse, 0x48 ;  /* 0x00000048df8b7836 */ /* 0x040fe40000000000 */
[C---:B------:R-:W-:Y:S02]  /*1f640*/  VIADD R141, R223.reuse, 0x40 ;  /* 0x00000040df8d7836 */ /* 0x040fe40000000000 */
[C---:B------:R-:W-:Y:S02]  /*1f650*/  VIADD R143, R223.reuse, 0x38 ;  /* 0x00000038df8f7836 */ /* 0x040fe40000000000 */
[C---:B------:R-:W-:Y:S02]  /*1f660*/  VIADD R145, R223.reuse, 0x30 ;  /* 0x00000030df917836 */ /* 0x040fe40000000000 */
[C---:B------:R-:W-:Y:S02]  /*1f670*/  VIADD R147, R223.reuse, 0x28 ;  /* 0x00000028df937836 */ /* 0x040fe40000000000 */
[----:B------:R-:W-:-:S02]  /*1f680*/  VIADD R152, R223, 0x20 ;  /* 0x00000020df987836 */ /* 0x000fc40000000000 */
[C---:B------:R-:W-:Y:S02]  /*1f690*/  VIADD R154, R223.reuse, 0x18 ;  /* 0x00000018df9a7836 */ /* 0x040fe40000000000 */
[C---:B------:R-:W-:Y:S02]  /*1f6a0*/  VIADD R156, R223.reuse, 0x10 ;  /* 0x00000010df9c7836 */ /* 0x040fe40000000000 */
[----:B------:R-:W-:Y:S01]  /*1f6b0*/  VIADD R158, R223, 0x8 ;  /* 0x00000008df9e7836 */ /* 0x000fe20000000000 */
[----:B012---:R-:W-:Y:S06]  /*1f6c0*/  @P0 BRA `(.L_x_632) ;  /* 0x00000004009c0947 */ /* 0x007fec0003800000 */
[----:B------:R-:W-:Y:S01]  /*1f6d0*/  ULDC UR4, c[0x0][0xac8] ;  /* 0x0002b20000047ab9 */ /* 0x000fe20000000800 */
[----:B------:R-:W-:Y:S02]  /*1f6e0*/  SHF.R.S32.HI R13, RZ, 0x1f, R231 ;  /* 0x0000001fff0d7819 */ /* 0x000fe400000114e7 */
[----:B------:R-:W-:Y:S02]  /*1f6f0*/  ISETP.GE.AND P0, PT, R223, UR4, PT ;  /* 0x00000004df007c0c */ /* 0x000fe4000bf06270 */
[----:B------:R-:W-:Y:S02]  /*1f700*/  ISETP.GE.AND P5, PT, R158, UR4, PT ;  /* 0x000000049e007c0c */ /* 0x000fe4000bfa6270 */
[----:B------:R-:W-:Y:S02]  /*1f710*/  ISETP.GE.AND P4, PT, R156, UR4, PT ;  /* 0x000000049c007c0c */ /* 0x000fe4000bf86270 */
[----:B------:R-:W-:-:S07]  /*1f720*/  ISETP.GE.AND P3, PT, R154, UR4, PT ;  /* 0x000000049a007c0c */ /* 0x000fce000bf66270 */
[----:B------:R-:W-:-:S04]  /*1f730*/  @!P0 IMAD.WIDE R6, R223, 0x4, R4 ;  /* 0x00000004df068825 */ /* 0x000fc800078e0204 */
[-C--:B------:R-:W-:Y:S01]  /*1f740*/  @!P4 LEA R8, P2, R156, R4.reuse, 0x2 ;  /* 0x000000049c08c211 */ /* 0x080fe200078410ff */
[----:B------:R0:W-:Y:S01]  /*1f750*/  @!P0 ST.E.64 desc[UR60][R6.64], R24 ;  /* 0x0000001806008985 */ /* 0x0001e2000c101b3c */
[----:B------:R-:W-:Y:S02]  /*1f760*/  ISETP.GE.AND P0, PT, R152, UR4, PT ;  /* 0x0000000498007c0c */ /* 0x000fe4000bf06270 */
[----:B------:R-:W-:Y:S02]  /*1f770*/  @!P3 LEA R10, P6, R154, R4, 0x2 ;  /* 0x000000049a0ab211 */ /* 0x000fe400078c10ff */
[-C--:B------:R-:W-:Y:S02]  /*1f780*/  @!P4 LEA.HI.X R9, R156, R5.reuse, R157, 0x2, P2 ;  /* 0x000000059c09c211 */ /* 0x080fe400010f149d */
[----:B------:R-:W-:Y:S02]  /*1f790*/  ISETP.GE.AND P2, PT, R145, UR4, PT ;  /* 0x0000000491007c0c */ /* 0x000fe4000bf46270 */
[----:B------:R-:W-:-:S02]  /*1f7a0*/  @!P3 LEA.HI.X R11, R154, R5, R155, 0x2, P6 ;  /* 0x000000059a0bb211 */ /* 0x000fc400030f149b */
[----:B0-----:R-:W-:Y:S01]  /*1f7b0*/  @!P5 LEA R6, P1, R158, R4, 0x2 ;  /* 0x000000049e06d211 */ /* 0x001fe200078210ff */
[----:B------:R-:W-:-:S03]  /*1f7c0*/  VIADD R25, R223, 0xa8 ;  /* 0x000000a8df197836 */ /* 0x000fc60000000000 */
[----:B------:R-:W-:Y:S02]  /*1f7d0*/  @!P5 LEA.HI.X R7, R158, R5, R159, 0x2, P1 ;  /* 0x000000059e07d211 */ /* 0x000fe400008f149f */
[----:B------:R-:W-:-:S03]  /*1f7e0*/  ISETP.GE.AND P1, PT, R147, UR4, PT ;  /* 0x0000000493007c0c */ /* 0x000fc6000bf26270 */
[----:B------:R0:W-:Y:S04]  /*1f7f0*/  @!P5 ST.E.64 desc[UR60][R6.64], R28 ;  /* 0x0000001c0600d985 */ /* 0x0001e8000c101b3c */
[----:B------:R1:W-:Y:S01]  /*1f800*/  @!P4 ST.E.64 desc[UR60][R8.64], R32 ;  /* 0x000000200800c985 */ /* 0x0003e2000c101b3c */
[----:B------:R-:W-:-:S03]  /*1f810*/  ISETP.GE.AND P4, PT, R141, UR4, PT ;  /* 0x000000048d007c0c */ /* 0x000fc6000bf86270 */
[----:B------:R2:W-:Y:S01]  /*1f820*/  @!P3 ST.E.64 desc[UR60][R10.64], R36 ;  /* 0x000000240a00b985 */ /* 0x0005e2000c101b3c */
[----:B------:R-:W-:Y:S02]  /*1f830*/  ISETP.GE.AND P3, PT, R143, UR4, PT ;  /* 0x000000048f007c0c */ /* 0x000fe4000bf66270 */
[CC--:B0-----:R-:W-:Y:S01]  /*1f840*/  @!P0 LEA R6, P6, R152.reuse, R4.reuse, 0x2 ;  /* 0x0000000498068211 */ /* 0x0c1fe200078c10ff */
[----:B------:R-:W-:Y:S01]  /*1f850*/  VIADD R29, R223, 0xb8 ;  /* 0x000000b8df1d7836 */ /* 0x000fe20000000000 */
[-C--:B-1----:R-:W-:Y:S01]  /*1f860*/  @!P1 LEA R8, P5, R147, R4.reuse, 0x2 ;  /* 0x0000000493089211 */ /* 0x082fe200078a10ff */
[----:B------:R-:W-:Y:S01]  /*1f870*/  VIADD R33, R223, 0xb0 ;  /* 0x000000b0df217836 */ /* 0x000fe20000000000 */
[-C--:B------:R-:W-:Y:S02]  /*1f880*/  @!P0 LEA.HI.X R7, R152, R5.reuse, R153, 0x2, P6 ;  /* 0x0000000598078211 */ /* 0x080fe400030f1499 */
[----:B------:R-:W-:Y:S02]  /*1f890*/  @!P1 LEA.HI.X R9, R147, R5, R148, 0x2, P5 ;  /* 0x0000000593099211 */ /* 0x000fe400028f1494 */
[----:B------:R-:W-:Y:S01]  /*1f8a0*/  ISETP.GE.AND P5, PT, R139, UR4, PT ;  /* 0x000000048b007c0c */ /* 0x000fe2000bfa6270 */
[----:B------:R0:W-:Y:S01]  /*1f8b0*/  @!P0 ST.E.64 desc[UR60][R6.64], R40 ;  /* 0x0000002806008985 */ /* 0x0001e2000c101b3c */
[----:B--2---:R-:W-:-:S02]  /*1f8c0*/  @!P2 LEA R10, P6, R145, R4, 0x2 ;  /* 0x00000004910aa211 */ /* 0x004fc400078c10ff */
[----:B------:R-:W-:Y:S01]  /*1f8d0*/  ISETP.GE.AND P0, PT, R137, UR4, PT ;  /* 0x0000000489007c0c */ /* 0x000fe2000bf06270 */
[----:B------:R1:W-:Y:S01]  /*1f8e0*/  @!P1 ST.E.64 desc[UR60][R8.64], R44 ;  /* 0x0000002c08009985 */ /* 0x0003e2000c101b3c */
[----:B------:R-:W-:Y:S02]  /*1f8f0*/  @!P2 LEA.HI.X R11, R145, R5, R146, 0x2, P6 ;  /* 0x00000005910ba211 */ /* 0x000fe400030f1492 */
[----:B------:R-:W-:-:S03]  /*1f900*/  ISETP.GE.AND P1, PT, R135, UR4, PT ;  /* 0x0000000487007c0c */ /* 0x000fc6000bf26270 */
[----:B------:R2:W-:Y:S01]  /*1f910*/  @!P2 ST.E.64 desc[UR60][R10.64], R48 ;  /* 0x000000300a00a985 */ /* 0x0005e2000c101b3c */
[-C--:B0-----:R-:W-:Y:S02]  /*1f920*/  @!P3 LEA R6, P6, R143, R4.reuse, 0x2 ;  /* 0x000000048f06b211 */ /* 0x081fe400078c10ff */
[-C--:B-1----:R-:W-:Y:S02]  /*1f930*/  @!P4 LEA R8, P2, R141, R4.reuse, 0x2 ;  /* 0x000000048d08c211 */ /* 0x082fe400078410ff */
[-C--:B------:R-:W-:Y:S02]  /*1f940*/  @!P3 LEA.HI.X R7, R143, R5.reuse, R144, 0x2, P6 ;  /* 0x000000058f07b211 */ /* 0x080fe400030f1490 */
[----:B------:R-:W-:Y:S02]  /*1f950*/  @!P4 LEA.HI.X R9, R141, R5, R142, 0x2, P2 ;  /* 0x000000058d09c211 */ /* 0x000fe400010f148e */
[----:B--2---:R-:W-:Y:S01]  /*1f960*/  @!P5 LEA R10, P6, R139, R4, 0x2 ;  /* 0x000000048b0ad211 */ /* 0x004fe200078c10ff */
[----:B------:R0:W-:Y:S01]  /*1f970*/  @!P3 ST.E.64 desc[UR60][R6.64], R52 ;  /* 0x000000340600b985 */ /* 0x0001e2000c101b3c */
[----:B------:R-:W-:-:S02]  /*1f980*/  ISETP.GE.AND P2, PT, R95, UR4, PT ;  /* 0x000000045f007c0c */ /* 0x000fc4000bf46270 */
[----:B------:R-:W-:Y:S01]  /*1f990*/  @!P5 LEA.HI.X R11, R139, R5, R140, 0x2, P6 ;  /* 0x000000058b0bd211 */ /* 0x000fe200030f148c */
[----:B------:R1:W-:Y:S04]  /*1f9a0*/  @!P4 ST.E.64 desc[UR60][R8.64], R56 ;  /* 0x000000380800c985 */ /* 0x0003e8000c101b3c */
[----:B------:R2:W-:Y:S01]  /*1f9b0*/  @!P5 ST.E.64 desc[UR60][R10.64], R60 ;  /* 0x0000003c0a00d985 */ /* 0x0005e2000c101b3c */
[----:B------:R-:W-:Y:S02]  /*1f9c0*/  ISETP.GE.AND P5, PT, R93, UR4, PT ;  /* 0x000000045d007c0c */ /* 0x000fe4000bfa6270 */
[-C--:B0-----:R-:W-:Y:S02]  /*1f9d0*/  @!P0 LEA R6, P4, R137, R4.reuse, 0x2 ;  /* 0x0000000489068211 */ /* 0x081fe400078810ff */
[----:B-1----:R-:W-:-:S02]  /*1f9e0*/  @!P1 LEA R8, P3, R135, R4, 0x2 ;  /* 0x0000000487089211 */ /* 0x002fc400078610ff */
[-C--:B------:R-:W-:Y:S02]  /*1f9f0*/  @!P0 LEA.HI.X R7, R137, R5.reuse, R138, 0x2, P4 ;  /* 0x0000000589078211 */ /* 0x080fe400020f148a */
[----:B------:R-:W-:Y:S02]  /*1fa00*/  ISETP.GE.AND P4, PT, R91, UR4, PT ;  /* 0x000000045b007c0c */ /* 0x000fe4000bf86270 */
[----:B------:R-:W-:Y:S01]  /*1fa10*/  @!P1 LEA.HI.X R9, R135, R5, R136, 0x2, P3 ;  /* 0x0000000587099211 */ /* 0x000fe200018f1488 */
[----:B------:R0:W-:Y:S01]  /*1fa20*/  @!P0 ST.E.64 desc[UR60][R6.64], R64 ;  /* 0x0000004006008985 */ /* 0x0001e2000c101b3c */
[----:B------:R-:W-:Y:S02]  /*1fa30*/  ISETP.GE.AND P3, PT, R89, UR4, PT ;  /* 0x0000000459007c0c */ /* 0x000fe4000bf66270 */
[----:B--2---:R-:W-:Y:S01]  /*1fa40*/  @!P2 LEA R10, P6, R95, R4, 0x2 ;  /* 0x000000045f0aa211 */ /* 0x004fe200078c10ff */
[----:B------:R1:W-:Y:S01]  /*1fa50*/  @!P1 ST.E.64 desc[UR60][R8.64], R68 ;  /* 0x0000004408009985 */ /* 0x0003e2000c101b3c */
[----:B------:R-:W-:-:S02]  /*1fa60*/  ISETP.GE.AND P0, PT, R237, UR4, PT ;  /* 0x00000004ed007c0c */ /* 0x000fc4000bf06270 */
[----:B------:R-:W-:Y:S02]  /*1fa70*/  @!P2 LEA.HI.X R11, R95, R5, R134, 0x2, P6 ;  /* 0x000000055f0ba211 */ /* 0x000fe400030f1486 */
[----:B------:R-:W-:-:S03]  /*1fa80*/  ISETP.GE.AND P1, PT, R236, UR4, PT ;  /* 0x00000004ec007c0c */ /* 0x000fc6000bf26270 */
[----:B------:R2:W-:Y:S01]  /*1fa90*/  @!P2 ST.E.64 desc[UR60][R10.64], R72 ;  /* 0x000000480a00a985 */ /* 0x0005e2000c101b3c */
[-C--:B0-----:R-:W-:Y:S02]  /*1faa0*/  @!P5 LEA R6, P6, R93, R4.reuse, 0x2 ;  /* 0x000000045d06d211 */ /* 0x081fe400078c10ff */
[----:B-1----:R-:W-:Y:S02]  /*1fab0*/  @!P4 LEA R8, P2, R91, R4, 0x2 ;  /* 0x000000045b08c211 */ /* 0x002fe400078410ff */
[-C--:B------:R-:W-:Y:S02]  /*1fac0*/  @!P5 LEA.HI.X R7, R93, R5.reuse, R94, 0x2, P6 ;  /* 0x000000055d07d211 */ /* 0x080fe400030f145e */
[----:B------:R-:W-:-:S03]  /*1fad0*/  @!P4 LEA.HI.X R9, R91, R5, R92, 0x2, P2 ;  /* 0x000000055b09c211 */ /* 0x000fc600010f145c */
[----:B------:R0:W-:Y:S01]  /*1fae0*/  @!P5 ST.E.64 desc[UR60][R6.64], R76 ;  /* 0x0000004c0600d985 */ /* 0x0001e2000c101b3c */
[----:B--2---:R-:W-:-:S03]  /*1faf0*/  @!P3 LEA R10, P6, R89, R4, 0x2 ;  /* 0x00000004590ab211 */ /* 0x004fc600078c10ff */
[----:B------:R1:W-:Y:S01]  /*1fb00*/  @!P4 ST.E.64 desc[UR60][R8.64], R20 ;  /* 0x000000140800c985 */ /* 0x0003e2000c101b3c */
[----:B------:R-:W-:Y:S02]  /*1fb10*/  @!P3 LEA.HI.X R11, R89, R5, R90, 0x2, P6 ;  /* 0x00000005590bb211 */ /* 0x000fe400030f145a */
[----:B------:R-:W-:-:S03]  /*1fb20*/  ISETP.GE.AND P4, PT, R235, UR4, PT ;  /* 0x00000004eb007c0c */ /* 0x000fc6000bf86270 */
[----:B------:R2:W-:Y:S01]  /*1fb30*/  @!P3 ST.E.64 desc[UR60][R10.64], R120 ;  /* 0x000000780a00b985 */ /* 0x0005e2000c101b3c */
[----:B------:R-:W-:Y:S02]  /*1fb40*/  ISETP.GE.AND P3, PT, R234, UR4, PT ;  /* 0x00000004ea007c0c */ /* 0x000fe4000bf66270 */
[CC--:B0-----:R-:W-:Y:S02]  /*1fb50*/  @!P0 LEA R6, P2, R237.reuse, R4.reuse, 0x2 ;  /* 0x00000004ed068211 */ /* 0x0c1fe400078410ff */
[CC--:B-1----:R-:W-:Y:S02]  /*1fb60*/  @!P1 LEA R8, P5, R236.reuse, R4.reuse, 0x2 ;  /* 0x00000004ec089211 */ /* 0x0c2fe400078a10ff */
[-C--:B------:R-:W-:Y:S02]  /*1fb70*/  @!P0 LEA.HI.X R7, R237, R5.reuse, R88, 0x2, P2 ;  /* 0x00000005ed078211 */ /* 0x080fe400010f1458 */
[----:B------:R-:W-:Y:S02]  /*1fb80*/  @!P1 LEA.HI.X R9, R236, R5, R87, 0x2, P5 ;  /* 0x00000005ec099211 */ /* 0x000fe400028f1457 */
[----:B------:R-:W-:Y:S01]  /*1fb90*/  ISETP.GE.AND P2, PT, R231, UR4, PT ;  /* 0x00000004e7007c0c */ /* 0x000fe2000bf46270 */
[----:B------:R0:W-:Y:S01]  /*1fba0*/  @!P0 ST.E.64 desc[UR60][R6.64], R122 ;  /* 0x0000007a06008985 */ /* 0x0001e2000c101b3c */
[----:B------:R-:W-:-:S02]  /*1fbb0*/  @!P4 LEA R20, P5, R235, R4, 0x2 ;  /* 0x00000004eb14c211 */ /* 0x000fc400078a10ff */
[CC--:B------:R-:W-:Y:S01]  /*1fbc0*/  @!P3 LEA R14, P6, R234.reuse, R4.reuse, 0x2 ;  /* 0x00000004ea0eb211 */ /* 0x0c0fe200078c10ff */
[----:B------:R1:W-:Y:S01]  /*1fbd0*/  @!P1 ST.E.64 desc[UR60][R8.64], R124 ;  /* 0x0000007c08009985 */ /* 0x0003e2000c101b3c */
[----:B------:R-:W-:Y:S02]  /*1fbe0*/  ISETP.GE.AND P1, PT, R25, UR4, PT ;  /* 0x0000000419007c0c */ /* 0x000fe4000bf26270 */
[----:B------:R-:W-:Y:S02]  /*1fbf0*/  ISETP.GE.AND P0, PT, R33, UR4, PT ;  /* 0x0000000421007c0c */ /* 0x000fe4000bf06270 */
[-C--:B------:R-:W-:Y:S02]  /*1fc00*/  @!P4 LEA.HI.X R21, R235, R5.reuse, R86, 0x2, P5 ;  /* 0x00000005eb15c211 */ /* 0x080fe400028f1456 */
[----:B------:R-:W-:Y:S02]  /*1fc10*/  @!P3 LEA.HI.X R15, R234, R5, R85, 0x2, P6 ;  /* 0x00000005ea0fb211 */ /* 0x000fe400030f1455 */
[----:B--2---:R-:W-:Y:S01]  /*1fc20*/  @!P2 LEA R10, P5, R231, R4, 0x2 ;  /* 0x00000004e70aa211 */ /* 0x004fe200078a10ff */
[----:B------:R2:W-:Y:S01]  /*1fc30*/  @!P4 ST.E.64 desc[UR60][R20.64], R96 ;  /* 0x000000601400c985 */ /* 0x0005e2000c101b3c */
[----:B------:R-:W-:-:S02]  /*1fc40*/  ISETP.GE.AND P6, PT, R29, UR4, PT ;  /* 0x000000041d007c0c */ /* 0x000fc4000bfc6270 */
[-C--:B------:R-:W-:Y:S01]  /*1fc50*/  @!P2 LEA.HI.X R11, R231, R5.reuse, R13, 0x2, P5 ;  /* 0x00000005e70ba211 */ /* 0x080fe200028f140d */
[----:B------:R2:W-:Y:S01]  /*1fc60*/  @!P3 ST.E.64 desc[UR60][R14.64], R100 ;  /* 0x000000640e00b985 */ /* 0x0005e2000c101b3c */
[----:B0-----:R-:W-:Y:S02]  /*1fc70*/  SHF.R.S32.HI R6, RZ, 0x1f, R25 ;  /* 0x0000001fff067819 */ /* 0x001fe40000011419 */
[CC--:B-1----:R-:W-:Y:S01]  /*1fc80*/  @!P1 LEA R8, P5, R25.reuse, R4.reuse, 0x2 ;  /* 0x0000000419089211 */ /* 0x0c2fe200078a10ff */
[----:B------:R2:W-:Y:S01]  /*1fc90*/  @!P2 ST.E.64 desc[UR60][R10.64], R104 ;  /* 0x000000680a00a985 */ /* 0x0005e2000c101b3c */
[----:B------:R-:W-:Y:S02]  /*1fca0*/  SHF.R.S32.HI R7, RZ, 0x1f, R33 ;  /* 0x0000001fff077819 */ /* 0x000fe40000011421 */
[----:B------:R-:W-:Y:S02]  /*1fcb0*/  @!P1 LEA.HI.X R9, R25, R5, R6, 0x2, P5 ;  /* 0x0000000519099211 */ /* 0x000fe400028f1406 */
[----:B------:R-:W-:-:S02]  /*1fcc0*/  @!P0 LEA R6, P5, R33, R4, 0x2 ;  /* 0x0000000421068211 */ /* 0x000fc400078a10ff */
[----:B------:R-:W-:Y:S01]  /*1fcd0*/  SHF.R.S32.HI R13, RZ, 0x1f, R29 ;  /* 0x0000001fff0d7819 */ /* 0x000fe2000001141d */
[----:B------:R2:W-:Y:S01]  /*1fce0*/  @!P1 ST.E.64 desc[UR60][R8.64], R108 ;  /* 0x0000006c08009985 */ /* 0x0005e2000c101b3c */
[----:B------:R-:W-:Y:S02]  /*1fcf0*/  @!P0 LEA.HI.X R7, R33, R5, R7, 0x2, P5 ;  /* 0x0000000521078211 */ /* 0x000fe400028f1407 */
[----:B------:R-:W-:-:S03]  /*1fd00*/  @!P6 LEA R4, P5, R29, R4, 0x2 ;  /* 0x000000041d04e211 */ /* 0x000fc600078a10ff */
[----:B------:R2:W-:Y:S01]  /*1fd10*/  @!P0 ST.E.64 desc[UR60][R6.64], R112 ;  /* 0x0000007006008985 */ /* 0x0005e2000c101b3c */
[----:B------:R-:W-:-:S05]  /*1fd20*/  @!P6 LEA.HI.X R5, R29, R5, R13, 0x2, P5 ;  /* 0x000000051d05e211 */ /* 0x000fca00028f140d */
[----:B------:R2:W-:Y:S04]  /*1fd30*/  @!P6 ST.E.64 desc[UR60][R4.64], R116 ;  /* 0x000000740400e985 */ /* 0x0005e8000c101b3c */
.L_x_632:
[----:B------:R-:W-:Y:S05]  /*1fd40*/  BSYNC B1 ;  /* 0x0000000000017941 */ /* 0x000fea0003800000 */
.L_x_631:
[----:B------:R-:W-:Y:S01]  /*1fd50*/  ISETP.GE.AND P0, PT, R12, R82, PT ;  /* 0x000000520c00720c */ /* 0x000fe20003f06270 */
[----:B--2---:R0:W1:Y:S04]  /*1fd60*/  SHFL.IDX PT, R5, R3, 0x1, 0x1c1f ;  /* 0x003c1f0003057f89 */ /* 0x00406800000e0000 */
[----:B------:R0:W2:Y:S08]  /*1fd70*/  SHFL.IDX PT, R4, R0, 0x1, 0x1c1f ;  /* 0x003c1f0000047f89 */ /* 0x0000b000000e0000 */
[----:B0-----:R-:W-:Y:S05]  /*1fd80*/  @P0 BRA `(.L_x_630) ;  /* 0x0000001000fc0947 */ /* 0x001fea0003800000 */
[----:B------:R-:W-:Y:S01]  /*1fd90*/  ULDC UR4, c[0x0][0xac8] ;  /* 0x0002b20000047ab9 */ /* 0x000fe20000000800 */
[C---:B------:R-:W-:Y:S01]  /*1fda0*/  VIADD R3, R223.reuse, 0xa8 ;  /* 0x000000a8df037836 */ /* 0x040fe20000000000 */
[----:B------:R-:W-:Y:S02]  /*1fdb0*/  ISETP.GE.AND P4, PT, R158, UR4, PT ;  /* 0x000000049e007c0c */ /* 0x000fe4000bf86270 */
[----:B------:R-:W-:Y:S02]  /*1fdc0*/  ISETP.GE.AND P3, PT, R156, UR4, PT ;  /* 0x000000049c007c0c */ /* 0x000fe4000bf66270 */
[----:B------:R-:W-:Y:S02]  /*1fdd0*/  ISETP.GE.AND P5, PT, R223, UR4, PT ;  /* 0x00000004df007c0c */ /* 0x000fe4000bfa6270 */
[----:B------:R-:W-:Y:S02]  /*1fde0*/  ISETP.GE.AND P1, PT, R152, UR4, PT ;  /* 0x0000000498007c0c */ /* 0x000fe4000bf26270 */
[----:B------:R-:W-:-:S02]  /*1fdf0*/  ISETP.GE.AND P0, PT, R154, UR4, PT ;  /* 0x000000049a007c0c */ /* 0x000fc4000bf06270 */
[----:B------:R-:W-:-:S03]  /*1fe00*/  SHF.R.S32.HI R0, RZ, 0x1f, R3 ;  /* 0x0000001fff007819 */ /* 0x000fc60000011403 */
[-C--:B--2---:R-:W-:Y:S02]  /*1fe10*/  @!P4 LEA R8, P2, R158, R4.reuse, 0x2 ;  /* 0x000000049e08c211 */ /* 0x084fe400078410ff */
[-C--:B------:R-:W-:Y:S02]  /*1fe20*/  @!P3 LEA R10, P6, R156, R4.reuse, 0x2 ;  /* 0x000000049c0ab211 */ /* 0x080fe400078c10ff */
[----:B-1----:R-:W-:Y:S01]  /*1fe30*/  @!P5 IMAD.WIDE R6, R223, 0x4, R4 ;  /* 0x00000004df06d825 */ /* 0x002fe200078e0204 */
[-C--:B------:R-:W-:Y:S02]  /*1fe40*/  @!P4 LEA.HI.X R9, R158, R5.reuse, R159, 0x2, P2 ;  /* 0x000000059e09c211 */ /* 0x080fe400010f149f */
[----:B------:R-:W-:Y:S02]  /*1fe50*/  ISETP.GE.AND P2, PT, R147, UR4, PT ;  /* 0x0000000493007c0c */ /* 0x000fe4000bf46270 */
[----:B------:R-:W-:Y:S01]  /*1fe60*/  @!P3 LEA.HI.X R11, R156, R5, R157, 0x2, P6 ;  /* 0x000000059c0bb211 */ /* 0x000fe200030f149d */
[----:B------:R0:W-:Y:S01]  /*1fe70*/  @!P5 ST.E.64 desc[UR60][R6.64], R26 ;  /* 0x0000001a0600d985 */ /* 0x0001e2000c101b3c */
[----:B------:R-:W-:-:S02]  /*1fe80*/  @!P1 LEA R14, P5, R152, R4, 0x2 ;  /* 0x00000004980e9211 */ /* 0x000fc400078a10ff */
[-C--:B------:R-:W-:Y:S01]  /*1fe90*/  @!P0 LEA R12, P6, R154, R4.reuse, 0x2 ;  /* 0x000000049a0c8211 */ /* 0x080fe200078c10ff */
[----:B------:R1:W-:Y:S01]  /*1fea0*/  @!P4 ST.E.64 desc[UR60][R8.64], R30 ;  /* 0x0000001e0800c985 */ /* 0x0003e2000c101b3c */
[----:B------:R-:W-:Y:S02]  /*1feb0*/  ISETP.GE.AND P4, PT, R143, UR4, PT ;  /* 0x000000048f007c0c */ /* 0x000fe4000bf86270 */
[-C--:B------:R-:W-:Y:S01]  /*1fec0*/  @!P1 LEA.HI.X R15, R152, R5.reuse, R153, 0x2, P5 ;  /* 0x00000005980f9211 */ /* 0x080fe200028f1499 */
[----:B------:R2:W-:Y:S01]  /*1fed0*/  @!P3 ST.E.64 desc[UR60][R10.64], R34 ;  /* 0x000000220a00b985 */ /* 0x0005e2000c101b3c */
[----:B------:R-:W-:Y:S02]  /*1fee0*/  ISETP.GE.AND P3, PT, R145, UR4, PT ;  /* 0x0000000491007c0c */ /* 0x000fe4000bf66270 */
[----:B------:R-:W-:Y:S02]  /*1fef0*/  ISETP.GE.AND P5, PT, R141, UR4, PT ;  /* 0x000000048d007c0c */ /* 0x000fe4000bfa6270 */
[----:B------:R-:W-:Y:S01]  /*1ff00*/  @!P0 LEA.HI.X R13, R154, R5, R155, 0x2, P6 ;  /* 0x000000059a0d8211 */ /* 0x000fe200030f149b */
[----:B0-----:R-:W-:Y:S01]  /*1ff10*/  VIADD R27, R223, 0xb0 ;  /* 0x000000b0df1b7836 */ /* 0x001fe20000000000 */
[----:B------:R-:W-:-:S03]  /*1ff20*/  @!P2 LEA R20, P6, R147, R4, 0x2 ;  /* 0x000000049314a211 */ /* 0x000fc600078c10ff */
[----:B------:R-:W-:Y:S01]  /*1ff30*/  @!P0 ST.E.64 desc[UR60][R12.64], R38 ;  /* 0x000000260c008985 */ /* 0x000fe2000c101b3c */
[-C--:B------:R-:W-:Y:S02]  /*1ff40*/  @!P2 LEA.HI.X R21, R147, R5.reuse, R148, 0x2, P6 ;  /* 0x000000059315a211 */ /* 0x080fe400030f1494 */
[----:B------:R-:W-:Y:S01]  /*1ff50*/  ISETP.GE.AND P0, PT, R139, UR4, PT ;  /* 0x000000048b007c0c */ /* 0x000fe2000bf06270 */
[----:B------:R0:W-:Y:S01]  /*1ff60*/  @!P1 ST.E.64 desc[UR60][R14.64], R42 ;  /* 0x0000002a0e009985 */ /* 0x0001e2000c101b3c */
[-C--:B------:R-:W-:Y:S02]  /*1ff70*/  @!P3 LEA R6, P6, R145, R4.reuse, 0x2 ;  /* 0x000000049106b211 */ /* 0x080fe400078c10ff */
[----:B------:R-:W-:Y:S01]  /*1ff80*/  ISETP.GE.AND P1, PT, R137, UR4, PT ;  /* 0x0000000489007c0c */ /* 0x000fe2000bf26270 */
[----:B------:R3:W-:Y:S01]  /*1ff90*/  @!P2 ST.E.64 desc[UR60][R20.64], R46 ;  /* 0x0000002e1400a985 */ /* 0x0007e2000c101b3c */
[----:B-1----:R-:W-:Y:S02]  /*1ffa0*/  @!P4 LEA R8, P2, R143, R4, 0x2 ;  /* 0x000000048f08c211 */ /* 0x002fe400078410ff */
[----:B------:R-:W-:-:S02]  /*1ffb0*/  @!P3 LEA.HI.X R7, R145, R5, R146, 0x2, P6 ;  /* 0x000000059107b211 */ /* 0x000fc400030f1492 */
[-C--:B--2---:R-:W-:Y:S02]  /*1ffc0*/  @!P5 LEA R10, P6, R141, R4.reuse, 0x2 ;  /* 0x000000048d0ad211 */ /* 0x084fe400078c10ff */
[-C--:B------:R-:W-:Y:S01]  /*1ffd0*/  @!P4 LEA.HI.X R9, R143, R5.reuse, R144, 0x2, P2 ;  /* 0x000000058f09c211 */ /* 0x080fe200010f1490 */
[----:B------:R1:W-:Y:S01]  /*1ffe0*/  @!P3 ST.E.64 desc[UR60][R6.64], R50 ;  /* 0x000000320600b985 */ /* 0x0003e2000c101b3c */
[----:B------:R-:W-:Y:S02]  /*1fff0*/  @!P5 LEA.HI.X R11, R141, R5, R142, 0x2, P6 ;  /* 0x000000058d0bd211 */ /* 0x000fe400030f148e */
[----:B------:R-:W-:Y:S01]  /*20000*/  ISETP.GE.AND P2, PT, R135, UR4, PT ;  /* 0x0000000487007c0c */ /* 0x000fe2000bf46270 */
[----:B------:R2:W-:Y:S01]  /*20010*/  @!P4 ST.E.64 desc[UR60][R8.64], R54 ;  /* 0x000000360800c985 */ /* 0x0005e2000c101b3c */
[----:B------:R-:W-:Y:S02]  /*20020*/  ISETP.GE.AND P3, PT, R95, UR4, PT ;  /* 0x000000045f007c0c */ /* 0x000fe4000bf66270 */
[-C--:B0-----:R-:W-:Y:S01]  /*20030*/  @!P1 LEA R14, P4, R137, R4.reuse, 0x2 ;  /* 0x00000004890e9211 */ /* 0x081fe200078810ff */
[----:B------:R0:W-:Y:S01]  /*20040*/  @!P5 ST.E.64 desc[UR60][R10.64], R58 ;  /* 0x0000003a0a00d985 */ /* 0x0001e2000c101b3c */
[----:B------:R-:W-:-:S02]  /*20050*/  @!P0 LEA R12, P5, R139, R4, 0x2 ;  /* 0x000000048b0c8211 */ /* 0x000fc400078a10ff */
[-C--:B------:R-:W-:Y:S02]  /*20060*/  @!P1 LEA.HI.X R15, R137, R5.reuse, R138, 0x2, P4 ;  /* 0x00000005890f9211 */ /* 0x080fe400020f148a */
[-C--:B------:R-:W-:Y:S02]  /*20070*/  @!P0 LEA.HI.X R13, R139, R5.reuse, R140, 0x2, P5 ;  /* 0x000000058b0d8211 */ /* 0x080fe400028f148c */
[----:B------:R-:W-:Y:S02]  /*20080*/  ISETP.GE.AND P5, PT, R93, UR4, PT ;  /* 0x000000045d007c0c */ /* 0x000fe4000bfa6270 */
[----:B---3--:R-:W-:Y:S01]  /*20090*/  @!P2 LEA R20, P6, R135, R4, 0x2 ;  /* 0x000000048714a211 */ /* 0x008fe200078c10ff */
[----:B------:R3:W-:Y:S01]  /*200a0*/  @!P0 ST.E.64 desc[UR60][R12.64], R62 ;  /* 0x0000003e0c008985 */ /* 0x0007e2000c101b3c */
[----:B------:R-:W-:Y:S02]  /*200b0*/  ISETP.GE.AND P4, PT, R91, UR4, PT ;  /* 0x000000045b007c0c */ /* 0x000fe4000bf86270 */
[----:B------:R-:W-:Y:S01]  /*200c0*/  @!P2 LEA.HI.X R21, R135, R5, R136, 0x2, P6 ;  /* 0x000000058715a211 */ /* 0x000fe200030f1488 */
[----:B------:R4:W-:Y:S01]  /*200d0*/  @!P1 ST.E.64 desc[UR60][R14.64], R66 ;  /* 0x000000420e009985 */ /* 0x0009e2000c101b3c */
[----:B------:R-:W-:-:S02]  /*200e0*/  ISETP.GE.AND P1, PT, R89, UR4, PT ;  /* 0x0000000459007c0c */ /* 0x000fc4000bf26270 */
[-C--:B-1----:R-:W-:Y:S01]  /*200f0*/  @!P3 LEA R6, P6, R95, R4.reuse, 0x2 ;  /* 0x000000045f06b211 */ /* 0x082fe200078c10ff */
[----:B------:R1:W-:Y:S01]  /*20100*/  @!P2 ST.E.64 desc[UR60][R20.64], R70 ;  /* 0x000000461400a985 */ /* 0x0003e2000c101b3c */
[----:B------:R-:W-:Y:S02]  /*20110*/  ISETP.GE.AND P2, PT, R237, UR4, PT ;  /* 0x00000004ed007c0c */ /* 0x000fe4000bf46270 */
[-C--:B--2---:R-:W-:Y:S02]  /*20120*/  @!P5 LEA R8, P0, R93, R4.reuse, 0x2 ;  /* 0x000000045d08d211 */ /* 0x084fe400078010ff */
[-C--:B------:R-:W-:Y:S02]  /*20130*/  @!P3 LEA.HI.X R7, R95, R5.reuse, R134, 0x2, P6 ;  /* 0x000000055f07b211 */ /* 0x080fe400030f1486 */
[----:B------:R-:W-:Y:S02]  /*20140*/  @!P5 LEA.HI.X R9, R93, R5, R94, 0x2, P0 ;  /* 0x000000055d09d211 */ /* 0x000fe400000f145e */
[----:B------:R-:W-:Y:S01]  /*20150*/  ISETP.GE.AND P0, PT, R236, UR4, PT ;  /* 0x00000004ec007c0c */ /* 0x000fe2000bf06270 */
[----:B------:R2:W-:Y:S01]  /*20160*/  @!P3 ST.E.64 desc[UR60][R6.64], R74 ;  /* 0x0000004a0600b985 */ /* 0x0005e2000c101b3c */
[----:B0-----:R-:W-:-:S02]  /*20170*/  @!P4 LEA R10, P6, R91, R4, 0x2 ;  /* 0x000000045b0ac211 */ /* 0x001fc400078c10ff */
[-C--:B---3--:R-:W-:Y:S01]  /*20180*/  @!P1 LEA R12, P3, R89, R4.reuse, 0x2 ;  /* 0x00000004590c9211 */ /* 0x088fe200078610ff */
[----:B------:R0:W-:Y:S01]  /*20190*/  @!P5 ST.E.64 desc[UR60][R8.64], R78 ;  /* 0x0000004e0800d985 */ /* 0x0001e2000c101b3c */
[-C--:B------:R-:W-:Y:S02]  /*201a0*/  @!P4 LEA.HI.X R11, R91, R5.reuse, R92, 0x2, P6 ;  /* 0x000000055b0bc211 */ /* 0x080fe400030f145c */
[----:B------:R-:W-:Y:S02]  /*201b0*/  @!P1 LEA.HI.X R13, R89, R5, R90, 0x2, P3 ;  /* 0x00000005590d9211 */ /* 0x000fe400018f145a */
[-C--:B----4-:R-:W-:Y:S01]  /*201c0*/  @!P2 LEA R14, P6, R237, R4.reuse, 0x2 ;  /* 0x00000004ed0ea211 */ /* 0x090fe200078c10ff */
[----:B------:R3:W-:Y:S01]  /*201d0*/  @!P4 ST.E.64 desc[UR60][R10.64], R126 ;  /* 0x0000007e0a00c985 */ /* 0x0007e2000c101b3c */
[----:B------:R-:W-:Y:S02]  /*201e0*/  ISETP.GE.AND P3, PT, R235, UR4, PT ;  /* 0x00000004eb007c0c */ /* 0x000fe4000bf66270 */
[----:B------:R-:W-:Y:S01]  /*201f0*/  ISETP.GE.AND P4, PT, R3, UR4, PT ;  /* 0x0000000403007c0c */ /* 0x000fe2000bf86270 */
[----:B------:R4:W-:Y:S01]  /*20200*/  @!P1 ST.E.64 desc[UR60][R12.64], R128 ;  /* 0x000000800c009985 */ /* 0x0009e2000c101b3c */
[----:B-1----:R-:W-:-:S02]  /*20210*/  @!P0 LEA R20, P5, R236, R4, 0x2 ;  /* 0x00000004ec148211 */ /* 0x002fc400078a10ff */
[-C--:B------:R-:W-:Y:S02]  /*20220*/  @!P2 LEA.HI.X R15, R237, R5.reuse, R88, 0x2, P6 ;  /* 0x00000005ed0fa211 */ /* 0x080fe400030f1458 */
[----:B------:R-:W-:Y:S02]  /*20230*/  ISETP.GE.AND P1, PT, R234, UR4, PT ;  /* 0x00000004ea007c0c */ /* 0x000fe4000bf26270 */
[----:B------:R-:W-:Y:S01]  /*20240*/  @!P0 LEA.HI.X R21, R236, R5, R87, 0x2, P5 ;  /* 0x00000005ec158211 */ /* 0x000fe200028f1457 */
[----:B------:R1:W-:Y:S01]  /*20250*/  @!P2 ST.E.64 desc[UR60][R14.64], R130 ;  /* 0x000000820e00a985 */ /* 0x0003e2000c101b3c */
[----:B------:R-:W-:Y:S02]  /*20260*/  ISETP.GE.AND P5, PT, R231, UR4, PT ;  /* 0x00000004e7007c0c */ /* 0x000fe4000bfa6270 */
[----:B------:R-:W-:Y:S01]  /*20270*/  ISETP.GE.AND P2, PT, R27, UR4, PT ;  /* 0x000000041b007c0c */ /* 0x000fe2000bf46270 */
[----:B------:R1:W-:Y:S01]  /*20280*/  @!P0 ST.E.64 desc[UR60][R20.64], R132 ;  /* 0x0000008414008985 */ /* 0x0003e2000c101b3c */
[----:B--2---:R-:W-:-:S02]  /*20290*/  @!P3 LEA R6, P6, R235, R4, 0x2 ;  /* 0x00000004eb06b211 */ /* 0x004fc400078c10ff */
[-C--:B------:R-:W-:Y:S02]  /*202a0*/  @!P4 LEA R24, P0, R3, R4.reuse, 0x2 ;  /* 0x000000040318c211 */ /* 0x080fe400078010ff */
[-C--:B------:R-:W-:Y:S02]  /*202b0*/  @!P3 LEA.HI.X R7, R235, R5.reuse, R86, 0x2, P6 ;  /* 0x00000005eb07b211 */ /* 0x080fe400030f1456 */
[-C--:B0-----:R-:W-:Y:S02]  /*202c0*/  @!P1 LEA R8, P6, R234, R4.reuse, 0x2 ;  /* 0x00000004ea089211 */ /* 0x081fe400078c10ff */
[----:B------:R-:W-:Y:S01]  /*202d0*/  @!P4 LEA.HI.X R25, R3, R5, R0, 0x2, P0 ;  /* 0x000000050319c211 */ /* 0x000fe200000f1400 */
[----:B------:R1:W-:Y:S01]  /*202e0*/  @!P3 ST.E.64 desc[UR60][R6.64], R98 ;  /* 0x000000620600b985 */ /* 0x0003e2000c101b3c */
[----:B------:R-:W-:Y:S02]  /*202f0*/  SHF.R.S32.HI R0, RZ, 0x1f, R231 ;  /* 0x0000001fff007819 */ /* 0x000fe400000114e7 */
[----:B---3--:R-:W-:-:S02]  /*20300*/  @!P5 LEA R10, P0, R231, R4, 0x2 ;  /* 0x00000004e70ad211 */ /* 0x008fc400078010ff */
[-C--:B------:R-:W-:Y:S02]  /*20310*/  @!P1 LEA.HI.X R9, R234, R5.reuse, R85, 0x2, P6 ;  /* 0x00000005ea099211 */ /* 0x080fe400030f1455 */
[----:B------:R-:W-:Y:S02]  /*20320*/  SHF.R.S32.HI R3, RZ, 0x1f, R27 ;  /* 0x0000001fff037819 */ /* 0x000fe4000001141b */
[----:B----4-:R-:W-:Y:S01]  /*20330*/  @!P2 LEA R12, P6, R27, R4, 0x2 ;  /* 0x000000041b0ca211 */ /* 0x010fe200078c10ff */
[----:B------:R1:W-:Y:S01]  /*20340*/  @!P1 ST.E.64 desc[UR60][R8.64], R102 ;  /* 0x0000006608009985 */ /* 0x0003e2000c101b3c */
[-C--:B------:R-:W-:Y:S02]  /*20350*/  @!P5 LEA.HI.X R11, R231, R5.reuse, R0, 0x2, P0 ;  /* 0x00000005e70bd211 */ /* 0x080fe400000f1400 */
[----:B------:R-:W-:Y:S01]  /*20360*/  @!P2 LEA.HI.X R13, R27, R5, R3, 0x2, P6 ;  /* 0x000000051b0da211 */ /* 0x000fe200030f1403 */
[----:B------:R-:W-:Y:S02]  /*20370*/  VIADD R3, R223, 0xb8 ;  /* 0x000000b8df037836 */ /* 0x000fe40000000000 */
[----:B------:R1:W-:Y:S03]  /*20380*/  @!P5 ST.E.64 desc[UR60][R10.64], R106 ;  /* 0x0000006a0a00d985 */ /* 0x0003e6000c101b3c */
[----:B------:R-:W-:Y:S01]  /*20390*/  ISETP.GE.AND P0, PT, R3, UR4, PT ;  /* 0x0000000403007c0c */ /* 0x000fe2000bf06270 */
[----:B------:R1:W-:Y:S04]  /*203a0*/  @!P4 ST.E.64 desc[UR60][R24.64], R110 ;  /* 0x0000006e1800c985 */ /* 0x0003e8000c101b3c */
[----:B------:R1:W-:Y:S08]  /*203b0*/  @!P2 ST.E.64 desc[UR60][R12.64], R114 ;  /* 0x000000720c00a985 */ /* 0x0003f0000c101b3c */
[----:B------:R-:W-:Y:S05]  /*203c0*/  @P0 BRA `(.L_x_630) ;  /* 0x0000000c006c0947 */ /* 0x000fea0003800000 */
[----:B------:R-:W-:Y:S02]  /*203d0*/  LEA R4, P0, R3, R4, 0x2 ;  /* 0x0000000403047211 */ /* 0x000fe400078010ff */
[----:B------:R-:W-:-:S04]  /*203e0*/  SHF.R.S32.HI R0, RZ, 0x1f, R3 ;  /* 0x0000001fff007819 */ /* 0x000fc80000011403 */
[----:B------:R-:W-:-:S05]  /*203f0*/  LEA.HI.X R5, R3, R5, R0, 0x2, P0 ;  /* 0x0000000503057211 */ /* 0x000fca00000f1400 */
[----:B------:R0:W-:Y:S01]  /*20400*/  ST.E.64 desc[UR60][R4.64], R118 ;  /* 0x0000007604007985 */ /* 0x0001e2000c101b3c */
[----:B------:R-:W-:Y:S05]  /*20410*/  BRA `(.L_x_630) ;  /* 0x0000000c00587947 */ /* 0x000fea0003800000 */
.L_x_621:
[----:B------:R-:W-:Y:S01]  /*20420*/  ULDC.64 UR6, c[0x0][0xc08] ;  /* 0x0003020000067ab9 */ /* 0x000fe20000000a00 */
[----:B------:R-:W-:Y:S01]  /*20430*/  ULDC.64 UR4, c[0x0][0xc00] ;  /* 0x0003000000047ab9 */ /* 0x000fe20000000a00 */
[----:B------:R-:W-:Y:S01]  /*20440*/  ISETP.NE.U32.AND P1, PT, RZ, UR6, PT ;  /* 0x00000006ff007c0c */ /* 0x000fe2000bf25070 */
[----:B------:R-:W-:Y:S01]  /*20450*/  IMAD.MOV.U32 R3, RZ, RZ, RZ ;  /* 0x000000ffff037224 */ /* 0x000fe200078e00ff */
[----:B------:R-:W-:Y:S02]  /*20460*/  ISETP.NE.U32.AND P0, PT, RZ, UR4, PT ;  /* 0x00000004ff007c0c */ /* 0x000fe4000bf05070 */
[----:B------:R-:W-:Y:S02]  /*20470*/  ISETP.NE.AND.EX P1, PT, RZ, UR7, PT, P1 ;  /* 0x00000007ff007c0c */ /* 0x000fe4000bf25310 */
[----:B------:R-:W-:Y:S02]  /*20480*/  IADD3 R4, P2, R226, UR4, RZ ;  /* 0x00000004e2047c10 */ /* 0x000fe4000ff5e0ff */
[----:B------:R-:W-:-:S02]  /*20490*/  ISETP.NE.AND.EX P0, PT, RZ, UR5, PT, P0 ;  /* 0x00000005ff007c0c */ /* 0x000fc4000bf05300 */
[----:B------:R-:W-:Y:S01]  /*204a0*/  IADD3.X R5, R227, UR5, RZ, P2, !PT ;  /* 0x00000005e3057c10 */ /* 0x000fe200097fe4ff */
[----:B------:R-:W-:Y:S02]  /*204b0*/  ULDC UR4, c[0x0][0xa88] ;  /* 0x0002a20000047ab9 */ /* 0x000fe40000000800 */
[----:B------:R-:W-:-:S04]  /*204c0*/  IMAD.U32 R0, RZ, RZ, UR4 ;  /* 0x00000004ff007e24 */ /* 0x000fc8000f8e00ff */
[----:B------:R-:W-:-:S04]  /*204d0*/  @P1 IADD3 R226, P2, R226, UR6, RZ ;  /* 0x00000006e2e21c10 */ /* 0x000fc8000ff5e0ff */
[----:B------:R-:W-:Y:S01]  /*204e0*/  @P1 IADD3.X R227, R227, UR7, RZ, P2, !PT ;  /* 0x00000007e3e31c10 */ /* 0x000fe200097fe4ff */
[----:B------:R2:W5:Y:S04]  /*204f0*/  @P0 LDG.E R3, desc[UR60][R4.64] ;  /* 0x0000003c04030981 */ /* 0x000568000c1e1900 */
[----:B------:R2:W5:Y:S01]  /*20500*/  @P1 LDG.E R0, desc[UR60][R226.64] ;  /* 0x0000003ce2001981 */ /* 0x000562000c1e1900 */
[----:B------:R-:W-:Y:S01]  /*20510*/  ISETP.NE.AND P2, PT, R224, RZ, PT ;  /* 0x000000ffe000720c */ /* 0x000fe20003f45270 */
[----:B------:R-:W3:-:S12]  /*20520*/  S2R R9, SR_TID.X ;  /* 0x0000000000097919 */ /* 0x000ed80000002100 */
[----:B------:R-:W4:Y:S01]  /*20530*/  @!P2 LDC R224, c[0x0][0xad4] ;  /* 0x0002b500ffe0ab82 */ /* 0x000f220000000800 */
[----:B---3--:R-:W-:Y:S01]  /*20540*/  VIADD R6, R9, 0xffffff80 ;  /* 0xffffff8009067836 */ /* 0x008fe20000000000 */
[----:B----4-:R-:W-:-:S04]  /*20550*/  ISETP.GT.AND P2, PT, R224, 0x1, PT ;  /* 0x00000001e000780c */ /* 0x010fc80003f44270 */
[----:B------:R-:W-:Y:S01]  /*20560*/  ISETP.GT.AND P3, PT, R6, 0x7f, PT ;  /* 0x0000007f0600780c */ /* 0x000fe20003f64270 */
[----:B--2---:R-:W-:-:S12]  /*20570*/  @P1 BRA `(.L_x_633) ;  /* 0x0000000000101947 */ /* 0x004fd80003800000 */
[----:B------:R-:W-:Y:S05]  /*20580*/  @!P0 BRA `(.L_x_633) ;  /* 0x00000000000c8947 */ /* 0x000fea0003800000 */
[----:B------:R-:W2:Y:S04]  /*20590*/  LDG.E R7, desc[UR60][R4.64] ;  /* 0x0000003c04077981 */ /* 0x000ea8000c1e1900 */
[----:B-----5:R-:W2:Y:S02]  /*205a0*/  LDG.E R0, desc[UR60][R4.64+0x4] ;  /* 0x0000043c04007981 */ /* 0x020ea4000c1e1900 */
[----:B--2---:R-:W-:-:S07]  /*205b0*/  IMAD.IADD R0, R0, 0x1, -R7 ;  /* 0x0000000100007824 */ /* 0x004fce00078e0a07 */
.L_x_633:
[----:B------:R-:W2:Y:S01]  /*205c0*/  LDL.LU R4, [R1+0x6c] ;  /* 0x00006c0001047983 */ /* 0x000ea20000300800 */
[----:B------:R-:W-:Y:S01]  /*205d0*/  BSSY B1, `(.L_x_634) ;  /* 0x0000036000017945 */ /* 0x000fe20003800000 */
[----:B------:R-:W-:Y:S02]  /*205e0*/  SEL R225, R225, RZ, !P0 ;  /* 0x000000ffe1e17207 */ /* 0x000fe40004000000 */
[----:B-----5:R-:W-:Y:S02]  /*205f0*/  SHF.R.S32.HI R26, RZ, 0x1f, R3 ;  /* 0x0000001fff1a7819 */ /* 0x020fe40000011403 */
[----:B--2---:R-:W-:Y:S01]  /*20600*/  SEL R27, R4, RZ, !P0 ;  /* 0x000000ff041b7207 */ /* 0x004fe20004000000 */
[----:B------:R-:W-:Y:S06]  /*20610*/  @P3 BRA `(.L_x_635) ;  /* 0x0000000000c43947 */ /* 0x000fec0003800000 */
[----:B------:R-:W2:Y:S01]  /*20620*/  LDC R29, c[0x0][0xbe8] ;  /* 0x0002fa00ff1d7b82 */ /* 0x000ea20000000800 */
[----:B------:R-:W-:-:S04]  /*20630*/  IMAD R4, R232, 0x80, R9 ;  /* 0x00000080e8047824 */ /* 0x000fc800078e0209 */
[----:B------:R-:W-:Y:S02]  /*20640*/  VIADD R28, R4, 0xffffff80 ;  /* 0xffffff80041c7836 */ /* 0x000fe40000000000 */
[----:B--2---:R-:W-:-:S05]  /*20650*/  IMAD R5, R0, R29, RZ ;  /* 0x0000001d00057224 */ /* 0x004fca00078e02ff */
[----:B------:R-:W-:-:S13]  /*20660*/  ISETP.GE.AND P0, PT, R28, R5, PT ;  /* 0x000000051c00720c */ /* 0x000fda0003f06270 */
[----:B------:R-:W-:Y:S05]  /*20670*/  @P0 BRA `(.L_x_635) ;  /* 0x0000000000ac0947 */ /* 0x000fea0003800000 */
[----:B------:R-:W-:Y:S01]  /*20680*/  IMAD.MOV.U32 R24, RZ, RZ, 0x9b8 ;  /* 0x000009b8ff187424 */ /* 0x000fe200078e00ff */
[----:B------:R-:W-:Y:S01]  /*20690*/  ISETP.GT.AND P0, PT, R224, 0x1, PT ;  /* 0x00000001e000780c */ /* 0x000fe20003f04270 */
[----:B------:R-:W2:Y:S01]  /*206a0*/  LDC.64 R4, c[0x0][0xba8] ;  /* 0x0002ea00ff047b82 */ /* 0x000ea20000000a00 */
[----:B------:R-:W-:Y:S01]  /*206b0*/  ISETP.NE.AND P1, PT, R29, 0x1, PT ;  /* 0x000000011d00780c */ /* 0x000fe20003f25270 */
[----:B------:R-:W-:Y:S01]  /*206c0*/  IMAD.MOV.U32 R21, RZ, RZ, R28 ;  /* 0x000000ffff157224 */ /* 0x000fe200078e001c */
[----:B------:R-:W-:Y:S02]  /*206d0*/  SEL R24, R24, 0x978, P0 ;  /* 0x0000097818187807 */ /* 0x000fe40000000000 */
[----:B------:R-:W-:-:S03]  /*206e0*/  SEL R233, R233, RZ, P0 ;  /* 0x000000ffe9e97207 */ /* 0x000fc60000000000 */
[----:B------:R-:W3:Y:S08]  /*206f0*/  LDC.64 R10, c[0x0][R24+0x220] ;  /* 0x00008800180a7b82 */ /* 0x000ef00000000a00 */
[----:B------:R-:W4:Y:S08]  /*20700*/  LDC.64 R8, c[0x0][R24+0x218] ;  /* 0x0000860018087b82 */ /* 0x000f300000000a00 */
[----:B------:R-:W5:Y:S08]  /*20710*/  LDC.64 R12, c[0x0][R24+0x228] ;  /* 0x00008a00180c7b82 */ /* 0x000f700000000a00 */
[----:B------:R-:W0:Y:S08]  /*20720*/  LDC.64 R6, c[0x0][R24+0x210] ;  /* 0x0000840018067b82 */ /* 0x000e300000000a00 */
[----:B------:R-:W1:Y:S08]  /*20730*/  @P1 LDC R15, c[0x0][0xbec] ;  /* 0x0002fb00ff0f1b82 */ /* 0x000e700000000800 */
[----:B------:R-:W5:Y:S01]  /*20740*/  @P1 LDC R31, c[0x0][0xbf0] ;  /* 0x0002fc00ff1f1b82 */ /* 0x000f620000000800 */
[----:B---3--:R-:W-:-:S07]  /*20750*/  IMAD R11, R11, R225, RZ ;  /* 0x000000e10b0b7224 */ /* 0x008fce00078e02ff */
[----:B--2---:R-:W2:Y:S01]  /*20760*/  @!P0 LDC R4, c[0x0][0xb50] ;  /* 0x0002d400ff048b82 */ /* 0x004ea20000000800 */
[----:B------:R-:W-:Y:S02]  /*20770*/  IMAD R11, R10, R27, R11 ;  /* 0x0000001b0a0b7224 */ /* 0x000fe400078e020b */
[----:B-1----:R-:W-:-:S05]  /*20780*/  @P1 IMAD.HI.U32 R20, R28, R15, RZ ;  /* 0x0000000f1c141227 */ /* 0x002fca00078e00ff */
[----:B------:R-:W1:Y:S01]  /*20790*/  @!P0 LDC R5, c[0x0][0xb54] ;  /* 0x0002d500ff058b82 */ /* 0x000e620000000800 */
[-C--:B----4-:R-:W-:Y:S02]  /*207a0*/  IMAD R25, R9, R222.reuse, RZ ;  /* 0x000000de09197224 */ /* 0x090fe400078e02ff */
[----:B------:R-:W-:Y:S01]  /*207b0*/  IMAD.WIDE.U32 R8, R8, R222, RZ ;  /* 0x000000de08087225 */ /* 0x000fe200078e00ff */
[----:B-----5:R-:W-:-:S03]  /*207c0*/  @P1 SHF.R.U32.HI R21, RZ, R31, R20 ;  /* 0x0000001fff151219 */ /* 0x020fc60000011614 */
[----:B------:R-:W-:-:S04]  /*207d0*/  IMAD.WIDE.U32 R14, R10, R225, RZ ;  /* 0x000000e10a0e7225 */ /* 0x000fc800078e00ff */
[----:B------:R-:W-:Y:S01]  /*207e0*/  IMAD.IADD R25, R9, 0x1, R25 ;  /* 0x0000000109197824 */ /* 0x000fe200078e0219 */
[----:B------:R-:W-:Y:S01]  /*207f0*/  IADD3 R10, P1, P3, R14, R8, R3 ;  /* 0x000000080e0a7210 */ /* 0x000fe20007b3e003 */
[----:B------:R-:W-:Y:S02]  /*20800*/  IMAD.IADD R15, R15, 0x1, R11 ;  /* 0x000000010f0f7824 */ /* 0x000fe400078e020b */
[----:B------:R-:W-:-:S03]  /*20810*/  IMAD.WIDE.U32 R8, R12, R233, RZ ;  /* 0x000000e90c087225 */ /* 0x000fc600078e00ff */
[----:B------:R-:W-:Y:S01]  /*20820*/  IADD3.X R12, R15, R25, R26, P1, P3 ;  /* 0x000000190f0c7210 */ /* 0x000fe20000fe641a */
[----:B------:R-:W-:Y:S01]  /*20830*/  IMAD R13, R13, R233, RZ ;  /* 0x000000e90d0d7224 */ /* 0x000fe200078e02ff */
[----:B------:R-:W-:Y:S01]  /*20840*/  IADD3 R8, P0, P1, R21, R10, R8 ;  /* 0x0000000a15087210 */ /* 0x000fe2000791e008 */
[--C-:B------:R-:W-:Y:S01]  /*20850*/  IMAD.MOV R14, RZ, RZ, -R21.reuse ;  /* 0x000000ffff0e7224 */ /* 0x100fe200078e0a15 */
[----:B------:R-:W-:Y:S01]  /*20860*/  SHF.R.S32.HI R21, RZ, 0x1f, R21 ;  /* 0x0000001fff157819 */ /* 0x000fe20000011415 */
[----:B------:R-:W-:Y:S02]  /*20870*/  IMAD.IADD R13, R9, 0x1, R13 ;  /* 0x00000001090d7824 */ /* 0x000fe400078e020d */
[----:B------:R-:W-:-:S03]  /*20880*/  IMAD R11, R29, R14, R28 ;  /* 0x0000000e1d0b7224 */ /* 0x000fc600078e021c */
[----:B------:R-:W-:Y:S01]  /*20890*/  IADD3.X R9, R21, R12, R13, P0, P1 ;  /* 0x0000000c15097210 */ /* 0x000fe200007e240d */
[----:B0-----:R-:W-:Y:S01]  /*208a0*/  IMAD R7, R7, R11, RZ ;  /* 0x0000000b07077224 */ /* 0x001fe200078e02ff */
[----:B------:R-:W-:-:S05]  /*208b0*/  SHF.R.S32.HI R13, RZ, 0x1f, R11 ;  /* 0x0000001fff0d7819 */ /* 0x000fca000001140b */
[C---:B------:R-:W-:Y:S02]  /*208c0*/  IMAD R13, R6.reuse, R13, R7 ;  /* 0x0000000d060d7224 */ /* 0x040fe400078e0207 */
[----:B------:R-:W-:-:S04]  /*208d0*/  IMAD.WIDE.U32 R6, R6, R11, R8 ;  /* 0x0000000b06067225 */ /* 0x000fc800078e0008 */
[----:B------:R-:W-:Y:S01]  /*208e0*/  IMAD.IADD R7, R7, 0x1, R13 ;  /* 0x0000000107077824 */ /* 0x000fe200078e020d */
[----:B--2---:R-:W-:-:S04]  /*208f0*/  LEA R4, P0, R6, R4, 0x2 ;  /* 0x0000000406047211 */ /* 0x004fc800078010ff */
[----:B-1----:R-:W-:Y:S01]  /*20900*/  LEA.HI.X R5, R6, R5, R7, 0x2, P0 ;  /* 0x0000000506057211 */ /* 0x002fe200000f1407 */
[----:B------:R-:W-:-:S05]  /*20910*/  IMAD.MOV.U32 R7, RZ, RZ, -0x800000 ;  /* 0xff800000ff077424 */ /* 0x000fca00078e00ff */
[----:B------:R2:W-:Y:S03]  /*20920*/  STG.E desc[UR60][R4.64], R7 ;  /* 0x0000000704007986 */ /* 0x0005e6000c10193c */
.L_x_635:
[----:B------:R-:W-:Y:S05]  /*20930*/  BSYNC B1 ;  /* 0x0000000000017941 */ /* 0x000fea0003800000 */
.L_x_634:
[----:B------:R-:W-:Y:S05]  /*20940*/  @P2 BRA `(.L_x_630) ;  /* 0x00000008000c2947 */ /* 0x000fea0003800000 */
[----:B--2---:R-:W2:Y:S01]  /*20950*/  S2R R4, SR_TID.X ;  /* 0x0000000000047919 */ /* 0x004ea20000002100 */
[----:B------:R-:W3:Y:S01]  /*20960*/  LDC R11, c[0x0][0xbe8] ;  /* 0x0002fa00ff0b7b82 */ /* 0x000ee20000000800 */
[----:B------:R-:W-:Y:S01]  /*20970*/  ULDC.64 UR4, c[0x0][0xaa0] ;  /* 0x0002a80000047ab9 */ /* 0x000fe20000000a00 */
[----:B------:R-:W-:Y:S01]  /*20980*/  BSSY B1, `(.L_x_636) ;  /* 0x0000049000017945 */ /* 0x000fe20003800000 */
[----:B---3--:R-:W-:Y:S01]  /*20990*/  ISETP.NE.AND P0, PT, R11, 0x1, PT ;  /* 0x000000010b00780c */ /* 0x008fe20003f05270 */
[----:B--2---:R-:W-:Y:S02]  /*209a0*/  VIADD R6, R4, 0xffffff80 ;  /* 0xffffff8004067836 */ /* 0x004fe40000000000 */
[----:B------:R-:W-:-:S03]  /*209b0*/  IMAD R4, R26, UR4, RZ ;  /* 0x000000041a047c24 */ /* 0x000fc6000f8e02ff */
[----:B------:R-:W-:-:S07]  /*209c0*/  SHF.R.S32.HI R5, RZ, 0x1f, R6 ;  /* 0x0000001fff057819 */ /* 0x000fce0000011406 */
[----:B------:R-:W2:Y:S01]  /*209d0*/  @P0 LDC R9, c[0x0][0xbec] ;  /* 0x0002fb00ff090b82 */ /* 0x000ea20000000800 */
[----:B------:R-:W-:Y:S01]  /*209e0*/  IMAD R7, R3, UR5, R4 ;  /* 0x0000000503077c24 */ /* 0x000fe2000f8e0204 */
[----:B------:R-:W-:Y:S01]  /*209f0*/  LEA.HI R8, R5, R6, RZ, 0x3 ;  /* 0x0000000605087211 */ /* 0x000fe200078f18ff */
[----:B------:R-:W-:Y:S01]  /*20a00*/  IMAD.WIDE.U32 R4, R3, UR4, RZ ;  /* 0x0000000403047c25 */ /* 0x000fe2000f8e00ff */
[----:B------:R-:W-:Y:S02]  /*20a10*/  ULDC.64 UR4, c[0x0][0xae8] ;  /* 0x0002ba0000047ab9 */ /* 0x000fe40000000a00 */
[----:B------:R-:W-:Y:S02]  /*20a20*/  LOP3.LUT R3, R8, 0xfffffff8, RZ, 0xc0, !PT ;  /* 0xfffffff808037812 */ /* 0x000fe400078ec0ff */
[----:B------:R-:W3:Y:S01]  /*20a30*/  @P0 LDC R13, c[0x0][0xbf0] ;  /* 0x0002fc00ff0d0b82 */ /* 0x000ee20000000800 */
[----:B------:R-:W-:Y:S01]  /*20a40*/  SHF.R.S32.HI R15, RZ, 0x3, R8 ;  /* 0x00000003ff0f7819 */ /* 0x000fe20000011408 */
[----:B------:R-:W-:-:S02]  /*20a50*/  IMAD.IADD R5, R5, 0x1, R7 ;  /* 0x0000000105057824 */ /* 0x000fc400078e0207 */
[----:B------:R-:W-:Y:S02]  /*20a60*/  IMAD.IADD R10, R6, 0x1, -R3 ;  /* 0x00000001060a7824 */ /* 0x000fe400078e0a03 */
[----:B------:R-:W-:-:S04]  /*20a70*/  IMAD.WIDE.U32 R4, R222, UR4, R4 ;  /* 0x00000004de047c25 */ /* 0x000fc8000f8e0004 */
[----:B------:R-:W-:Y:S02]  /*20a80*/  IMAD R3, R10, 0x20, R15 ;  /* 0x000000200a037824 */ /* 0x000fe400078e020f */
[----:B------:R-:W-:Y:S01]  /*20a90*/  IMAD R5, R222, UR5, R5 ;  /* 0x00000005de057c24 */ /* 0x000fe2000f8e0205 */
[----:B------:R-:W-:Y:S01]  /*20aa0*/  ULDC.64 UR4, c[0x0][0xaf0] ;  /* 0x0002bc0000047ab9 */ /* 0x000fe20000000a00 */
[----:B------:R-:W-:Y:S02]  /*20ab0*/  IMAD R8, R232, 0x80, R3 ;  /* 0x00000080e8087824 */ /* 0x000fe400078e0203 */
[----:B------:R-:W-:Y:S02]  /*20ac0*/  IMAD R7, R27, UR4, RZ ;  /* 0x000000041b077c24 */ /* 0x000fe4000f8e02ff */
[----:B--2---:R-:W-:-:S04]  /*20ad0*/  @P0 IMAD.HI.U32 R6, R8, R9, RZ ;  /* 0x0000000908060227 */ /* 0x004fc800078e00ff */
[----:B------:R-:W-:Y:S02]  /*20ae0*/  IMAD.MOV.U32 R3, RZ, RZ, R8 ;  /* 0x000000ffff037224 */ /* 0x000fe400078e0008 */
[C---:B------:R-:W-:Y:S01]  /*20af0*/  IMAD R7, R225.reuse, UR5, R7 ;  /* 0x00000005e1077c24 */ /* 0x040fe2000f8e0207 */
[----:B---3--:R-:W-:Y:S01]  /*20b00*/  @P0 SHF.R.U32.HI R3, RZ, R13, R6 ;  /* 0x0000000dff030219 */ /* 0x008fe20000011606 */
[----:B------:R-:W-:Y:S01]  /*20b10*/  IMAD.WIDE.U32 R4, R225, UR4, R4 ;  /* 0x00000004e1047c25 */ /* 0x000fe2000f8e0004 */
[----:B------:R-:W-:Y:S02]  /*20b20*/  ULDC.64 UR4, c[0x0][0xae0] ;  /* 0x0002b80000047ab9 */ /* 0x000fe40000000a00 */
[----:B------:R-:W-:Y:S01]  /*20b30*/  SHF.R.S32.HI R6, RZ, 0x1f, R3 ;  /* 0x0000001fff067819 */ /* 0x000fe20000011403 */
[----:B------:R-:W-:Y:S02]  /*20b40*/  IMAD.IADD R5, R5, 0x1, R7 ;  /* 0x0000000105057824 */ /* 0x000fe400078e0207 */
[----:B------:R-:W-:-:S02]  /*20b50*/  IMAD.MOV R7, RZ, RZ, -R3 ;  /* 0x000000ffff077224 */ /* 0x000fc400078e0a03 */
[----:B------:R-:W-:Y:S02]  /*20b60*/  IMAD R6, R6, UR4, RZ ;  /* 0x0000000406067c24 */ /* 0x000fe4000f8e02ff */
[----:B------:R-:W-:Y:S02]  /*20b70*/  IMAD R7, R11, R7, R8 ;  /* 0x000000070b077224 */ /* 0x000fe400078e0208 */
[----:B------:R-:W-:-:S04]  /*20b80*/  IMAD.WIDE.U32 R4, R3, UR4, R4 ;  /* 0x0000000403047c25 */ /* 0x000fc8000f8e0004 */
[----:B------:R-:W-:Y:S01]  /*20b90*/  IMAD R9, R3, UR5, R6 ;  /* 0x0000000503097c24 */ /* 0x000fe2000f8e0206 */
[----:B------:R-:W-:Y:S01]  /*20ba0*/  SHF.R.S32.HI R3, RZ, 0x1f, R7 ;  /* 0x0000001fff037819 */ /* 0x000fe20000011407 */
[----:B------:R-:W-:Y:S01]  /*20bb0*/  IMAD R8, R232, 0x80, R15 ;  /* 0x00000080e8087824 */ /* 0x000fe200078e020f */
[----:B------:R-:W-:Y:S01]  /*20bc0*/  ULDC.64 UR4, c[0x0][0xad8] ;  /* 0x0002b60000047ab9 */ /* 0x000fe20000000a00 */
[----:B------:R-:W-:Y:S02]  /*20bd0*/  IMAD.IADD R5, R5, 0x1, R9 ;  /* 0x0000000105057824 */ /* 0x000fe400078e0209 */
[----:B------:R-:W-:Y:S02]  /*20be0*/  IMAD R6, R3, UR4, RZ ;  /* 0x0000000403067c24 */ /* 0x000fe4000f8e02ff */
[----:B------:R-:W-:Y:S02]  /*20bf0*/  IMAD R11, R0, R11, RZ ;  /* 0x0000000b000b7224 */ /* 0x000fe400078e02ff */
[----:B------:R-:W-:-:S02]  /*20c00*/  VIADD R3, R8, 0x40 ;  /* 0x0000004008037836 */ /* 0x000fc40000000000 */
[C---:B------:R-:W-:Y:S01]  /*20c10*/  IMAD R9, R7.reuse, UR5, R6 ;  /* 0x0000000507097c24 */ /* 0x040fe2000f8e0206 */
[-C--:B------:R-:W-:Y:S01]  /*20c20*/  ISETP.GE.AND P2, PT, R8, R11.reuse, PT ;  /* 0x0000000b0800720c */ /* 0x080fe20003f46270 */
[----:B------:R-:W-:Y:S01]  /*20c30*/  IMAD.WIDE.U32 R4, R7, UR4, R4 ;  /* 0x0000000407047c25 */ /* 0x000fe2000f8e0004 */
[----:B------:R-:W-:Y:S01]  /*20c40*/  ISETP.GE.AND P1, PT, R3, R11, PT ;  /* 0x0000000b0300720c */ /* 0x000fe20003f26270 */
[----:B------:R-:W-:Y:S02]  /*20c50*/  ULDC.64 UR4, c[0x0][0xa80] ;  /* 0x0002a00000047ab9 */ /* 0x000fe40000000a00 */
[----:B------:R-:W-:Y:S01]  /*20c60*/  IMAD.IADD R3, R5, 0x1, R9 ;  /* 0x0000000105037824 */ /* 0x000fe200078e0209 */
[----:B------:R-:W-:Y:S01]  /*20c70*/  LEA R6, P3, R4, UR4, 0x1 ;  /* 0x0000000404067c11 */ /* 0x000fe2000f8608ff */
[----:B------:R-:W-:Y:S02]  /*20c80*/  VIADD R0, R8, 0x20 ;  /* 0x0000002008007836 */ /* 0x000fe40000000000 */
[----:B------:R-:W-:Y:S01]  /*20c90*/  IMAD.SHL.U32 R7, R10, 0x8, RZ ;  /* 0x000000080a077824 */ /* 0x000fe200078e00ff */
[----:B------:R-:W-:-:S02]  /*20ca0*/  LEA.HI.X R3, R4, UR5, R3, 0x1, P3 ;  /* 0x0000000504037c11 */ /* 0x000fc400098f0c03 */
[----:B------:R-:W-:Y:S01]  /*20cb0*/  ISETP.GE.AND P0, PT, R0, R11, PT ;  /* 0x0000000b0000720c */ /* 0x000fe20003f06270 */
[C---:B------:R-:W-:Y:S01]  /*20cc0*/  VIADD R13, R7.reuse, 0x40 ;  /* 0x00000040070d7836 */ /* 0x040fe20000000000 */
[----:B------:R2:W3:Y:S01]  /*20cd0*/  SHFL.IDX PT, R4, R6, RZ, 0x181f ;  /* 0x00181fff06047589 */ /* 0x0004e200000e0000 */
[----:B------:R-:W-:Y:S01]  /*20ce0*/  VIADD R9, R7, 0x80 ;  /* 0x0000008007097836 */ /* 0x000fe20000000000 */
[----:B------:R-:W-:Y:S02]  /*20cf0*/  SHF.R.S32.HI R12, RZ, 0x1f, R7 ;  /* 0x0000001fff0c7819 */ /* 0x000fe40000011407 */
[----:B------:R2:W4:Y:S01]  /*20d00*/  SHFL.IDX PT, R0, R3, RZ, 0x181f ;  /* 0x00181fff03007589 */ /* 0x00052200000e0000 */
[----:B------:R-:W-:Y:S02]  /*20d10*/  SHF.R.S32.HI R10, RZ, 0x1f, R13 ;  /* 0x0000001fff0a7819 */ /* 0x000fe4000001140d */
[----:B------:R-:W-:Y:S01]  /*20d20*/  SHF.R.S32.HI R14, RZ, 0x1f, R9 ;  /* 0x0000001fff0e7819 */ /* 0x000fe20000011409 */
[----:B------:R-:W-:Y:S06]  /*20d30*/  @P2 BRA `(.L_x_637) ;  /* 0x0000000000342947 */ /* 0x000fec0003800000 */
[----:B------:R-:W-:Y:S02]  /*20d40*/  ULDC UR4, c[0x0][0xac8] ;  /* 0x0002b20000047ab9 */ /* 0x000fe40000000800 */
[----:B------:R-:W-:Y:S02]  /*20d50*/  ISETP.GE.AND P4, PT, R7, UR4, PT ;  /* 0x0000000407007c0c */ /* 0x000fe4000bf86270 */
[----:B------:R-:W-:Y:S02]  /*20d60*/  ISETP.GE.AND P3, PT, R13, UR4, PT ;  /* 0x000000040d007c0c */ /* 0x000fe4000bf66270 */
[----:B------:R-:W-:-:S09]  /*20d70*/  ISETP.GE.AND P2, PT, R9, UR4, PT ;  /* 0x0000000409007c0c */ /* 0x000fd2000bf46270 */
[-C--:B---3--:R-:W-:Y:S02]  /*20d80*/  @!P4 LEA R20, P6, R7, R4.reuse, 0x1 ;  /* 0x000000040714c211 */ /* 0x088fe400078c08ff */
[----:B------:R-:W-:Y:S02]  /*20d90*/  @!P3 LEA R24, P5, R13, R4, 0x1 ;  /* 0x000000040d18b211 */ /* 0x000fe400078a08ff */
[----:B----4-:R-:W-:Y:S02]  /*20da0*/  @!P4 LEA.HI.X R21, R7, R0, R12, 0x1, P6 ;  /* 0x000000000715c211 */ /* 0x010fe400030f0c0c */
[----:B------:R-:W-:Y:S02]  /*20db0*/  @!P2 LEA R4, P6, R9, R4, 0x1 ;  /* 0x000000040904a211 */ /* 0x000fe400078c08ff */
[-C--:B------:R-:W-:Y:S01]  /*20dc0*/  @!P3 LEA.HI.X R25, R13, R0.reuse, R10, 0x1, P5 ;  /* 0x000000000d19b211 */ /* 0x080fe200028f0c0a */
[----:B------:R3:W-:Y:S01]  /*20dd0*/  @!P4 ST.E.128 desc[UR60][R20.64], RZ ;  /* 0x000000ff1400c985 */ /* 0x0007e2000c101d3c */
[----:B------:R-:W-:-:S03]  /*20de0*/  @!P2 LEA.HI.X R5, R9, R0, R14, 0x1, P6 ;  /* 0x000000000905a211 */ /* 0x000fc600030f0c0e */
[----:B------:R3:W-:Y:S04]  /*20df0*/  @!P3 ST.E.128 desc[UR60][R24.64], RZ ;  /* 0x000000ff1800b985 */ /* 0x0007e8000c101d3c */
[----:B------:R3:W-:Y:S02]  /*20e00*/  @!P2 ST.E.128 desc[UR60][R4.64], RZ ;  /* 0x000000ff0400a985 */ /* 0x0007e4000c101d3c */
.L_x_637:
[----:B------:R-:W-:Y:S05]  /*20e10*/  BSYNC B1 ;  /* 0x0000000000017941 */ /* 0x000fea0003800000 */
.L_x_636:
[----:B----4-:R4:W0:Y:S01]  /*20e20*/  SHFL.IDX PT, R0, R3, 0x1, 0x181f ;  /* 0x00381f0003007f89 */ /* 0x01082200000e0000 */
[----:B------:R-:W-:Y:S03]  /*20e30*/  BSSY B1, `(.L_x_638) ;  /* 0x0000010000017945 */ /* 0x000fe60003800000 */
[----:B---3--:R4:W3:Y:S01]  /*20e40*/  SHFL.IDX PT, R4, R6, 0x1, 0x181f ;  /* 0x00381f0006047f89 */ /* 0x0088e200000e0000 */
        /* <DEDUP_REMOVED lines=14> */
.L_x_639:
[----:B------:R-:W-:Y:S05]  /*20f30*/  BSYNC B1 ;  /* 0x0000000000017941 */ /* 0x000fea0003800000 */
.L_x_638:
[----:B0-----:R0:W0:Y:S01]  /*20f40*/  SHFL.IDX PT, R0, R3, 0x2, 0x181f ;  /* 0x00581f0003007f89 */ /* 0x00102200000e0000 */
[----:B------:R-:W-:Y:S03]  /*20f50*/  BSSY B1, `(.L_x_640) ;  /* 0x0000010000017945 */ /* 0x000fe60003800000 */
[----:B---3--:R3:W0:Y:S01]  /*20f60*/  SHFL.IDX PT, R4, R6, 0x2, 0x181f ;  /* 0x00581f0006047f89 */ /* 0x00862200000e0000 */
[----:B------:R-:W-:Y:S05]  /*20f70*/  @P1 BRA `(.L_x_641) ;  /* 0x0000000000341947 */ /* 0x000fea0003800000 */
[----:B------:R-:W-:Y:S02]  /*20f80*/  ULDC UR4, c[0x0][0xac8] ;  /* 0x0002b20000047ab9 */ /* 0x000fe40000000800 */
[----:B------:R-:W-:Y:S02]  /*20f90*/  ISETP.GE.AND P3, PT, R7, UR4, PT ;  /* 0x0000000407007c0c */ /* 0x000fe4000bf66270 */
[----:B------:R-:W-:Y:S02]  /*20fa0*/  ISETP.GE.AND P4, PT, R13, UR4, PT ;  /* 0x000000040d007c0c */ /* 0x000fe4000bf86270 */
[----:B------:R-:W-:-:S09]  /*20fb0*/  ISETP.GE.AND P5, PT, R9, UR4, PT ;  /* 0x0000000409007c0c */ /* 0x000fd2000bfa6270 */
[-C--:B0-----:R-:W-:Y:S02]  /*20fc0*/  @!P3 LEA R20, P0, R7, R4.reuse, 0x1 ;  /* 0x000000040714b211 */ /* 0x081fe400078008ff */
[-C--:B------:R-:W-:Y:S02]  /*20fd0*/  @!P4 LEA R24, P1, R13, R4.reuse, 0x1 ;  /* 0x000000040d18c211 */ /* 0x080fe400078208ff */
[----:B------:R-:W-:Y:S02]  /*20fe0*/  @!P5 LEA R4, P2, R9, R4, 0x1 ;  /* 0x000000040904d211 */ /* 0x000fe400078408ff */
[-C--:B------:R-:W-:Y:S02]  /*20ff0*/  @!P3 LEA.HI.X R21, R7, R0.reuse, R12, 0x1, P0 ;  /* 0x000000000715b211 */ /* 0x080fe400000f0c0c */
[-C--:B------:R-:W-:Y:S02]  /*21000*/  @!P4 LEA.HI.X R25, R13, R0.reuse, R10, 0x1, P1 ;  /* 0x000000000d19c211 */ /* 0x080fe400008f0c0a */
[----:B------:R-:W-:Y:S01]  /*21010*/  @!P5 LEA.HI.X R5, R9, R0, R14, 0x1, P2 ;  /* 0x000000000905d211 */ /* 0x000fe200010f0c0e */
[----:B------:R0:W-:Y:S04]  /*21020*/  @!P3 ST.E.128 desc[UR60][R20.64], RZ ;  /* 0x000000ff1400b985 */ /* 0x0001e8000c101d3c */
[----:B------:R0:W-:Y:S04]  /*21030*/  @!P4 ST.E.128 desc[UR60][R24.64], RZ ;  /* 0x000000ff1800c985 */ /* 0x0001e8000c101d3c */
[----:B------:R0:W-:Y:S02]  /*21040*/  @!P5 ST.E.128 desc[UR60][R4.64], RZ ;  /* 0x000000ff0400d985 */ /* 0x0001e4000c101d3c */
.L_x_641:
[----:B------:R-:W-:Y:S05]  /*21050*/  BSYNC B1 ;  /* 0x0000000000017941 */ /* 0x000fea0003800000 */
.L_x_640:
[----:B0-----:R-:W-:Y:S01]  /*21060*/  VIADD R0, R8, 0x60 ;  /* 0x0000006008007836 */ /* 0x001fe20000000000 */
[----:B--2-4-:R-:W0:Y:S04]  /*21070*/  SHFL.IDX PT, R3, R3, 0x3, 0x181f ;  /* 0x00781f0003037f89 */ /* 0x014e2800000e0000 */
[----:B------:R-:W-:Y:S01]  /*21080*/  ISETP.GE.AND P0, PT, R0, R11, PT ;  /* 0x0000000b0000720c */ /* 0x000fe20003f06270 */
[----:B------:R2:W4:-:S12]  /*21090*/  SHFL.IDX PT, R4, R6, 0x3, 0x181f ;  /* 0x00781f0006047f89 */ /* 0x00051800000e0000 */
[----:B--2---:R-:W-:Y:S05]  /*210a0*/  @P0 BRA `(.L_x_630) ;  /* 0x0000000000340947 */ /* 0x004fea0003800000 */
[----:B------:R-:W-:Y:S02]  /*210b0*/  ULDC UR4, c[0x0][0xac8] ;  /* 0x0002b20000047ab9 */ /* 0x000fe40000000800 */
[----:B------:R-:W-:Y:S02]  /*210c0*/  ISETP.GE.AND P3, PT, R7, UR4, PT ;  /* 0x0000000407007c0c */ /* 0x000fe4000bf66270 */
[----:B------:R-:W-:Y:S02]  /*210d0*/  ISETP.GE.AND P4, PT, R13, UR4, PT ;  /* 0x000000040d007c0c */ /* 0x000fe4000bf86270 */
[----:B------:R-:W-:-:S09]  /*210e0*/  ISETP.GE.AND P5, PT, R9, UR4, PT ;  /* 0x0000000409007c0c */ /* 0x000fd2000bfa6270 */
[-C--:B---34-:R-:W-:Y:S02]  /*210f0*/  @!P3 LEA R6, P0, R7, R4.reuse, 0x1 ;  /* 0x000000040706b211 */ /* 0x098fe400078008ff */
        /* <DEDUP_REMOVED lines=8> */
.L_x_630:
[----:B------:R-:W-:Y:S05]  /*21180*/  BSYNC B0 ;  /* 0x0000000000007941 */ /* 0x000fea0003800000 */
.L_x_620:
[----:B------:R-:W-:Y:S02]  /*21190*/  ULDC UR4, c[0x0][0xc3c] ;  /* 0x00030f0000047ab9 */ /* 0x000fe40000000800 */
[----:B-1----:R-:W-:-:S13]  /*211a0*/  ISETP.GE.AND P0, PT, R151, UR4, PT ;  /* 0x0000000497007c0c */ /* 0x002fda000bf06270 */
[----:B------:R-:W-:Y:S05]  /*211b0*/  @!P0 BRA `(.L_x_642) ;  /* 0xfffffe0000108947 */ /* 0x000fea000383ffff */
[----:B------:R-:W-:Y:S05]  /*211c0*/  BRA `(.L_x_430) ;  /* 0x0000008400487947 */ /* 0x000fea0003800000 */
.L_x_428:
[----:B------:R-:W-:-:S08]  /*211d0*/  NOP ;  /* 0x0000000000007918 */ /* 0x000fd00000000000 */
[----:B0-----:R-:W0:-:S00]  /*211e0*/  USETMAXREG.DEALLOC.CTAPOOL 0x18 ;  /* 0x00000018000079c8 */ /* 0x001e0000080e0500 */
[----:B0-----:R-:W2:Y:S01]  /*211f0*/  LDL.LU R2, [R1+0x10] ;  /* 0x0000100001027983 */ /* 0x001ea20000300800 */
[----:B------:R-:W-:Y:S01]  /*21200*/  LOP3.LUT R0, R0, 0x3, RZ, 0xc0, !PT ;  /* 0x0000000300007812 */ /* 0x000fe200078ec0ff */
[----:B------:R-:W-:-:S05]  /*21210*/  IMAD.MOV.U32 R7, RZ, RZ, RZ ;  /* 0x000000ffff077224 */ /* 0x000fca00078e00ff */
[----:B------:R-:W0:Y:S02]  /*21220*/  SHFL.IDX PT, R0, R0, RZ, 0x1f ;  /* 0x00001fff00007589 */ /* 0x000e2400000e0000 */
[----:B0-----:R-:W-:Y:S02]  /*21230*/  ISETP.NE.AND P0, PT, R0, RZ, PT ;  /* 0x000000ff0000720c */ /* 0x001fe40003f05270 */
[----:B--2---:R-:W-:-:S11]  /*21240*/  LOP3.LUT R2, R2, 0xfffffffd, RZ, 0xc0, !PT ;  /* 0xfffffffd02027812 */ /* 0x004fd600078ec0ff */
[----:B------:R-:W-:-:S05]  /*21250*/  @P0 LOP3.LUT R2, R2, 0x2, RZ, 0xfc, !PT ;  /* 0x0000000202020812 */ /* 0x000fca00078efcff */
[----:B------:R0:W-:Y:S01]  /*21260*/  STL [R1+0x10], R2 ;  /* 0x0000100201007387 */ /* 0x0001e20000100800 */
        /* <DEDUP_REMOVED lines=10> */
.L_x_643:
[----:B------:R-:W-:Y:S01]  /*21310*/  LOP3.LUT R0, R6, 0x1f, RZ, 0xc0, !PT ;  /* 0x0000001f06007812 */ /* 0x000fe200078ec0ff */
[----:B------:R-:W-:Y:S01]  /*21320*/  ULDC UR4, c[0x0][0xc3c] ;  /* 0x00030f0000047ab9 */ /* 0x000fe20000000800 */
[----:B------:R-:W-:Y:S01]  /*21330*/  IMAD.MOV.U32 R10, RZ, RZ, RZ ;  /* 0x000000ffff0a7224 */ /* 0x000fe200078e00ff */
[----:B------:R-:W1:Y:S01]  /*21340*/  S2UR UR6, SR_CTAID.X ;  /* 0x00000000000679c3 */ /* 0x000e620000002500 */
[----:B------:R-:W-:Y:S01]  /*21350*/  ISETP.NE.AND P0, PT, R0, 0x1f, PT ;  /* 0x0000001f0000780c */ /* 0x000fe20003f05270 */
[----:B------:R-:W-:-:S03]  /*21360*/  ULDC UR5, c[0x0][0xc38] ;  /* 0x00030e0000057ab9 */ /* 0x000fc60000000800 */
[----:B------:R-:W-:-:S13]  /*21370*/  ISETP.GE.OR P1, PT, R0, UR4, !P0 ;  /* 0x0000000400007c0c */ /* 0x000fda000c726670 */
[----:B0-----:R-:W0:Y:S08]  /*21380*/  @!P1 LDC.64 R2, c[0x0][0xc80] ;  /* 0x00032000ff029b82 */ /* 0x001e300000000a00 */
[----:B------:R-:W2:Y:S01]  /*21390*/  @!P1 LDC.64 R4, c[0x0][0xc78] ;  /* 0x00031e00ff049b82 */ /* 0x000ea20000000a00 */
[----:B0-----:R-:W-:-:S05]  /*213a0*/  @!P1 IMAD.WIDE.U32 R2, R0, 0x4, R2 ;  /* 0x0000000400029825 */ /* 0x001fca00078e0002 */
[----:B------:R2:W3:Y:S02]  /*213b0*/  @!P1 LDG.E R7, desc[UR60][R2.64] ;  /* 0x0000003c02079981 */ /* 0x0004e4000c1e1900 */
[----:B--2---:R-:W-:-:S05]  /*213c0*/  @!P1 IMAD.WIDE.U32 R2, R0, 0x4, R4 ;  /* 0x0000000400029825 */ /* 0x004fca00078e0004 */
[----:B------:R-:W3:Y:S01]  /*213d0*/  @!P1 LDG.E R10, desc[UR60][R2.64] ;  /* 0x0000003c020a9981 */ /* 0x000ee2000c1e1900 */
[C---:B------:R-:W-:Y:S01]  /*213e0*/  ISETP.NE.AND P1, PT, R0.reuse, RZ, PT ;  /* 0x000000ff0000720c */ /* 0x040fe20003f25270 */
[----:B------:R-:W-:Y:S01]  /*213f0*/  UMOV UR4, URZ ;  /* 0x0000003f00047c82 */ /* 0x000fe20008000000 */
[C---:B------:R-:W-:Y:S02]  /*21400*/  ISETP.GE.U32.AND P2, PT, R0.reuse, 0x2, PT ;  /* 0x000000020000780c */ /* 0x040fe40003f46070 */
[C---:B------:R-:W-:Y:S02]  /*21410*/  ISETP.GE.U32.AND P3, PT, R0.reuse, 0x4, PT ;  /* 0x000000040000780c */ /* 0x040fe40003f66070 */
[C---:B------:R-:W-:Y:S02]  /*21420*/  ISETP.GE.U32.AND P4, PT, R0.reuse, 0x8, PT ;  /* 0x000000080000780c */ /* 0x040fe40003f86070 */
[----:B------:R-:W-:Y:S01]  /*21430*/  ISETP.GE.U32.AND P5, PT, R0, 0x10, PT ;  /* 0x000000100000780c */ /* 0x000fe20003fa6070 */
[----:B---3--:R-:W-:-:S05]  /*21440*/  IMAD R4, R7, R10, RZ ;  /* 0x0000000a07047224 */ /* 0x008fca00078e02ff */
        /* <DEDUP_REMOVED lines=17> */
[----:B------:R-:W-:Y:S01]  /*21560*/  IMAD.MOV.U32 R11, RZ, RZ, R8 ;  /* 0x000000ffff0b7224 */ /* 0x000fe200078e0008 */
[----:B-1----:R-:W-:-:S13]  /*21570*/  ISETP.GT.AND P6, PT, R8, UR6, PT ;  /* 0x0000000608007c0c */ /* 0x002fda000bfc4270 */
[----:B------:R-:W-:Y:S05]  /*21580*/  @P6 BRA `(.L_x_645) ;  /* 0x0000000000a46947 */ /* 0x000fea0003800000 */
[----:B------:R-:W-:Y:S01]  /*21590*/  IMAD.MOV.U32 R8, RZ, RZ, R11 ;  /* 0x000000ffff087224 */ /* 0x000fe200078e000b */
[----:B------:R-:W-:Y:S01]  /*215a0*/  UMOV UR4, URZ ;  /* 0x0000003f00047c82 */ /* 0x000fe20008000000 */
[----:B------:R-:W-:-:S05]  /*215b0*/  ULDC UR5, c[0x0][0xc38] ;  /* 0x00030e0000057ab9 */ /* 0x000fca0000000800 */
.L_x_647:
[----:B------:R-:W0:Y:S01]  /*215c0*/  LDC R2, c[0x0][0xc3c] ;  /* 0x00030f00ff027b82 */ /* 0x000e220000000800 */
[----:B------:R-:W-:Y:S01]  /*215d0*/  ULDC UR7, c[0x0][0xc3c] ;  /* 0x00030f0000077ab9 */ /* 0x000fe20000000800 */
[----:B------:R-:W-:Y:S01]  /*215e0*/  UIADD3 UR4, UR4, 0x1f, URZ ;  /* 0x0000001f04047890 */ /* 0x000fe2000fffe03f */
[----:B------:R-:W-:-:S05]  /*215f0*/  IMAD.U32 R3, RZ, RZ, UR7 ;  /* 0x00000007ff037e24 */ /* 0x000fca000f8e00ff */
[----:B------:R1:W-:Y:S01]  /*21600*/  STL [R1+0xc], R3 ;  /* 0x00000c0301007387 */ /* 0x0003e20000100800 */
[----:B0-----:R-:W-:-:S13]  /*21610*/  ISETP.LE.AND P6, PT, R2, UR4, PT ;  /* 0x0000000402007c0c */ /* 0x001fda000bfc3270 */
[----:B-1----:R-:W-:Y:S05]  /*21620*/  @P6 BRA `(.L_x_646) ;  /* 0x0000000400a46947 */ /* 0x002fea0003800000 */
[----:B------:R-:W-:Y:S02]  /*21630*/  VIADD R9, R0, UR4 ;  /* 0x0000000400097c36 */ /* 0x000fe40008000000 */
[----:B------:R-:W-:-:S03]  /*21640*/  IMAD.MOV.U32 R7, RZ, RZ, RZ ;  /* 0x000000ffff077224 */ /* 0x000fc600078e00ff */
[----:B------:R-:W-:-:S13]  /*21650*/  ISETP.GE.OR P6, PT, R9, R2, !P0 ;  /* 0x000000020900720c */ /* 0x000fda00047c6670 */
[----:B------:R-:W0:Y:S08]  /*21660*/  @!P6 LDC.64 R2, c[0x0][0xc80] ;  /* 0x00032000ff02eb82 */ /* 0x000e300000000a00 */
[----:B------:R-:W1:Y:S01]  /*21670*/  @!P6 LDC.64 R4, c[0x0][0xc78] ;  /* 0x00031e00ff04eb82 */ /* 0x000e620000000a00 */
[----:B------:R-:W-:Y:S02]  /*21680*/  IMAD.MOV.U32 R10, RZ, RZ, RZ ;  /* 0x000000ffff0a7224 */ /* 0x000fe400078e00ff */
[----:B0-----:R-:W-:-:S05]  /*21690*/  @!P6 IMAD.WIDE R2, R9, 0x4, R2 ;  /* 0x000000040902e825 */ /* 0x001fca00078e0202 */
[----:B------:R1:W2:Y:S02]  /*216a0*/  @!P6 LDG.E R7, desc[UR60][R2.64] ;  /* 0x0000003c0207e981 */ /* 0x0002a4000c1e1900 */
[----:B-1----:R-:W-:-:S05]  /*216b0*/  @!P6 IMAD.WIDE R2, R9, 0x4, R4 ;  /* 0x000000040902e825 */ /* 0x002fca00078e0204 */
        /* <DEDUP_REMOVED lines=22> */
.L_x_645:
        /* <DEDUP_REMOVED lines=20> */
.L_x_648:
[----:B-1----:R-:W-:Y:S01]  /*21960*/  IMAD R10, R14, UR5, R11 ;  /* 0x000000050e0a7c24 */ /* 0x002fe2000f8e020b */
[----:B------:R-:W1:Y:S01]  /*21970*/  MUFU.RCP R12, R12 ;  /* 0x0000000c000c7308 */ /* 0x000e620000001000 */
[----:B------:R-:W-:Y:S02]  /*21980*/  IMAD R11, R16, R5, RZ ;  /* 0x00000005100b7224 */ /* 0x000fe400078e02ff */
[----:B0-----:R-:W-:Y:S01]  /*21990*/  IMAD.MOV.U32 R2, RZ, RZ, RZ ;  /* 0x000000ffff027224 */ /* 0x001fe200078e00ff */
[----:B------:R0:W-:Y:S03]  /*219a0*/  STL [R1], R10 ;  /* 0x0000000a01007387 */ /* 0x0001e60000100800 */
[----:B------:R-:W-:Y:S01]  /*219b0*/  IMAD.HI.U32 R2, R3, R11, R2 ;  /* 0x0000000b03027227 */ /* 0x000fe200078e0002 */
[----:B------:R-:W-:-:S05]  /*219c0*/  IABS R11, R7 ;  /* 0x00000007000b7213 */ /* 0x000fca0000000000 */
[----:B------:R-:W-:Y:S01]  /*219d0*/  IMAD.MOV R14, RZ, RZ, -R11 ;  /* 0x000000ffff0e7224 */ /* 0x000fe200078e0a0b */
[----:B0-----:R-:W-:-:S04]  /*219e0*/  IADD3 R10, -R10, UR6, RZ ;  /* 0x000000060a0a7c10 */ /* 0x001fc8000fffe1ff */
[----:B------:R-:W-:-:S05]  /*219f0*/  IABS R3, R10 ;  /* 0x0000000a00037213 */ /* 0x000fca0000000000 */
[----:B------:R-:W-:-:S04]  /*21a00*/  IMAD.HI.U32 R11, R2, R3, RZ ;  /* 0x00000003020b7227 */ /* 0x000fc800078e00ff */
[----:B------:R-:W-:Y:S02]  /*21a10*/  IMAD R2, R11, R14, R3 ;  /* 0x0000000e0b027224 */ /* 0x000fe400078e0203 */
[----:B-1----:R-:W-:-:S03]  /*21a20*/  VIADD R3, R12, 0xffffffe ;  /* 0x0ffffffe0c037836 */ /* 0x002fc60000000000 */
[----:B------:R-:W-:-:S03]  /*21a30*/  ISETP.GT.U32.AND P1, PT, R5, R2, PT ;  /* 0x000000020500720c */ /* 0x000fc60003f24070 */
[----:B------:R-:W0:Y:S10]  /*21a40*/  F2I.FTZ.U32.TRUNC.NTZ R3, R3 ;  /* 0x0000000300037305 */ /* 0x000e34000021f000 */
[----:B------:R-:W-:-:S02]  /*21a50*/  @!P1 IMAD.IADD R2, R2, 0x1, -R5 ;  /* 0x0000000102029824 */ /* 0x000fc400078e0a05 */
[----:B------:R-:W-:Y:S01]  /*21a60*/  @!P1 VIADD R11, R11, 0x1 ;  /* 0x000000010b0b9836 */ /* 0x000fe20000000000 */
[----:B------:R-:W-:Y:S02]  /*21a70*/  ISETP.NE.AND P1, PT, R7, RZ, PT ;  /* 0x000000ff0700720c */ /* 0x000fe40003f25270 */
[----:B------:R-:W-:Y:S01]  /*21a80*/  ISETP.GE.U32.AND P0, PT, R2, R5, PT ;  /* 0x000000050200720c */ /* 0x000fe20003f06070 */
[----:B0-----:R-:W-:Y:S02]  /*21a90*/  IMAD.MOV R5, RZ, RZ, -R3 ;  /* 0x000000ffff057224 */ /* 0x001fe400078e0a03 */
[----:B------:R-:W-:Y:S02]  /*21aa0*/  IMAD.MOV.U32 R2, RZ, RZ, RZ ;  /* 0x000000ffff027224 */ /* 0x000fe400078e00ff */
[----:B------:R-:W-:-:S04]  /*21ab0*/  IMAD R5, R5, R8, RZ ;  /* 0x0000000805057224 */ /* 0x000fc800078e02ff */
[----:B------:R-:W-:Y:S01]  /*21ac0*/  IMAD.HI.U32 R5, R3, R5, R2 ;  /* 0x0000000503057227 */ /* 0x000fe200078e0002 */
[----:B------:R-:W-:Y:S02]  /*21ad0*/  LOP3.LUT R2, R10, R7, RZ, 0x3c, !PT ;  /* 0x000000070a027212 */ /* 0x000fe400078e3cff */
[----:B------:R-:W-:Y:S01]  /*21ae0*/  IABS R3, R9 ;  /* 0x0000000900037213 */ /* 0x000fe20000000000 */
[----:B------:R-:W-:Y:S01]  /*21af0*/  @P0 VIADD R11, R11, 0x1 ;  /* 0x000000010b0b0836 */ /* 0x000fe20000000000 */
[----:B------:R-:W-:-:S03]  /*21b00*/  ISETP.GE.AND P2, PT, R2, RZ, PT ;  /* 0x000000ff0200720c */ /* 0x000fc60003f46270 */
[----:B------:R-:W-:-:S10]  /*21b10*/  IMAD.MOV R3, RZ, RZ, -R3 ;  /* 0x000000ffff037224 */ /* 0x000fd400078e0a03 */
[----:B------:R-:W-:Y:S01]  /*21b20*/  @!P2 IMAD.MOV R11, RZ, RZ, -R11 ;  /* 0x000000ffff0ba224 */ /* 0x000fe200078e0a0b */
[----:B------:R-:W-:-:S04]  /*21b30*/  @!P1 LOP3.LUT R11, RZ, R7, RZ, 0x33, !PT ;  /* 0x00000007ff0b9212 */ /* 0x000fc800078e33ff */
[-C--:B------:R-:W-:Y:S01]  /*21b40*/  IABS R2, R11.reuse ;  /* 0x0000000b00027213 */ /* 0x080fe20000000000 */
[----:B------:R-:W-:-:S04]  /*21b50*/  IMAD R7, R7, R11, RZ ;  /* 0x0000000b07077224 */ /* 0x000fc800078e02ff */
[----:B------:R-:W-:-:S04]  /*21b60*/  IMAD.HI.U32 R5, R5, R2, RZ ;  /* 0x0000000205057227 */ /* 0x000fc800078e00ff */
[----:B------:R-:W-:Y:S01]  /*21b70*/  IMAD R3, R5, R3, R2 ;  /* 0x0000000305037224 */ /* 0x000fe200078e0202 */
[----:B------:R-:W-:-:S04]  /*21b80*/  LOP3.LUT R2, R11, R9, RZ, 0x3c, !PT ;  /* 0x000000090b027212 */ /* 0x000fc800078e3cff */
[----:B------:R-:W-:Y:S02]  /*21b90*/  ISETP.GT.U32.AND P1, PT, R8, R3, PT ;  /* 0x000000030800720c */ /* 0x000fe40003f24070 */
[----:B------:R-:W-:-:S11]  /*21ba0*/  ISETP.GE.AND P2, PT, R2, RZ, PT ;  /* 0x000000ff0200720c */ /* 0x000fd60003f46270 */
[----:B------:R-:W-:Y:S02]  /*21bb0*/  @!P1 IMAD.IADD R3, R3, 0x1, -R8 ;  /* 0x0000000103039824 */ /* 0x000fe400078e0a08 */
[----:B------:R-:W-:Y:S01]  /*21bc0*/  @!P1 VIADD R5, R5, 0x1 ;  /* 0x0000000105059836 */ /* 0x000fe20000000000 */
[----:B------:R-:W-:Y:S02]  /*21bd0*/  ISETP.NE.AND P1, PT, R9, RZ, PT ;  /* 0x000000ff0900720c */ /* 0x000fe40003f25270 */
[----:B------:R-:W-:-:S13]  /*21be0*/  ISETP.GE.U32.AND P0, PT, R3, R8, PT ;  /* 0x000000080300720c */ /* 0x000fda0003f06070 */
[----:B------:R-:W-:-:S04]  /*21bf0*/  @P0 VIADD R5, R5, 0x1 ;  /* 0x0000000105050836 */ /* 0x000fc80000000000 */
[----:B------:R-:W-:Y:S01]  /*21c00*/  @!P2 IMAD.MOV R5, RZ, RZ, -R5 ;  /* 0x000000ffff05a224 */ /* 0x000fe200078e0a05 */
[----:B------:R-:W-:-:S05]  /*21c10*/  @!P1 LOP3.LUT R5, RZ, R9, RZ, 0x33, !PT ;  /* 0x00000009ff059212 */ /* 0x000fca00078e33ff */
[----:B------:R-:W-:-:S04]  /*21c20*/  IMAD.MOV R2, RZ, RZ, -R5 ;  /* 0x000000ffff027224 */ /* 0x000fc800078e0a05 */
[C---:B------:R-:W-:Y:S02]  /*21c30*/  IMAD R11, R9.reuse, R2, R11 ;  /* 0x00000002090b7224 */ /* 0x040fe400078e020b */
[----:B------:R-:W-:Y:S02]  /*21c40*/  IMAD R2, R9, 0x1000000, R5 ;  /* 0x0100000009027824 */ /* 0x000fe400078e0205 */
[----:B------:R-:W-:Y:S02]  /*21c50*/  IMAD.IADD R5, R10, 0x1, -R7 ;  /* 0x000000010a057824 */ /* 0x000fe400078e0a07 */
[----:B------:R-:W-:Y:S02]  /*21c60*/  IMAD R3, R11, 0x10000, R2 ;  /* 0x000100000b037824 */ /* 0x000fe400078e0202 */
[----:B------:R-:W-:Y:S01]  /*21c70*/  VIADD R2, R4, UR4 ;  /* 0x0000000404027c36 */ /* 0x000fe20008000000 */
[----:B------:R1:W-:Y:S04]  /*21c80*/  STL [R1+0x4], R5 ;  /* 0x0000040501007387 */ /* 0x0003e80000100800 */
[----:B------:R1:W-:Y:S04]  /*21c90*/  STL [R1+0xc], R2 ;  /* 0x00000c0201007387 */ /* 0x0003e80000100800 */
[----:B------:R1:W-:Y:S01]  /*21ca0*/  STL [R1+0x8], R3 ;  /* 0x0000080301007387 */ /* 0x0003e20000100800 */
[----:B------:R-:W-:Y:S05]  /*21cb0*/  BRA `(.L_x_649) ;  /* 0x0000000000107947 */ /* 0x000fea0003800000 */
.L_x_646:
[----:B------:R-:W-:Y:S01]  /*21cc0*/  IMAD.U32 R2, RZ, RZ, UR6 ;  /* 0x00000006ff027e24 */ /* 0x000fe2000f8e00ff */
[----:B------:R0:W-:Y:S04]  /*21cd0*/  STL [R1+0x4], RZ ;  /* 0x000004ff01007387 */ /* 0x0001e80000100800 */
[----:B------:R0:W-:Y:S04]  /*21ce0*/  STL [R1+0x8], RZ ;  /* 0x000008ff01007387 */ /* 0x0001e80000100800 */
[----:B------:R0:W-:Y:S02]  /*21cf0*/  STL [R1], R2 ;  /* 0x0000000201007387 */ /* 0x0001e40000100800 */
.L_x_649:
[----:B------:R-:W2:Y:S04]  /*21d00*/  LDL R8, [R1] ;  /* 0x0000000001087983 */ /* 0x000ea80000100800 */
[----:B------:R-:W2:Y:S04]  /*21d10*/  LDL R9, [R1+0x4] ;  /* 0x0000040001097983 */ /* 0x000ea80000100800 */
[----:B------:R-:W2:Y:S04]  /*21d20*/  LDL R10, [R1+0x8] ;  /* 0x00000800010a7983 */ /* 0x000ea80000100800 */
[----:B------:R-:W2:Y:S01]  /*21d30*/  LDL R11, [R1+0xc] ;  /* 0x00000c00010b7983 */ /* 0x000ea20000100800 */
[----:B------:R-:W-:-:S13]  /*21d40*/  ISETP.NE.AND P0, PT, R0, RZ, PT ;  /* 0x000000ff0000720c */ /* 0x000fda0003f05270 */
[----:B-1----:R-:W1:Y:S01]  /*21d50*/  @!P0 S2R R3, SR_CgaCtaId ;  /* 0x0000000000038919 */ /* 0x002e620000008800 */
[----:B------:R-:W-:-:S04]  /*21d60*/  @!P0 MOV R0, 0x400 ;  /* 0x0000040000008802 */ /* 0x000fc80000000f00 */
[----:B-1----:R-:W-:-:S05]  /*21d70*/  @!P0 LEA R0, R3, R0, 0x18 ;  /* 0x0000000003008211 */ /* 0x002fca00078ec0ff */
[----:B--2---:R2:W-:Y:S01]  /*21d80*/  @!P0 STS.128 [R0+0x368d0], R8 ;  /* 0x0368d00800008388 */ /* 0x0045e20000000c00 */
[----:B------:R-:W-:Y:S06]  /*21d90*/  BAR.ARV 0x5, 0x180 ;  /* 0x0146000000007b1d */ /* 0x000fec0000002000 */
.L_x_644:
[----:B--2---:R-:W2:Y:S01]  /*21da0*/  LDL R0, [R1+0xc] ;  /* 0x00000c0001007983 */ /* 0x004ea20000100800 */
[----:B------:R-:W-:Y:S01]  /*21db0*/  ULDC UR4, c[0x0][0xc3c] ;  /* 0x00030f0000047ab9 */ /* 0x000fe20000000800 */
[----:B------:R-:W-:Y:S01]  /*21dc0*/  IMAD.MOV.U32 R19, RZ, RZ, RZ ;  /* 0x000000ffff137224 */ /* 0x000fe200078e00ff */
[----:B--2---:R-:W-:Y:S01]  /*21dd0*/  ISETP.GE.AND P0, PT, R0, UR4, PT ;  /* 0x0000000400007c0c */ /* 0x004fe2000bf06270 */
[----:B------:R-:W-:-:S05]  /*21de0*/  IMAD.MOV.U32 R0, RZ, RZ, 0x1 ;  /* 0x00000001ff007424 */ /* 0x000fca00078e00ff */
[----:B------:R2:W-:Y:S04]  /*21df0*/  STL [R1+0x18], R0 ;  /* 0x0000180001007387 */ /* 0x0005e80000100800 */
[----:B------:R2:W-:Y:S03]  /*21e00*/  STL [R1+0x64], RZ ;  /* 0x000064ff01007387 */ /* 0x0005e60000100800 */
[----:B------:R-:W-:Y:S05]  /*21e10*/  @P0 BRA `(.L_x_650) ;  /* 0x0000007400540947 */ /* 0x000fea0003800000 */
[----:B------:R-:W3:Y:S01]  /*21e20*/  S2UR UR5, SR_CgaCtaId ;  /* 0x00000000000579c3 */ /* 0x000ee20000008800 */
[C---:B--2---:R-:W-:Y:S01]  /*21e30*/  IMAD.SHL.U32 R0, R6.reuse, 0x8, RZ ;  /* 0x0000000806007824 */ /* 0x044fe200078e00ff */
[----:B------:R-:W-:Y:S01]  /*21e40*/  LOP3.LUT R4, R6, 0x7f, RZ, 0xc0, !PT ;  /* 0x0000007f06047812 */ /* 0x000fe200078ec0ff */
[----:B------:R-:W-:Y:S01]  /*21e50*/  UMOV UR4, 0x400 ;  /* 0x0000040000047882 */ /* 0x000fe20000000000 */
[----:B------:R-:W-:Y:S01]  /*21e60*/  BSSY B8, `(.L_x_650) ;  /* 0x0000750000087945 */ /* 0x000fe20003800000 */
[----:B------:R-:W-:Y:S01]  /*21e70*/  IMAD.MOV.U32 R19, RZ, RZ, RZ ;  /* 0x000000ffff137224 */ /* 0x000fe200078e00ff */
[----:B------:R-:W-:Y:S01]  /*21e80*/  LOP3.LUT R3, R0, 0x1f8, RZ, 0xc0, !PT ;  /* 0x000001f800037812 */ /* 0x000fe200078ec0ff */
[----:B0-----:R-:W-:Y:S01]  /*21e90*/  IMAD.SHL.U32 R2, R4, 0x8, RZ ;  /* 0x0000000804027824 */ /* 0x001fe200078e00ff */
[----:B------:R-:W-:Y:S01]  /*21ea0*/  LOP3.LUT R0, R0, 0x38, RZ, 0xc0, !PT ;  /* 0x0000003800007812 */ /* 0x000fe200078ec0ff */
[----:B------:R-:W-:Y:S01]  /*21eb0*/  ULDC.64 UR36, c[0x0][0x198] ;  /* 0x0000660000247ab9 */ /* 0x000fe20000000a00 */
[----:B------:R-:W-:Y:S01]  /*21ec0*/  LOP3.LUT R3, R3, 0x38, R6, 0x78, !PT ;  /* 0x0000003803037812 */ /* 0x000fe200078e7806 */
[----:B------:R-:W-:Y:S01]  /*21ed0*/  IMAD.SHL.U32 R6, R6, 0x10, RZ ;  /* 0x0000001006067824 */ /* 0x000fe200078e00ff */
[----:B------:R-:W-:-:S02]  /*21ee0*/  ULDC UR38, c[0x0][0xc] ;  /* 0x0000030000267ab9 */ /* 0x000fc40000000800 */
[----:B------:R-:W-:Y:S02]  /*21ef0*/  LOP3.LUT R3, R3, 0x200, R2, 0xf8, !PT ;  /* 0x0000020003037812 */ /* 0x000fe400078ef802 */
[----:B------:R-:W-:-:S04]  /*21f00*/  SHF.R.U32.HI R2, RZ, 0x3, R4 ;  /* 0x00000003ff027819 */ /* 0x000fc80000011604 */
[----:B------:R-:W-:Y:S01]  /*21f10*/  LOP3.LUT R4, R2, 0x70, R6, 0xf8, !PT ;  /* 0x0000007002047812 */ /* 0x000fe200078ef806 */
[----:B------:R-:W-:Y:S01]  /*21f20*/  IMAD.MOV.U32 R2, RZ, RZ, 0x1 ;  /* 0x00000001ff027424 */ /* 0x000fe200078e00ff */
[----:B---3--:R-:W-:-:S06]  /*21f30*/  ULEA UR4, UR5, UR4, 0x18 ;  /* 0x0000000405047291 */ /* 0x008fcc000f8ec03f */
[----:B------:R-:W-:-:S04]  /*21f40*/  IMAD.U32 R18, RZ, RZ, UR4 ;  /* 0x00000004ff127e24 */ /* 0x000fc8000f8e00ff */
[----:B------:R-:W-:-:S05]  /*21f50*/  IMAD R3, R3, 0x2, R18 ;  /* 0x0000000203037824 */ /* 0x000fca00078e0212 */
[----:B------:R0:W-:Y:S04]  /*21f60*/  STL [R1+0x2c], R3 ;  /* 0x00002c0301007387 */ /* 0x0001e80000100800 */
[----:B------:R-:W-:Y:S04]  /*21f70*/  STL [R1+0x64], RZ ;  /* 0x000064ff01007387 */ /* 0x000fe80000100800 */
[----:B------:R2:W-:Y:S01]  /*21f80*/  STL [R1+0x24], R2 ;  /* 0x0000240201007387 */ /* 0x0005e20000100800 */
[----:B0-----:R-:W-:-:S03]  /*21f90*/  IMAD.MOV.U32 R3, RZ, RZ, 0x1 ;  /* 0x00000001ff037424 */ /* 0x001fc600078e00ff */
[----:B------:R0:W-:Y:S04]  /*21fa0*/  STL [R1+0x20], RZ ;  /* 0x000020ff01007387 */ /* 0x0001e80000100800 */
[----:B------:R0:W-:Y:S01]  /*21fb0*/  STL [R1+0x18], R3 ;  /* 0x0000180301007387 */ /* 0x0001e20000100800 */
[C---:B--2---:R-:W-:Y:S02]  /*21fc0*/  LOP3.LUT R2, R0.reuse, 0x40, RZ, 0xfc, !PT ;  /* 0x0000004000027812 */ /* 0x044fe400078efcff */
[----:B------:R-:W-:-:S07]  /*21fd0*/  LOP3.LUT R0, R0, 0x80, RZ, 0xfc, !PT ;  /* 0x0000008000007812 */ /* 0x000fce00078efcff */
.L_x_798:
[----:B------:R-:W2:Y:S01]  /*21fe0*/  LDL R0, [R1+0xc] ;  /* 0x00000c0001007983 */ /* 0x000ea20000100800 */
[----:B0-----:R-:W2:Y:S01]  /*21ff0*/  LDC.64 R2, c[0x0][0xc88] ;  /* 0x00032200ff027b82 */ /* 0x001ea20000000a00 */
[----:B------:R-:W-:Y:S05]  /*22000*/  YIELD ;  /* 0x0000000000007946 */ /* 0x000fea0003800000 */
[----:B------:R-:W-:Y:S01]  /*22010*/  ULDC.64 UR4, c[0x0][0xa28] ;  /* 0x00028a0000047ab9 */ /* 0x000fe20000000a00 */
[----:B-1----:R-:W-:Y:S01]  /*22020*/  IMAD.MOV.U32 R8, RZ, RZ, RZ ;  /* 0x000000ffff087224 */ /* 0x002fe200078e00ff */
[----:B------:R-:W-:Y:S01]  /*22030*/  ISETP.NE.U32.AND P0, PT, RZ, UR4, PT ;  /* 0x00000004ff007c0c */ /* 0x000fe2000bf05070 */
[----:B------:R-:W-:Y:S01]  /*22040*/  ULDC.64 UR10, c[0x0][0xa18] ;  /* 0x00028600000a7ab9 */ /* 0x000fe20000000a00 */
[----:B------:R-:W-:Y:S01]  /*22050*/  ULDC.64 UR8, c[0x0][0xa10] ;  /* 0x0002840000087ab9 */ /* 0x000fe20000000a00 */
[----:B------:R-:W-:Y:S01]  /*22060*/  ULDC.64 UR6, c[0x0][0xa08] ;  /* 0x0002820000067ab9 */ /* 0x000fe20000000a00 */
[----:B--2---:R-:W-:-:S05]  /*22070*/  IMAD.WIDE R2, R0, 0x4, R2 ;  /* 0x0000000400027825 */ /* 0x004fca00078e0202 */
[----:B------:R-:W2:Y:S01]  /*22080*/  LDG.E R15, desc[UR60][R2.64] ;  /* 0x0000003c020f7981 */ /* 0x000ea2000c1e1900 */
[----:B------:R-:W-:Y:S01]  /*22090*/  ISETP.NE.AND.EX P0, PT, RZ, UR5, PT, P0 ;  /* 0x00000005ff007c0c */ /* 0x000fe2000bf05300 */
[----:B------:R-:W-:Y:S01]  /*220a0*/  IMAD.MOV.U32 R0, RZ, RZ, RZ ;  /* 0x000000ffff007224 */ /* 0x000fe200078e00ff */
        /* <DEDUP_REMOVED lines=10> */
[----:B------:R-:W-:Y:S02]  /*22150*/  ISETP.NE.AND.EX P1, PT, RZ, UR5, PT, P1 ;  /* 0x00000005ff007c0c */ /* 0x000fe4000bf25310 */
[----:B------:R-:W-:Y:S02]  /*22160*/  CS2R R10, SRZ ;  /* 0x00000000000a7805 */ /* 0x000fe4000001ff00 */
[----:B------:R-:W-:Y:S01]  /*22170*/  ISETP.NE.U32.AND P3, PT, RZ, UR10, PT ;  /* 0x0000000aff007c0c */ /* 0x000fe2000bf65070 */
[----:B------:R-:W-:Y:S01]  /*22180*/  STL [R1+0x28], R14 ;  /* 0x0000280e01007387 */ /* 0x000fe20000100800 */
[----:B------:R-:W-:Y:S02]  /*22190*/  ISETP.NE.U32.AND P0, PT, RZ, UR6, PT ;  /* 0x00000006ff007c0c */ /* 0x000fe4000bf05070 */
[----:B------:R-:W-:Y:S01]  /*221a0*/  ISETP.NE.U32.AND P2, PT, RZ, UR8, PT ;  /* 0x00000008ff007c0c */ /* 0x000fe2000bf45070 */
[----:B------:R-:W-:Y:S01]  /*221b0*/  STL [R1+0x38], R13 ;  /* 0x0000380d01007387 */ /* 0x000fe20000100800 */
[----:B------:R-:W-:-:S02]  /*221c0*/  IADD3 R6, P5, R14, UR6, RZ ;  /* 0x000000060e067c10 */ /* 0x000fc4000ffbe0ff */
[C---:B-1----:R-:W-:Y:S02]  /*221d0*/  IADD3 R2, P4, R14.reuse, UR4, RZ ;  /* 0x000000040e027c10 */ /* 0x042fe4000ff9e0ff */
[----:B------:R-:W-:Y:S02]  /*221e0*/  ISETP.NE.AND.EX P3, PT, RZ, UR11, PT, P3 ;  /* 0x0000000bff007c0c */ /* 0x000fe4000bf65330 */
[C---:B------:R-:W-:Y:S02]  /*221f0*/  IADD3.X R3, R13.reuse, UR5, RZ, P4, !PT ;  /* 0x000000050d037c10 */ /* 0x040fe4000a7fe4ff */
[----:B0-----:R-:W-:Y:S02]  /*22200*/  IADD3 R4, P4, R14, UR8, RZ ;  /* 0x000000080e047c10 */ /* 0x001fe4000ff9e0ff */
[----:B------:R-:W-:Y:S01]  /*22210*/  ISETP.NE.AND.EX P0, PT, RZ, UR7, PT, P0 ;  /* 0x00000007ff007c0c */ /* 0x000fe2000bf05300 */
[----:B------:R-:W2:Y:S01]  /*22220*/  @P1 LDG.E R8, desc[UR60][R2.64] ;  /* 0x0000003c02081981 */ /* 0x000ea2000c1e1900 */
[C---:B------:R-:W-:Y:S01]  /*22230*/  IADD3.X R5, R13.reuse, UR9, RZ, P4, !PT ;  /* 0x000000090d057c10 */ /* 0x040fe2000a7fe4ff */
[----:B------:R-:W-:Y:S01]  /*22240*/  ULDC UR4, c[0x0][0x288] ;  /* 0x0000a20000047ab9 */ /* 0x000fe20000000800 */
[----:B------:R-:W-:Y:S01]  /*22250*/  ISETP.NE.AND.EX P2, PT, RZ, UR9, PT, P2 ;  /* 0x00000009ff007c0c */ /* 0x000fe2000bf45320 */
[----:B------:R-:W-:Y:S01]  /*22260*/  IMAD.U32 R12, RZ, RZ, UR4 ;  /* 0x00000004ff0c7e24 */ /* 0x000fe2000f8e00ff */
[----:B------:R-:W-:Y:S01]  /*22270*/  IADD3.X R7, R13, UR7, RZ, P5, !PT ;  /* 0x000000070d077c10 */ /* 0x000fe2000affe4ff */
[----:B------:R-:W-:-:S06]  /*22280*/  ULDC.64 UR4, c[0x0][0x418] ;  /* 0x0001060000047ab9 */ /* 0x000fcc0000000a00 */
[----:B------:R-:W5:Y:S04]  /*22290*/  @P0 LDG.E R11, desc[UR60][R6.64] ;  /* 0x0000003c060b0981 */ /* 0x000f68000c1e1900 */
        /* <DEDUP_REMOVED lines=10> */
[----:B------:R-:W-:-:S03]  /*22340*/  UIMAD UR4, UR4, UR5, URZ ;  /* 0x00000005040472a4 */ /* 0x000fc6000f8e023f */
[----:B------:R-:W-:Y:S02]  /*22350*/  ULDC UR5, c[0x0][0x348] ;  /* 0x0000d20000057ab9 */ /* 0x000fe40000000800 */
[----:B0-----:R-:W-:Y:S02]  /*22360*/  IMAD.U32 R9, RZ, RZ, UR5 ;  /* 0x00000005ff097e24 */ /* 0x001fe4000f8e00ff */
[----:B------:R-:W-:Y:S01]  /*22370*/  IMAD.U32 R8, RZ, RZ, UR4 ;  /* 0x00000004ff087e24 */ /* 0x000fe2000f8e00ff */
[----:B--2---:R0:W-:Y:S01]  /*22380*/  STL [R1+0x5c], R12 ;  /* 0x00005c0c01007387 */ /* 0x0041e20000100800 */
[----:B------:R-:W-:Y:S05]  /*22390*/  @P3 BRA `(.L_x_651) ;  /* 0x0000000000143947 */ /* 0x000fea0003800000 */
[----:B------:R-:W-:Y:S05]  /*223a0*/  @!P1 BRA `(.L_x_651) ;  /* 0x0000000000109947 */ /* 0x000fea0003800000 */
[----:B0-----:R-:W2:Y:S04]  /*223b0*/  LDG.E R12, desc[UR60][R2.64] ;  /* 0x0000003c020c7981 */ /* 0x001ea8000c1e1900 */
[----:B------:R-:W2:Y:S02]  /*223c0*/  LDG.E R2, desc[UR60][R2.64+0x4] ;  /* 0x0000043c02027981 */ /* 0x000ea4000c1e1900 */
[----:B--2---:R-:W-:-:S05]  /*223d0*/  IMAD.IADD R2, R2, 0x1, -R12 ;  /* 0x0000000102027824 */ /* 0x004fca00078e0a0c */
[----:B------:R1:W-:Y:S02]  /*223e0*/  STL [R1+0x5c], R2 ;  /* 0x00005c0201007387 */ /* 0x0003e40000100800 */
.L_x_651:
[----:B------:R-:W2:Y:S01]  /*223f0*/  LDL.LU R3, [R1+0x8] ;  /* 0x0000080001037983 */ /* 0x000ea20000300800 */
[----:B0-----:R-:W-:Y:S01]  /*22400*/  IMAD.MOV.U32 R12, RZ, RZ, R15 ;  /* 0x000000ffff0c7224 */ /* 0x001fe200078e000f */
[----:B------:R-:W-:Y:S02]  /*22410*/  ULDC.64 UR4, c[0x0][0xa20] ;  /* 0x0002880000047ab9 */ /* 0x000fe40000000a00 */
[----:B------:R-:W-:Y:S02]  /*22420*/  ISETP.NE.U32.AND P1, PT, RZ, UR4, PT ;  /* 0x00000004ff007c0c */ /* 0x000fe4000bf25070 */
[----:B------:R0:W-:Y:S02]  /*22430*/  STL [R1+0x14], R12 ;  /* 0x0000140c01007387 */ /* 0x0001e40000100800 */
[----:B------:R-:W-:Y:S02]  /*22440*/  ISETP.NE.AND.EX P1, PT, RZ, UR5, PT, P1 ;  /* 0x00000005ff007c0c */ /* 0x000fe4000bf25310 */
[----:B--2---:R-:W-:-:S02]  /*22450*/  LOP3.LUT R17, R3, 0xff000000, RZ, 0xc0, !PT ;  /* 0xff00000003117812 */ /* 0x004fc400078ec0ff */
[C---:B-1----:R-:W-:Y:S02]  /*22460*/  LOP3.LUT R2, R3.reuse, 0xff0000, RZ, 0xc0, !PT ;  /* 0x00ff000003027812 */ /* 0x042fe400078ec0ff */
[----:B------:R-:W-:Y:S02]  /*22470*/  SHF.R.U32.HI R17, RZ, 0x8, R17 ;  /* 0x00000008ff117819 */ /* 0x000fe40000011611 */
[----:B------:R-:W-:Y:S02]  /*22480*/  LOP3.LUT R16, R3, 0xffff, RZ, 0xc0, !PT ;  /* 0x0000ffff03107812 */ /* 0x000fe400078ec0ff */
[----:B------:R-:W-:Y:S01]  /*22490*/  LEA.HI R17, R2, R17, RZ, 0x10 ;  /* 0x0000001102117211 */ /* 0x000fe200078f80ff */
[----:B-----5:R-:W-:-:S05]  /*224a0*/  IMAD.IADD R2, R11, 0x1, R0 ;  /* 0x000000010b027824 */ /* 0x020fca00078e0200 */
[----:B------:R0:W-:Y:S01]  /*224b0*/  STL [R1+0x1c], R2 ;  /* 0x00001c0201007387 */ /* 0x0001e20000100800 */
[----:B------:R-:W-:Y:S05]  /*224c0*/  @!P1 BRA `(.L_x_652) ;  /* 0x0000000000109947 */ /* 0x000fea0003800000 */
[----:B0-----:R-:W-:-:S04]  /*224d0*/  IADD3 R2, P0, R14, UR4, RZ ;  /* 0x000000040e027c10 */ /* 0x001fc8000ff1e0ff */
[----:B------:R-:W-:-:S05]  /*224e0*/  IADD3.X R3, R13, UR5, RZ, P0, !PT ;  /* 0x000000050d037c10 */ /* 0x000fca00087fe4ff */
[----:B------:R0:W5:Y:S01]  /*224f0*/  LDG.E R8, desc[UR60][R2.64] ;  /* 0x0000003c02087981 */ /* 0x000162000c1e1900 */
[----:B------:R-:W-:Y:S05]  /*22500*/  BRA `(.L_x_653) ;  /* 0x0000000000107947 */ /* 0x000fea0003800000 */
.L_x_652:
[----:B------:R-:W-:Y:S05]  /*22510*/  @!P0 BRA `(.L_x_653) ;  /* 0x00000000000c8947 */ /* 0x000fea0003800000 */
[----:B------:R-:W2:Y:S04]  /*22520*/  LDG.E R8, desc[UR60][R6.64] ;  /* 0x0000003c06087981 */ /* 0x000ea8000c1e1900 */
[----:B------:R-:W2:Y:S02]  /*22530*/  LDG.E R6, desc[UR60][R6.64+0x4] ;  /* 0x0000043c06067981 */ /* 0x000ea4000c1e1900 */
[----:B--2---:R-:W-:-:S07]  /*22540*/  IMAD.IADD R8, R6, 0x1, -R8 ;  /* 0x0000000106087824 */ /* 0x004fce00078e0a08 */
.L_x_653:
[----:B-----5:R-:W-:Y:S02]  /*22550*/  IMAD.IADD R6, R8, 0x1, -R0 ;  /* 0x0000000108067824 */ /* 0x020fe400078e0a00 */
[----:B------:R-:W2:Y:S04]  /*22560*/  @P2 LDG.E R0, desc[UR60][R4.64] ;  /* 0x0000003c04002981 */ /* 0x000ea8000c1e1900 */
[----:B------:R-:W2:Y:S01]  /*22570*/  @P2 LDG.E R4, desc[UR60][R4.64+0x4] ;  /* 0x0000043c04042981 */ /* 0x000ea2000c1e1900 */
[----:B0-----:R-:W-:Y:S01]  /*22580*/  IMAD.MOV.U32 R2, RZ, RZ, RZ ;  /* 0x000000ffff027224 */ /* 0x001fe200078e00ff */
[----:B------:R-:W-:Y:S01]  /*22590*/  LOP3.LUT R13, R17, 0xff, RZ, 0xc0, !PT ;  /* 0x000000ff110d7812 */ /* 0x000fe200078ec0ff */
[----:B------:R-:W-:Y:S01]  /*225a0*/  BSSY B0, `(.L_x_654) ;  /* 0x000002a000007945 */ /* 0x000fe20003800000 */
[----:B------:R-:W-:Y:S01]  /*225b0*/  SHF.R.U32.HI R17, RZ, 0x10, R17 ;  /* 0x00000010ff117819 */ /* 0x000fe20000011611 */
[----:B--2---:R-:W-:-:S04]  /*225c0*/  @P2 IMAD.IADD R9, R4, 0x1, -R0 ;  /* 0x0000000104092824 */ /* 0x004fc800078e0a00 */
[----:B------:R-:W-:-:S04]  /*225d0*/  IMAD.IADD R0, R6, 0x1, R9 ;  /* 0x0000000106007824 */ /* 0x000fc800078e0209 */
[C---:B------:R-:W-:Y:S01]  /*225e0*/  VIADD R3, R0.reuse, 0x6f ;  /* 0x0000006f00037836 */ /* 0x040fe20000000000 */
[----:B------:R-:W-:-:S03]  /*225f0*/  ISETP.GE.AND P1, PT, R0, 0x1, PT ;  /* 0x000000010000780c */ /* 0x000fc60003f26270 */
[----:B------:R-:W-:-:S04]  /*22600*/  IMAD.HI R2, R3, -0x6db6db6d, R2 ;  /* 0x9249249303027827 */ /* 0x000fc800078e0202 */
[----:B------:R-:W-:Y:S01]  /*22610*/  IMAD.MOV.U32 R3, RZ, RZ, RZ ;  /* 0x000000ffff037224 */ /* 0x000fe200078e00ff */
[----:B------:R-:W-:-:S04]  /*22620*/  SHF.R.U32.HI R0, RZ, 0x1f, R2 ;  /* 0x0000001fff007819 */ /* 0x000fc80000011602 */
[----:B------:R-:W-:-:S05]  /*22630*/  LEA.HI.SX32 R11, R2, R0, 0x1a ;  /* 0x00000000020b7211 */ /* 0x000fca00078fd2ff */
[----:B------:R0:W-:Y:S04]  /*22640*/  STL [R1+0x40], R11 ;  /* 0x0000400b01007387 */ /* 0x0001e80000100800 */
[----:B------:R0:W-:Y:S01]  /*22650*/  STL [R1+0x60], R13 ;  /* 0x0000600d01007387 */ /* 0x0001e20000100800 */
[----:B------:R-:W-:Y:S05]  /*22660*/  @!P1 BRA `(.L_x_655) ;  /* 0x0000000000749947 */ /* 0x000fea0003800000 */
[----:B------:R-:W-:Y:S01]  /*22670*/  ISETP.NE.AND P0, PT, R17, RZ, PT ;  /* 0x000000ff1100720c */ /* 0x000fe20003f05270 */
[----:B------:R-:W-:-:S03]  /*22680*/  ULDC UR4, c[0x0][0x9f0] ;  /* 0x00027c0000047ab9 */ /* 0x000fc60000000800 */
[----:B------:R-:W-:-:S04]  /*22690*/  SEL R0, R17, UR4, P0 ;  /* 0x0000000411007c07 */ /* 0x000fc80008000000 */
[----:B------:R-:W-:Y:S02]  /*226a0*/  IABS R2, R0 ;  /* 0x0000000000027213 */ /* 0x000fe40000000000 */
[----:B------:R-:W-:Y:S02]  /*226b0*/  IADD3 R3, R0, -0x1, R11 ;  /* 0xffffffff00037810 */ /* 0x000fe40007ffe00b */
[----:B------:R-:W1:Y:S08]  /*226c0*/  I2F.RP R4, R2 ;  /* 0x0000000200047306 */ /* 0x000e700000209400 */
[----:B-1----:R-:W1:Y:S02]  /*226d0*/  MUFU.RCP R4, R4 ;  /* 0x0000000400047308 */ /* 0x002e640000001000 */
[----:B-1----:R-:W-:-:S06]  /*226e0*/  VIADD R4, R4, 0xffffffe ;  /* 0x0ffffffe04047836 */ /* 0x002fcc0000000000 */
[----:B------:R1:W2:Y:S02]  /*226f0*/  F2I.FTZ.U32.TRUNC.NTZ R5, R4 ;  /* 0x0000000400057305 */ /* 0x0002a4000021f000 */
[----:B-1----:R-:W-:-:S04]  /*22700*/  LOP3.LUT R4, R3, R0, RZ, 0x3c, !PT ;  /* 0x0000000003047212 */ /* 0x002fc800078e3cff */
[----:B------:R-:W-:Y:S01]  /*22710*/  ISETP.GE.AND P4, PT, R4, RZ, PT ;  /* 0x000000ff0400720c */ /* 0x000fe20003f86270 */
[----:B--2---:R-:W-:-:S04]  /*22720*/  IMAD.MOV R4, RZ, RZ, -R5 ;  /* 0x000000ffff047224 */ /* 0x004fc800078e0a05 */
[----:B------:R-:W-:Y:S02]  /*22730*/  IMAD R7, R4, R2, RZ ;  /* 0x0000000204077224 */ /* 0x000fe400078e02ff */
[----:B------:R-:W-:-:S04]  /*22740*/  IMAD.MOV.U32 R4, RZ, RZ, RZ ;  /* 0x000000ffff047224 */ /* 0x000fc800078e00ff */
[----:B------:R-:W-:Y:S01]  /*22750*/  IMAD.HI.U32 R7, R5, R7, R4 ;  /* 0x0000000705077227 */ /* 0x000fe200078e0004 */
[----:B------:R-:W-:Y:S02]  /*22760*/  IABS R4, R3 ;  /* 0x0000000300047213 */ /* 0x000fe40000000000 */
[----:B------:R-:W-:-:S05]  /*22770*/  IABS R3, R0 ;  /* 0x0000000000037213 */ /* 0x000fca0000000000 */
[----:B------:R-:W-:-:S04]  /*22780*/  IMAD.MOV R3, RZ, RZ, -R3 ;  /* 0x000000ffff037224 */ /* 0x000fc800078e0a03 */
[----:B------:R-:W-:Y:S02]  /*22790*/  IMAD.MOV.U32 R5, RZ, RZ, R3 ;  /* 0x000000ffff057224 */ /* 0x000fe400078e0003 */
        /* <DEDUP_REMOVED lines=9> */
[----:B------:R-:W-:-:S07]  /*22830*/  @!P3 LOP3.LUT R3, RZ, R0, RZ, 0x33, !PT ;  /* 0x00000000ff03b212 */ /* 0x000fce00078e33ff */
.L_x_655:
[----:B------:R-:W-:Y:S05]  /*22840*/  BSYNC B0 ;  /* 0x0000000000007941 */ /* 0x000fea0003800000 */
.L_x_654:
[-C--:B------:R-:W-:Y:S01]  /*22850*/  IMAD R0, R13, R3.reuse, RZ ;  /* 0x000000030d007224 */ /* 0x080fe200078e02ff */
[----:B------:R-:W-:Y:S04]  /*22860*/  BSSY B0, `(.L_x_656) ;  /* 0x0000161000007945 */ /* 0x000fe80003800000 */
        /* <DEDUP_REMOVED lines=14> */
[----:B------:R-:W-:Y:S02]  /*22950*/  @P0 LEA.HI.SX32 R8, R4, R0, 0x1a ;  /* 0x0000000004080211 */ /* 0x000fe400078fd2ff */
[----:B------:R-:W-:Y:S02]  /*22960*/  PLOP3.LUT P0, PT, PT, PT, PT, 0x80, 0x0 ;  /* 0x000000000000781c */ /* 0x000fe40003f0f070 */
[----:B------:R-:W-:-:S13]  /*22970*/  ISETP.GT.AND P3, PT, R8, R2, PT ;  /* 0x000000020800720c */ /* 0x000fda0003f64270 */
[----:B------:R-:W-:Y:S05]  /*22980*/  @!P3 BRA `(.L_x_657) ;  /* 0x000000140038b947 */ /* 0x000fea0003800000 */
[----:B------:R-:W-:Y:S01]  /*22990*/  UMOV UR4, 0xffffffff ;  /* 0xffffffff00047882 */ /* 0x000fe20000000000 */
[----:B------:R-:W-:Y:S02]  /*229a0*/  SEL R0, R12, RZ, !P2 ;  /* 0x000000ff0c007207 */ /* 0x000fe40005000000 */
[----:B------:R-:W-:Y:S05]  /*229b0*/  BRA.DIV UR4, `(.L_x_658) ;  /* 0x0000007604047947 */ /* 0x000fea000b800000 */
[----:B------:R-:W1:Y:S02]  /*229c0*/  S2R R3, SR_TID.X ;  /* 0x0000000000037919 */ /* 0x000e640000002100 */
[----:B-1----:R-:W-:-:S04]  /*229d0*/  SHF.R.U32.HI R3, RZ, 0x5, R3 ;  /* 0x00000005ff037819 */ /* 0x002fc80000011603 */
[----:B------:R-:W-:-:S05]  /*229e0*/  LOP3.LUT R3, R3, 0x3, RZ, 0xc0, !PT ;  /* 0x0000000303037812 */ /* 0x000fca00078ec0ff */
[----:B------:R1:W2:Y:S02]  /*229f0*/  SHFL.IDX PT, R14, R3, RZ, 0x1f ;  /* 0x00001fff030e7589 */ /* 0x0002a400000e0000 */
.L_x_829:
[----:B--2---:R-:W-:Y:S02]  /*22a00*/  ISETP.NE.AND P0, PT, R14, RZ, PT ;  /* 0x000000ff0e00720c */ /* 0x004fe40003f05270 */
[----:B------:R-:W-:-:S11]  /*22a10*/  PLOP3.LUT P6, PT, PT, PT, PT, 0x8, 0x0 ;  /* 0x000000000000781c */ /* 0x000fd60003fce170 */
[----:B------:R-:W-:Y:S05]  /*22a20*/  @P0 BRA `(.L_x_659) ;  /* 0x00000000000c0947 */ /* 0x000fea0003800000 */
[----:B------:R-:W-:-:S03]  /*22a30*/  UMOV UR4, 0xffffffff ;  /* 0xffffffff00047882 */ /* 0x000fc60000000000 */
[----:B------:R-:W-:Y:S05]  /*22a40*/  BRA.DIV UR4, `(.L_x_660) ;  /* 0x0000007604147947 */ /* 0x000fea000b800000 */
[----:B------:R-:W-:-:S13]  /*22a50*/  ELECT P6, URZ, PT ;  /* 0x00000000003f782f */ /* 0x000fda00038c0000 */
.L_x_659:
[----:B-1----:R-:W2:Y:S01]  /*22a60*/  LDL R3, [R1+0x64] ;  /* 0x0000640001037983 */ /* 0x002ea20000100800 */
[----:B------:R-:W-:Y:S01]  /*22a70*/  BSSY B1, `(.L_x_661) ;  /* 0x0000008000017945 */ /* 0x000fe20003800000 */
[----:B--2---:R-:W-:-:S05]  /*22a80*/  VIADD R3, R3, 0x1 ;  /* 0x0000000103037836 */ /* 0x004fca0000000000 */
[----:B------:R-:W-:-:S04]  /*22a90*/  LEA.HI R4, R3, R3, RZ, 0x1 ;  /* 0x0000000303047211 */ /* 0x000fc800078f08ff */
[----:B------:R-:W-:-:S05]  /*22aa0*/  LOP3.LUT R4, R4, 0xfffffffe, RZ, 0xc0, !PT ;  /* 0xfffffffe04047812 */ /* 0x000fca00078ec0ff */
[----:B------:R-:W-:-:S05]  /*22ab0*/  IMAD.IADD R3, R3, 0x1, -R4 ;  /* 0x0000000103037824 */ /* 0x000fca00078e0a04 */
[----:B------:R-:W-:-:S04]  /*22ac0*/  SHF.L.U32 R3, R3, 0x1f, RZ ;  /* 0x0000001f03037819 */ /* 0x000fc800000006ff */
[----:B------:R-:W1:Y:S02]  /*22ad0*/  SYNCS.PHASECHK.TRANS64.TRYWAIT P0, [R18+URZ+0x36820], R3 ;  /* 0x03682003120075a7 */ /* 0x000e64000800017f */
[----:B-1----:R-:W-:Y:S05]  /*22ae0*/  @!P0 BRA `(.L_x_662) ;  /* 0x00000074000c8947 */ /* 0x002fea0003800000 */
.L_x_832:
[----:B------:R-:W-:Y:S05]  /*22af0*/  BSYNC B1 ;  /* 0x0000000000017941 */ /* 0x000fea0003800000 */
.L_x_661:
[----:B------:R-:W-:Y:S04]  /*22b00*/  BSSY B1, `(.L_x_663) ;  /* 0x000008e000017945 */ /* 0x000fe80003800000 */
[----:B------:R-:W-:Y:S05]  /*22b10*/  @!P6 BRA `(.L_x_664) ;  /* 0x000000080030e947 */ /* 0x000fea0003800000 */
[----:B------:R-:W2:Y:S04]  /*22b20*/  LDL R5, [R1+0x20] ;  /* 0x0000200001057983 */ /* 0x000ea80000100800 */
[----:B------:R-:W3:Y:S01]  /*22b30*/  LDL R6, [R1+0x24] ;  /* 0x0000240001067983 */ /* 0x000ee20000100800 */
[----:B------:R-:W-:Y:S01]  /*22b40*/  BSSY B2, `(.L_x_665) ;  /* 0x0000008000027945 */ /* 0x000fe20003800000 */
[----:B------:R-:W4:Y:S02]  /*22b50*/  S2R R4, SR_TID.X ;  /* 0x0000000000047919 */ /* 0x000f240000002100 */
[----:B----4-:R-:W-:-:S04]  /*22b60*/  LOP3.LUT R4, R4, 0x7f, RZ, 0xc0, !PT ;  /* 0x0000007f04047812 */ /* 0x010fc800078ec0ff */
[----:B------:R-:W-:Y:S01]  /*22b70*/  ISETP.NE.AND P2, PT, R4, RZ, PT ;  /* 0x000000ff0400720c */ /* 0x000fe20003f45270 */
[----:B--2---:R-:W-:Y:S01]  /*22b80*/  IMAD R5, R5, 0x8, R18 ;  /* 0x0000000805057824 */ /* 0x004fe200078e0212 */
[----:B---3--:R-:W-:-:S04]  /*22b90*/  SHF.L.U32 R9, R6, 0x1f, RZ ;  /* 0x0000001f06097819 */ /* 0x008fc800000006ff */
[----:B------:R-:W2:Y:S02]  /*22ba0*/  SYNCS.PHASECHK.TRANS64.TRYWAIT P0, [R5+URZ+0x368a0], R9 ;  /* 0x0368a009050075a7 */ /* 0x000ea4000800017f */
[----:B--2---:R-:W-:Y:S05]  /*22bb0*/  @!P0 BRA `(.L_x_666) ;  /* 0x0000007000ec8947 */ /* 0x004fea0003800000 */
.L_x_833:
[----:B------:R-:W-:Y:S05]  /*22bc0*/  BSYNC B2 ;  /* 0x0000000000027941 */ /* 0x000fea0003800000 */
.L_x_665:
[----:B------:R-:W-:Y:S04]  /*22bd0*/  BSSY B2, `(.L_x_667) ;  /* 0x0000009000027945 */ /* 0x000fe80003800000 */
[----:B------:R-:W-:Y:S05]  /*22be0*/  @P2 BRA `(.L_x_668) ;  /* 0x00000000001c2947 */ /* 0x000fea0003800000 */
[----:B------:R-:W3:Y:S01]  /*22bf0*/  S2R R4, SR_TID.X ;  /* 0x0000000000047919 */ /* 0x000ee20000002100 */
[----:B-1----:R-:W-:-:S04]  /*22c00*/  IMAD.MOV.U32 R3, RZ, RZ, 0xa800 ;  /* 0x0000a800ff037424 */ /* 0x002fc800078e00ff */
[----:B------:R4:W-:Y:S01]  /*22c10*/  SYNCS.ARRIVE.TRANS64 RZ, [R5+URZ+0x36890], R3 ;  /* 0x0368900305ff79a7 */ /* 0x0009e2000800003f */
[----:B---3--:R-:W-:-:S04]  /*22c20*/  LOP3.LUT R4, R4, 0x1f, RZ, 0xc0, !PT ;  /* 0x0000001f04047812 */ /* 0x008fc800078ec0ff */
[----:B------:R-:W-:-:S13]  /*22c30*/  ISETP.NE.AND P0, PT, R4, RZ, PT ;  /* 0x000000ff0400720c */ /* 0x000fda0003f05270 */
[----:B----4-:R-:W-:Y:S05]  /*22c40*/  @!P0 BRA `(.L_x_668) ;  /* 0x0000000000048947 */ /* 0x010fea0003800000 */
[----:B------:R-:W-:Y:S01]  /*22c50*/  BPT.TRAP 0x1 ;  /* 0x000000040000795c */ /* 0x000fe20000300000 */
.L_x_668:
[----:B------:R-:W-:Y:S05]  /*22c60*/  BSYNC B2 ;  /* 0x0000000000027941 */ /* 0x000fea0003800000 */
.L_x_667:
[----:B-1----:R-:W3:Y:S01]  /*22c70*/  LDL R3, [R1+0x20] ;  /* 0x0000200001037983 */ /* 0x002ee20000100800 */
[----:B------:R-:W-:Y:S01]  /*22c80*/  IMAD.MOV.U32 R15, RZ, RZ, RZ ;  /* 0x000000ffff0f7224 */ /* 0x000fe200078e00ff */
[----:B------:R-:W-:Y:S01]  /*22c90*/  UIADD3 UR4, UP0, UR36, 0x570, URZ ;  /* 0x0000057024047890 */ /* 0x000fe2000ff1e03f */
[----:B------:R-:W-:Y:S01]  /*22ca0*/  IMAD R4, R8, 0x70, R10 ;  /* 0x0000007008047824 */ /* 0x000fe200078e020a */
[----:B------:R-:W-:Y:S01]  /*22cb0*/  PLOP3.LUT P0, PT, PT, PT, PT, 0x80, 0x0 ;  /* 0x000000000000781c */ /* 0x000fe20003f0f070 */
[----:B------:R-:W-:Y:S01]  /*22cc0*/  UMOV UR6, 0x0 ;  /* 0x0000000000067882 */ /* 0x000fe20000000000 */
[----:B------:R-:W-:Y:S01]  /*22cd0*/  R2UR UR10, R15 ;  /* 0x000000000f0a72ca */ /* 0x000fe200000e0000 */
[----:B------:R-:W-:Y:S01]  /*22ce0*/  VIADD R4, R4, 0xffffff90 ;  /* 0xffffff9004047836 */ /* 0x000fe20000000000 */
[----:B------:R-:W-:Y:S01]  /*22cf0*/  UIADD3.X UR5, URZ, UR37, URZ, UP0, !UPT ;  /* 0x000000253f057290 */ /* 0x000fe200087fe43f */
[----:B------:R-:W-:Y:S01]  /*22d00*/  UMOV UR7, 0x12f00000 ;  /* 0x12f0000000077882 */ /* 0x000fe20000000000 */
[----:B---3--:R-:W-:-:S02]  /*22d10*/  IMAD R7, R3, 0xa800, R18 ;  /* 0x0000a80003077824 */ /* 0x008fc400078e0212 */
[----:B------:R-:W-:Y:S02]  /*22d20*/  VIADD R3, R5, 0x36890 ;  /* 0x0003689005037836 */ /* 0x000fe40000000000 */
[----:B------:R-:W-:-:S07]  /*22d30*/  VIADD R6, R7, 0x21400 ;  /* 0x0002140007067836 */ /* 0x000fce0000000000 */
.L_x_669:
        /* <DEDUP_REMOVED lines=16> */
.L_x_670:
        /* <DEDUP_REMOVED lines=10> */
[----:B0-----:R-:W-:Y:S01]  /*22ee0*/  IMAD.MOV.U32 R11, RZ, RZ, 0x80 ;  /* 0x00000080ff0b7424 */ /* 0x001fe200078e00ff */
[----:B------:R-:W-:Y:S01]  /*22ef0*/  PLOP3.LUT P0, PT, PT, PT, PT, 0x80, 0x0 ;  /* 0x000000000000781c */ /* 0x000fe20003f0f070 */
[----:B------:R-:W-:Y:S01]  /*22f00*/  VIADD R6, R7, 0x28400 ;  /* 0x0002840007067836 */ /* 0x000fe20000000000 */
[----:B------:R-:W-:Y:S01]  /*22f10*/  UMOV UR6, 0x0 ;  /* 0x0000000000067882 */ /* 0x000fe20000000000 */
[----:B------:R-:W-:Y:S01]  /*22f20*/  UMOV UR7, 0x12f00000 ;  /* 0x12f0000000077882 */ /* 0x000fe20000000000 */
[----:B------:R-:W-:-:S15]  /*22f30*/  R2UR UR10, R11 ;  /* 0x000000000b0a72ca */ /* 0x000fde00000e0000 */
.L_x_671:
        /* <DEDUP_REMOVED lines=10> */
[----:B------:R-:W0:Y:S01]  /*22fe0*/  SYNCS.PHASECHK.TRANS64.TRYWAIT P0, [R5+URZ+0x368c0], R9 ;  /* 0x0368c009050075a7 */ /* 0x000e22000800017f */
[----:B------:R-:W-:Y:S04]  /*22ff0*/  BSSY B2, `(.L_x_672) ;  /* 0x0000002000027945 */ /* 0x000fe80003800000 */
[----:B0-----:R-:W-:Y:S05]  /*23000*/  @!P0 BRA `(.L_x_673) ;  /* 0x0000006c00ec8947 */ /* 0x001fea0003800000 */
.L_x_834:
[----:B------:R-:W-:Y:S05]  /*23010*/  BSYNC B2 ;  /* 0x0000000000027941 */ /* 0x000fea0003800000 */
.L_x_672:
[----:B------:R-:W-:Y:S01]  /*23020*/  BSSY B2, `(.L_x_674) ;  /* 0x000000b000027945 */ /* 0x000fe20003800000 */
[----:B------:R-:W-:Y:S02]  /*23030*/  IMAD.MOV.U32 R12, RZ, RZ, 0x0 ;  /* 0x00000000ff0c7424 */ /* 0x000fe400078e00ff */
[----:B------:R-:W-:Y:S01]  /*23040*/  IMAD.MOV.U32 R13, RZ, RZ, 0x12f00000 ;  /* 0x12f00000ff0d7424 */ /* 0x000fe200078e00ff */
[----:B------:R-:W-:Y:S06]  /*23050*/  @P2 BRA `(.L_x_675) ;  /* 0x00000000001c2947 */ /* 0x000fec0003800000 */
[----:B------:R-:W1:Y:S01]  /*23060*/  S2R R6, SR_TID.X ;  /* 0x0000000000067919 */ /* 0x000e620000002100 */
[----:B------:R-:W-:-:S04]  /*23070*/  IMAD.MOV.U32 R3, RZ, RZ, 0xa800 ;  /* 0x0000a800ff037424 */ /* 0x000fc800078e00ff */
[----:B------:R3:W-:Y:S01]  /*23080*/  SYNCS.ARRIVE.TRANS64 RZ, [R5+URZ+0x368b0], R3 ;  /* 0x0368b00305ff79a7 */ /* 0x0007e2000800003f */
[----:B-1----:R-:W-:-:S04]  /*23090*/  LOP3.LUT R6, R6, 0x1f, RZ, 0xc0, !PT ;  /* 0x0000001f06067812 */ /* 0x002fc800078ec0ff */
[----:B------:R-:W-:-:S13]  /*230a0*/  ISETP.NE.AND P0, PT, R6, RZ, PT ;  /* 0x000000ff0600720c */ /* 0x000fda0003f05270 */
[----:B---3--:R-:W-:Y:S05]  /*230b0*/  @!P0 BRA `(.L_x_675) ;  /* 0x0000000000048947 */ /* 0x008fea0003800000 */
[----:B------:R-:W-:Y:S01]  /*230c0*/  BPT.TRAP 0x1 ;  /* 0x000000040000795c */ /* 0x000fe20000300000 */
.L_x_675:
[----:B------:R-:W-:Y:S05]  /*230d0*/  BSYNC B2 ;  /* 0x0000000000027941 */ /* 0x000fea0003800000 */
.L_x_674:
[----:B------:R-:W-:Y:S01]  /*230e0*/  R2UR UR10, R15 ;  /* 0x000000000f0a72ca */ /* 0x000fe200000e0000 */
[----:B------:R-:W-:Y:S01]  /*230f0*/  UIADD3 UR4, UP0, UR36, 0x670, URZ ;  /* 0x0000067024047890 */ /* 0x000fe2000ff1e03f */
[----:B------:R-:W-:Y:S01]  /*23100*/  R2UR UR6, R12 ;  /* 0x000000000c0672ca */ /* 0x000fe200000e0000 */
[----:B0-2---:R-:W-:Y:S01]  /*23110*/  VIADD R5, R5, 0x368b0 ;  /* 0x000368b005057836 */ /* 0x005fe20000000000 */
[----:B------:R-:W-:Y:S01]  /*23120*/  R2UR UR7, R13 ;  /* 0x000000000d0772ca */ /* 0x000fe200000e0000 */
[----:B------:R-:W-:Y:S01]  /*23130*/  VIADD R3, R7, 0x400 ;  /* 0x0000040007037836 */ /* 0x000fe20000000000 */
[----:B------:R-:W-:Y:S01]  /*23140*/  PLOP3.LUT P0, PT, PT, PT, PT, 0x80, 0x0 ;  /* 0x000000000000781c */ /* 0x000fe20003f0f070 */
[----:B------:R-:W-:-:S12]  /*23150*/  UIADD3.X UR5, URZ, UR37, URZ, UP0, !UPT ;  /* 0x000000253f057290 */ /* 0x000fd800087fe43f */
.L_x_676:
        /* <DEDUP_REMOVED lines=15> */
.L_x_677:
        /* <DEDUP_REMOVED lines=15> */
.L_x_678:
        /* <DEDUP_REMOVED lines=10> */
.L_x_664:
[----:B------:R-:W-:Y:S05]  /*233e0*/  BSYNC B1 ;  /* 0x0000000000017941 */ /* 0x000fea0003800000 */
.L_x_663:
[----:B-1----:R-:W2:Y:S04]  /*233f0*/  LDL.LU R3, [R1+0x20] ;  /* 0x0000200001037983 */ /* 0x002ea80000300800 */
[----:B------:R-:W3:Y:S01]  /*23400*/  LDL.LU R6, [R1+0x24] ;  /* 0x0000240001067983 */ /* 0x000ee20000300800 */
[----:B------:R-:W-:Y:S01]  /*23410*/  VIADD R8, R8, 0xfffffffe ;  /* 0xfffffffe08087836 */ /* 0x000fe20000000000 */
[----:B------:R-:W-:-:S04]  /*23420*/  PLOP3.LUT P0, PT, PT, PT, PT, 0x8, 0x0 ;  /* 0x000000000000781c */ /* 0x000fc80003f0e170 */
[----:B------:R-:W-:Y:S01]  /*23430*/  ISETP.GE.AND P3, PT, R8, R2, PT ;  /* 0x000000020800720c */ /* 0x000fe20003f66270 */
[----:B--2---:R-:W-:-:S05]  /*23440*/  VIADD R3, R3, 0x1 ;  /* 0x0000000103037836 */ /* 0x004fca0000000000 */
[----:B------:R-:W-:-:S04]  /*23450*/  ISETP.NE.AND P2, PT, R3, 0x2, PT ;  /* 0x000000020300780c */ /* 0x000fc80003f45270 */
[----:B------:R-:W-:Y:S02]  /*23460*/  SEL R4, RZ, 0x1, P2 ;  /* 0x00000001ff047807 */ /* 0x000fe40001000000 */
[----:B------:R-:W-:Y:S02]  /*23470*/  SEL R3, R3, RZ, P2 ;  /* 0x000000ff03037207 */ /* 0x000fe40001000000 */
[----:B---3--:R-:W-:-:S03]  /*23480*/  LOP3.LUT R6, R6, R4, RZ, 0x3c, !PT ;  /* 0x0000000406067212 */ /* 0x008fc600078e3cff */
[----:B------:R1:W-:Y:S04]  /*23490*/  STL [R1+0x20], R3 ;  /* 0x0000200301007387 */ /* 0x0003e80000100800 */
[----:B------:R1:W-:Y:S01]  /*234a0*/  STL [R1+0x24], R6 ;  /* 0x0000240601007387 */ /* 0x0003e20000100800 */
[----:B------:R-:W-:Y:S05]  /*234b0*/  @!P3 BRA `(.L_x_657) ;  /* 0x00000008006cb947 */ /* 0x000fea0003800000 */
.L_x_695:
[----:B------:R-:W-:Y:S05]  /*234c0*/  YIELD ;  /* 0x0000000000007946 */ /* 0x000fea0003800000 */
[----:B------:R-:W-:Y:S04]  /*234d0*/  BSSY B1, `(.L_x_679) ;  /* 0x000008d000017945 */ /* 0x000fe80003800000 */
[----:B--2---:R-:W-:Y:S05]  /*234e0*/  @!P6 BRA `(.L_x_680) ;  /* 0x00000008002ce947 */ /* 0x004fea0003800000 */
[----:B------:R-:W2:Y:S04]  /*234f0*/  LDL R5, [R1+0x20] ;  /* 0x0000200001057983 */ /* 0x000ea80000100800 */
[----:B------:R-:W3:Y:S01]  /*23500*/  LDL R4, [R1+0x24] ;  /* 0x0000240001047983 */ /* 0x000ee20000100800 */
[----:B------:R-:W-:Y:S01]  /*23510*/  BSSY B2, `(.L_x_681) ;  /* 0x0000008000027945 */ /* 0x000fe20003800000 */
[----:B-1----:R-:W1:Y:S02]  /*23520*/  S2R R3, SR_TID.X ;  /* 0x0000000000037919 */ /* 0x002e640000002100 */
[----:B-1----:R-:W-:-:S04]  /*23530*/  LOP3.LUT R3, R3, 0x7f, RZ, 0xc0, !PT ;  /* 0x0000007f03037812 */ /* 0x002fc800078ec0ff */
[----:B------:R-:W-:Y:S01]  /*23540*/  ISETP.NE.AND P3, PT, R3, RZ, PT ;  /* 0x000000ff0300720c */ /* 0x000fe20003f65270 */
[----:B--2---:R-:W-:Y:S01]  /*23550*/  IMAD R7, R5, 0x8, R18 ;  /* 0x0000000805077824 */ /* 0x004fe200078e0212 */
[----:B---3--:R-:W-:-:S04]  /*23560*/  SHF.L.U32 R6, R4, 0x1f, RZ ;  /* 0x0000001f04067819 */ /* 0x008fc800000006ff */
[----:B------:R-:W1:Y:S02]  /*23570*/  SYNCS.PHASECHK.TRANS64.TRYWAIT P2, [R7+URZ+0x368a0], R6 ;  /* 0x0368a006070075a7 */ /* 0x000e64000804017f */
[----:B-1----:R-:W-:Y:S05]  /*23580*/  @!P2 BRA `(.L_x_682) ;  /* 0x0000006800a0a947 */ /* 0x002fea0003800000 */
.L_x_835:
[----:B------:R-:W-:Y:S05]  /*23590*/  BSYNC B2 ;  /* 0x0000000000027941 */ /* 0x000fea0003800000 */
.L_x_681:
[----:B------:R-:W-:Y:S04]  /*235a0*/  BSSY B2, `(.L_x_683) ;  /* 0x0000009000027945 */ /* 0x000fe80003800000 */
[----:B------:R-:W-:Y:S05]  /*235b0*/  @P3 BRA `(.L_x_684) ;  /* 0x00000000001c3947 */ /* 0x000fea0003800000 */
[----:B------:R-:W2:Y:S01]  /*235c0*/  S2R R4, SR_TID.X ;  /* 0x0000000000047919 */ /* 0x000ea20000002100 */
[----:B------:R-:W-:-:S04]  /*235d0*/  IMAD.MOV.U32 R3, RZ, RZ, 0xa800 ;  /* 0x0000a800ff037424 */ /* 0x000fc800078e00ff */
[----:B------:R3:W-:Y:S01]  /*235e0*/  SYNCS.ARRIVE.TRANS64 RZ, [R7+URZ+0x36890], R3 ;  /* 0x0368900307ff79a7 */ /* 0x0007e2000800003f */
[----:B--2---:R-:W-:-:S04]  /*235f0*/  LOP3.LUT R4, R4, 0x1f, RZ, 0xc0, !PT ;  /* 0x0000001f04047812 */ /* 0x004fc800078ec0ff */
[----:B------:R-:W-:-:S13]  /*23600*/  ISETP.NE.AND P2, PT, R4, RZ, PT ;  /* 0x000000ff0400720c */ /* 0x000fda0003f45270 */
[----:B---3--:R-:W-:Y:S05]  /*23610*/  @!P2 BRA `(.L_x_684) ;  /* 0x000000000004a947 */ /* 0x008fea0003800000 */
[----:B------:R-:W-:Y:S01]  /*23620*/  BPT.TRAP 0x1 ;  /* 0x000000040000795c */ /* 0x000fe20000300000 */
.L_x_684:
[----:B------:R-:W-:Y:S05]  /*23630*/  BSYNC B2 ;  /* 0x0000000000027941 */ /* 0x000fea0003800000 */
.L_x_683:
[----:B------:R-:W2:Y:S01]  /*23640*/  LDL R3, [R1+0x20] ;  /* 0x0000200001037983 */ /* 0x000ea20000100800 */
[----:B0-----:R-:W-:Y:S01]  /*23650*/  IMAD.MOV.U32 R11, RZ, RZ, RZ ;  /* 0x000000ffff0b7224 */ /* 0x001fe200078e00ff */
[----:B------:R-:W-:Y:S01]  /*23660*/  UIADD3 UR4, UP0, UR36, 0x570, URZ ;  /* 0x0000057024047890 */ /* 0x000fe2000ff1e03f */
[----:B------:R-:W-:Y:S01]  /*23670*/  PLOP3.LUT P2, PT, PT, PT, PT, 0x80, 0x0 ;  /* 0x000000000000781c */ /* 0x000fe20003f4f070 */
[----:B------:R-:W-:Y:S01]  /*23680*/  IMAD R4, R8, 0x70, R10 ;  /* 0x0000007008047824 */ /* 0x000fe200078e020a */
[----:B------:R-:W-:Y:S01]  /*23690*/  UMOV UR6, 0x0 ;  /* 0x0000000000067882 */ /* 0x000fe20000000000 */
[----:B------:R-:W-:Y:S01]  /*236a0*/  R2UR UR10, R11 ;  /* 0x000000000b0a72ca */ /* 0x000fe200000e0000 */
[----:B------:R-:W-:Y:S01]  /*236b0*/  UIADD3.X UR5, URZ, UR37, URZ, UP0, !UPT ;  /* 0x000000253f057290 */ /* 0x000fe200087fe43f */
[----:B------:R-:W-:Y:S01]  /*236c0*/  UMOV UR7, 0x12f00000 ;  /* 0x12f0000000077882 */ /* 0x000fe20000000000 */
[----:B--2---:R-:W-:Y:S02]  /*236d0*/  IMAD R5, R3, 0xa800, R18 ;  /* 0x0000a80003057824 */ /* 0x004fe400078e0212 */
[----:B------:R-:W-:-:S02]  /*236e0*/  VIADD R3, R7, 0x36890 ;  /* 0x0003689007037836 */ /* 0x000fc40000000000 */
[----:B------:R-:W-:-:S08]  /*236f0*/  VIADD R9, R5, 0x21400 ;  /* 0x0002140005097836 */ /* 0x000fd00000000000 */
.L_x_685:
        /* <DEDUP_REMOVED lines=16> */
.L_x_686:
        /* <DEDUP_REMOVED lines=16> */
.L_x_687:
        /* <DEDUP_REMOVED lines=13> */
.L_x_836:
[----:B------:R-:W-:Y:S05]  /*239d0*/  BSYNC B2 ;  /* 0x0000000000027941 */ /* 0x000fea0003800000 */
.L_x_688:
[----:B------:R-:W-:Y:S01]  /*239e0*/  BSSY B2, `(.L_x_690) ;  /* 0x000000b000027945 */ /* 0x000fe20003800000 */
[----:B------:R-:W-:Y:S02]  /*239f0*/  IMAD.MOV.U32 R12, RZ, RZ, 0x0 ;  /* 0x00000000ff0c7424 */ /* 0x000fe400078e00ff */
[----:B------:R-:W-:Y:S01]  /*23a00*/  IMAD.MOV.U32 R13, RZ, RZ, 0x12f00000 ;  /* 0x12f00000ff0d7424 */ /* 0x000fe200078e00ff */
[----:B------:R-:W-:Y:S06]  /*23a10*/  @P3 BRA `(.L_x_691) ;  /* 0x00000000001c3947 */ /* 0x000fec0003800000 */
[----:B------:R-:W2:Y:S01]  /*23a20*/  S2R R9, SR_TID.X ;  /* 0x0000000000097919 */ /* 0x000ea20000002100 */
[----:B------:R-:W-:-:S04]  /*23a30*/  IMAD.MOV.U32 R3, RZ, RZ, 0xa800 ;  /* 0x0000a800ff037424 */ /* 0x000fc800078e00ff */
[----:B------:R3:W-:Y:S01]  /*23a40*/  SYNCS.ARRIVE.TRANS64 RZ, [R7+URZ+0x368b0], R3 ;  /* 0x0368b00307ff79a7 */ /* 0x0007e2000800003f */
[----:B--2---:R-:W-:-:S04]  /*23a50*/  LOP3.LUT R9, R9, 0x1f, RZ, 0xc0, !PT ;  /* 0x0000001f09097812 */ /* 0x004fc800078ec0ff */
[----:B------:R-:W-:-:S13]  /*23a60*/  ISETP.NE.AND P2, PT, R9, RZ, PT ;  /* 0x000000ff0900720c */ /* 0x000fda0003f45270 */
[----:B---3--:R-:W-:Y:S05]  /*23a70*/  @!P2 BRA `(.L_x_691) ;  /* 0x000000000004a947 */ /* 0x008fea0003800000 */
[----:B------:R-:W-:Y:S01]  /*23a80*/  BPT.TRAP 0x1 ;  /* 0x000000040000795c */ /* 0x000fe20000300000 */
.L_x_691:
[----:B------:R-:W-:Y:S05]  /*23a90*/  BSYNC B2 ;  /* 0x0000000000027941 */ /* 0x000fea0003800000 */
.L_x_690:
[----:B------:R-:W-:Y:S01]  /*23aa0*/  R2UR UR10, R11 ;  /* 0x000000000b0a72ca */ /* 0x000fe200000e0000 */
[----:B------:R-:W-:Y:S01]  /*23ab0*/  UIADD3 UR4, UP0, UR36, 0x670, URZ ;  /* 0x0000067024047890 */ /* 0x000fe2000ff1e03f */
[----:B------:R-:W-:Y:S01]  /*23ac0*/  R2UR UR6, R12 ;  /* 0x000000000c0672ca */ /* 0x000fe200000e0000 */
[----:B01----:R-:W-:Y:S01]  /*23ad0*/  VIADD R7, R7, 0x368b0 ;  /* 0x000368b007077836 */ /* 0x003fe20000000000 */
[----:B------:R-:W-:Y:S01]  /*23ae0*/  R2UR UR7, R13 ;  /* 0x000000000d0772ca */ /* 0x000fe200000e0000 */
[----:B------:R-:W-:Y:S01]  /*23af0*/  VIADD R3, R5, 0x400 ;  /* 0x0000040005037836 */ /* 0x000fe20000000000 */
[----:B------:R-:W-:Y:S01]  /*23b00*/  PLOP3.LUT P2, PT, PT, PT, PT, 0x80, 0x0 ;  /* 0x000000000000781c */ /* 0x000fe20003f4f070 */
[----:B------:R-:W-:-:S12]  /*23b10*/  UIADD3.X UR5, URZ, UR37, URZ, UP0, !UPT ;  /* 0x000000253f057290 */ /* 0x000fd800087fe43f */
.L_x_692:
        /* <DEDUP_REMOVED lines=15> */
.L_x_693:
        /* <DEDUP_REMOVED lines=15> */
.L_x_694:
        /* <DEDUP_REMOVED lines=10> */
.L_x_680:
[----:B------:R-:W-:Y:S05]  /*23da0*/  BSYNC B1 ;  /* 0x0000000000017941 */ /* 0x000fea0003800000 */
.L_x_679:
[----:B-1----:R-:W2:Y:S04]  /*23db0*/  LDL.LU R3, [R1+0x20] ;  /* 0x0000200001037983 */ /* 0x002ea80000300800 */
[----:B------:R-:W3:Y:S01]  /*23dc0*/  LDL.LU R6, [R1+0x24] ;  /* 0x0000240001067983 */ /* 0x000ee20000300800 */
[C---:B------:R-:W-:Y:S01]  /*23dd0*/  ISETP.GT.AND P3, PT, R8.reuse, R2, PT ;  /* 0x000000020800720c */ /* 0x040fe20003f64270 */
[----:B------:R-:W-:Y:S02]  /*23de0*/  VIADD R8, R8, 0xffffffff ;  /* 0xffffffff08087836 */ /* 0x000fe40000000000 */
[----:B--2---:R-:W-:-:S05]  /*23df0*/  VIADD R3, R3, 0x1 ;  /* 0x0000000103037836 */ /* 0x004fca0000000000 */
[----:B------:R-:W-:-:S04]  /*23e00*/  ISETP.NE.AND P2, PT, R3, 0x2, PT ;  /* 0x000000020300780c */ /* 0x000fc80003f45270 */
[----:B------:R-:W-:Y:S02]  /*23e10*/  SEL R4, RZ, 0x1, P2 ;  /* 0x00000001ff047807 */ /* 0x000fe40001000000 */
[----:B------:R-:W-:Y:S02]  /*23e20*/  SEL R3, R3, RZ, P2 ;  /* 0x000000ff03037207 */ /* 0x000fe40001000000 */
[----:B---3--:R-:W-:-:S05]  /*23e30*/  LOP3.LUT R6, R6, R4, RZ, 0x3c, !PT ;  /* 0x0000000406067212 */ /* 0x008fca00078e3cff */
[----:B------:R2:W-:Y:S04]  /*23e40*/  STL [R1+0x24], R6 ;  /* 0x0000240601007387 */ /* 0x0005e80000100800 */
[----:B------:R2:W-:Y:S01]  /*23e50*/  STL [R1+0x20], R3 ;  /* 0x0000200301007387 */ /* 0x0005e20000100800 */
[----:B------:R-:W-:Y:S05]  /*23e60*/  @P3 BRA `(.L_x_695) ;  /* 0xfffffff400943947 */ /* 0x000fea000383ffff */
.L_x_657:
[----:B------:R-:W-:Y:S05]  /*23e70*/  BSYNC B0 ;  /* 0x0000000000007941 */ /* 0x000fea0003800000 */
.L_x_656:
[----:B------:R3:W5:Y:S01]  /*23e80*/  LDL R7, [R1+0x40] ;  /* 0x0000400001077983 */ /* 0x0007620000100800 */
[----:B------:R-:W-:Y:S05]  /*23e90*/  @!P0 WARPSYNC.ALL ;  /* 0x0000000000008948 */ /* 0x000fea0003800000 */
[----:B------:R3:W-:Y:S01]  /*23ea0*/  STL [R1+0x44], RZ ;  /* 0x000044ff01007387 */ /* 0x0007e20000100800 */
[----:B------:R-:W-:Y:S01]  /*23eb0*/  BSSY B0, `(.L_x_696) ;  /* 0x0000020000007945 */ /* 0x000fe20003800000 */
[----:B------:R-:W-:Y:S06]  /*23ec0*/  @!P0 BAR.SYNC.DEFER_BLOCKING 0xc, 0x180 ;  /* 0x0306000000008b1d */ /* 0x000fec0000010000 */
[----:B---3--:R-:W-:Y:S05]  /*23ed0*/  @!P1 BRA `(.L_x_697) ;  /* 0x0000000000749947 */ /* 0x008fea0003800000 */
[----:B------:R-:W-:-:S13]  /*23ee0*/  ISETP.NE.AND P0, PT, R17, RZ, PT ;  /* 0x000000ff1100720c */ /* 0x000fda0003f05270 */
[----:B------:R-:W3:Y:S02]  /*23ef0*/  @!P0 LDC R17, c[0x0][0x9f0] ;  /* 0x00027c00ff118b82 */ /* 0x000ee40000000800 */
[----:B---3--:R-:W-:-:S04]  /*23f00*/  IABS R0, R17 ;  /* 0x0000001100007213 */ /* 0x008fc80000000000 */
[----:B------:R-:W3:Y:S08]  /*23f10*/  I2F.RP R2, R0 ;  /* 0x0000000000027306 */ /* 0x000ef00000209400 */
[----:B---3--:R-:W3:Y:S02]  /*23f20*/  MUFU.RCP R2, R2 ;  /* 0x0000000200027308 */ /* 0x008ee40000001000 */
[----:B---3--:R-:W-:-:S06]  /*23f30*/  VIADD R2, R2, 0xffffffe ;  /* 0x0ffffffe02027836 */ /* 0x008fcc0000000000 */
[----:B-12---:R-:W1:Y:S02]  /*23f40*/  F2I.FTZ.U32.TRUNC.NTZ R3, R2 ;  /* 0x0000000200037305 */ /* 0x006e64000021f000 */
[----:B-1----:R-:W-:-:S04]  /*23f50*/  IMAD.MOV R2, RZ, RZ, -R3 ;  /* 0x000000ffff027224 */ /* 0x002fc800078e0a03 */
[----:B------:R-:W-:Y:S02]  /*23f60*/  IMAD R4, R2, R0, RZ ;  /* 0x0000000002047224 */ /* 0x000fe400078e02ff */
[----:B------:R-:W-:-:S04]  /*23f70*/  IMAD.MOV.U32 R2, RZ, RZ, RZ ;  /* 0x000000ffff027224 */ /* 0x000fc800078e00ff */
[----:B------:R-:W-:Y:S01]  /*23f80*/  IMAD.HI.U32 R6, R3, R4, R2 ;  /* 0x0000000403067227 */ /* 0x000fe200078e0002 */
[----:B------:R-:W-:Y:S02]  /*23f90*/  IABS R2, R17 ;  /* 0x0000001100027213 */ /* 0x000fe40000000000 */
[----:B-----5:R-:W-:-:S03]  /*23fa0*/  IADD3 R4, R7, -0x1, R17 ;  /* 0xffffffff07047810 */ /* 0x020fc60007ffe011 */
        /* <DEDUP_REMOVED lines=15> */
[----:B------:R3:W-:Y:S02]  /*240a0*/  STL [R1+0x44], R2 ;  /* 0x0000440201007387 */ /* 0x0007e40000100800 */
.L_x_697:
[----:B------:R-:W-:Y:S05]  /*240b0*/  BSYNC B0 ;  /* 0x0000000000007941 */ /* 0x000fea0003800000 */
.L_x_696:
[----:B------:R-:W4:Y:S04]  /*240c0*/  LDL R0, [R1+0x44] ;  /* 0x0000440001007983 */ /* 0x000f280000100800 */
[----:B---3--:R-:W4:Y:S01]  /*240d0*/  LDL R2, [R1+0x60] ;  /* 0x0000600001027983 */ /* 0x008f220000100800 */
[----:B------:R-:W-:Y:S01]  /*240e0*/  BSSY B7, `(.L_x_698) ;  /* 0x000044d000077945 */ /* 0x000fe20003800000 */
[----:B----4-:R-:W-:-:S05]  /*240f0*/  IMAD R2, R2, R0, RZ ;  /* 0x0000000002027224 */ /* 0x010fca00078e02ff */
[----:B-----5:R-:W-:Y:S01]  /*24100*/  VIADDMNMX R0, R2, R0, R7, PT ;  /* 0x0000000002007246 */ /* 0x020fe20003800107 */
        /* <DEDUP_REMOVED lines=8> */
[----:B-12---:R-:W1:Y:S01]  /*24190*/  S2R R3, SR_LANEID ;  /* 0x0000000000037919 */ /* 0x006e620000000000 */
[----:B------:R-:W-:Y:S01]  /*241a0*/  VOTEU.ANY UR4, UPT, PT ;  /* 0x0000000000047886 */ /* 0x000fe200038e0100 */
[----:B------:R-:W2:Y:S01]  /*241b0*/  LDC.64 R4, c[0x0][0xc60] ;  /* 0x00031800ff047b82 */ /* 0x000ea20000000a00 */
[----:B------:R-:W1:Y:S08]  /*241c0*/  FLO.U32 R0, UR4 ;  /* 0x0000000400007d00 */ /* 0x000e7000080e0000 */
[----:B------:R-:W2:Y:S01]  /*241d0*/  POPC R2, UR4 ;  /* 0x0000000400027d09 */ /* 0x000ea20008000000 */
[----:B-1----:R-:W-:-:S13]  /*241e0*/  ISETP.EQ.U32.AND P0, PT, R0, R3, PT ;  /* 0x000000030000720c */ /* 0x002fda0003f02070 */
[----:B--2---:R-:W2:Y:S01]  /*241f0*/  @P0 ATOMG.E.ADD.STRONG.GPU PT, R5, desc[UR60][R4.64], R2 ;  /* 0x00000002040509a8 */ /* 0x004ea200081ee1fc */
[----:B------:R-:W1:Y:S02]  /*24200*/  S2R R3, SR_LTMASK ;  /* 0x0000000000037919 */ /* 0x000e640000003900 */
[----:B-1----:R-:W-:-:S06]  /*24210*/  LOP3.LUT R3, R3, UR4, RZ, 0xc0, !PT ;  /* 0x0000000403037c12 */ /* 0x002fcc000f8ec0ff */
[----:B------:R-:W1:Y:S01]  /*24220*/  POPC R3, R3 ;  /* 0x0000000300037309 */ /* 0x000e620000000000 */
[----:B--2---:R-:W1:Y:S02]  /*24230*/  SHFL.IDX PT, R0, R5, R0, 0x1f ;  /* 0x00001f0005007589 */ /* 0x004e6400000e0000 */
[----:B-1----:R-:W-:-:S05]  /*24240*/  IADD3 R0, R0, UR38, R3 ;  /* 0x0000002600007c10 */ /* 0x002fca000fffe003 */
[----:B------:R4:W-:Y:S01]  /*24250*/  STL [R1], R0 ;  /* 0x0000000001007387 */ /* 0x0009e20000100800 */
[----:B------:R-:W-:Y:S05]  /*24260*/  BRA `(.L_x_700) ;  /* 0x0000004000d07947 */ /* 0x000fea0003800000 */
.L_x_699:
        /* <DEDUP_REMOVED lines=8> */
[----:B------:R-:W-:Y:S02]  /*242f0*/  IMAD.U32 R4, RZ, RZ, UR6 ;  /* 0x00000006ff047e24 */ /* 0x000fe4000f8e00ff */
[----:B-12---:R-:W1:Y:S01]  /*24300*/  LDC.64 R2, c[0x4][R2] ;  /* 0x0100000002027b82 */ /* 0x006e620000000a00 */
[----:B------:R-:W-:Y:S02]  /*24310*/  IMAD.U32 R5, RZ, RZ, UR7 ;  /* 0x00000007ff057e24 */ /* 0x000fe4000f8e00ff */
[----:B------:R-:W-:Y:S02]  /*24320*/  IMAD.U32 R6, RZ, RZ, UR8 ;  /* 0x00000008ff067e24 */ /* 0x000fe4000f8e00ff */
[----:B------:R-:W-:-:S02]  /*24330*/  IMAD.U32 R7, RZ, RZ, UR9 ;  /* 0x00000009ff077e24 */ /* 0x000fc4000f8e00ff */
[----:B------:R-:W-:Y:S02]  /*24340*/  IMAD.U32 R10, RZ, RZ, UR4 ;  /* 0x00000004ff0a7e24 */ /* 0x000fe4000f8e00ff */
[----:B0-----:R-:W-:Y:S02]  /*24350*/  IMAD.U32 R11, RZ, RZ, UR5 ;  /* 0x00000005ff0b7e24 */ /* 0x001fe4000f8e00ff */
[----:B------:R-:W-:Y:S02]  /*24360*/  IMAD.MOV.U32 R8, RZ, RZ, 0x70 ;  /* 0x00000070ff087424 */ /* 0x000fe400078e00ff */
[----:B------:R-:W-:Y:S02]  /*24370*/  IMAD.MOV.U32 R12, RZ, RZ, 0x1 ;  /* 0x00000001ff0c7424 */ /* 0x000fe400078e00ff */
[----:B------:R-:W-:-:S07]  /*24380*/  IMAD.MOV.U32 R13, RZ, RZ, RZ ;  /* 0x000000ffff0d7224 */ /* 0x000fce00078e00ff */
[----:B------:R-:W-:-:S07]  /*24390*/  LEPC R20, `(.L_x_702) ;  /* 0x000000001014794e */ /* 0x000fce0000000000 */
[----:B-1----:R-:W-:Y:S05]  /*243a0*/  CALL.ABS.NOINC R2 ;  /* 0x0000000002007343 */ /* 0x002fea0003c00000 */
.L_x_702:
[----:B------:R-:W-:Y:S05]  /*243b0*/  BSYNC B6 ;  /* 0x0000000000067941 */ /* 0x000fea0003800000 */
.L_x_701:
        /* <DEDUP_REMOVED lines=8> */
[----:B-12---:R1:W2:Y:S01]  /*24440*/  LDC.64 R2, c[0x4][R17] ;  /* 0x0100000011027b82 */ /* 0x0062a20000000a00 */
[----:B------:R-:W-:Y:S02]  /*24450*/  IMAD.U32 R4, RZ, RZ, UR6 ;  /* 0x00000006ff047e24 */ /* 0x000fe4000f8e00ff */
[----:B------:R-:W-:Y:S02]  /*24460*/  IMAD.U32 R5, RZ, RZ, UR7 ;  /* 0x00000007ff057e24 */ /* 0x000fe4000f8e00ff */
[----:B------:R-:W-:Y:S02]  /*24470*/  IMAD.U32 R6, RZ, RZ, UR8 ;  /* 0x00000008ff067e24 */ /* 0x000fe4000f8e00ff */
[----:B------:R-:W-:-:S02]  /*24480*/  IMAD.U32 R7, RZ, RZ, UR9 ;  /* 0x00000009ff077e24 */ /* 0x000fc4000f8e00ff */
[----:B------:R-:W-:Y:S02]  /*24490*/  IMAD.U32 R10, RZ, RZ, UR4 ;  /* 0x00000004ff0a7e24 */ /* 0x000fe4000f8e00ff */
[----:B0-----:R-:W-:Y:S02]  /*244a0*/  IMAD.U32 R11, RZ, RZ, UR5 ;  /* 0x00000005ff0b7e24 */ /* 0x001fe4000f8e00ff */
[----:B------:R-:W-:Y:S02]  /*244b0*/  IMAD.MOV.U32 R8, RZ, RZ, 0x70 ;  /* 0x00000070ff087424 */ /* 0x000fe400078e00ff */
[----:B------:R-:W-:Y:S02]  /*244c0*/  IMAD.MOV.U32 R12, RZ, RZ, 0x1 ;  /* 0x00000001ff0c7424 */ /* 0x000fe400078e00ff */
[----:B-1----:R-:W-:-:S07]  /*244d0*/  IMAD.MOV.U32 R13, RZ, RZ, RZ ;  /* 0x000000ffff0d7224 */ /* 0x002fce00078e00ff */
[----:B------:R-:W-:-:S07]  /*244e0*/  LEPC R20, `(.L_x_705) ;  /* 0x000000001014794e */ /* 0x000fce0000000000 */
[----:B--2---:R-:W-:Y:S05]  /*244f0*/  CALL.ABS.NOINC R2 ;  /* 0x0000000002007343 */ /* 0x004fea0003c00000 */
.L_x_705:
[----:B------:R0:W1:Y:S01]  /*24500*/  LDC.64 R2, c[0x4][R17] ;  /* 0x0100000011027b82 */ /* 0x0000620000000a00 */
[----:B------:R-:W-:Y:S01]  /*24510*/  ULDC.64 UR4, c[0x4][0xa8] ;  /* 0x01002a0000047ab9 */ /* 0x000fe20000000a00 */
[----:B------:R-:W-:Y:S01]  /*24520*/  ULDC.64 UR6, c[0x4][0xb0] ;  /* 0x01002c0000067ab9 */ /* 0x000fe20000000a00 */
[----:B------:R-:W-:Y:S01]  /*24530*/  ULDC.64 UR8, c[0x4][0x18] ;  /* 0x0100060000087ab9 */ /* 0x000fe20000000a00 */
[----:B------:R-:W-:Y:S02]  /*24540*/  IMAD.U32 R4, RZ, RZ, UR4 ;  /* 0x00000004ff047e24 */ /* 0x000fe4000f8e00ff */
[----:B------:R-:W-:Y:S02]  /*24550*/  IMAD.U32 R5, RZ, RZ, UR5 ;  /* 0x00000005ff057e24 */ /* 0x000fe4000f8e00ff */
[----:B------:R-:W-:Y:S02]  /*24560*/  IMAD.U32 R6, RZ, RZ, UR6 ;  /* 0x00000006ff067e24 */ /* 0x000fe4000f8e00ff */
[----:B------:R-:W-:-:S02]  /*24570*/  IMAD.U32 R7, RZ, RZ, UR7 ;  /* 0x00000007ff077e24 */ /* 0x000fc4000f8e00ff */
[----:B------:R-:W-:Y:S02]  /*24580*/  IMAD.U32 R10, RZ, RZ, UR8 ;  /* 0x00000008ff0a7e24 */ /* 0x000fe4000f8e00ff */
[----:B------:R-:W-:Y:S02]  /*24590*/  IMAD.U32 R11, RZ, RZ, UR9 ;  /* 0x00000009ff0b7e24 */ /* 0x000fe4000f8e00ff */
[----:B------:R-:W-:Y:S02]  /*245a0*/  IMAD.MOV.U32 R8, RZ, RZ, 0x70 ;  /* 0x00000070ff087424 */ /* 0x000fe400078e00ff */
[----:B------:R-:W-:Y:S02]  /*245b0*/  IMAD.MOV.U32 R12, RZ, RZ, 0x1 ;  /* 0x00000001ff0c7424 */ /* 0x000fe400078e00ff */
[----:B0-----:R-:W-:-:S07]  /*245c0*/  IMAD.MOV.U32 R13, RZ, RZ, RZ ;  /* 0x000000ffff0d7224 */ /* 0x001fce00078e00ff */
[----:B------:R-:W-:-:S07]  /*245d0*/  LEPC R20, `(.L_x_704) ;  /* 0x000000001014794e */ /* 0x000fce0000000000 */
[----:B-1----:R-:W-:Y:S05]  /*245e0*/  CALL.ABS.NOINC R2 ;  /* 0x0000000002007343 */ /* 0x002fea0003c00000 */
.L_x_704:
[----:B------:R-:W-:Y:S05]  /*245f0*/  BSYNC B6 ;  /* 0x0000000000067941 */ /* 0x000fea0003800000 */
.L_x_703:
[----:B------:R-:W3:Y:S01]  /*24600*/  LDL.LU R2, [R1+0x28] ;  /* 0x0000280001027983 */ /* 0x000ee20000300800 */
[----:B------:R-:W-:-:S03]  /*24610*/  ULDC.64 UR4, c[0x0][0x9f8] ;  /* 0x00027e0000047ab9 */ /* 0x000fc60000000a00 */
[----:B------:R-:W1:Y:S04]  /*24620*/  LDL.LU R0, [R1+0x38] ;  /* 0x0000380001007983 */ /* 0x000e680000300800 */
[----:B------:R-:W4:Y:S01]  /*24630*/  LDL R7, [R1+0x14] ;  /* 0x0000140001077983 */ /* 0x000f220000100800 */
[----:B------:R-:W-:-:S03]  /*24640*/  ISETP.NE.U32.AND P0, PT, RZ, UR4, PT ;  /* 0x00000004ff007c0c */ /* 0x000fc6000bf05070 */
[----:B------:R-:W5:Y:S01]  /*24650*/  LDL R17, [R1+0x48] ;  /* 0x0000480001117983 */ /* 0x000f620000100800 */
[----:B------:R-:W-:-:S13]  /*24660*/  ISETP.NE.AND.EX P0, PT, RZ, UR5, PT, P0 ;  /* 0x00000005ff007c0c */ /* 0x000fda000bf05300 */
[----:B---3--:R-:W-:-:S04]  /*24670*/  @P0 IADD3 R2, P1, R2, UR4, RZ ;  /* 0x0000000402020c10 */ /* 0x008fc8000ff3e0ff */
[----:B-12---:R-:W-:Y:S01]  /*24680*/  @P0 IADD3.X R3, R0, UR5, RZ, P1, !PT ;  /* 0x0000000500030c10 */ /* 0x006fe20008ffe4ff */
[----:B------:R-:W-:-:S04]  /*24690*/  ULDC.64 UR4, c[0x0][0xa08] ;  /* 0x0002820000047ab9 */ /* 0x000fc80000000a00 */
[----:B----4-:R1:W2:Y:S02]  /*246a0*/  @P0 LDG.E R7, desc[UR60][R2.64] ;  /* 0x0000003c02070981 */ /* 0x0102a4000c1e1900 */
[----:B-1----:R-:W1:Y:S01]  /*246b0*/  LDC.64 R2, c[0x0][0x418] ;  /* 0x00010600ff027b82 */ /* 0x002e620000000a00 */
[----:B-----5:R-:W-:Y:S01]  /*246c0*/  VIADD R0, R17, 0xffffffff ;  /* 0xffffffff11007836 */ /* 0x020fe20000000000 */
[----:B--2---:R-:W-:Y:S01]  /*246d0*/  SHF.R.S32.HI R8, RZ, 0x1f, R7 ;  /* 0x0000001fff087819 */ /* 0x004fe20000011407 */
[----:B------:R2:W-:Y:S04]  /*246e0*/  @P0 STL [R1+0x14], R7 ;  /* 0x0000140701000387 */ /* 0x0005e80000100800 */
[----:B------:R2:W-:Y:S01]  /*246f0*/  STL [R1+0x28], R8 ;  /* 0x0000280801007387 */ /* 0x0005e20000100800 */
[----:B-1----:R-:W-:Y:S01]  /*24700*/  LOP3.LUT P0, RZ, R2, UR4, RZ, 0xfc, !PT ;  /* 0x0000000402ff7c12 */ /* 0x002fe2000f80fcff */
[----:B------:R-:W-:-:S03]  /*24710*/  UMOV UR4, 0xffffffff ;  /* 0xffffffff00047882 */ /* 0x000fc60000000000 */
[----:B------:R-:W-:-:S04]  /*24720*/  LOP3.LUT P0, RZ, R3, UR5, RZ, 0xfc, P0 ;  /* 0x0000000503ff7c12 */ /* 0x000fc8000800fcff */
[----:B------:R-:W-:Y:S01]  /*24730*/  SEL R17, R7, RZ, !P0 ;  /* 0x000000ff07117207 */ /* 0x000fe20004000000 */
[----:B--2---:R-:W-:Y:S08]  /*24740*/  BRA.DIV UR4, `(.L_x_706) ;  /* 0x0000005a04587947 */ /* 0x004ff0000b800000 */
[----:B------:R-:W1:Y:S02]  /*24750*/  S2R R4, SR_TID.X ;  /* 0x0000000000047919 */ /* 0x000e640000002100 */
[----:B-1----:R-:W-:-:S04]  /*24760*/  SHF.R.U32.HI R4, RZ, 0x5, R4 ;  /* 0x00000005ff047819 */ /* 0x002fc80000011604 */
[----:B------:R-:W-:-:S05]  /*24770*/  LOP3.LUT R4, R4, 0x3, RZ, 0xc0, !PT ;  /* 0x0000000304047812 */ /* 0x000fca00078ec0ff */
[----:B------:R1:W2:Y:S02]  /*24780*/  SHFL.IDX PT, R14, R4, RZ, 0x1f ;  /* 0x00001fff040e7589 */ /* 0x0002a400000e0000 */
.L_x_839:
[----:B-1----:R-:W3:Y:S01]  /*24790*/  LDL.LU R4, [R1+0x10] ;  /* 0x0000100001047983 */ /* 0x002ee20000300800 */
[----:B------:R-:W-:Y:S02]  /*247a0*/  PLOP3.LUT P1, PT, PT, PT, PT, 0x8, 0x0 ;  /* 0x000000000000781c */ /* 0x000fe40003f2e170 */
[----:B--2---:R-:W-:Y:S01]  /*247b0*/  ISETP.NE.AND P0, PT, R14, RZ, PT ;  /* 0x000000ff0e00720c */ /* 0x004fe20003f05270 */
[----:B------:R1:W-:Y:S01]  /*247c0*/  STL [R1+0x8], R0 ;  /* 0x0000080001007387 */ /* 0x0003e20000100800 */
[----:B---3--:R-:W-:-:S09]  /*247d0*/  LOP3.LUT R4, R4, 0xfffffffe, RZ, 0xc0, !PT ;  /* 0xfffffffe04047812 */ /* 0x008fd200078ec0ff */
[----:B------:R-:W-:-:S05]  /*247e0*/  @P1 LOP3.LUT R4, R4, 0x1, RZ, 0xfc, !PT ;  /* 0x0000000104041812 */ /* 0x000fca00078efcff */
[----:B------:R1:W-:Y:S01]  /*247f0*/  STL [R1+0x10], R4 ;  /* 0x0000100401007387 */ /* 0x0003e20000100800 */
[----:B------:R-:W-:Y:S05]  /*24800*/  @P0 BRA `(.L_x_707) ;  /* 0x0000000400380947 */ /* 0x000fea0003800000 */
[----:B------:R-:W-:-:S03]  /*24810*/  UMOV UR4, 0xffffffff ;  /* 0xffffffff00047882 */ /* 0x000fc60000000000 */
[----:B------:R-:W-:Y:S05]  /*24820*/  BRA.DIV UR4, `(.L_x_708) ;  /* 0x0000005a04547947 */ /* 0x000fea000b800000 */
[----:B------:R-:W-:-:S13]  /*24830*/  ELECT P6, URZ, PT ;  /* 0x00000000003f782f */ /* 0x000fda00038c0000 */
.L_x_842:
[----:B------:R-:W-:Y:S05]  /*24840*/  @!P6 BRA `(.L_x_707) ;  /* 0x000000040028e947 */ /* 0x000fea0003800000 */
[----:B------:R-:W-:-:S04]  /*24850*/  ISETP.NE.U32.AND P0, PT, R2, RZ, PT ;  /* 0x000000ff0200720c */ /* 0x000fc80003f05070 */
[----:B------:R-:W-:-:S13]  /*24860*/  ISETP.NE.AND.EX P0, PT, R3, RZ, PT, P0 ;  /* 0x000000ff0300720c */ /* 0x000fda0003f05300 */
[----:B------:R-:W-:Y:S05]  /*24870*/  @!P0 BRA `(.L_x_709) ;  /* 0x0000000000508947 */ /* 0x000fea0003800000 */
[----:B------:R-:W2:Y:S01]  /*24880*/  LDC R6, c[0x0][0x43c] ;  /* 0x00010f00ff067b82 */ /* 0x000ea20000000800 */
[----:B------:R-:W-:Y:S01]  /*24890*/  IMAD.MOV.U32 R9, RZ, RZ, R0 ;  /* 0x000000ffff097224 */ /* 0x000fe200078e0000 */
[----:B------:R-:W-:-:S03]  /*248a0*/  ULDC.64 UR4, c[0x0][0x428] ;  /* 0x00010a0000047ab9 */ /* 0x000fc60000000a00 */
[----:B-1----:R-:W-:Y:S01]  /*248b0*/  IMAD.MOV.U32 R0, RZ, RZ, R9 ;  /* 0x000000ffff007224 */ /* 0x002fe200078e0009 */
[----:B--2---:R-:W-:-:S13]  /*248c0*/  ISETP.NE.AND P0, PT, R6, 0x1, PT ;  /* 0x000000010600780c */ /* 0x004fda0003f05270 */
[----:B------:R-:W1:Y:S02]  /*248d0*/  @P0 LDC.64 R4, c[0x0][0x440] ;  /* 0x00011000ff040b82 */ /* 0x000e640000000a00 */
[----:B-1----:R-:W-:-:S05]  /*248e0*/  @P0 IMAD.HI.U32 R4, R9, R4, RZ ;  /* 0x0000000409040227 */ /* 0x002fca00078e00ff */
        /* <DEDUP_REMOVED lines=13> */
.L_x_709:
[----:B--2---:R-:W2:Y:S01]  /*249c0*/  LDL R2, [R1+0x18] ;  /* 0x0000180001027983 */ /* 0x004ea20000100800 */
[----:B-1----:R-:W-:Y:S01]  /*249d0*/  IMAD R0, R19, 0x8, R18 ;  /* 0x0000000813007824 */ /* 0x002fe200078e0212 */
[----:B--2---:R-:W-:-:S04]  /*249e0*/  SHF.L.U32 R2, R2, 0x1f, RZ ;  /* 0x0000001f02027819 */ /* 0x004fc800000006ff */
[----:B------:R-:W1:Y:S02]  /*249f0*/  SYNCS.PHASECHK.TRANS64.TRYWAIT P0, [R0+URZ+0x36840], R2 ;  /* 0x03684002000075a7 */ /* 0x000e64000800017f */
[----:B-1----:R-:W-:Y:S05]  /*24a00*/  @!P0 BRA `(.L_x_710) ;  /* 0x0000005400fc8947 */ /* 0x002fea0003800000 */
.L_x_843:
[----:B------:R-:W2:Y:S02]  /*24a10*/  S2R R3, SR_TID.X ;  /* 0x0000000000037919 */ /* 0x000ea40000002100 */
        /* <DEDUP_REMOVED lines=10> */
.L_x_711:
[----:B------:R-:W2:Y:S04]  /*24ac0*/  LDL R4, [R1+0x8] ;  /* 0x0000080001047983 */ /* 0x000ea80000100800 */
[----:B------:R-:W3:Y:S04]  /*24ad0*/  LDL R3, [R1+0x1c] ;  /* 0x00001c0001037983 */ /* 0x000ee80000100800 */
[----:B-1----:R-:W4:Y:S01]  /*24ae0*/  LDL.LU R2, [R1+0x10] ;  /* 0x0000100001027983 */ /* 0x002f220000300800 */
        /* <DEDUP_REMOVED lines=11> */
[----:B------:R-:W-:-:S07]  /*24ba0*/  UIADD3 UR9, UR9, 0x36830, URZ ;  /* 0x0003683009097890 */ /* 0x000fce000fffe03f */
[----:B------:R-:W-:Y:S02]  /*24bb0*/  UIADD3 UR14, UR8, 0x21400, URZ ;  /* 0x00021400080e7890 */ /* 0x000fe4000fffe03f */
[----:B------:R-:W-:Y:S02]  /*24bc0*/  UIADD3 UR15, UR8, 0x24c00, URZ ;  /* 0x00024c00080f7890 */ /* 0x000fe4000fffe03f */
[----:B------:R-:W-:-:S03]  /*24bd0*/  UIADD3 UR16, UR8, 0x28400, URZ ;  /* 0x0002840008107890 */ /* 0x000fc6000fffe03f */
[----:B------:R-:W-:Y:S01]  /*24be0*/  UMOV UR8, UR14 ;  /* 0x0000000e00087c82 */ /* 0x000fe20008000000 */
[----:B------:R-:W-:Y:S01]  /*24bf0*/  UMOV UR14, 0x80 ;  /* 0x00000080000e7882 */ /* 0x000fe20000000000 */
[----:B--2---:R-:W-:Y:S02]  /*24c00*/  R2UR UR11, R4 ;  /* 0x00000000040b72ca */ /* 0x004fe400000e0000 */
[----:B---3--:R-:W-:Y:S02]  /*24c10*/  R2UR UR5, R3 ;  /* 0x00000000030572ca */ /* 0x008fe400000e0000 */
[----:B----4-:R-:W-:-:S04]  /*24c20*/  LOP3.LUT R2, R2, 0xfffffffe, RZ, 0xc0, !PT ;  /* 0xfffffffe02027812 */ /* 0x010fc800078ec0ff */
[----:B------:R-:W-:-:S07]  /*24c30*/  @P0 LOP3.LUT R2, R2, 0x1, RZ, 0xfc, !PT ;  /* 0x0000000102020812 */ /* 0x000fce00078efcff */
[----:B------:R-:W-:Y:S01]  /*24c40*/  UIMAD UR11, UR11, 0x70, UR5 ;  /* 0x000000700b0b78a4 */ /* 0x000fe2000f8e0205 */
[----:B------:R2:W-:Y:S01]  /*24c50*/  STL [R1+0x10], R2 ;  /* 0x0000100201007387 */ /* 0x0005e20000100800 */
        /* <DEDUP_REMOVED lines=8> */
[----:B--2---:R-:W-:Y:S01]  /*24ce0*/  NOP ;  /* 0x0000000000007918 */ /* 0x004fe20000000000 */
.L_x_707:
[----:B------:R-:W2:Y:S04]  /*24cf0*/  LDL.LU R3, [R1+0x4c] ;  /* 0x00004c0001037983 */ /* 0x000ea80000300800 */
[----:B------:R-:W3:Y:S04]  /*24d00*/  LDL.LU R5, [R1+0x34] ;  /* 0x0000340001057983 */ /* 0x000ee80000300800 */
[----:B-1----:R-:W4:Y:S01]  /*24d10*/  LDL.LU R4, [R1+0x58] ;  /* 0x0000580001047983 */ /* 0x002f220000300800 */
        /* <DEDUP_REMOVED lines=9> */
[----:B--2---:R-:W-:Y:S02]  /*24db0*/  SHF.R.S32.HI R0, RZ, 0x1f, R3 ;  /* 0x0000001fff007819 */ /* 0x004fe40000011403 */
[----:B---3--:R-:W-:-:S03]  /*24dc0*/  SEL R5, R5, RZ, !P0 ;  /* 0x000000ff05057207 */ /* 0x008fc60004000000 */
[----:B------:R-:W-:Y:S01]  /*24dd0*/  IMAD R0, R0, UR4, RZ ;  /* 0x0000000400007c24 */ /* 0x000fe2000f8e02ff */
[----:B----4-:R-:W-:-:S03]  /*24de0*/  SEL R4, R4, RZ, !P0 ;  /* 0x000000ff04047207 */ /* 0x010fc60004000000 */
        /* <DEDUP_REMOVED lines=8> */
[----:B-1----:R-:W-:Y:S01]  /*24e70*/  MOV R2, 0x0 ;  /* 0x0000000000027802 */ /* 0x002fe20000000f00 */
[----:B------:R-:W-:Y:S01]  /*24e80*/  ULDC.64 UR4, c[0x4][0xa8] ;  /* 0x01002a0000047ab9 */ /* 0x000fe20000000a00 */
[----:B------:R-:W-:Y:S01]  /*24e90*/  ULDC.64 UR6, c[0x4][0xb0] ;  /* 0x01002c0000067ab9 */ /* 0x000fe20000000a00 */
[----:B------:R-:W-:Y:S01]  /*24ea0*/  ULDC.64 UR8, c[0x4][0x20] ;  /* 0x0100080000087ab9 */ /* 0x000fe20000000a00 */
[----:B------:R-:W-:Y:S02]  /*24eb0*/  IMAD.U32 R4, RZ, RZ, UR4 ;  /* 0x00000004ff047e24 */ /* 0x000fe4000f8e00ff */
[----:B------:R-:W1:Y:S01]  /*24ec0*/  LDC.64 R2, c[0x4][R2] ;  /* 0x0100000002027b82 */ /* 0x000e620000000a00 */
        /* <DEDUP_REMOVED lines=10> */
.L_x_713:
[----:B------:R-:W-:Y:S05]  /*24f70*/  BSYNC B6 ;  /* 0x0000000000067941 */ /* 0x000fea0003800000 */
.L_x_712:
[----:B-1----:R-:W2:Y:S01]  /*24f80*/  LDL.LU R0, [R1+0x4c] ;  /* 0x00004c0001007983 */ /* 0x002ea20000300800 */
[----:B------:R-:W-:Y:S01]  /*24f90*/  ULDC.64 UR4, c[0x0][0x2d8] ;  /* 0x0000b60000047ab9 */ /* 0x000fe20000000a00 */
[----:B------:R-:W1:Y:S01]  /*24fa0*/  LDC R8, c[0x0][0x448] ;  /* 0x00011200ff087b82 */ /* 0x000e620000000800 */
[----:B------:R-:W-:Y:S01]  /*24fb0*/  ULDC.64 UR6, c[0x0][0x280] ;  /* 0x0000a00000067ab9 */ /* 0x000fe20000000a00 */
[----:B------:R-:W3:Y:S04]  /*24fc0*/  LDL.LU R5, [R1+0x38] ;  /* 0x0000380001057983 */ /* 0x000ee80000300800 */
[----:B------:R-:W3:Y:S04]  /*24fd0*/  LDL.LU.64 R2, [R1+0x50] ;  /* 0x0000500001027983 */ /* 0x000ee80000300a00 */
[----:B------:R-:W4:Y:S01]  /*24fe0*/  LDL.LU R4, [R1+0x34] ;  /* 0x0000340001047983 */ /* 0x000f220000300800 */
[----:B-1----:R-:W-:Y:S01]  /*24ff0*/  ISETP.NE.AND P0, PT, R8, 0x1, PT ;  /* 0x000000010800780c */ /* 0x002fe20003f05270 */
[----:B0-----:R-:W0:-:S12]  /*25000*/  S2R R11, SR_TID.X ;  /* 0x00000000000b7919 */ /* 0x001e180000002100 */
[----:B------:R-:W1:Y:S01]  /*25010*/  @P0 LDC R7, c[0x0][0x450] ;  /* 0x00011400ff070b82 */ /* 0x000e620000000800 */
[----:B---3--:R-:W-:Y:S02]  /*25020*/  IMAD.MOV.U32 R3, RZ, RZ, R5 ;  /* 0x000000ffff037224 */ /* 0x008fe400078e0005 */
[----:B------:R-:W3:Y:S01]  /*25030*/  LDL.LU R5, [R1+0x4] ;  /* 0x0000040001057983 */ /* 0x000ee20000300800 */
[----:B0-----:R-:W-:Y:S02]  /*25040*/  IMAD.SHL.U32 R11, R11, 0x8, RZ ;  /* 0x000000080b0b7824 */ /* 0x001fe400078e00ff */
[----:B------:R-:W-:-:S03]  /*25050*/  IMAD.WIDE.U32 R2, R16, UR4, R2 ;  /* 0x0000000410027c25 */ /* 0x000fc6000f8e0002 */
[----:B------:R-:W-:Y:S01]  /*25060*/  LOP3.LUT R11, R11, 0x38, RZ, 0xc0, !PT ;  /* 0x000000380b0b7812 */ /* 0x000fe200078ec0ff */
[----:B------:R-:W-:Y:S01]  /*25070*/  IMAD R3, R16, UR5, R3 ;  /* 0x0000000510037c24 */ /* 0x000fe2000f8e0203 */
[----:B------:R-:W-:Y:S02]  /*25080*/  ULDC.64 UR4, c[0x0][0x2e0] ;  /* 0x0000b80000047ab9 */ /* 0x000fe40000000a00 */
[----:B--2---:R-:W-:Y:S01]  /*25090*/  IMAD R0, R0, UR4, RZ ;  /* 0x0000000400007c24 */ /* 0x004fe2000f8e02ff */
[C---:B------:R-:W-:Y:S01]  /*250a0*/  LOP3.LUT R10, R11.reuse, 0x40, RZ, 0xfc, !PT ;  /* 0x000000400b0a7812 */ /* 0x040fe200078efcff */
[----:B----4-:R-:W-:Y:S01]  /*250b0*/  IMAD.WIDE.U32 R2, R4, UR4, R2 ;  /* 0x0000000404027c25 */ /* 0x010fe2000f8e0002 */
[----:B------:R-:W-:-:S03]  /*250c0*/  LOP3.LUT R9, R11, 0x80, RZ, 0xfc, !PT ;  /* 0x000000800b097812 */ /* 0x000fc600078efcff */
[----:B------:R-:W-:Y:S01]  /*250d0*/  IMAD R0, R4, UR5, R0 ;  /* 0x0000000504007c24 */ /* 0x000fe2000f8e0200 */
[----:B------:R-:W-:Y:S01]  /*250e0*/  ULDC.64 UR4, c[0x0][0x2d0] ;  /* 0x0000b40000047ab9 */ /* 0x000fe20000000a00 */
[----:B------:R-:W0:Y:S02]  /*250f0*/  S2R R4, SR_TID.X ;  /* 0x0000000000047919 */ /* 0x000e240000002100 */
[----:B------:R-:W-:Y:S01]  /*25100*/  IMAD.IADD R3, R3, 0x1, R0 ;  /* 0x0000000103037824 */ /* 0x000fe200078e0200 */
[----:B0-----:R-:W-:-:S04]  /*25110*/  LOP3.LUT R4, R4, 0x7f, RZ, 0xc0, !PT ;  /* 0x0000007f04047812 */ /* 0x001fc800078ec0ff */
[----:B------:R-:W-:Y:S02]  /*25120*/  SHF.R.U32.HI R6, RZ, 0x3, R4 ;  /* 0x00000003ff067819 */ /* 0x000fe40000011604 */
[----:B------:R-:W0:Y:S02]  /*25130*/  S2R R4, SR_TID.X ;  /* 0x0000000000047919 */ /* 0x000e240000002100 */
[----:B0-----:R-:W-:-:S05]  /*25140*/  IMAD.SHL.U32 R4, R4, 0x10, RZ ;  /* 0x0000001004047824 */ /* 0x001fca00078e00ff */
[----:B------:R-:W-:Y:S02]  /*25150*/  LOP3.LUT R4, R6, 0x70, R4, 0xf8, !PT ;  /* 0x0000007006047812 */ /* 0x000fe400078ef804 */
[----:B------:R-:W0:Y:S01]  /*25160*/  @P0 LDC R6, c[0x0][0x44c] ;  /* 0x00011300ff060b82 */ /* 0x000e220000000800 */
[----:B---3--:R-:W-:-:S05]  /*25170*/  IMAD.SHL.U32 R5, R5, 0x80, RZ ;  /* 0x0000008005057824 */ /* 0x008fca00078e00ff */
[----:B------:R-:W-:-:S05]  /*25180*/  LOP3.LUT R4, R4, R5, RZ, 0xfc, !PT ;  /* 0x0000000504047212 */ /* 0x000fca00078efcff */
[----:B0-----:R-:W-:-:S04]  /*25190*/  @P0 IMAD.HI.U32 R6, R4, R6, RZ ;  /* 0x0000000604060227 */ /* 0x001fc800078e00ff */
[----:B------:R-:W-:Y:S01]  /*251a0*/  IMAD.MOV.U32 R0, RZ, RZ, R4 ;  /* 0x000000ffff007224 */ /* 0x000fe200078e0004 */
[----:B-1----:R-:W-:-:S05]  /*251b0*/  @P0 SHF.R.U32.HI R0, RZ, R7, R6 ;  /* 0x00000007ff000219 */ /* 0x002fca0000011606 */
[----:B------:R-:W-:Y:S02]  /*251c0*/  IMAD.MOV R6, RZ, RZ, -R0 ;  /* 0x000000ffff067224 */ /* 0x000fe400078e0a00 */
[----:B------:R-:W-:-:S04]  /*251d0*/  IMAD.WIDE.U32 R2, R0, UR4, R2 ;  /* 0x0000000400027c25 */ /* 0x000fc8000f8e0002 */
[----:B------:R-:W-:Y:S01]  /*251e0*/  IMAD R4, R8, R6, R4 ;  /* 0x0000000608047224 */ /* 0x000fe200078e0204 */
[----:B------:R-:W-:-:S05]  /*251f0*/  SHF.R.S32.HI R6, RZ, 0x1f, R0 ;  /* 0x0000001fff067819 */ /* 0x000fca0000011400 */
        /* <DEDUP_REMOVED lines=8> */
[----:B------:R-:W-:Y:S01]  /*25280*/  ISETP.GE.AND P1, PT, R10, UR4, PT ;  /* 0x000000040a007c0c */ /* 0x000fe2000bf26270 */
[----:B------:R-:W-:Y:S01]  /*25290*/  IMAD R0, R4, UR5, R0 ;  /* 0x0000000504007c24 */ /* 0x000fe2000f8e0200 */
[----:B------:R0:W5:Y:S01]  /*252a0*/  LDL R10, [R1+0x2c] ;  /* 0x00002c00010a7983 */ /* 0x0001620000100800 */
[C---:B------:R-:W-:Y:S02]  /*252b0*/  LEA R4, P3, R2.reuse, UR6, 0x1 ;  /* 0x0000000602047c11 */ /* 0x040fe4000f8608ff */
[----:B------:R-:W-:Y:S01]  /*252c0*/  IMAD.IADD R0, R3, 0x1, R0 ;  /* 0x0000000103007824 */ /* 0x000fe200078e0200 */
[----:B------:R-:W-:Y:S02]  /*252d0*/  ISETP.GE.AND P2, PT, R11, UR4, PT ;  /* 0x000000040b007c0c */ /* 0x000fe4000bf46270 */
[----:B------:R-:W-:Y:S01]  /*252e0*/  ISETP.GE.AND P0, PT, R9, UR4, PT ;  /* 0x0000000409007c0c */ /* 0x000fe2000bf06270 */
[----:B------:R-:W-:Y:S01]  /*252f0*/  UMOV UR4, 0xffffffff ;  /* 0xffffffff00047882 */ /* 0x000fe20000000000 */
[----:B------:R-:W-:-:S02]  /*25300*/  LEA.HI.X R3, R2, UR7, R0, 0x1, P3 ;  /* 0x0000000702037c11 */ /* 0x000fc400098f0c00 */
[----:B0-----:R-:W-:Y:S09]  /*25310*/  BRA.DIV UR4, `(.L_x_714) ;  /* 0x0000004e04cc7947 */ /* 0x001ff2000b800000 */
[----:B------:R-:W0:Y:S02]  /*25320*/  S2R R6, SR_TID.X ;  /* 0x0000000000067919 */ /* 0x000e240000002100 */
[----:B0-----:R-:W-:-:S04]  /*25330*/  LOP3.LUT R6, R6, 0x7f, RZ, 0xc0, !PT ;  /* 0x0000007f06067812 */ /* 0x001fc800078ec0ff */
[----:B------:R-:W-:Y:S02]  /*25340*/  SHF.R.U32.HI R7, RZ, 0x3, R6 ;  /* 0x00000003ff077819 */ /* 0x000fe40000011606 */
[----:B------:R-:W2:Y:S03]  /*25350*/  LDL.LU R6, [R1+0x5c] ;  /* 0x00005c0001067983 */ /* 0x000ea60000300800 */
[----:B------:R-:W-:Y:S01]  /*25360*/  IMAD.IADD R0, R7, 0x1, R5 ;  /* 0x0000000107007824 */ /* 0x000fe200078e0205 */
[----:B------:R-:W0:Y:S03]  /*25370*/  S2R R11, SR_TID.X ;  /* 0x00000000000b7919 */ /* 0x000e260000002100 */
[----:B------:R-:W-:Y:S01]  /*25380*/  VIADD R5, R0, 0x10 ;  /* 0x0000001000057836 */ /* 0x000fe20000000000 */
[----:B------:R-:W1:Y:S04]  /*25390*/  SHFL.IDX PT, R7, R4, RZ, 0x181f ;  /* 0x00181fff04077589 */ /* 0x000e6800000e0000 */
[----:B------:R-:W-:Y:S01]  /*253a0*/  SHFL.IDX PT, R9, R3, 0x1, 0x181f ;  /* 0x00381f0003097f89 */ /* 0x000fe200000e0000 */
[----:B0-----:R-:W-:-:S05]  /*253b0*/  IMAD.SHL.U32 R11, R11, 0x8, RZ ;  /* 0x000000080b0b7824 */ /* 0x001fca00078e00ff */
[----:B------:R-:W-:Y:S01]  /*253c0*/  LOP3.LUT R11, R11, 0x38, RZ, 0xc0, !PT ;  /* 0x000000380b0b7812 */ /* 0x000fe200078ec0ff */
[----:B--2---:R-:W-:Y:S02]  /*253d0*/  IMAD R2, R6, R8, RZ ;  /* 0x0000000806027224 */ /* 0x004fe400078e02ff */
[----:B------:R-:W0:Y:S03]  /*253e0*/  SHFL.IDX PT, R6, R3, RZ, 0x181f ;  /* 0x00181fff03067589 */ /* 0x000e2600000e0000 */
[-C--:B------:R-:W-:Y:S02]  /*253f0*/  ISETP.GE.AND P4, PT, R0, R2.reuse, PT ;  /* 0x000000020000720c */ /* 0x080fe40003f86270 */
[----:B------:R-:W-:Y:S02]  /*25400*/  ISETP.GE.AND P3, PT, R5, R2, PT ;  /* 0x000000020500720c */ /* 0x000fe40003f66270 */
[----:B------:R-:W2:Y:S09]  /*25410*/  SHFL.IDX PT, R5, R4, 0x1, 0x181f ;  /* 0x00381f0004057f89 */ /* 0x000eb200000e0000 */
[----:B-1----:R-:W-:-:S05]  /*25420*/  @!P4 LEA R7, P5, R11, R7, 0x1 ;  /* 0x000000070b07c211 */ /* 0x002fca00078a08ff */
[----:B0-----:R-:W-:-:S05]  /*25430*/  @!P4 IMAD.X R6, RZ, RZ, R6, P5 ;  /* 0x000000ffff06c224 */ /* 0x001fca00028e0606 */
[-C--:B------:R-:W-:Y:S02]  /*25440*/  @!P4 LOP3.LUT R7, R7, R6.reuse, RZ, 0x3c, !PT ;  /* 0x000000060707c212 */ /* 0x080fe400078e3cff */
[----:B--2---:R-:W-:Y:S02]  /*25450*/  @!P3 LEA R8, P5, R11, R5, 0x1 ;  /* 0x000000050b08b211 */ /* 0x004fe400078a08ff */
[----:B------:R-:W-:-:S03]  /*25460*/  @!P4 LOP3.LUT R6, R7, R6, RZ, 0x3c, !PT ;  /* 0x000000060706c212 */ /* 0x000fc600078e3cff */
[----:B------:R-:W-:Y:S01]  /*25470*/  @!P3 IMAD.X R5, RZ, RZ, R9, P5 ;  /* 0x000000ffff05b224 */ /* 0x000fe200028e0609 */
[----:B------:R-:W-:-:S05]  /*25480*/  @!P4 LOP3.LUT R7, R7, R6, RZ, 0x3c, !PT ;  /* 0x000000060707c212 */ /* 0x000fca00078e3cff */
[----:B-----5:R-:W-:Y:S04]  /*25490*/  @!P4 LDGSTS.E.BYPASS.LTC128B.128 [R10+0x15400], desc[UR60][R6.64], !P2 ;  /* 0x15400000060acfae */ /* 0x020fe8000d101d7c */
[----:B------:R-:W-:Y:S04]  /*254a0*/  @!P4 LDGSTS.E.BYPASS.LTC128B.128 [R10+0x19400], desc[UR60][R6.64+0x80], !P1 ;  /* 0x19400080060acfae */ /* 0x000fe8000c901d7c */
[----:B------:R0:W-:Y:S02]  /*254b0*/  @!P4 LDGSTS.E.BYPASS.LTC128B.128 [R10+0x1d400], desc[UR60][R6.64+0x100], !P0 ;  /* 0x1d400100060acfae */ /* 0x0001e4000c101d7c */
[----:B0-----:R-:W-:-:S02]  /*254c0*/  @!P3 IMAD.MOV.U32 R6, RZ, RZ, R8 ;  /* 0x000000ffff06b224 */ /* 0x001fc400078e0008 */
[----:B------:R-:W-:Y:S01]  /*254d0*/  @!P3 IMAD.MOV.U32 R7, RZ, RZ, R5 ;  /* 0x000000ffff07b224 */ /* 0x000fe200078e0005 */
[----:B------:R-:W-:Y:S01]  /*254e0*/  SHFL.IDX PT, R8, R3, 0x2, 0x181f ;  /* 0x00581f0003087f89 */ /* 0x000fe200000e0000 */
[----:B------:R-:W-:-:S03]  /*254f0*/  VIADD R5, R0, 0x20 ;  /* 0x0000002000057836 */ /* 0x000fc60000000000 */
[----:B------:R-:W-:Y:S04]  /*25500*/  @!P3 LDGSTS.E.BYPASS.LTC128B.128 [R10+0x15c00], desc[UR60][R6.64], !P2 ;  /* 0x15c00000060abfae */ /* 0x000fe8000d101d7c */
[----:B------:R-:W-:Y:S04]  /*25510*/  @!P3 LDGSTS.E.BYPASS.LTC128B.128 [R10+0x19c00], desc[UR60][R6.64+0x80], !P1 ;  /* 0x19c00080060abfae */ /* 0x000fe8000c901d7c */
[----:B------:R0:W-:Y:S01]  /*25520*/  @!P3 LDGSTS.E.BYPASS.LTC128B.128 [R10+0x1dc00], desc[UR60][R6.64+0x100], !P0 ;  /* 0x1dc00100060abfae */ /* 0x0001e2000c101d7c */
[----:B------:R-:W-:-:S03]  /*25530*/  ISETP.GE.AND P3, PT, R5, R2, PT ;  /* 0x000000020500720c */ /* 0x000fc60003f66270 */
[----:B------:R-:W1:Y:S10]  /*25540*/  SHFL.IDX PT, R5, R4, 0x2, 0x181f ;  /* 0x00581f0004057f89 */ /* 0x000e7400000e0000 */
        /* <DEDUP_REMOVED lines=48> */
[----:B------:R1:W2:Y:S04]  /*25850*/  SHFL.IDX PT, R5, R3, 0x7, 0x181f ;  /* 0x00f81f0003057f89 */ /* 0x0002a800000e0000 */
[----:B------:R1:W-:Y:S04]  /*25860*/  @!P4 LDGSTS.E.BYPASS.LTC128B.128 [R10+0x18400], desc[UR60][R6.64], !P2 ;  /* 0x18400000060acfae */ /* 0x0003e8000d101d7c */
[----:B------:R1:W-:Y:S04]  /*25870*/  @!P4 LDGSTS.E.BYPASS.LTC128B.128 [R10+0x1c400], desc[UR60][R6.64+0x80], !P1 ;  /* 0x1c400080060acfae */ /* 0x0003e8000c901d7c */
[----:B------:R1:W-:Y:S04]  /*25880*/  @!P4 LDGSTS.E.BYPASS.LTC128B.128 [R10+0x20400], desc[UR60][R6.64+0x100], !P0 ;  /* 0x20400100060acfae */ /* 0x0003e8000c101d7c */
[----:B------:R1:W3:Y:S02]  /*25890*/  SHFL.IDX PT, R3, R4, 0x7, 0x181f ;  /* 0x00f81f0004037f89 */ /* 0x0002e400000e0000 */
.L_x_860:
[----:B------:R-:W-:Y:S01]  /*258a0*/  VIADD R0, R0, 0x70 ;  /* 0x0000007000007836 */ /* 0x000fe20000000000 */
[----:B------:R-:W-:Y:S04]  /*258b0*/  BSSY B0, `(.L_x_715) ;  /* 0x000000e000007945 */ /* 0x000fe80003800000 */
[----:B------:R-:W-:-:S13]  /*258c0*/  ISETP.GE.AND P3, PT, R0, R2, PT ;  /* 0x000000020000720c */ /* 0x000fda0003f66270 */
[----:B------:R-:W-:Y:S05]  /*258d0*/  @P3 BRA `(.L_x_716) ;  /* 0x00000000002c3947 */ /* 0x000fea0003800000 */
[----:B-1----:R-:W1:Y:S02]  /*258e0*/  S2R R4, SR_TID.X ;  /* 0x0000000000047919 */ /* 0x002e640000002100 */
[----:B-1----:R-:W-:-:S05]  /*258f0*/  IMAD.SHL.U32 R4, R4, 0x8, RZ ;  /* 0x0000000804047824 */ /* 0x002fca00078e00ff */
[----:B------:R-:W-:-:S04]  /*25900*/  LOP3.LUT R4, R4, 0x38, RZ, 0xc0, !PT ;  /* 0x0000003804047812 */ /* 0x000fc800078ec0ff */
[----:B---3--:R-:W-:-:S05]  /*25910*/  LEA R2, P3, R4, R3, 0x1 ;  /* 0x0000000304027211 */ /* 0x008fca00078608ff */
[----:B--2---:R-:W-:-:S05]  /*25920*/  IMAD.X R3, RZ, RZ, R5, P3 ;  /* 0x000000ffff037224 */ /* 0x004fca00018e0605 */
[----:B------:R-:W-:Y:S01]  /*25930*/  @!PT LDS RZ, [RZ] ;  /* 0x00000000fffff984 */ /* 0x000fe20000000800 */
[----:B------:R-:W-:Y:S01]  /*25940*/  @!PT LDS RZ, [RZ] ;  /* 0x00000000fffff984 */ /* 0x000fe20000000800 */
[----:B------:R-:W-:Y:S01]  /*25950*/  @!PT LDS RZ, [RZ] ;  /* 0x00000000fffff984 */ /* 0x000fe20000000800 */
[----:B------:R4:W-:Y:S04]  /*25960*/  LDGSTS.E.BYPASS.LTC128B.128 [R10+0x18c00], desc[UR60][R2.64], !P2 ;  /* 0x18c00000020a7fae */ /* 0x0009e8000d101d7c */
[----:B------:R4:W-:Y:S04]  /*25970*/  LDGSTS.E.BYPASS.LTC128B.128 [R10+0x1cc00], desc[UR60][R2.64+0x80], !P1 ;  /* 0x1cc00080020a7fae */ /* 0x0009e8000c901d7c */
[----:B------:R4:W-:Y:S02]  /*25980*/  LDGSTS.E.BYPASS.LTC128B.128 [R10+0x20c00], desc[UR60][R2.64+0x100], !P0 ;  /* 0x20c00100020a7fae */ /* 0x0009e4000c101d7c */
.L_x_716:
[----:B------:R-:W-:Y:S05]  /*25990*/  BSYNC B0 ;  /* 0x0000000000007941 */ /* 0x000fea0003800000 */
.L_x_715:
[----:B------:R-:W-:Y:S01]  /*259a0*/  NOP ;  /* 0x0000000000007918 */ /* 0x000fe20000000000 */
[----:B------:R-:W-:Y:S01]  /*259b0*/  PLOP3.LUT P0, PT, PT, PT, PT, 0x80, 0x0 ;  /* 0x000000000000781c */ /* 0x000fe20003f0f070 */
[----:B------:R-:W-:-:S12]  /*259c0*/  VIADD R11, R18, 0x36800 ;  /* 0x00036800120b7836 */ /* 0x000fd80000000000 */
.L_x_717:
[----:B------:R-:W-:Y:S02]  /*259d0*/  PLOP3.LUT P1, PT, P1, P0, PT, 0xa2, 0x0 ;  /* 0x000000000000781c */ /* 0x000fe40000f21472 */
[----:B------:R-:W-:-:S08]  /*259e0*/  @P0 R2UR P1, UR4, R18 ;  /* 0x00000000120402ca */ /* 0x000fd00000020000 */
[----:B------:R-:W-:-:S05]  /*259f0*/  @P0 PLOP3.LUT P0, PT, P1, PT, PT, 0x80, 0x0 ;  /* 0x000000000000081c */ /* 0x000fca0000f0f070 */
[----:B------:R-:W-:Y:S01]  /*25a00*/  @!P1 SYNCS.ARRIVE.TRANS64.RED.A0T1 RZ, [UR4+0x36800], RZ ;  /* 0x036800ffffff99a7 */ /* 0x000fe20008200404 */
[----:B------:R-:W-:Y:S07]  /*25a10*/  @!P1 ARRIVES.LDGSTSBAR.64.TRANSCNT [UR4+0x36800] ;  /* 0x03680000ff0099b0 */ /* 0x000fee0008000a84 */
[----:B------:R-:W-:Y:S05]  /*25a20*/  @P0 BRA.U.ANY `(.L_x_717) ;  /* 0xfffffffd00e80947 */ /* 0x000fea000393ffff */
[----:B----4-:R-:W4:Y:S02]  /*25a30*/  LDL.LU R2, [R1+0x64] ;  /* 0x0000640001027983 */ /* 0x010f240000300800 */
[----:B----4-:R-:W-:-:S05]  /*25a40*/  VIADD R2, R2, 0x1 ;  /* 0x0000000102027836 */ /* 0x010fca0000000000 */
        /* <DEDUP_REMOVED lines=8> */
[----:B------:R-:W5:Y:S03]  /*25ad0*/  SYNCS.PHASECHK.TRANS64.TRYWAIT P0, [R18+URZ+0x36820], R0 ;  /* 0x03682000120075a7 */ /* 0x000f66000800017f */
[----:B----45:R-:W-:Y:S05]  /*25ae0*/  @!P0 BRA `(.L_x_719) ;  /* 0x0000005000dc8947 */ /* 0x030fea0003800000 */
.L_x_861:
[----:B------:R-:W-:Y:S05]  /*25af0*/  BSYNC B0 ;  /* 0x0000000000007941 */ /* 0x000fea0003800000 */
.L_x_718:
[----:B-1-3--:R-:W4:Y:S04]  /*25b00*/  LDL R3, [R1+0x48] ;  /* 0x0000480001037983 */ /* 0x00af280000100800 */
[----:B------:R-:W3:Y:S01]  /*25b10*/  LDL R2, [R1+0x30] ;  /* 0x0000300001027983 */ /* 0x000ee20000100800 */
[----:B------:R-:W-:Y:S01]  /*25b20*/  BSSY B0, `(.L_x_720) ;  /* 0x0000243000007945 */ /* 0x000fe20003800000 */
[----:B----4-:R-:W-:-:S05]  /*25b30*/  VIADD R0, R3, 0xfffffffe ;  /* 0xfffffffe03007836 */ /* 0x010fca0000000000 */
[----:B---3--:R-:W-:-:S13]  /*25b40*/  ISETP.GE.AND P0, PT, R0, R2, PT ;  /* 0x000000020000720c */ /* 0x008fda0003f06270 */
[----:B------:R-:W-:Y:S05]  /*25b50*/  @!P0 BRA `(.L_x_721) ;  /* 0x0000002000fc8947 */ /* 0x000fea0003800000 */
[----:B--2---:R-:W0:Y:S04]  /*25b60*/  LDL.LU R5, [R1+0x60] ;  /* 0x0000600001057983 */ /* 0x004e280000300800 */
[----:B------:R-:W2:Y:S04]  /*25b70*/  LDL.LU R4, [R1+0x44] ;  /* 0x0000440001047983 */ /* 0x000ea80000300800 */
[----:B------:R-:W3:Y:S01]  /*25b80*/  LDL.LU R3, [R1+0x40] ;  /* 0x0000400001037983 */ /* 0x000ee20000300800 */
[----:B------:R-:W-:Y:S01]  /*25b90*/  LOP3.LUT R2, RZ, R2, RZ, 0x33, !PT ;  /* 0x00000002ff027212 */ /* 0x000fe200078e33ff */
[----:B------:R-:W-:Y:S01]  /*25ba0*/  BSSY B2, `(.L_x_722) ;  /* 0x00000c5000027945 */ /* 0x000fe20003800000 */
[----:B0-----:R-:W-:-:S04]  /*25bb0*/  VIADD R7, R5, 0x1 ;  /* 0x0000000105077836 */ /* 0x001fc80000000000 */
[----:B--2---:R-:W-:-:S05]  /*25bc0*/  IMAD R7, R7, R4, RZ ;  /* 0x0000000407077224 */ /* 0x004fca00078e02ff */
[----:B---3--:R-:W-:-:S05]  /*25bd0*/  VIMNMX R7, R3, R7, PT ;  /* 0x0000000703077248 */ /* 0x008fca0003fe0100 */
        /* <DEDUP_REMOVED lines=13> */
[----:B--2---:R-:W-:Y:S02]  /*25cb0*/  LOP3.LUT P1, RZ, R4, 0x1, RZ, 0xc0, !PT ;  /* 0x0000000104ff7812 */ /* 0x004fe4000782c0ff */
        /* <DEDUP_REMOVED lines=26> */
.L_x_726:
[----:B------:R-:W-:Y:S01]  /*25e60*/  IMAD R3, R8, 0x8, R18 ;  /* 0x0000000808037824 */ /* 0x000fe200078e0212 */
[----:B------:R-:W-:Y:S01]  /*25e70*/  SHF.L.U32 R2, R10, 0x1f, RZ ;  /* 0x0000001f0a027819 */ /* 0x000fe200000006ff */
[----:B------:R-:W-:Y:S03]  /*25e80*/  BSSY B3, `(.L_x_727) ;  /* 0x0000003000037945 */ /* 0x000fe60003800000 */
[----:B------:R-:W1:Y:S02]  /*25e90*/  SYNCS.PHASECHK.TRANS64.TRYWAIT P0, [R3+URZ+0x36840], R2 ;  /* 0x03684002030075a7 */ /* 0x000e64000800017f */
[----:B-1----:R-:W-:Y:S05]  /*25ea0*/  @!P0 BRA `(.L_x_728) ;  /* 0x0000005000008947 */ /* 0x002fea0003800000 */
.L_x_862:
[----:B------:R-:W-:Y:S05]  /*25eb0*/  BSYNC B3 ;  /* 0x0000000000037941 */ /* 0x000fea0003800000 */
.L_x_727:
        /* <DEDUP_REMOVED lines=12> */
.L_x_730:
[----:B------:R-:W-:Y:S05]  /*25f80*/  BSYNC B3 ;  /* 0x0000000000037941 */ /* 0x000fea0003800000 */
.L_x_729:
        /* <DEDUP_REMOVED lines=12> */
.L_x_731:
        /* <DEDUP_REMOVED lines=16> */
.L_x_732:
        /* <DEDUP_REMOVED lines=16> */
.L_x_733:
        /* <DEDUP_REMOVED lines=16> */
.L_x_863:
[----:B------:R-:W-:Y:S05]  /*26350*/  BSYNC B3 ;  /* 0x0000000000037941 */ /* 0x000fea0003800000 */
.L_x_734:
[----:B------:R-:W-:Y:S01]  /*26360*/  BSSY B3, `(.L_x_736) ;  /* 0x000000c000037945 */ /* 0x000fe20003800000 */
[----:B------:R-:W-:Y:S02]  /*26370*/  IMAD.MOV.U32 R12, RZ, RZ, 0x0 ;  /* 0x00000000ff0c7424 */ /* 0x000fe400078e00ff */
[----:B------:R-:W-:Y:S01]  /*26380*/  IMAD.MOV.U32 R13, RZ, RZ, 0x14f00000 ;  /* 0x14f00000ff0d7424 */ /* 0x000fe200078e00ff */
[----:B------:R-:W-:Y:S06]  /*26390*/  @P1 BRA `(.L_x_737) ;  /* 0x0000000000201947 */ /* 0x000fec0003800000 */
[----:B------:R-:W1:Y:S01]  /*263a0*/  S2R R5, SR_TID.X ;  /* 0x0000000000057919 */ /* 0x000e620000002100 */
[----:B0-----:R-:W-:Y:S02]  /*263b0*/  IMAD R2, R19, 0x8, R18 ;  /* 0x0000000813027824 */ /* 0x001fe400078e0212 */
[----:B------:R-:W-:-:S04]  /*263c0*/  IMAD.MOV.U32 R3, RZ, RZ, 0xa800 ;  /* 0x0000a800ff037424 */ /* 0x000fc800078e00ff */
[----:B------:R2:W-:Y:S01]  /*263d0*/  SYNCS.ARRIVE.TRANS64 RZ, [R2+URZ+0x36850], R3 ;  /* 0x0368500302ff79a7 */ /* 0x0005e2000800003f */
[----:B-1----:R-:W-:-:S04]  /*263e0*/  LOP3.LUT R5, R5, 0x1f, RZ, 0xc0, !PT ;  /* 0x0000001f05057812 */ /* 0x002fc800078ec0ff */
[----:B------:R-:W-:-:S13]  /*263f0*/  ISETP.NE.AND P0, PT, R5, RZ, PT ;  /* 0x000000ff0500720c */ /* 0x000fda0003f05270 */
[----:B--2---:R-:W-:Y:S05]  /*26400*/  @!P0 BRA `(.L_x_737) ;  /* 0x0000000000048947 */ /* 0x004fea0003800000 */
[----:B------:R-:W-:Y:S01]  /*26410*/  BPT.TRAP 0x1 ;  /* 0x000000040000795c */ /* 0x000fe20000300000 */
.L_x_737:
[----:B------:R-:W-:Y:S05]  /*26420*/  BSYNC B3 ;  /* 0x0000000000037941 */ /* 0x000fea0003800000 */
.L_x_736:
[----:B------:R-:W2:Y:S04]  /*26430*/  LDL R6, [R1+0x1c] ;  /* 0x00001c0001067983 */ /* 0x000ea80000100800 */
[----:B------:R-:W2:Y:S01]  /*26440*/  LDL.LU R5, [R1+0x8] ;  /* 0x0000080001057983 */ /* 0x000ea20000300800 */
[----:B------:R-:W-:Y:S01]  /*26450*/  R2UR UR10, R14 ;  /* 0x000000000e0a72ca */ /* 0x000fe200000e0000 */
[C-C-:B0-----:R-:W-:Y:S01]  /*26460*/  IMAD R3, R19.reuse, 0x8, R18.reuse ;  /* 0x0000000813037824 */ /* 0x141fe200078e0212 */
        /* <DEDUP_REMOVED lines=9> */
.L_x_738:
        /* <DEDUP_REMOVED lines=15> */
.L_x_739:
        /* <DEDUP_REMOVED lines=15> */
.L_x_740:
        /* <DEDUP_REMOVED lines=12> */
.L_x_725:
[----:B------:R-:W-:Y:S05]  /*267a0*/  BSYNC B1 ;  /* 0x0000000000017941 */ /* 0x000fea0003800000 */
.L_x_724:
[----:B0-----:R-:W2:Y:S01]  /*267b0*/  LDL.LU R0, [R1+0x48] ;  /* 0x0000480001007983 */ /* 0x001ea20000300800 */
[----:B------:R-:W-:-:S03]  /*267c0*/  IMAD.MOV.U32 R19, RZ, RZ, R8 ;  /* 0x000000ffff137224 */ /* 0x000fc600078e0008 */
[----:B------:R0:W-:Y:S02]  /*267d0*/  STL [R1+0x18], R10 ;  /* 0x0000180a01007387 */ /* 0x0001e40000100800 */
[----:B0-2---:R-:W-:-:S07]  /*267e0*/  VIADD R0, R0, 0xfffffffd ;  /* 0xfffffffd00007836 */ /* 0x005fce0000000000 */
.L_x_723:
[----:B------:R-:W-:Y:S05]  /*267f0*/  BSYNC B2 ;  /* 0x0000000000027941 */ /* 0x000fea0003800000 */
.L_x_722:
[----:B------:R-:W-:Y:S01]  /*26800*/  VIADD R9, R9, 0xfffffffe ;  /* 0xfffffffe09097836 */ /* 0x000fe20000000000 */
[----:B------:R-:W-:-:S04]  /*26810*/  LOP3.LUT R7, RZ, R7, RZ, 0x33, !PT ;  /* 0x00000007ff077212 */ /* 0x000fc800078e33ff */
[----:B------:R-:W-:-:S13]  /*26820*/  ISETP.NE.AND P0, PT, R9, R7, PT ;  /* 0x000000070900720c */ /* 0x000fda0003f05270 */
[----:B------:R-:W-:Y:S05]  /*26830*/  @!P0 BRA `(.L_x_721) ;  /* 0x0000001400c48947 */ /* 0x000fea0003800000 */
[----:B------:R-:W-:-:S07]  /*26840*/  IMAD.MOV.U32 R9, RZ, RZ, R17 ;  /* 0x000000ffff097224 */ /* 0x000fce00078e0011 */
.L_x_775:
        /* <DEDUP_REMOVED lines=8> */
[----:B--2---:R-:W-:Y:S02]  /*268d0*/  LOP3.LUT P1, RZ, R3, 0x1, RZ, 0xc0, !PT ;  /* 0x0000000103ff7812 */ /* 0x004fe4000782c0ff */
        /* <DEDUP_REMOVED lines=26> */
.L_x_743:
[----:B------:R-:W-:Y:S01]  /*26a80*/  IMAD R3, R4, 0x8, R18 ;  /* 0x0000000804037824 */ /* 0x000fe200078e0212 */
[----:B------:R-:W-:Y:S01]  /*26a90*/  SHF.L.U32 R2, R5, 0x1f, RZ ;  /* 0x0000001f05027819 */ /* 0x000fe200000006ff */
[----:B------:R-:W-:Y:S03]  /*26aa0*/  BSSY B2, `(.L_x_744) ;  /* 0x0000003000027945 */ /* 0x000fe60003800000 */
[----:B------:R-:W1:Y:S02]  /*26ab0*/  SYNCS.PHASECHK.TRANS64.TRYWAIT P0, [R3+URZ+0x36840], R2 ;  /* 0x03684002030075a7 */ /* 0x000e64000800017f */
[----:B-1----:R-:W-:Y:S05]  /*26ac0*/  @!P0 BRA `(.L_x_745) ;  /* 0x0000004400208947 */ /* 0x002fea0003800000 */
.L_x_864:
[----:B------:R-:W-:Y:S05]  /*26ad0*/  BSYNC B2 ;  /* 0x0000000000027941 */ /* 0x000fea0003800000 */
.L_x_744:
        /* <DEDUP_REMOVED lines=12> */
.L_x_747:
[----:B------:R-:W-:Y:S05]  /*26ba0*/  BSYNC B2 ;  /* 0x0000000000027941 */ /* 0x000fea0003800000 */
.L_x_746:
[----:B-1----:R-:W2:Y:S01]  /*26bb0*/  LDL R2, [R1+0x1c] ;  /* 0x00001c0001027983 */ /* 0x002ea20000100800 */
[----:B------:R-:W-:Y:S01]  /*26bc0*/  IMAD.MOV.U32 R10, RZ, RZ, RZ ;  /* 0x000000ffff0a7224 */ /* 0x000fe200078e00ff */
[----:B------:R-:W-:Y:S01]  /*26bd0*/  UIADD3 UR4, UP0, UR36, 0x370, URZ ;  /* 0x0000037024047890 */ /* 0x000fe2000ff1e03f */
[----:B------:R-:W-:Y:S01]  /*26be0*/  IMAD R7, R4, 0xa800, R18 ;  /* 0x0000a80004077824 */ /* 0x000fe200078e0212 */
[----:B------:R-:W-:Y:S01]  /*26bf0*/  PLOP3.LUT P0, PT, PT, PT, PT, 0x80, 0x0 ;  /* 0x000000000000781c */ /* 0x000fe20003f0f070 */
[----:B------:R-:W-:Y:S01]  /*26c00*/  VIADD R3, R3, 0x36830 ;  /* 0x0003683003037836 */ /* 0x000fe20000000000 */
[----:B------:R-:W-:Y:S01]  /*26c10*/  R2UR UR10, R10 ;  /* 0x000000000a0a72ca */ /* 0x000fe200000e0000 */
[----:B0-----:R-:W-:Y:S01]  /*26c20*/  VIADD R8, R7, 0x21400 ;  /* 0x0002140007087836 */ /* 0x001fe20000000000 */
[----:B------:R-:W-:Y:S01]  /*26c30*/  UIADD3.X UR5, URZ, UR37, URZ, UP0, !UPT ;  /* 0x000000253f057290 */ /* 0x000fe200087fe43f */
[----:B------:R-:W-:Y:S01]  /*26c40*/  UMOV UR6, 0x0 ;  /* 0x0000000000067882 */ /* 0x000fe20000000000 */
[----:B------:R-:W-:Y:S01]  /*26c50*/  UMOV UR7, 0x14f00000 ;  /* 0x14f0000000077882 */ /* 0x000fe20000000000 */
[----:B--2---:R-:W-:-:S10]  /*26c60*/  IMAD R2, R6, 0x70, R2 ;  /* 0x0000007006027824 */ /* 0x004fd400078e0202 */
.L_x_748:
        /* <DEDUP_REMOVED lines=16> */
.L_x_749:
        /* <DEDUP_REMOVED lines=16> */
.L_x_750:
        /* <DEDUP_REMOVED lines=16> */
.L_x_865:
[----:B------:R-:W-:Y:S05]  /*26f70*/  BSYNC B2 ;  /* 0x0000000000027941 */ /* 0x000fea0003800000 */
.L_x_751:
        /* <DEDUP_REMOVED lines=11> */
.L_x_754:
[----:B------:R-:W-:Y:S05]  /*27030*/  BSYNC B2 ;  /* 0x0000000000027941 */ /* 0x000fea0003800000 */
.L_x_753:
        /* <DEDUP_REMOVED lines=12> */
.L_x_755:
        /* <DEDUP_REMOVED lines=15> */
.L_x_756:
        /* <DEDUP_REMOVED lines=15> */
.L_x_757:
        /* <DEDUP_REMOVED lines=12> */
.L_x_742:
[----:B------:R-:W-:Y:S05]  /*273a0*/  BSYNC B1 ;  /* 0x0000000000017941 */ /* 0x000fea0003800000 */
.L_x_741:
[----:B------:R-:W2:Y:S01]  /*273b0*/  LDL R2, [R1+0x10] ;  /* 0x0000100001027983 */ /* 0x000ea20000100800 */
[----:B------:R-:W-:Y:S01]  /*273c0*/  VIADD R19, R4, 0x1 ;  /* 0x0000000104137836 */ /* 0x000fe20000000000 */
[----:B------:R-:W-:Y:S01]  /*273d0*/  BSSY B1, `(.L_x_758) ;  /* 0x00000b3000017945 */ /* 0x000fe20003800000 */
[----:B0-----:R-:W-:-:S03]  /*273e0*/  VIADD R6, R0, 0xffffffff ;  /* 0xffffffff00067836 */ /* 0x001fc60000000000 */
[----:B------:R-:W-:-:S04]  /*273f0*/  ISETP.NE.AND P0, PT, R19, 0x2, PT ;  /* 0x000000021300780c */ /* 0x000fc80003f05270 */
[----:B------:R-:W-:Y:S02]  /*27400*/  SEL R19, R19, RZ, P0 ;  /* 0x000000ff13137207 */ /* 0x000fe40000000000 */
[----:B--2---:R-:W-:Y:S02]  /*27410*/  LOP3.LUT P1, RZ, R2, 0x1, RZ, 0xc0, !PT ;  /* 0x0000000102ff7812 */ /* 0x004fe4000782c0ff */
        /* <DEDUP_REMOVED lines=28> */
.L_x_760:
[----:B------:R-:W-:Y:S01]  /*275e0*/  IMAD R2, R19, 0x8, R18 ;  /* 0x0000000813027824 */ /* 0x000fe200078e0212 */
[----:B------:R-:W-:Y:S01]  /*275f0*/  SHF.L.U32 R3, R10, 0x1f, RZ ;  /* 0x0000001f0a037819 */ /* 0x000fe200000006ff */
[----:B------:R-:W-:Y:S03]  /*27600*/  BSSY B2, `(.L_x_761) ;  /* 0x0000003000027945 */ /* 0x000fe60003800000 */
[----:B------:R-:W2:Y:S02]  /*27610*/  SYNCS.PHASECHK.TRANS64.TRYWAIT P0, [R2+URZ+0x36840], R3 ;  /* 0x03684003020075a7 */ /* 0x000ea4000800017f */
[----:B--2---:R-:W-:Y:S05]  /*27620*/  @!P0 BRA `(.L_x_762) ;  /* 0x0000003800708947 */ /* 0x004fea0003800000 */
.L_x_866:
[----:B------:R-:W-:Y:S05]  /*27630*/  BSYNC B2 ;  /* 0x0000000000027941 */ /* 0x000fea0003800000 */
.L_x_761:
        /* <DEDUP_REMOVED lines=12> */
.L_x_764:
[----:B------:R-:W-:Y:S05]  /*27700*/  BSYNC B2 ;  /* 0x0000000000027941 */ /* 0x000fea0003800000 */
.L_x_763:
[----:B--2---:R-:W2:Y:S01]  /*27710*/  LDL R2, [R1+0x1c] ;  /* 0x00001c0001027983 */ /* 0x004ea20000100800 */
[----:B------:R-:W-:Y:S01]  /*27720*/  IMAD.MOV.U32 R14, RZ, RZ, RZ ;  /* 0x000000ffff0e7224 */ /* 0x000fe200078e00ff */
[----:B------:R-:W-:Y:S01]  /*27730*/  UIADD3 UR4, UP0, UR36, 0x370, URZ ;  /* 0x0000037024047890 */ /* 0x000fe2000ff1e03f */
[C---:B------:R-:W-:Y:S01]  /*27740*/  IMAD R3, R19.reuse, 0x8, R11 ;  /* 0x0000000813037824 */ /* 0x040fe200078e020b */
[----:B------:R-:W-:Y:S01]  /*27750*/  PLOP3.LUT P0, PT, PT, PT, PT, 0x80, 0x0 ;  /* 0x000000000000781c */ /* 0x000fe20003f0f070 */
[----:B------:R-:W-:Y:S01]  /*27760*/  IMAD R8, R19, 0xa800, R18 ;  /* 0x0000a80013087824 */ /* 0x000fe200078e0212 */
[----:B------:R-:W-:Y:S01]  /*27770*/  R2UR UR10, R14 ;  /* 0x000000000e0a72ca */ /* 0x000fe200000e0000 */
[----:B------:R-:W-:Y:S01]  /*27780*/  VIADD R3, R3, 0x30 ;  /* 0x0000003003037836 */ /* 0x000fe20000000000 */
[----:B------:R-:W-:Y:S01]  /*27790*/  UIADD3.X UR5, URZ, UR37, URZ, UP0, !UPT ;  /* 0x000000253f057290 */ /* 0x000fe200087fe43f */
[----:B0-----:R-:W-:Y:S01]  /*277a0*/  VIADD R10, R8, 0x21400 ;  /* 0x00021400080a7836 */ /* 0x001fe20000000000 */
[----:B------:R-:W-:Y:S01]  /*277b0*/  UMOV UR6, 0x0 ;  /* 0x0000000000067882 */ /* 0x000fe20000000000 */
[----:B------:R-:W-:Y:S01]  /*277c0*/  UMOV UR7, 0x14f00000 ;  /* 0x14f0000000077882 */ /* 0x000fe20000000000 */
[----:B--2---:R-:W-:-:S09]  /*277d0*/  IMAD R2, R7, 0x70, R2 ;  /* 0x0000007007027824 */ /* 0x004fd200078e0202 */
.L_x_765:
        /* <DEDUP_REMOVED lines=16> */
.L_x_766:
        /* <DEDUP_REMOVED lines=16> */
.L_x_767:
        /* <DEDUP_REMOVED lines=15> */
.L_x_867:
[----:B------:R-:W-:Y:S05]  /*27ad0*/  BSYNC B2 ;  /* 0x0000000000027941 */ /* 0x000fea0003800000 */
.L_x_768:
        /* <DEDUP_REMOVED lines=9> */
[----:B--2---:R-:W-:Y:S05]  /*27b70*/  @!P0 BRA `(.L_x_771) ;  /* 0x0000000000048947 */ /* 0x004fea0003800000 */
[----:B------:R-:W-:Y:S01]  /*27b80*/  BPT.TRAP 0x1 ;  /* 0x000000040000795c */ /* 0x000fe20000300000 */
.L_x_771:
[----:B------:R-:W-:Y:S05]  /*27b90*/  BSYNC B2 ;  /* 0x0000000000027941 */ /* 0x000fea0003800000 */
.L_x_770:
        /* <DEDUP_REMOVED lines=12> */
.L_x_772:
        /* <DEDUP_REMOVED lines=15> */
.L_x_773:
        /* <DEDUP_REMOVED lines=15> */
.L_x_774:
        /* <DEDUP_REMOVED lines=12> */
.L_x_759:
[----:B------:R-:W-:Y:S05]  /*27f00*/  BSYNC B1 ;  /* 0x0000000000017941 */ /* 0x000fea0003800000 */
.L_x_758:
[----:B------:R-:W2:Y:S01]  /*27f10*/  LDL R2, [R1+0x30] ;  /* 0x0000300001027983 */ /* 0x000ea20000100800 */
[----:B------:R-:W-:Y:S01]  /*27f20*/  VIADD R0, R0, 0xfffffffe ;  /* 0xfffffffe00007836 */ /* 0x000fe20000000000 */
[----:B--2---:R-:W-:-:S13]  /*27f30*/  ISETP.GT.AND P0, PT, R6, R2, PT ;  /* 0x000000020600720c */ /* 0x004fda0003f04270 */
[----:B------:R-:W-:Y:S05]  /*27f40*/  @P0 BRA `(.L_x_775) ;  /* 0xffffffe800400947 */ /* 0x000fea000383ffff */
.L_x_721:
[----:B------:R-:W-:Y:S05]  /*27f50*/  BSYNC B0 ;  /* 0x0000000000007941 */ /* 0x000fea0003800000 */
.L_x_720:
[----:B------:R-:W3:Y:S01]  /*27f60*/  S2R R3, SR_TID.X ;  /* 0x0000000000037919 */ /* 0x000ee20000002100 */
[----:B------:R-:W-:Y:S01]  /*27f70*/  BSSY B0, `(.L_x_776) ;  /* 0x0000011000007945 */ /* 0x000fe20003800000 */
[----:B---3--:R-:W-:-:S04]  /*27f80*/  LOP3.LUT R3, R3, 0x7f, RZ, 0xc0, !PT ;  /* 0x0000007f03037812 */ /* 0x008fc800078ec0ff */
[----:B------:R-:W-:-:S13]  /*27f90*/  ISETP.NE.AND P0, PT, R3, RZ, PT ;  /* 0x000000ff0300720c */ /* 0x000fda0003f05270 */
[----:B------:R-:W-:Y:S05]  /*27fa0*/  @P0 BRA `(.L_x_777) ;  /* 0x0000000000340947 */ /* 0x000fea0003800000 */
[----:B------:R-:W3:Y:S01]  /*27fb0*/  S2R R2, SR_LANEID ;  /* 0x0000000000027919 */ /* 0x000ee20000000000 */
[----:B------:R-:W-:Y:S01]  /*27fc0*/  VOTEU.ANY UR4, UPT, PT ;  /* 0x0000000000047886 */ /* 0x000fe200038e0100 */
[----:B--2---:R-:W2:Y:S01]  /*27fd0*/  LDC.64 R4, c[0x0][0xc60] ;  /* 0x00031800ff047b82 */ /* 0x004ea20000000a00 */
[----:B------:R-:W3:Y:S02]  /*27fe0*/  FLO.U32 R0, UR4 ;  /* 0x0000000400007d00 */ /* 0x000ee400080e0000 */
[----:B---3--:R-:W-:-:S06]  /*27ff0*/  ISETP.EQ.U32.AND P0, PT, R0, R2, PT ;  /* 0x000000020000720c */ /* 0x008fcc0003f02070 */
[----:B------:R-:W2:Y:S07]  /*28000*/  POPC R2, UR4 ;  /* 0x0000000400027d09 */ /* 0x000eae0008000000 */
[----:B--2---:R-:W2:Y:S04]  /*28010*/  @P0 ATOMG.E.ADD.STRONG.GPU PT, R2, desc[UR60][R4.64], R2 ;  /* 0x00000002040209a8 */ /* 0x004ea800081ee1fc */
[----:B--2---:R2:W3:Y:S02]  /*28020*/  SHFL.IDX PT, R2, R2, R0, 0x1f ;  /* 0x00001f0002027589 */ /* 0x0044e400000e0000 */
[----:B--2---:R-:W2:Y:S02]  /*28030*/  S2R R0, SR_LTMASK ;  /* 0x0000000000007919 */ /* 0x004ea40000003900 */
[----:B--2---:R-:W-:-:S06]  /*28040*/  LOP3.LUT R0, R0, UR4, RZ, 0xc0, !PT ;  /* 0x0000000400007c12 */ /* 0x004fcc000f8ec0ff */
[----:B------:R-:W3:Y:S02]  /*28050*/  POPC R0, R0 ;  /* 0x0000000000007309 */ /* 0x000ee40000000000 */
[----:B---3--:R-:W-:-:S05]  /*28060*/  IADD3 R0, R2, UR38, R0 ;  /* 0x0000002602007c10 */ /* 0x008fca000fffe000 */
[----:B------:R3:W-:Y:S02]  /*28070*/  STL [R1], R0 ;  /* 0x0000000001007387 */ /* 0x0007e40000100800 */
.L_x_777:
[----:B------:R-:W-:Y:S05]  /*28080*/  BSYNC B0 ;  /* 0x0000000000007941 */ /* 0x000fea0003800000 */
.L_x_776:
[----:B---3--:R-:W3:Y:S01]  /*28090*/  LDL R0, [R1+0x10] ;  /* 0x0000100001007983 */ /* 0x008ee20000100800 */
[----:B------:R-:W-:Y:S01]  /*280a0*/  BSSY B0, `(.L_x_778) ;  /* 0x0000049000007945 */ /* 0x000fe20003800000 */
[----:B---3--:R-:W-:-:S13]  /*280b0*/  LOP3.LUT P0, RZ, R0, 0x1, RZ, 0xc0, !PT ;  /* 0x0000000100ff7812 */ /* 0x008fda000780c0ff */
[----:B------:R-:W-:Y:S05]  /*280c0*/  @!P0 BRA `(.L_x_779) ;  /* 0x0000000400188947 */ /* 0x000fea0003800000 */
[----:B------:R-:W3:Y:S01]  /*280d0*/  LDL R2, [R1+0x18] ;  /* 0x0000180001027983 */ /* 0x000ee20000100800 */
[----:B------:R-:W-:Y:S01]  /*280e0*/  IMAD R0, R19, 0x8, R18 ;  /* 0x0000000813007824 */ /* 0x000fe200078e0212 */
[----:B------:R-:W-:Y:S01]  /*280f0*/  BSSY B1, `(.L_x_780) ;  /* 0x0000005000017945 */ /* 0x000fe20003800000 */
[----:B------:R-:W-:Y:S02]  /*28100*/  ISETP.NE.AND P1, PT, R3, RZ, PT ;  /* 0x000000ff0300720c */ /* 0x000fe40003f25270 */
[----:B---3--:R-:W-:-:S04]  /*28110*/  SHF.L.U32 R2, R2, 0x1f, RZ ;  /* 0x0000001f02027819 */ /* 0x008fc800000006ff */
[----:B------:R-:W3:Y:S02]  /*28120*/  SYNCS.PHASECHK.TRANS64.TRYWAIT P0, [R0+URZ+0x36860], R2 ;  /* 0x03686002000075a7 */ /* 0x000ee4000800017f */
[----:B---3--:R-:W-:Y:S05]  /*28130*/  @!P0 BRA `(.L_x_781) ;  /* 0x0000002c00d48947 */ /* 0x008fea0003800000 */
.L_x_868:
[----:B------:R-:W-:Y:S05]  /*28140*/  BSYNC B1 ;  /* 0x0000000000017941 */ /* 0x000fea0003800000 */
.L_x_780:
[----:B------:R-:W-:Y:S04]  /*28150*/  BSSY B1, `(.L_x_782) ;  /* 0x0000009000017945 */ /* 0x000fe80003800000 */
[----:B------:R-:W-:Y:S05]  /*28160*/  @P1 BRA `(.L_x_783) ;  /* 0x00000000001c1947 */ /* 0x000fea0003800000 */
[----:B------:R-:W4:Y:S01]  /*28170*/  S2R R3, SR_TID.X ;  /* 0x0000000000037919 */ /* 0x000f220000002100 */
[----:B---3--:R-:W-:-:S04]  /*28180*/  IMAD.MOV.U32 R2, RZ, RZ, 0xa800 ;  /* 0x0000a800ff027424 */ /* 0x008fc800078e00ff */
[----:B------:R3:W-:Y:S01]  /*28190*/  SYNCS.ARRIVE.TRANS64 RZ, [R0+URZ+0x36850], R2 ;  /* 0x0368500200ff79a7 */ /* 0x0007e2000800003f */
[----:B----4-:R-:W-:-:S04]  /*281a0*/  LOP3.LUT R3, R3, 0x1f, RZ, 0xc0, !PT ;  /* 0x0000001f03037812 */ /* 0x010fc800078ec0ff */
[----:B------:R-:W-:-:S13]  /*281b0*/  ISETP.NE.AND P0, PT, R3, RZ, PT ;  /* 0x000000ff0300720c */ /* 0x000fda0003f05270 */
[----:B---3--:R-:W-:Y:S05]  /*281c0*/  @!P0 BRA `(.L_x_783) ;  /* 0x0000000000048947 */ /* 0x008fea0003800000 */
[----:B------:R-:W-:Y:S01]  /*281d0*/  BPT.TRAP 0x1 ;  /* 0x000000040000795c */ /* 0x000fe20000300000 */
.L_x_783:
[----:B------:R-:W-:Y:S05]  /*281e0*/  BSYNC B1 ;  /* 0x0000000000017941 */ /* 0x000fea0003800000 */
.L_x_782:
[----:B------:R-:W4:Y:S04]  /*281f0*/  LDL.LU R3, [R1+0x1c] ;  /* 0x00001c0001037983 */ /* 0x000f280000300800 */
[----:B---3--:R-:W4:Y:S01]  /*28200*/  LDL.LU R2, [R1+0x8] ;  /* 0x0000080001027983 */ /* 0x008f220000300800 */
[----:B------:R-:W-:Y:S01]  /*28210*/  UIADD3 UR4, UP0, UR36, 0x470, URZ ;  /* 0x0000047024047890 */ /* 0x000fe2000ff1e03f */
[----:B------:R-:W-:Y:S01]  /*28220*/  PLOP3.LUT P0, PT, PT, PT, PT, 0x80, 0x0 ;  /* 0x000000000000781c */ /* 0x000fe20003f0f070 */
[----:B------:R-:W-:Y:S01]  /*28230*/  VIADD R0, R0, 0x36850 ;  /* 0x0003685000007836 */ /* 0x000fe20000000000 */
[----:B------:R-:W-:Y:S01]  /*28240*/  UMOV UR6, 0x0 ;  /* 0x0000000000067882 */ /* 0x000fe20000000000 */
[----:B------:R-:W-:Y:S01]  /*28250*/  UIADD3.X UR5, URZ, UR37, URZ, UP0, !UPT ;  /* 0x000000253f057290 */ /* 0x000fe200087fe43f */
[----:B------:R-:W-:Y:S01]  /*28260*/  UMOV UR7, 0x14f00000 ;  /* 0x14f0000000077882 */ /* 0x000fe20000000000 */
[----:B------:R-:W-:Y:S01]  /*28270*/  UMOV UR10, URZ ;  /* 0x0000003f000a7c82 */ /* 0x000fe20008000000 */
[----:B----4-:R-:W-:-:S02]  /*28280*/  IMAD R3, R2, 0x70, R3 ;  /* 0x0000007002037824 */ /* 0x010fc400078e0203 */
[----:B------:R-:W-:-:S04]  /*28290*/  IMAD R2, R19, 0xa800, R18 ;  /* 0x0000a80013027824 */ /* 0x000fc800078e0212 */
[----:B------:R-:W-:-:S07]  /*282a0*/  VIADD R4, R2, 0x400 ;  /* 0x0000040002047836 */ /* 0x000fce0000000000 */
.L_x_784:
        /* <DEDUP_REMOVED lines=9> */
[----:B---3--:R-:W-:Y:S05]  /*28340*/  @P0 BRA.U.ANY `(.L_x_784) ;  /* 0xfffffffd00d80947 */ /* 0x008fea000393ffff */
[----:B------:R-:W-:Y:S01]  /*28350*/  PLOP3.LUT P0, PT, PT, PT, PT, 0x80, 0x0 ;  /* 0x000000000000781c */ /* 0x000fe20003f0f070 */
[----:B------:R-:W-:Y:S01]  /*28360*/  VIADD R4, R2, 0x3c00 ;  /* 0x00003c0002047836 */ /* 0x000fe20000000000 */
[----:B------:R-:W-:Y:S01]  /*28370*/  UMOV UR6, 0x0 ;  /* 0x0000000000067882 */ /* 0x000fe20000000000 */
[----:B------:R-:W-:Y:S01]  /*28380*/  UMOV UR7, 0x14f00000 ;  /* 0x14f0000000077882 */ /* 0x000fe20000000000 */
[----:B------:R-:W-:-:S09]  /*28390*/  UMOV UR10, 0x40 ;  /* 0x00000040000a7882 */ /* 0x000fd20000000000 */
.L_x_785:
        /* <DEDUP_REMOVED lines=15> */
.L_x_786:
        /* <DEDUP_REMOVED lines=10> */
.L_x_779:
[----:B------:R-:W-:Y:S05]  /*28530*/  BSYNC B0 ;  /* 0x0000000000007941 */ /* 0x000fea0003800000 */
.L_x_778:
[----:B------:R-:W3:Y:S01]  /*28540*/  LDL.LU R4, [R1+0x18] ;  /* 0x0000180001047983 */ /* 0x000ee20000300800 */
[----:B------:R-:W-:-:S05]  /*28550*/  VIADD R19, R19, 0x1 ;  /* 0x0000000113137836 */ /* 0x000fca0000000000 */
[----:B------:R-:W-:-:S04]  /*28560*/  ISETP.NE.AND P0, PT, R19, 0x2, PT ;  /* 0x000000021300780c */ /* 0x000fc80003f05270 */
[----:B------:R-:W-:Y:S02]  /*28570*/  SEL R0, RZ, 0x1, P0 ;  /* 0x00000001ff007807 */ /* 0x000fe40000000000 */
[----:B------:R-:W-:Y:S02]  /*28580*/  SEL R19, R19, RZ, P0 ;  /* 0x000000ff13137207 */ /* 0x000fe40000000000 */
[----:B---3--:R-:W-:-:S05]  /*28590*/  LOP3.LUT R4, R4, R0, RZ, 0x3c, !PT ;  /* 0x0000000004047212 */ /* 0x008fca00078e3cff */
[----:B------:R3:W-:Y:S02]  /*285a0*/  STL [R1+0x18], R4 ;  /* 0x0000180401007387 */ /* 0x0007e40000100800 */
.L_x_700:
[----:B------:R-:W-:Y:S05]  /*285b0*/  BSYNC B7 ;  /* 0x0000000000077941 */ /* 0x000fea0003800000 */
.L_x_698:
[----:B----4-:R-:W4:Y:S02]  /*285c0*/  LDL R0, [R1+0x10] ;  /* 0x0000100001007983 */ /* 0x010f240000100800 */
[----:B----4-:R-:W-:-:S13]  /*285d0*/  LOP3.LUT P0, RZ, R0, 0x2, RZ, 0xc0, !PT ;  /* 0x0000000200ff7812 */ /* 0x010fda000780c0ff */
[----:B------:R-:W-:Y:S05]  /*285e0*/  @!P0 BRA `(.L_x_787) ;  /* 0x00000000002c8947 */ /* 0x000fea0003800000 */
[----:B------:R-:W-:Y:S05]  /*285f0*/  WARPSYNC.ALL ;  /* 0x0000000000007948 */ /* 0x000fea0003800000 */
[----:B------:R-:W4:Y:S08]  /*28600*/  S2UR UR5, SR_CgaCtaId ;  /* 0x00000000000579c3 */ /* 0x000f300000008800 */
[----:B------:R-:W-:Y:S06]  /*28610*/  BAR.SYNC.DEFER_BLOCKING 0x5, 0x180 ;  /* 0x0146000000007b1d */ /* 0x000fec0000010000 */
[----:B------:R-:W-:-:S02]  /*28620*/  UMOV UR4, 0x400 ;  /* 0x0000040000047882 */ /* 0x000fc40000000000 */
[----:B----4-:R-:W-:-:S06]  /*28630*/  ULEA UR4, UR5, UR4, 0x18 ;  /* 0x0000000405047291 */ /* 0x010fcc000f8ec03f */
[----:B------:R-:W-:-:S05]  /*28640*/  IMAD.U32 R18, RZ, RZ, UR4 ;  /* 0x00000004ff127e24 */ /* 0x000fca000f8e00ff */
[----:B0123--:R-:W0:Y:S04]  /*28650*/  LDS.128 R4, [R18+0x368d0] ;  /* 0x0368d00012047984 */ /* 0x00fe280000000c00 */
[----:B0-----:R0:W-:Y:S04]  /*28660*/  STL.64 [R1], R4 ;  /* 0x0000000401007387 */ /* 0x0011e80000100a00 */
[----:B------:R0:W-:Y:S01]  /*28670*/  STL.64 [R1+0x8], R6 ;  /* 0x0000080601007387 */ /* 0x0001e20000100a00 */
[----:B------:R-:W-:Y:S06]  /*28680*/  BAR.ARV 0x4, 0x180 ;  /* 0x0106000000007b1d */ /* 0x000fec0000002000 */
[----:B------:R-:W-:Y:S05]  /*28690*/  BRA `(.L_x_788) ;  /* 0x0000000c00207947 */ /* 0x000fea0003800000 */
.L_x_787:
[----:B------:R-:W4:Y:S01]  /*286a0*/  S2R R16, SR_TID.X ;  /* 0x0000000000107919 */ /* 0x000f220000002100 */
[----:B------:R-:W-:Y:S01]  /*286b0*/  UMOV UR4, 0xffffffff ;  /* 0xffffffff00047882 */ /* 0x000fe20000000000 */
[----:B----4-:R-:W-:-:S04]  /*286c0*/  LOP3.LUT R16, R16, 0x1f, RZ, 0xc0, !PT ;  /* 0x0000001f10107812 */ /* 0x010fc800078ec0ff */
[----:B------:R-:W-:Y:S01]  /*286d0*/  ISETP.NE.AND P0, PT, R16, 0x1f, PT ;  /* 0x0000001f1000780c */ /* 0x000fe20003f05270 */
[----:B------:R-:W-:-:S12]  /*286e0*/  BRA.DIV UR4, `(.L_x_789) ;  /* 0x0000002a047c7947 */ /* 0x000fd8000b800000 */
[----:B------:R-:W0:Y:S01]  /*286f0*/  LDL.LU R2, [R1] ;  /* 0x0000000001027983 */ /* 0x000e220000300800 */
[----:B------:R-:W-:-:S03]  /*28700*/  ULDC UR4, c[0x0][0xc3c] ;  /* 0x00030f0000047ab9 */ /* 0x000fc60000000800 */
[----:B-12---:R-:W2:Y:S01]  /*28710*/  LDL R3, [R1+0xc] ;  /* 0x00000c0001037983 */ /* 0x006ea20000100800 */
[----:B0-----:R-:W-:Y:S02]  /*28720*/  IMAD.MOV.U32 R10, RZ, RZ, R2 ;  /* 0x000000ffff0a7224 */ /* 0x001fe400078e0002 */
[----:B--2---:R-:W-:-:S05]  /*28730*/  IMAD.IADD R0, R3, 0x1, R16 ;  /* 0x0000000103007824 */ /* 0x004fca00078e0210 */
[----:B------:R-:W-:-:S13]  /*28740*/  ISETP.GE.OR P1, PT, R0, UR4, !P0 ;  /* 0x0000000400007c0c */ /* 0x000fda000c726670 */
[----:B------:R-:W0:Y:S08]  /*28750*/  @!P1 LDC.64 R2, c[0x0][0xc80] ;  /* 0x00032000ff029b82 */ /* 0x000e300000000a00 */
[----:B------:R-:W1:Y:S01]  /*28760*/  @!P1 LDC.64 R6, c[0x0][0xc78] ;  /* 0x00031e00ff069b82 */ /* 0x000e620000000a00 */
[----:B0-----:R-:W-:-:S05]  /*28770*/  @!P1 IMAD.WIDE R2, R0, 0x4, R2 ;  /* 0x0000000400029825 */ /* 0x001fca00078e0202 */
[----:B------:R1:W2:Y:S02]  /*28780*/  @!P1 LDG.E R8, desc[UR60][R2.64] ;  /* 0x0000003c02089981 */ /* 0x0002a4000c1e1900 */
[----:B-1----:R-:W-:-:S06]  /*28790*/  @!P1 IMAD.WIDE R2, R0, 0x4, R6 ;  /* 0x0000000400029825 */ /* 0x002fcc00078e0206 */
[----:B------:R-:W4:Y:S01]  /*287a0*/  @!P1 LDG.E R2, desc[UR60][R2.64] ;  /* 0x0000003c02029981 */ /* 0x000f22000c1e1900 */
[----:B---3--:R-:W-:Y:S01]  /*287b0*/  IMAD.MOV.U32 R4, RZ, RZ, RZ ;  /* 0x000000ffff047224 */ /* 0x008fe200078e00ff */
        /* <DEDUP_REMOVED lines=9> */
[----:B----4-:R-:W-:Y:S01]  /*28850*/  @!P1 IMAD.MOV.U32 R6, RZ, RZ, R2 ;  /* 0x000000ffff069224 */ /* 0x010fe200078e0002 */
        /* <DEDUP_REMOVED lines=18> */
.L_x_878:
[----:B------:R-:W-:Y:S02]  /*28980*/  ULDC UR4, c[0x0][0xc38] ;  /* 0x00030e0000047ab9 */ /* 0x000fe40000000800 */
[----:B------:R-:W-:-:S04]  /*28990*/  IMAD.U32 R2, RZ, RZ, UR4 ;  /* 0x00000004ff027e24 */ /* 0x000fc8000f8e00ff */
[----:B-1----:R-:W-:-:S04]  /*289a0*/  IMAD R9, R9, R2, RZ ;  /* 0x0000000209097224 */ /* 0x002fc800078e02ff */
[----:B------:R-:W-:-:S05]  /*289b0*/  IMAD.IADD R0, R0, 0x1, R9 ;  /* 0x0000000100007824 */ /* 0x000fca00078e0209 */
[----:B------:R-:W-:-:S13]  /*289c0*/  ISETP.GT.AND P6, PT, R0, R5, PT ;  /* 0x000000050000720c */ /* 0x000fda0003fc4270 */
[----:B------:R-:W-:Y:S05]  /*289d0*/  @P6 BRA `(.L_x_790) ;  /* 0x0000000000ac6947 */ /* 0x000fea0003800000 */
.L_x_793:
[----:B------:R-:W2:Y:S01]  /*289e0*/  LDL.LU R3, [R1+0xc] ;  /* 0x00000c0001037983 */ /* 0x000ea20000300800 */
[----:B------:R-:W1:Y:S01]  /*289f0*/  LDC R2, c[0x0][0xc3c] ;  /* 0x00030f00ff027b82 */ /* 0x000e620000000800 */
[----:B--2---:R-:W-:-:S05]  /*28a00*/  VIADD R3, R3, 0x1f ;  /* 0x0000001f03037836 */ /* 0x004fca0000000000 */
[----:B-1----:R-:W-:-:S13]  /*28a10*/  ISETP.GE.AND P6, PT, R3, R2, PT ;  /* 0x000000020300720c */ /* 0x002fda0003fc6270 */
[----:B------:R-:W-:Y:S05]  /*28a20*/  @P6 BRA `(.L_x_791) ;  /* 0x0000000400d46947 */ /* 0x000fea0003800000 */
[----:B------:R-:W1:Y:S01]  /*28a30*/  S2R R4, SR_TID.X ;  /* 0x0000000000047919 */ /* 0x000e620000002100 */
[----:B------:R2:W-:Y:S01]  /*28a40*/  STL [R1+0xc], R3 ;  /* 0x00000c0301007387 */ /* 0x0005e20000100800 */
[----:B-1----:R-:W-:-:S05]  /*28a50*/  LOP3.LUT R4, R4, 0x1f, RZ, 0xc0, !PT ;  /* 0x0000001f04047812 */ /* 0x002fca00078ec0ff */
[----:B------:R-:W-:Y:S02]  /*28a60*/  IMAD.IADD R6, R3, 0x1, R4 ;  /* 0x0000000103067824 */ /* 0x000fe400078e0204 */
[----:B------:R-:W-:-:S03]  /*28a70*/  IMAD.MOV.U32 R4, RZ, RZ, RZ ;  /* 0x000000ffff047224 */ /* 0x000fc600078e00ff */
[----:B------:R-:W-:-:S13]  /*28a80*/  ISETP.GE.OR P6, PT, R6, R2, !P0 ;  /* 0x000000020600720c */ /* 0x000fda00047c6670 */
[----:B--2---:R-:W1:Y:S02]  /*28a90*/  @!P6 LDC.64 R2, c[0x0][0xc80] ;  /* 0x00032000ff02eb82 */ /* 0x004e640000000a00 */
[----:B-1----:R-:W-:-:S05]  /*28aa0*/  @!P6 IMAD.WIDE R2, R6, 0x4, R2 ;  /* 0x000000040602e825 */ /* 0x002fca00078e0202 */
[----:B------:R1:W2:Y:S02]  /*28ab0*/  @!P6 LDG.E R4, desc[UR60][R2.64] ;  /* 0x0000003c0204e981 */ /* 0x0002a4000c1e1900 */
[----:B-1----:R-:W1:Y:S02]  /*28ac0*/  @!P6 LDC.64 R2, c[0x0][0xc78] ;  /* 0x00031e00ff02eb82 */ /* 0x002e640000000a00 */
[----:B-1----:R-:W-:-:S04]  /*28ad0*/  @!P6 IMAD.WIDE R2, R6, 0x4, R2 ;  /* 0x000000040602e825 */ /* 0x002fc800078e0202 */
[----:B------:R-:W-:-:S06]  /*28ae0*/  IMAD.MOV.U32 R6, RZ, RZ, RZ ;  /* 0x000000ffff067224 */ /* 0x000fcc00078e00ff */
[----:B------:R-:W2:Y:S01]  /*28af0*/  @!P6 LDG.E R6, desc[UR60][R2.64] ;  /* 0x0000003c0206e981 */ /* 0x000ea2000c1e1900 */
[----:B------:R-:W-:Y:S01]  /*28b00*/  UMOV UR4, 0xffffffff ;  /* 0xffffffff00047882 */ /* 0x000fe20000000000 */
[----:B--2---:R-:W-:Y:S02]  /*28b10*/  IMAD R2, R6, R4, RZ ;  /* 0x0000000406027224 */ /* 0x004fe400078e02ff */
[----:B------:R-:W-:Y:S05]  /*28b20*/  BRA.DIV UR4, `(.L_x_792) ;  /* 0x0000002a04cc7947 */ /* 0x000fea000b800000 */
        /* <DEDUP_REMOVED lines=14> */
[----:B0-----:R-:W-:-:S05]  /*28c10*/  IMAD.IADD R7, R2, 0x1, R3 ;  /* 0x0000000102077824 */ /* 0x001fca00078e0203 */
[----:B------:R0:W1:Y:S02]  /*28c20*/  SHFL.IDX PT, R9, R7, 0x1f, 0x1f ;  /* 0x03e01f0007097f89 */ /* 0x00006400000e0000 */
.L_x_886:
[----:B------:R-:W-:Y:S02]  /*28c30*/  ULDC UR4, c[0x0][0xc38] ;  /* 0x00030e0000047ab9 */ /* 0x000fe40000000800 */
[----:B------:R-:W-:-:S04]  /*28c40*/  IMAD.U32 R2, RZ, RZ, UR4 ;  /* 0x00000004ff027e24 */ /* 0x000fc8000f8e00ff */
[----:B-1----:R-:W-:-:S04]  /*28c50*/  IMAD R9, R9, R2, RZ ;  /* 0x0000000209097224 */ /* 0x002fc800078e02ff */
[----:B------:R-:W-:-:S05]  /*28c60*/  IMAD.IADD R0, R9, 0x1, R0 ;  /* 0x0000000109007824 */ /* 0x000fca00078e0200 */
[----:B------:R-:W-:-:S13]  /*28c70*/  ISETP.GT.AND P6, PT, R0, R5, PT ;  /* 0x000000050000720c */ /* 0x000fda0003fc4270 */
[----:B------:R-:W-:Y:S05]  /*28c80*/  @!P6 BRA `(.L_x_793) ;  /* 0xfffffffc0054e947 */ /* 0x000fea000383ffff */
.L_x_790:
        /* <DEDUP_REMOVED lines=9> */
.L_x_891:
[----:B------:R-:W-:-:S13]  /*28d20*/  ISETP.NE.AND P0, PT, R3, RZ, PT ;  /* 0x000000ff0300720c */ /* 0x000fda0003f05270 */
[----:B------:R-:W-:Y:S05]  /*28d30*/  @!P0 BRA `(.L_x_795) ;  /* 0x0000000000148947 */ /* 0x000fea0003800000 */
[----:B------:R-:W-:Y:S01]  /*28d40*/  UMOV UR4, 0xffffffff ;  /* 0xffffffff00047882 */ /* 0x000fe20000000000 */
[----:B------:R-:W-:Y:S02]  /*28d50*/  VIADD R12, R0, 0xffffffff ;  /* 0xffffffff000c7836 */ /* 0x000fe40000000000 */
[----:B------:R-:W-:Y:S05]  /*28d60*/  BRA.DIV UR4, `(.L_x_796) ;  /* 0x0000002e04707947 */ /* 0x000fea000b800000 */
[----:B0-----:R0:W4:Y:S02]  /*28d70*/  SHFL.IDX PT, R7, R7, R12, 0x1f ;  /* 0x00001f0c07077589 */ /* 0x00112400000e0000 */
.L_x_894:
[----:B----4-:R-:W-:-:S07]  /*28d80*/  IMAD.MOV.U32 R8, RZ, RZ, R7 ;  /* 0x000000ffff087224 */ /* 0x010fce00078e0007 */
.L_x_795:
[----:B------:R-:W4:Y:S01]  /*28d90*/  LDL.LU R10, [R1+0xc] ;  /* 0x00000c00010a7983 */ /* 0x000f220000300800 */
[----:B0-2---:R-:W-:Y:S01]  /*28da0*/  IABS R7, R4 ;  /* 0x0000000400077213 */ /* 0x005fe20000000000 */
[----:B------:R-:W-:-:S03]  /*28db0*/  IMAD R9, R8, R2, R9 ;  /* 0x0000000208097224 */ /* 0x000fc600078e0209 */
[----:B------:R-:W0:Y:S01]  /*28dc0*/  I2F.RP R2, R7 ;  /* 0x0000000700027306 */ /* 0x000e220000209400 */
[----:B------:R-:W-:Y:S01]  /*28dd0*/  IMAD.IADD R5, R5, 0x1, -R9 ;  /* 0x0000000105057824 */ /* 0x000fe200078e0a09 */
[----:B------:R2:W-:Y:S02]  /*28de0*/  STL [R1], R9 ;  /* 0x0000000901007387 */ /* 0x0005e40000100800 */
[----:B--2---:R-:W-:-:S04]  /*28df0*/  IABS R9, R4 ;  /* 0x0000000400097213 */ /* 0x004fc80000000000 */
        /* <DEDUP_REMOVED lines=35> */
[----:B------:R-:W-:Y:S02]  /*29030*/  IMAD R3, R2, R9, R3 ;  /* 0x0000000902037224 */ /* 0x000fe400078e0203 */
[----:B------:R-:W-:-:S03]  /*29040*/  IMAD.IADD R4, R5, 0x1, -R4 ;  /* 0x0000000105047824 */ /* 0x000fc600078e0a04 */
[----:B------:R-:W-:-:S13]  /*29050*/  ISETP.GT.U32.AND P1, PT, R7, R3, PT ;  /* 0x000000030700720c */ /* 0x000fda0003f24070 */
[----:B------:R-:W-:Y:S02]  /*29060*/  @!P1 IMAD.IADD R3, R3, 0x1, -R7 ;  /* 0x0000000103039824 */ /* 0x000fe400078e0a07 */
        /* <DEDUP_REMOVED lines=11> */
[----:B----4-:R-:W-:Y:S02]  /*29120*/  IMAD.IADD R10, R0, 0x1, R10 ;  /* 0x00000001000a7824 */ /* 0x010fe400078e020a */
[----:B-1----:R-:W-:-:S05]  /*29130*/  IMAD R0, R3, 0x10000, R2 ;  /* 0x0001000003007824 */ /* 0x002fca00078e0202 */
[----:B------:R0:W-:Y:S04]  /*29140*/  STL [R1+0x8], R0 ;  /* 0x0000080001007387 */ /* 0x0001e80000100800 */
[----:B------:R0:W-:Y:S04]  /*29150*/  STL [R1+0xc], R10 ;  /* 0x00000c0a01007387 */ /* 0x0001e80000100800 */
[----:B------:R0:W-:Y:S01]  /*29160*/  STL [R1+0x4], R4 ;  /* 0x0000040401007387 */ /* 0x0001e20000100800 */
[----:B------:R-:W-:Y:S05]  /*29170*/  BRA `(.L_x_797) ;  /* 0x0000000000287947 */ /* 0x000fea0003800000 */
.L_x_791:
[----:B------:R-:W-:Y:S01]  /*29180*/  UMOV UR4, URZ ;  /* 0x0000003f00047c82 */ /* 0x000fe20008000000 */
[----:B------:R-:W-:Y:S01]  /*29190*/  ULDC UR6, c[0x0][0xc3c] ;  /* 0x00030f0000067ab9 */ /* 0x000fe20000000800 */
[----:B------:R-:W-:Y:S01]  /*291a0*/  UMOV UR5, URZ ;  /* 0x0000003f00057c82 */ /* 0x000fe20008000000 */
[----:B------:R-:W-:Y:S01]  /*291b0*/  IMAD.U32 R3, RZ, RZ, UR4 ;  /* 0x00000004ff037e24 */ /* 0x000fe2000f8e00ff */
[----:B------:R1:W-:Y:S01]  /*291c0*/  STL [R1], R5 ;  /* 0x0000000501007387 */ /* 0x0003e20000100800 */
[----:B------:R-:W-:Y:S02]  /*291d0*/  IMAD.U32 R0, RZ, RZ, UR6 ;  /* 0x00000006ff007e24 */ /* 0x000fe4000f8e00ff */
[----:B------:R-:W-:Y:S01]  /*291e0*/  IMAD.U32 R2, RZ, RZ, UR5 ;  /* 0x00000005ff027e24 */ /* 0x000fe2000f8e00ff */
[----:B------:R1:W-:Y:S04]  /*291f0*/  STL [R1+0x4], R3 ;  /* 0x0000040301007387 */ /* 0x0003e80000100800 */
[----:B------:R1:W-:Y:S04]  /*29200*/  STL [R1+0xc], R0 ;  /* 0x00000c0001007387 */ /* 0x0003e80000100800 */
[----:B------:R1:W-:Y:S02]  /*29210*/  STL [R1+0x8], R2 ;  /* 0x0000080201007387 */ /* 0x0003e40000100800 */
.L_x_797:
[----:B-1----:R-:W2:Y:S04]  /*29220*/  LDL R2, [R1+0xc] ;  /* 0x00000c0001027983 */ /* 0x002ea80000100800 */
[----:B------:R-:W3:Y:S04]  /*29230*/  LDL R3, [R1+0x8] ;  /* 0x0000080001037983 */ /* 0x000ee80000100800 */
[----:B------:R-:W4:Y:S04]  /*29240*/  LDL R5, [R1+0x4] ;  /* 0x0000040001057983 */ /* 0x000f280000100800 */
[----:B0-----:R-:W4:Y:S01]  /*29250*/  LDL R4, [R1] ;  /* 0x0000000001047983 */ /* 0x001f220000100800 */
[----:B------:R-:W0:Y:S01]  /*29260*/  S2R R0, SR_TID.X ;  /* 0x0000000000007919 */ /* 0x000e220000002100 */
[----:B------:R-:W-:Y:S05]  /*29270*/  WARPSYNC.ALL ;  /* 0x0000000000007948 */ /* 0x000fea0003800000 */
[----:B0-----:R-:W-:Y:S01]  /*29280*/  LOP3.LUT R0, R0, 0x1f, RZ, 0xc0, !PT ;  /* 0x0000001f00007812 */ /* 0x001fe200078ec0ff */
[----:B------:R-:W-:Y:S03]  /*29290*/  BAR.SYNC.DEFER_BLOCKING 0x4, 0x180 ;  /* 0x0106000000007b1d */ /* 0x000fe60000010000 */
[----:B------:R-:W-:-:S13]  /*292a0*/  ISETP.NE.AND P0, PT, R0, RZ, PT ;  /* 0x000000ff0000720c */ /* 0x000fda0003f05270 */
[----:B------:R-:W0:Y:S01]  /*292b0*/  @!P0 S2R R0, SR_CgaCtaId ;  /* 0x0000000000008919 */ /* 0x000e220000008800 */
[----:B--2---:R-:W-:Y:S01]  /*292c0*/  IMAD.MOV.U32 R7, RZ, RZ, R2 ;  /* 0x000000ffff077224 */ /* 0x004fe200078e0002 */
[----:B------:R-:W-:Y:S01]  /*292d0*/  @!P0 MOV R2, 0x400 ;  /* 0x0000040000028802 */ /* 0x000fe20000000f00 */
[----:B---3--:R-:W-:-:S03]  /*292e0*/  IMAD.MOV.U32 R6, RZ, RZ, R3 ;  /* 0x000000ffff067224 */ /* 0x008fc600078e0003 */
[----:B0-----:R-:W-:-:S05]  /*292f0*/  @!P0 LEA R18, R0, R2, 0x18 ;  /* 0x0000000200128211 */ /* 0x001fca00078ec0ff */
[----:B----4-:R1:W-:Y:S01]  /*29300*/  @!P0 STS.128 [R18+0x368d0], R4 ;  /* 0x0368d00412008388 */ /* 0x0103e20000000c00 */
[----:B------:R-:W-:Y:S06]  /*29310*/  BAR.ARV 0x5, 0x180 ;  /* 0x0146000000007b1d */ /* 0x000fec0000002000 */
.L_x_788:
[----:B------:R-:W2:Y:S01]  /*29320*/  LDL R0, [R1+0xc] ;  /* 0x00000c0001007983 */ /* 0x000ea20000100800 */
[----:B------:R-:W-:Y:S02]  /*29330*/  ULDC UR4, c[0x0][0xc3c] ;  /* 0x00030f0000047ab9 */ /* 0x000fe40000000800 */
[----:B--2---:R-:W-:-:S13]  /*29340*/  ISETP.GE.AND P0, PT, R0, UR4, PT ;  /* 0x0000000400007c0c */ /* 0x004fda000bf06270 */
[----:B------:R-:W-:Y:S05]  /*29350*/  @!P0 BRA `(.L_x_798) ;  /* 0xffffff8c00208947 */ /* 0x000fea000383ffff */
[----:B------:R-:W-:Y:S05]  /*29360*/  BSYNC B8 ;  /* 0x0000000000087941 */ /* 0x000fea0003800000 */
.L_x_650:
[----:B--2---:R-:W2:Y:S01]  /*29370*/  LDL.LU R0, [R1+0x64] ;  /* 0x0000640001007983 */ /* 0x004ea20000300800 */
[----:B------:R-:W-:Y:S01]  /*29380*/  BSSY B0, `(.L_x_799) ;  /* 0x000000b000007945 */ /* 0x000fe20003800000 */
[----:B01----:R-:W0:Y:S01]  /*29390*/  S2R R5, SR_CgaCtaId ;  /* 0x0000000000057919 */ /* 0x003e220000008800 */
[----:B--2---:R-:W-:-:S05]  /*293a0*/  VIADD R0, R0, 0x1 ;  /* 0x0000000100007836 */ /* 0x004fca0000000000 */
        /* <DEDUP_REMOVED lines=8> */
.L_x_895:
[----:B------:R-:W-:Y:S05]  /*29430*/  BSYNC B0 ;  /* 0x0000000000007941 */ /* 0x000fea0003800000 */
.L_x_799:
[----:B------:R-:W-:-:S03]  /*29440*/  UMOV UR4, 0xffffffff ;  /* 0xffffffff00047882 */ /* 0x000fc60000000000 */
[----:B------:R-:W-:Y:S05]  /*29450*/  BRA.DIV UR4, `(.L_x_801) ;  /* 0x0000002604f07947 */ /* 0x000fea000b800000 */
[----:B------:R-:W1:Y:S02]  /*29460*/  S2R R2, SR_TID.X ;  /* 0x0000000000027919 */ /* 0x000e640000002100 */
[----:B-1----:R-:W-:-:S04]  /*29470*/  SHF.R.U32.HI R2, RZ, 0x5, R2 ;  /* 0x00000005ff027819 */ /* 0x002fc80000011602 */
[----:B------:R-:W-:-:S05]  /*29480*/  LOP3.LUT R2, R2, 0x3, RZ, 0xc0, !PT ;  /* 0x0000000302027812 */ /* 0x000fca00078ec0ff */
[----:B------:R1:W2:Y:S02]  /*29490*/  SHFL.IDX PT, R14, R2, RZ, 0x1f ;  /* 0x00001fff020e7589 */ /* 0x0002a400000e0000 */
.L_x_898:
[----:B--2---:R-:W-:-:S13]  /*294a0*/  ISETP.NE.AND P0, PT, R14, RZ, PT ;  /* 0x000000ff0e00720c */ /* 0x004fda0003f05270 */
[----:B------:R-:W-:Y:S05]  /*294b0*/  @P0 BRA `(.L_x_430) ;  /* 0x00000000008c0947 */ /* 0x000fea0003800000 */
[----:B------:R-:W-:-:S03]  /*294c0*/  UMOV UR4, 0xffffffff ;  /* 0xffffffff00047882 */ /* 0x000fc60000000000 */
[----:B------:R-:W-:Y:S05]  /*294d0*/  BRA.DIV UR4, `(.L_x_802) ;  /* 0x0000002a04047947 */ /* 0x000fea000b800000 */
[----:B------:R-:W-:-:S13]  /*294e0*/  ELECT P6, URZ, PT ;  /* 0x00000000003f782f */ /* 0x000fda00038c0000 */
.L_x_901:
[----:B------:R-:W-:Y:S05]  /*294f0*/  @!P6 BRA `(.L_x_430) ;  /* 0x00000000007ce947 */ /* 0x000fea0003800000 */
[----:B-1----:R-:W2:Y:S02]  /*29500*/  LDL.LU R2, [R1+0x68] ;  /* 0x0000680001027983 */ /* 0x002ea40000300800 */
[----:B--2---:R-:W-:-:S04]  /*29510*/  LOP3.LUT R2, R2, 0x2, RZ, 0xfc, !PT ;  /* 0x0000000202027812 */ /* 0x004fc800078efcff */
[----:B------:R-:W-:-:S13]  /*29520*/  ISETP.NE.AND P2, PT, R2, 0x3, PT ;  /* 0x000000030200780c */ /* 0x000fda0003f45270 */
[----:B------:R-:W-:Y:S05]  /*29530*/  @!P2 BRA `(.L_x_803) ;  /* 0x000000000004a947 */ /* 0x000fea0003800000 */
[----:B------:R-:W-:Y:S01]  /*29540*/  BPT.TRAP 0x1 ;  /* 0x000000040000795c */ /* 0x000fe20000300000 */
.L_x_803:
        /* <DEDUP_REMOVED lines=13> */
.L_x_902:
[----:B------:R-:W1:Y:S02]  /*29620*/  SYNCS.PHASECHK.TRANS64.TRYWAIT P0, [R7+URZ], R2 ;  /* 0x00000002070075a7 */ /* 0x000e64000800017f */
[----:B-1----:R-:W-:Y:S05]  /*29630*/  @!P0 BRA `(.L_x_805) ;  /* 0x0000002400e08947 */ /* 0x002fea0003800000 */
.L_x_903:
[----:B------:R-:W-:Y:S05]  /*29640*/  @!P2 BRA `(.L_x_806) ;  /* 0x000000000004a947 */ /* 0x000fea0003800000 */
[----:B------:R-:W-:Y:S01]  /*29650*/  BPT.TRAP 0x1 ;  /* 0x000000040000795c */ /* 0x000fe20000300000 */
.L_x_806:
[----:B------:R-:W-:-:S04]  /*29660*/  VIADD R0, R0, 0x36860 ;  /* 0x0003686000007836 */ /* 0x000fc80000000000 */
[----:B------:R-:W-:-:S04]  /*29670*/  IMAD R4, R19, 0x8, R0 ;  /* 0x0000000813047824 */ /* 0x000fc800078e0200 */
[----:B------:R-:W2:Y:S02]  /*29680*/  SYNCS.PHASECHK.TRANS64.TRYWAIT P0, [R4+URZ], R5 ;  /* 0x00000005040075a7 */ /* 0x000ea4000800017f */
[----:B--2---:R-:W-:Y:S05]  /*29690*/  @!P0 BRA `(.L_x_807) ;  /* 0x0000002400dc8947 */ /* 0x004fea0003800000 */
.L_x_904:
[----:B------:R-:W-:-:S07]  /*296a0*/  IMAD R3, R3, 0x8, R0 ;  /* 0x0000000803037824 */ /* 0x000fce00078e0200 */
.L_x_808:
[----:B---3--:R3:W4:Y:S02]  /*296b0*/  SYNCS.PHASECHK.TRANS64.TRYWAIT P0, [R3+URZ], R2 ;  /* 0x00000002030075a7 */ /* 0x008724000800017f */
[----:B----4-:R-:W-:Y:S05]  /*296c0*/  @!P0 NANOSLEEP.SYNCS 0x989680 ;  /* 0x009896800000895d */ /* 0x010fea0003900000 */
[----:B------:R-:W4:Y:S02]  /*296d0*/  @!P0 SYNCS.PHASECHK.TRANS64 P0, [R3+URZ], R2 ;  /* 0x00000002030085a7 */ /* 0x000f24000800007f */
[----:B----4-:R-:W-:Y:S05]  /*296e0*/  @!P0 BRA `(.L_x_808) ;  /* 0xfffffffc00f08947 */ /* 0x010fea000383ffff */
.L_x_430:
[----:B------:R-:W-:Y:S05]  /*296f0*/  BSYNC B9 ;  /* 0x0000000000097941 */ /* 0x000fea0003800000 */
.L_x_427:
[----:B------:R-:W-:Y:S05]  /*29700*/  EXIT ;  /* 0x000000000000794d */ /* 0x000fea0003800000 */
.L_x_450:
[----:B0-----:R0:W1:Y:S02]  /*29710*/  SYNCS.PHASECHK.TRANS64.TRYWAIT P5, [R98+URZ+0x36890], R99 ;  /* 0x03689063620075a7 */ /* 0x00106400080a017f */
[----:B-1----:R-:W-:Y:S05]  /*29720*/  @!P5 NANOSLEEP.SYNCS 0x989680 ;  /* 0x009896800000d95d */ /* 0x002fea0003900000 */
[----:B------:R-:W1:Y:S02]  /*29730*/  @!P5 SYNCS.PHASECHK.TRANS64 P5, [R98+URZ+0x36890], R99 ;  /* 0x036890636200d5a7 */ /* 0x000e6400080a007f */
[----:B-1----:R-:W-:Y:S05]  /*29740*/  @!P5 BRA `(.L_x_450) ;  /* 0xfffffffc00f0d947 */ /* 0x002fea000383ffff */
[----:B------:R-:W-:Y:S05]  /*29750*/  BRA `(.L_x_809) ;  /* 0xfffffda000887947 */ /* 0x000fea000383ffff */
.L_x_504:
[----:B-1----:R1:W2:Y:S02]  /*29760*/  SYNCS.PHASECHK.TRANS64.TRYWAIT P5, [R98+URZ+0x36890], R99 ;  /* 0x03689063620075a7 */ /* 0x0022a400080a017f */
[----:B--2---:R-:W-:Y:S05]  /*29770*/  @!P5 NANOSLEEP.SYNCS 0x989680 ;  /* 0x009896800000d95d */ /* 0x004fea0003900000 */
[----:B------:R-:W2:Y:S02]  /*29780*/  @!P5 SYNCS.PHASECHK.TRANS64 P5, [R98+URZ+0x36890], R99 ;  /* 0x036890636200d5a7 */ /* 0x000ea400080a007f */
[----:B--2---:R-:W-:Y:S05]  /*29790*/  @!P5 BRA `(.L_x_504) ;  /* 0xfffffffc00f0d947 */ /* 0x004fea000383ffff */
[----:B------:R-:W-:Y:S05]  /*297a0*/  BRA `(.L_x_810) ;  /* 0xfffffdd400e47947 */ /* 0x000fea000383ffff */
.L_x_529:
[----:B-1----:R1:W2:Y:S02]  /*297b0*/  SYNCS.PHASECHK.TRANS64.TRYWAIT P3, [R98+URZ+0x36890], R99 ;  /* 0x03689063620075a7 */ /* 0x0022a4000806017f */
[----:B--2---:R-:W-:Y:S05]  /*297c0*/  @!P3 NANOSLEEP.SYNCS 0x989680 ;  /* 0x009896800000b95d */ /* 0x004fea0003900000 */
[----:B------:R-:W2:Y:S02]  /*297d0*/  @!P3 SYNCS.PHASECHK.TRANS64 P3, [R98+URZ+0x36890], R99 ;  /* 0x036890636200b5a7 */ /* 0x000ea4000806007f */
[----:B--2---:R-:W-:Y:S05]  /*297e0*/  @!P3 BRA `(.L_x_529) ;  /* 0xfffffffc00f0b947 */ /* 0x004fea000383ffff */
[----:B------:R-:W-:Y:S05]  /*297f0*/  BRA `(.L_x_811) ;  /* 0xfffffe0800847947 */ /* 0x000fea000383ffff */
.L_x_535:
[----:B-1----:R1:W2:Y:S02]  /*29800*/  SYNCS.PHASECHK.TRANS64.TRYWAIT P2, [R98+URZ+0x368b0], R99 ;  /* 0x0368b063620075a7 */ /* 0x0022a4000804017f */
[----:B--2---:R-:W-:Y:S05]  /*29810*/  @!P2 NANOSLEEP.SYNCS 0x989680 ;  /* 0x009896800000a95d */ /* 0x004fea0003900000 */
[----:B------:R-:W2:Y:S02]  /*29820*/  @!P2 SYNCS.PHASECHK.TRANS64 P2, [R98+URZ+0x368b0], R99 ;  /* 0x0368b0636200a5a7 */ /* 0x000ea4000804007f */
[----:B--2---:R-:W-:Y:S05]  /*29830*/  @!P2 BRA `(.L_x_535) ;  /* 0xfffffffc00f0a947 */ /* 0x004fea000383ffff */
[----:B------:R-:W-:Y:S05]  /*29840*/  BRA `(.L_x_812) ;  /* 0xfffffe0c00a07947 */ /* 0x000fea000383ffff */
.L_x_555:
[----:B------:R-:W-:Y:S01]  /*29850*/  BSSY B1, `(.L_x_813) ;  /* 0x0000008000017945 */ /* 0x000fe20003800000 */
[----:B------:R-:W-:Y:S02]  /*29860*/  IMAD.MOV.U32 R13, RZ, RZ, R25 ;  /* 0x000000ffff0d7224 */ /* 0x000fe400078e0019 */
[----:B------:R-:W-:Y:S02]  /*29870*/  IMAD.MOV.U32 R12, RZ, RZ, RZ ;  /* 0x000000ffff0c7224 */ /* 0x000fe400078e00ff */
[----:B------:R-:W-:Y:S02]  /*29880*/  IMAD.MOV.U32 R11, RZ, RZ, 0x1c1f ;  /* 0x00001c1fff0b7424 */ /* 0x000fe400078e00ff */
[----:B------:R-:W-:-:S07]  /*29890*/  IMAD.MOV.U32 R15, RZ, RZ, -0x1 ;  /* 0xffffffffff0f7424 */ /* 0x000fce00078e00ff */
[----:B------:R-:W-:Y:S05]  /*298a0*/  WARPSYNC.COLLECTIVE R15, `(.L_x_814) ;  /* 0x000000000f087348 */ /* 0x000fea0003c00000 */
[----:B------:R0:W1:Y:S02]  /*298b0*/  SHFL.IDX P6, R14, R13, R12, R11 ;  /* 0x0000000c0d0e7389 */ /* 0x00006400000c000b */
[----:B01----:R-:W-:Y:S01]  /*298c0*/  ENDCOLLECTIVE ;  /* 0x000000000000791b */ /* 0x003fe20003800000 */
.L_x_814:
[----:B------:R-:W-:Y:S05]  /*298d0*/  BSYNC B1 ;  /* 0x0000000000017941 */ /* 0x000fea0003800000 */
.L_x_813:
[----:B------:R-:W-:Y:S02]  /*298e0*/  IMAD.MOV.U32 R13, RZ, RZ, R24 ;  /* 0x000000ffff0d7224 */ /* 0x000fe400078e0018 */
[----:B------:R-:W-:Y:S02]  /*298f0*/  IMAD.MOV.U32 R12, RZ, RZ, RZ ;  /* 0x000000ffff0c7224 */ /* 0x000fe400078e00ff */
[----:B------:R-:W-:Y:S02]  /*29900*/  IMAD.MOV.U32 R11, RZ, RZ, 0x1c1f ;  /* 0x00001c1fff0b7424 */ /* 0x000fe400078e00ff */
[----:B------:R-:W-:Y:S02]  /*29910*/  IMAD.MOV.U32 R15, RZ, RZ, -0x1 ;  /* 0xffffffffff0f7424 */ /* 0x000fe400078e00ff */
[----:B------:R-:W-:-:S07]  /*29920*/  IMAD.MOV.U32 R3, RZ, RZ, R14 ;  /* 0x000000ffff037224 */ /* 0x000fce00078e000e */
[----:B------:R-:W-:Y:S05]  /*29930*/  WARPSYNC.COLLECTIVE R15, `(.L_x_815) ;  /* 0x000000000f087348 */ /* 0x000fea0003c00000 */
[----:B------:R0:W1:Y:S02]  /*29940*/  SHFL.IDX P6, R14, R13, R12, R11 ;  /* 0x0000000c0d0e7389 */ /* 0x00006400000c000b */
[----:B01----:R-:W-:Y:S01]  /*29950*/  ENDCOLLECTIVE ;  /* 0x000000000000791b */ /* 0x003fe20003800000 */
.L_x_815:
[----:B------:R-:W-:Y:S02]  /*29960*/  IMAD.MOV.U32 R13, RZ, RZ, R27 ;  /* 0x000000ffff0d7224 */ /* 0x000fe400078e001b */
[----:B------:R-:W-:-:S07]  /*29970*/  IMAD.MOV.U32 R0, RZ, RZ, R14 ;  /* 0x000000ffff007224 */ /* 0x000fce00078e000e */
[----:B------:R-:W-:Y:S05]  /*29980*/  WARPSYNC.COLLECTIVE R15, `(.L_x_816) ;  /* 0x000000000f087348 */ /* 0x000fea0003c00000 */
[----:B------:R0:W1:Y:S02]  /*29990*/  SHFL.IDX P6, R14, R13, R12, R11 ;  /* 0x0000000c0d0e7389 */ /* 0x00006400000c000b */
[----:B01----:R-:W-:Y:S01]  /*299a0*/  ENDCOLLECTIVE ;  /* 0x000000000000791b */ /* 0x003fe20003800000 */
.L_x_816:
[----:B------:R-:W-:Y:S02]  /*299b0*/  IMAD.MOV.U32 R13, RZ, RZ, R26 ;  /* 0x000000ffff0d7224 */ /* 0x000fe400078e001a */
[----:B------:R-:W-:-:S07]  /*299c0*/  IMAD.MOV.U32 R5, RZ, RZ, R14 ;  /* 0x000000ffff057224 */ /* 0x000fce00078e000e */
[----:B------:R-:W-:Y:S05]  /*299d0*/  WARPSYNC.COLLECTIVE R15, `(.L_x_817) ;  /* 0x000000000f087348 */ /* 0x000fea0003c00000 */
[----:B------:R0:W1:Y:S02]  /*299e0*/  SHFL.IDX P6, R14, R13, R12, R11 ;  /* 0x0000000c0d0e7389 */ /* 0x00006400000c000b */
[----:B01----:R-:W-:Y:S01]  /*299f0*/  ENDCOLLECTIVE ;  /* 0x000000000000791b */ /* 0x003fe20003800000 */
.L_x_817:
[----:B------:R-:W-:Y:S05]  /*29a00*/  BRA `(.L_x_818) ;  /* 0xfffffe1c00a47947 */ /* 0x000fea000383ffff */
.L_x_559:
[----:B0-----:R0:W1:Y:S02]  /*29a10*/  SYNCS.PHASECHK.TRANS64.TRYWAIT P0, [R2+URZ+0x36800], R5 ;  /* 0x03680005020075a7 */ /* 0x001064000800017f */
[----:B-1----:R-:W-:Y:S05]  /*29a20*/  @!P0 NANOSLEEP.SYNCS 0x989680 ;  /* 0x009896800000895d */ /* 0x002fea0003900000 */
[----:B------:R-:W1:Y:S02]  /*29a30*/  @!P0 SYNCS.PHASECHK.TRANS64 P0, [R2+URZ+0x36800], R5 ;  /* 0x03680005020085a7 */ /* 0x000e64000800007f */
[----:B-1----:R-:W-:Y:S05]  /*29a40*/  @!P0 BRA `(.L_x_559) ;  /* 0xfffffffc00f08947 */ /* 0x002fea000383ffff */
[----:B------:R-:W-:Y:S05]  /*29a50*/  BRA `(.L_x_819) ;  /* 0xfffffe2800647947 */ /* 0x000fea000383ffff */
.L_x_583:
        /* <DEDUP_REMOVED lines=8> */
.L_x_821:
[----:B------:R-:W-:Y:S05]  /*29ae0*/  BSYNC B1 ;  /* 0x0000000000017941 */ /* 0x000fea0003800000 */
.L_x_820:
        /* <DEDUP_REMOVED lines=8> */
.L_x_822:
[----:B------:R-:W-:Y:S02]  /*29b70*/  IMAD.MOV.U32 R21, RZ, RZ, R3 ;  /* 0x000000ffff157224 */ /* 0x000fe400078e0003 */
[----:B------:R-:W-:Y:S02]  /*29b80*/  IMAD.MOV.U32 R13, RZ, RZ, R27 ;  /* 0x000000ffff0d7224 */ /* 0x000fe400078e001b */
[----:B------:R-:W-:-:S07]  /*29b90*/  IMAD.MOV.U32 R0, RZ, RZ, R14 ;  /* 0x000000ffff007224 */ /* 0x000fce00078e000e */
[----:B------:R-:W-:Y:S05]  /*29ba0*/  WARPSYNC.COLLECTIVE R15, `(.L_x_823) ;  /* 0x000000000f087348 */ /* 0x000fea0003c00000 */
[----:B------:R0:W1:Y:S02]  /*29bb0*/  SHFL.IDX P6, R14, R13, R12, R11 ;  /* 0x0000000c0d0e7389 */ /* 0x00006400000c000b */
[----:B01----:R-:W-:Y:S01]  /*29bc0*/  ENDCOLLECTIVE ;  /* 0x000000000000791b */ /* 0x003fe20003800000 */
.L_x_823:
[----:B------:R-:W-:Y:S02]  /*29bd0*/  IMAD.MOV.U32 R20, RZ, RZ, R0 ;  /* 0x000000ffff147224 */ /* 0x000fe400078e0000 */
[----:B------:R-:W-:Y:S02]  /*29be0*/  IMAD.MOV.U32 R13, RZ, RZ, R26 ;  /* 0x000000ffff0d7224 */ /* 0x000fe400078e001a */
[----:B------:R-:W-:-:S07]  /*29bf0*/  IMAD.MOV.U32 R5, RZ, RZ, R14 ;  /* 0x000000ffff057224 */ /* 0x000fce00078e000e */
[----:B------:R-:W-:Y:S05]  /*29c00*/  WARPSYNC.COLLECTIVE R15, `(.L_x_824) ;  /* 0x000000000f087348 */ /* 0x000fea0003c00000 */
[----:B------:R0:W1:Y:S02]  /*29c10*/  SHFL.IDX P6, R14, R13, R12, R11 ;  /* 0x0000000c0d0e7389 */ /* 0x00006400000c000b */
[----:B01----:R-:W-:Y:S01]  /*29c20*/  ENDCOLLECTIVE ;  /* 0x000000000000791b */ /* 0x003fe20003800000 */
.L_x_824:
[----:B------:R-:W-:Y:S05]  /*29c30*/  BRA `(.L_x_825) ;  /* 0xfffffe4800107947 */ /* 0x000fea000383ffff */
.L_x_587:
[----:B0-----:R0:W1:Y:S02]  /*29c40*/  SYNCS.PHASECHK.TRANS64.TRYWAIT P0, [R2+URZ+0x36800], R5 ;  /* 0x03680005020075a7 */ /* 0x001064000800017f */
[----:B-1----:R-:W-:Y:S05]  /*29c50*/  @!P0 NANOSLEEP.SYNCS 0x989680 ;  /* 0x009896800000895d */ /* 0x002fea0003900000 */
[----:B------:R-:W1:Y:S02]  /*29c60*/  @!P0 SYNCS.PHASECHK.TRANS64 P0, [R2+URZ+0x36800], R5 ;  /* 0x03680005020085a7 */ /* 0x000e64000800007f */
[----:B-1----:R-:W-:Y:S05]  /*29c70*/  @!P0 BRA `(.L_x_587) ;  /* 0xfffffffc00f08947 */ /* 0x002fea000383ffff */
[----:B------:R-:W-:Y:S05]  /*29c80*/  BRA `(.L_x_826) ;  /* 0xfffffe5000247947 */ /* 0x000fea000383ffff */
.L_x_601:
[----:B-1----:R1:W2:Y:S02]  /*29c90*/  SYNCS.PHASECHK.TRANS64.TRYWAIT P2, [R0+URZ+0x36830], R3 ;  /* 0x03683003000075a7 */ /* 0x0022a4000804017f */
[----:B--2---:R-:W-:Y:S05]  /*29ca0*/  @!P2 NANOSLEEP.SYNCS 0x989680 ;  /* 0x009896800000a95d */ /* 0x004fea0003900000 */
[----:B------:R-:W2:Y:S02]  /*29cb0*/  @!P2 SYNCS.PHASECHK.TRANS64 P2, [R0+URZ+0x36830], R3 ;  /* 0x036830030000a5a7 */ /* 0x000ea4000804007f */
[----:B--2---:R-:W-:Y:S05]  /*29cc0*/  @!P2 BRA `(.L_x_601) ;  /* 0xfffffffc00f0a947 */ /* 0x004fea000383ffff */
[----:B------:R-:W-:Y:S05]  /*29cd0*/  BRA `(.L_x_600) ;  /* 0xfffffe7400f87947 */ /* 0x000fea000383ffff */
.L_x_608:
[----:B-1----:R1:W2:Y:S02]  /*29ce0*/  SYNCS.PHASECHK.TRANS64.TRYWAIT P2, [R12+URZ+0x36830], R4 ;  /* 0x036830040c0075a7 */ /* 0x0022a4000804017f */
[----:B--2---:R-:W-:Y:S05]  /*29cf0*/  @!P2 NANOSLEEP.SYNCS 0x989680 ;  /* 0x009896800000a95d */ /* 0x004fea0003900000 */
[----:B------:R-:W2:Y:S02]  /*29d00*/  @!P2 SYNCS.PHASECHK.TRANS64 P2, [R12+URZ+0x36830], R4 ;  /* 0x036830040c00a5a7 */ /* 0x000ea4000804007f */
[----:B--2---:R-:W-:Y:S05]  /*29d10*/  @!P2 BRA `(.L_x_608) ;  /* 0xfffffffc00f0a947 */ /* 0x004fea000383ffff */
[----:B------:R-:W-:Y:S05]  /*29d20*/  BRA `(.L_x_607) ;  /* 0xfffffed000907947 */ /* 0x000fea000383ffff */
.L_x_613:
[----:B-1----:R1:W2:Y:S02]  /*29d30*/  SYNCS.PHASECHK.TRANS64.TRYWAIT P2, [R13+URZ+0x36850], R0 ;  /* 0x036850000d0075a7 */ /* 0x0022a4000804017f */
[----:B--2---:R-:W-:Y:S05]  /*29d40*/  @!P2 NANOSLEEP.SYNCS 0x989680 ;  /* 0x009896800000a95d */ /* 0x004fea0003900000 */
[----:B------:R-:W2:Y:S02]  /*29d50*/  @!P2 SYNCS.PHASECHK.TRANS64 P2, [R13+URZ+0x36850], R0 ;  /* 0x036850000d00a5a7 */ /* 0x000ea4000804007f */
[----:B--2---:R-:W-:Y:S05]  /*29d60*/  @!P2 BRA `(.L_x_613) ;  /* 0xfffffffc00f0a947 */ /* 0x004fea000383ffff */
[----:B------:R-:W-:Y:S05]  /*29d70*/  BRA `(.L_x_612) ;  /* 0xffffff08003c7947 */ /* 0x000fea000383ffff */
.L_x_619:
[----:B-1----:R1:W2:Y:S02]  /*29d80*/  SYNCS.PHASECHK.TRANS64.TRYWAIT P0, [R0+URZ+0x36850], R3 ;  /* 0x03685003000075a7 */ /* 0x0022a4000800017f */
[----:B--2---:R-:W-:Y:S05]  /*29d90*/  @!P0 NANOSLEEP.SYNCS 0x989680 ;  /* 0x009896800000895d */ /* 0x004fea0003900000 */
[----:B------:R-:W2:Y:S02]  /*29da0*/  @!P0 SYNCS.PHASECHK.TRANS64 P0, [R0+URZ+0x36850], R3 ;  /* 0x03685003000085a7 */ /* 0x000ea4000800007f */
[----:B--2---:R-:W-:Y:S05]  /*29db0*/  @!P0 BRA `(.L_x_619) ;  /* 0xfffffffc00f08947 */ /* 0x004fea000383ffff */
[----:B------:R-:W-:Y:S05]  /*29dc0*/  BRA `(.L_x_618) ;  /* 0xffffff2800f87947 */ /* 0x000fea000383ffff */
.L_x_658:
[----:B------:R-:W1:Y:S01]  /*29dd0*/  S2R R7, SR_TID.X ;  /* 0x0000000000077919 */ /* 0x000e620000002100 */
[----:B------:R-:W-:Y:S01]  /*29de0*/  BSSY B1, `(.L_x_827) ;  /* 0x000000a000017945 */ /* 0x000fe20003800000 */
[----:B------:R-:W-:Y:S02]  /*29df0*/  IMAD.MOV.U32 R12, RZ, RZ, RZ ;  /* 0x000000ffff0c7224 */ /* 0x000fe400078e00ff */
[----:B0-----:R-:W-:Y:S02]  /*29e00*/  IMAD.MOV.U32 R11, RZ, RZ, 0x1f ;  /* 0x0000001fff0b7424 */ /* 0x001fe400078e00ff */
[----:B------:R-:W-:Y:S01]  /*29e10*/  IMAD.MOV.U32 R15, RZ, RZ, -0x1 ;  /* 0xffffffffff0f7424 */ /* 0x000fe200078e00ff */
[----:B-1----:R-:W-:-:S04]  /*29e20*/  SHF.R.U32.HI R7, RZ, 0x5, R7 ;  /* 0x00000005ff077819 */ /* 0x002fc80000011607 */
[----:B------:R-:W-:-:S05]  /*29e30*/  LOP3.LUT R7, R7, 0x3, RZ, 0xc0, !PT ;  /* 0x0000000307077812 */ /* 0x000fca00078ec0ff */
[----:B------:R-:W-:-:S07]  /*29e40*/  IMAD.MOV.U32 R13, RZ, RZ, R7 ;  /* 0x000000ffff0d7224 */ /* 0x000fce00078e0007 */
[----:B------:R-:W-:Y:S05]  /*29e50*/  WARPSYNC.COLLECTIVE R15, `(.L_x_828) ;  /* 0x000000000f087348 */ /* 0x000fea0003c00000 */
[----:B------:R0:W1:Y:S02]  /*29e60*/  SHFL.IDX P6, R14, R13, R12, R11 ;  /* 0x0000000c0d0e7389 */ /* 0x00006400000c000b */
[----:B01----:R-:W-:Y:S01]  /*29e70*/  ENDCOLLECTIVE ;  /* 0x000000000000791b */ /* 0x003fe20003800000 */
.L_x_828:
[----:B------:R-:W-:Y:S05]  /*29e80*/  BSYNC B1 ;  /* 0x0000000000017941 */ /* 0x000fea0003800000 */
.L_x_827:
[----:B------:R-:W-:Y:S05]  /*29e90*/  BRA `(.L_x_829) ;  /* 0xffffff8800d87947 */ /* 0x000fea000383ffff */
.L_x_660:
[----:B------:R-:W-:Y:S01]  /*29ea0*/  BSSY B1, `(.L_x_830) ;  /* 0x0000006000017945 */ /* 0x000fe20003800000 */
[----:B------:R-:W-:-:S07]  /*29eb0*/  IMAD.MOV.U32 R15, RZ, RZ, -0x1 ;  /* 0xffffffffff0f7424 */ /* 0x000fce00078e00ff */
[----:B01----:R-:W-:Y:S05]  /*29ec0*/  WARPSYNC.COLLECTIVE R15, `(.L_x_831) ;  /* 0x000000000f0c7348 */ /* 0x003fea0003c00000 */
[----:B------:R-:W-:Y:S02]  /*29ed0*/  ELECT P6, UR62, PT ;  /* 0x00000000003e782f */ /* 0x000fe400038c0000 */
[----:B------:R-:W-:Y:S01]  /*29ee0*/  MOV R14, UR62 ;  /* 0x0000003e000e7c02 */ /* 0x000fe20008000f00 */
[----:B01----:R-:W-:Y:S10]  /*29ef0*/  ENDCOLLECTIVE ;  /* 0x000000000000791b */ /* 0x003ff40003800000 */
.L_x_831:
[----:B------:R-:W-:Y:S05]  /*29f00*/  BSYNC B1 ;  /* 0x0000000000017941 */ /* 0x000fea0003800000 */
.L_x_830:
[----:B------:R-:W-:Y:S05]  /*29f10*/  BRA `(.L_x_659) ;  /* 0xffffff8800d07947 */ /* 0x000fea000383ffff */
.L_x_662:
[----:B-1----:R1:W2:Y:S02]  /*29f20*/  SYNCS.PHASECHK.TRANS64.TRYWAIT P0, [R18+URZ+0x36820], R3 ;  /* 0x03682003120075a7 */ /* 0x0022a4000800017f */
[----:B--2---:R-:W-:Y:S05]  /*29f30*/  @!P0 NANOSLEEP.SYNCS 0x989680 ;  /* 0x009896800000895d */ /* 0x004fea0003900000 */
[----:B------:R-:W2:Y:S02]  /*29f40*/  @!P0 SYNCS.PHASECHK.TRANS64 P0, [R18+URZ+0x36820], R3 ;  /* 0x03682003120085a7 */ /* 0x000ea4000800007f */
[----:B--2---:R-:W-:Y:S05]  /*29f50*/  @!P0 BRA `(.L_x_662) ;  /* 0xfffffffc00f08947 */ /* 0x004fea000383ffff */
[----:B------:R-:W-:Y:S05]  /*29f60*/  BRA `(.L_x_832) ;  /* 0xffffff8800e07947 */ /* 0x000fea000383ffff */
.L_x_666:
[----:B--2---:R2:W3:Y:S02]  /*29f70*/  SYNCS.PHASECHK.TRANS64.TRYWAIT P0, [R5+URZ+0x368a0], R9 ;  /* 0x0368a009050075a7 */ /* 0x0044e4000800017f */
[----:B---3--:R-:W-:Y:S05]  /*29f80*/  @!P0 NANOSLEEP.SYNCS 0x989680 ;  /* 0x009896800000895d */ /* 0x008fea0003900000 */
[----:B------:R-:W3:Y:S02]  /*29f90*/  @!P0 SYNCS.PHASECHK.TRANS64 P0, [R5+URZ+0x368a0], R9 ;  /* 0x0368a009050085a7 */ /* 0x000ee4000800007f */
[----:B---3--:R-:W-:Y:S05]  /*29fa0*/  @!P0 BRA `(.L_x_666) ;  /* 0xfffffffc00f08947 */ /* 0x008fea000383ffff */
[----:B------:R-:W-:Y:S05]  /*29fb0*/  BRA `(.L_x_833) ;  /* 0xffffff8c00007947 */ /* 0x000fea000383ffff */
.L_x_673:
[----:B0-----:R0:W1:Y:S02]  /*29fc0*/  SYNCS.PHASECHK.TRANS64.TRYWAIT P0, [R5+URZ+0x368c0], R9 ;  /* 0x0368c009050075a7 */ /* 0x001064000800017f */
[----:B-1----:R-:W-:Y:S05]  /*29fd0*/  @!P0 NANOSLEEP.SYNCS 0x989680 ;  /* 0x009896800000895d */ /* 0x002fea0003900000 */
[----:B------:R-:W1:Y:S02]  /*29fe0*/  @!P0 SYNCS.PHASECHK.TRANS64 P0, [R5+URZ+0x368c0], R9 ;  /* 0x0368c009050085a7 */ /* 0x000e64000800007f */
[----:B-1----:R-:W-:Y:S05]  /*29ff0*/  @!P0 BRA `(.L_x_673) ;  /* 0xfffffffc00f08947 */ /* 0x002fea000383ffff */
[----:B------:R-:W-:Y:S05]  /*2a000*/  BRA `(.L_x_834) ;  /* 0xffffff9000007947 */ /* 0x000fea000383ffff */
.L_x_682:
[----:B-1----:R1:W2:Y:S02]  /*2a010*/  SYNCS.PHASECHK.TRANS64.TRYWAIT P2, [R7+URZ+0x368a0], R6 ;  /* 0x0368a006070075a7 */ /* 0x0022a4000804017f */
[----:B--2---:R-:W-:Y:S05]  /*2a020*/  @!P2 NANOSLEEP.SYNCS 0x989680 ;  /* 0x009896800000a95d */ /* 0x004fea0003900000 */
[----:B------:R-:W2:Y:S02]  /*2a030*/  @!P2 SYNCS.PHASECHK.TRANS64 P2, [R7+URZ+0x368a0], R6 ;  /* 0x0368a0060700a5a7 */ /* 0x000ea4000804007f */
[----:B--2---:R-:W-:Y:S05]  /*2a040*/  @!P2 BRA `(.L_x_682) ;  /* 0xfffffffc00f0a947 */ /* 0x004fea000383ffff */
[----:B------:R-:W-:Y:S05]  /*2a050*/  BRA `(.L_x_835) ;  /* 0xffffff94004c7947 */ /* 0x000fea000383ffff */
.L_x_689:
[----:B0-----:R0:W2:Y:S02]  /*2a060*/  SYNCS.PHASECHK.TRANS64.TRYWAIT P2, [R7+URZ+0x368c0], R6 ;  /* 0x0368c006070075a7 */ /* 0x0010a4000804017f */
[----:B--2---:R-:W-:Y:S05]  /*2a070*/  @!P2 NANOSLEEP.SYNCS 0x989680 ;  /* 0x009896800000a95d */ /* 0x004fea0003900000 */
[----:B------:R-:W2:Y:S02]  /*2a080*/  @!P2 SYNCS.PHASECHK.TRANS64 P2, [R7+URZ+0x368c0], R6 ;  /* 0x0368c0060700a5a7 */ /* 0x000ea4000804007f */
[----:B--2---:R-:W-:Y:S05]  /*2a090*/  @!P2 BRA `(.L_x_689) ;  /* 0xfffffffc00f0a947 */ /* 0x004fea000383ffff */
[----:B------:R-:W-:Y:S05]  /*2a0a0*/  BRA `(.L_x_836) ;  /* 0xffffff9800487947 */ /* 0x000fea000383ffff */
.L_x_706:
        /* <DEDUP_REMOVED lines=11> */
.L_x_838:
[----:B------:R-:W-:Y:S05]  /*2a160*/  BSYNC B0 ;  /* 0x0000000000007941 */ /* 0x000fea0003800000 */
.L_x_837:
[----:B------:R-:W-:Y:S05]  /*2a170*/  BRA `(.L_x_839) ;  /* 0xffffffa400847947 */ /* 0x000fea000383ffff */
.L_x_708:
[----:B------:R-:W-:Y:S01]  /*2a180*/  BSSY B0, `(.L_x_840) ;  /* 0x0000006000007945 */ /* 0x000fe20003800000 */
[----:B------:R-:W-:-:S07]  /*2a190*/  IMAD.MOV.U32 R15, RZ, RZ, -0x1 ;  /* 0xffffffffff0f7424 */ /* 0x000fce00078e00ff */
[----:B01----:R-:W-:Y:S05]  /*2a1a0*/  WARPSYNC.COLLECTIVE R15, `(.L_x_841) ;  /* 0x000000000f0c7348 */ /* 0x003fea0003c00000 */
[----:B------:R-:W-:Y:S02]  /*2a1b0*/  ELECT P6, UR62, PT ;  /* 0x00000000003e782f */ /* 0x000fe400038c0000 */
[----:B------:R-:W-:Y:S01]  /*2a1c0*/  MOV R14, UR62 ;  /* 0x0000003e000e7c02 */ /* 0x000fe20008000f00 */
[----:B01----:R-:W-:Y:S10]  /*2a1d0*/  ENDCOLLECTIVE ;  /* 0x000000000000791b */ /* 0x003ff40003800000 */
.L_x_841:
[----:B------:R-:W-:Y:S05]  /*2a1e0*/  BSYNC B0 ;  /* 0x0000000000007941 */ /* 0x000fea0003800000 */
.L_x_840:
[----:B------:R-:W-:Y:S05]  /*2a1f0*/  BRA `(.L_x_842) ;  /* 0xffffffa400907947 */ /* 0x000fea000383ffff */
.L_x_710:
[----:B-1----:R1:W2:Y:S02]  /*2a200*/  SYNCS.PHASECHK.TRANS64.TRYWAIT P0, [R0+URZ+0x36840], R2 ;  /* 0x03684002000075a7 */ /* 0x0022a4000800017f */
[----:B--2---:R-:W-:Y:S05]  /*2a210*/  @!P0 NANOSLEEP.SYNCS 0x989680 ;  /* 0x009896800000895d */ /* 0x004fea0003900000 */
[----:B------:R-:W2:Y:S02]  /*2a220*/  @!P0 SYNCS.PHASECHK.TRANS64 P0, [R0+URZ+0x36840], R2 ;  /* 0x03684002000085a7 */ /* 0x000ea4000800007f */
[----:B--2---:R-:W-:Y:S05]  /*2a230*/  @!P0 BRA `(.L_x_710) ;  /* 0xfffffffc00f08947 */ /* 0x004fea000383ffff */
[----:B------:R-:W-:Y:S05]  /*2a240*/  BRA `(.L_x_843) ;  /* 0xffffffa400f07947 */ /* 0x000fea000383ffff */
.L_x_714:
[----:B------:R0:W5:Y:S01]  /*2a250*/  LDL.LU R9, [R1+0x5c] ;  /* 0x00005c0001097983 */ /* 0x0001620000300800 */
[----:B------:R-:W-:Y:S02]  /*2a260*/  IMAD.MOV.U32 R13, RZ, RZ, R3 ;  /* 0x000000ffff0d7224 */ /* 0x000fe400078e0003 */
[----:B------:R-:W-:Y:S02]  /*2a270*/  IMAD.MOV.U32 R12, RZ, RZ, RZ ;  /* 0x000000ffff0c7224 */ /* 0x000fe400078e00ff */
[----:B------:R-:W-:Y:S02]  /*2a280*/  IMAD.MOV.U32 R11, RZ, RZ, 0x181f ;  /* 0x0000181fff0b7424 */ /* 0x000fe400078e00ff */
[----:B------:R-:W-:-:S07]  /*2a290*/  IMAD.MOV.U32 R15, RZ, RZ, -0x1 ;  /* 0xffffffffff0f7424 */ /* 0x000fce00078e00ff */
[----:B0----5:R-:W-:Y:S05]  /*2a2a0*/  WARPSYNC.COLLECTIVE R15, `(.L_x_844) ;  /* 0x000000000f087348 */ /* 0x021fea0003c00000 */
[----:B------:R1:W2:Y:S02]  /*2a2b0*/  SHFL.IDX P6, R14, R13, R12, R11 ;  /* 0x0000000c0d0e7389 */ /* 0x0002a400000c000b */
[----:B012--5:R-:W-:Y:S01]  /*2a2c0*/  ENDCOLLECTIVE ;  /* 0x000000000000791b */ /* 0x027fe20003800000 */
.L_x_844:
[----:B------:R-:W-:Y:S02]  /*2a2d0*/  IMAD.MOV.U32 R13, RZ, RZ, R4 ;  /* 0x000000ffff0d7224 */ /* 0x000fe400078e0004 */
[----:B------:R-:W-:-:S07]  /*2a2e0*/  IMAD.MOV.U32 R6, RZ, RZ, R14 ;  /* 0x000000ffff067224 */ /* 0x000fce00078e000e */
[----:B------:R-:W-:Y:S05]  /*2a2f0*/  WARPSYNC.COLLECTIVE R15, `(.L_x_845) ;  /* 0x000000000f087348 */ /* 0x000fea0003c00000 */
[----:B------:R0:W1:Y:S02]  /*2a300*/  SHFL.IDX P6, R14, R13, R12, R11 ;  /* 0x0000000c0d0e7389 */ /* 0x00006400000c000b */
[----:B01----:R-:W-:Y:S01]  /*2a310*/  ENDCOLLECTIVE ;  /* 0x000000000000791b */ /* 0x003fe20003800000 */
.L_x_845:
[----:B------:R-:W-:Y:S02]  /*2a320*/  IMAD.MOV.U32 R13, RZ, RZ, R3 ;  /* 0x000000ffff0d7224 */ /* 0x000fe400078e0003 */
[----:B------:R-:W-:Y:S02]  /*2a330*/  IMAD.MOV.U32 R12, RZ, RZ, 0x1 ;  /* 0x00000001ff0c7424 */ /* 0x000fe400078e00ff */
[----:B------:R-:W-:-:S07]  /*2a340*/  IMAD.MOV.U32 R7, RZ, RZ, R14 ;  /* 0x000000ffff077224 */ /* 0x000fce00078e000e */
[----:B------:R-:W-:Y:S05]  /*2a350*/  WARPSYNC.COLLECTIVE R15, `(.L_x_846) ;  /* 0x000000000f087348 */ /* 0x000fea0003c00000 */
[----:B------:R0:W1:Y:S02]  /*2a360*/  SHFL.IDX P6, R14, R13, R12, R11 ;  /* 0x0000000c0d0e7389 */ /* 0x00006400000c000b */
[----:B01----:R-:W-:Y:S01]  /*2a370*/  ENDCOLLECTIVE ;  /* 0x000000000000791b */ /* 0x003fe20003800000 */
.L_x_846:
[----:B------:R-:W-:Y:S02]  /*2a380*/  IMAD.MOV.U32 R13, RZ, RZ, R4 ;  /* 0x000000ffff0d7224 */ /* 0x000fe400078e0004 */
[----:B------:R-:W-:Y:S02]  /*2a390*/  IMAD R2, R9, R8, RZ ;  /* 0x0000000809027224 */ /* 0x000fe400078e02ff */
[----:B------:R-:W0:Y:S01]  /*2a3a0*/  S2R R9, SR_TID.X ;  /* 0x0000000000097919 */ /* 0x000e220000002100 */
[----:B------:R-:W1:Y:S01]  /*2a3b0*/  S2R R8, SR_TID.X ;  /* 0x0000000000087919 */ /* 0x000e620000002100 */
[----:B0-----:R-:W-:-:S04]  /*2a3c0*/  LOP3.LUT R9, R9, 0x7f, RZ, 0xc0, !PT ;  /* 0x0000007f09097812 */ /* 0x001fc800078ec0ff */
[----:B------:R-:W-:Y:S01]  /*2a3d0*/  SHF.R.U32.HI R9, RZ, 0x3, R9 ;  /* 0x00000003ff097819 */ /* 0x000fe20000011609 */
[----:B-1----:R-:W-:-:S04]  /*2a3e0*/  IMAD.SHL.U32 R8, R8, 0x8, RZ ;  /* 0x0000000808087824 */ /* 0x002fc800078e00ff */
[----:B------:R-:W-:Y:S01]  /*2a3f0*/  IMAD.IADD R0, R9, 0x1, R5 ;  /* 0x0000000109007824 */ /* 0x000fe200078e0205 */
[----:B------:R-:W-:Y:S01]  /*2a400*/  LOP3.LUT R8, R8, 0x38, RZ, 0xc0, !PT ;  /* 0x0000003808087812 */ /* 0x000fe200078ec0ff */
[----:B------:R-:W-:-:S07]  /*2a410*/  IMAD.MOV.U32 R9, RZ, RZ, R14 ;  /* 0x000000ffff097224 */ /* 0x000fce00078e000e */
[----:B------:R-:W-:Y:S05]  /*2a420*/  WARPSYNC.COLLECTIVE R15, `(.L_x_847) ;  /* 0x000000000f087348 */ /* 0x000fea0003c00000 */
[----:B------:R0:W1:Y:S02]  /*2a430*/  SHFL.IDX P6, R14, R13, R12, R11 ;  /* 0x0000000c0d0e7389 */ /* 0x00006400000c000b */
[----:B01----:R-:W-:Y:S01]  /*2a440*/  ENDCOLLECTIVE ;  /* 0x000000000000791b */ /* 0x003fe20003800000 */
.L_x_847:
[C---:B------:R-:W-:Y:S01]  /*2a450*/  ISETP.GE.AND P3, PT, R0.reuse, R2, PT ;  /* 0x000000020000720c */ /* 0x040fe20003f66270 */
[----:B------:R-:W-:-:S12]  /*2a460*/  VIADD R5, R0, 0x10 ;  /* 0x0000001000057836 */ /* 0x000fd80000000000 */
[----:B------:R-:W-:Y:S01]  /*2a470*/  @!P3 LEA R7, P5, R8, R7, 0x1 ;  /* 0x000000070807b211 */ /* 0x000fe200078a08ff */
[----:B------:R-:W-:Y:S02]  /*2a480*/  IMAD.MOV.U32 R13, RZ, RZ, R3 ;  /* 0x000000ffff0d7224 */ /* 0x000fe400078e0003 */
[----:B------:R-:W-:Y:S02]  /*2a490*/  IMAD.MOV.U32 R12, RZ, RZ, 0x2 ;  /* 0x00000002ff0c7424 */ /* 0x000fe400078e00ff */
        /* <DEDUP_REMOVED lines=10> */
[----:B------:R-:W-:Y:S01]  /*2a540*/  ISETP.GE.AND P3, PT, R5, R2, PT ;  /* 0x000000020500720c */ /* 0x000fe20003f66270 */
[----:B------:R-:W-:-:S12]  /*2a550*/  IMAD.MOV.U32 R5, RZ, RZ, R14 ;  /* 0x000000ffff057224 */ /* 0x000fd800078e000e */
[----:B0-----:R-:W-:Y:S05]  /*2a560*/  WARPSYNC.COLLECTIVE R15, `(.L_x_848) ;  /* 0x000000000f087348 */ /* 0x001fea0003c00000 */
[----:B------:R1:W2:Y:S02]  /*2a570*/  SHFL.IDX P6, R14, R13, R12, R11 ;  /* 0x0000000c0d0e7389 */ /* 0x0002a400000c000b */
[----:B012---:R-:W-:Y:S01]  /*2a580*/  ENDCOLLECTIVE ;  /* 0x000000000000791b */ /* 0x007fe20003800000 */
.L_x_848:
[----:B------:R-:W-:Y:S01]  /*2a590*/  @!P3 LEA R8, P5, R8, R5, 0x1 ;  /* 0x000000050808b211 */ /* 0x000fe200078a08ff */
[----:B------:R-:W-:-:S04]  /*2a5a0*/  IMAD.MOV.U32 R13, RZ, RZ, R4 ;  /* 0x000000ffff0d7224 */ /* 0x000fc800078e0004 */
[----:B------:R-:W-:Y:S02]  /*2a5b0*/  @!P3 IMAD.X R5, RZ, RZ, R9, P5 ;  /* 0x000000ffff05b224 */ /* 0x000fe400028e0609 */
[----:B------:R-:W0:Y:S01]  /*2a5c0*/  S2R R9, SR_TID.X ;  /* 0x0000000000097919 */ /* 0x000e220000002100 */
[----:B------:R-:W-:Y:S02]  /*2a5d0*/  @!P3 IMAD.MOV.U32 R6, RZ, RZ, R8 ;  /* 0x000000ffff06b224 */ /* 0x000fe400078e0008 */
[----:B------:R-:W-:Y:S02]  /*2a5e0*/  @!P3 IMAD.MOV.U32 R7, RZ, RZ, R5 ;  /* 0x000000ffff07b224 */ /* 0x000fe400078e0005 */
[----:B------:R-:W-:Y:S02]  /*2a5f0*/  VIADD R5, R0, 0x20 ;  /* 0x0000002000057836 */ /* 0x000fe40000000000 */
[----:B------:R-:W-:Y:S01]  /*2a600*/  IMAD.MOV.U32 R8, RZ, RZ, R14 ;  /* 0x000000ffff087224 */ /* 0x000fe200078e000e */
[----:B------:R-:W-:Y:S01]  /*2a610*/  @!PT LDS RZ, [RZ] ;  /* 0x00000000fffff984 */ /* 0x000fe20000000800 */
[----:B------:R-:W-:Y:S01]  /*2a620*/  @!PT LDS RZ, [RZ] ;  /* 0x00000000fffff984 */ /* 0x000fe20000000800 */
[----:B------:R-:W-:Y:S01]  /*2a630*/  @!PT LDS RZ, [RZ] ;  /* 0x00000000fffff984 */ /* 0x000fe20000000800 */
[----:B------:R1:W-:Y:S06]  /*2a640*/  @!P3 LDGSTS.E.BYPASS.LTC128B.128 [R10+0x15c00], desc[UR60][R6.64], !P2 ;  /* 0x15c00000060abfae */ /* 0x0003ec000d101d7c */
[----:B01----:R-:W-:Y:S05]  /*2a650*/  WARPSYNC.COLLECTIVE R15, `(.L_x_849) ;  /* 0x000000000f087348 */ /* 0x003fea0003c00000 */
[----:B------:R2:W3:Y:S02]  /*2a660*/  SHFL.IDX P6, R14, R13, R12, R11 ;  /* 0x0000000c0d0e7389 */ /* 0x0004e400000c000b */
[----:B0123--:R-:W-:Y:S01]  /*2a670*/  ENDCOLLECTIVE ;  /* 0x000000000000791b */ /* 0x00ffe20003800000 */
.L_x_849:
[----:B------:R-:W-:Y:S01]  /*2a680*/  @!PT LDS RZ, [RZ] ;  /* 0x00000000fffff984 */ /* 0x000fe20000000800 */
[----:B------:R-:W-:Y:S01]  /*2a690*/  @!PT LDS RZ, [RZ] ;  /* 0x00000000fffff984 */ /* 0x000fe20000000800 */
[----:B------:R-:W-:Y:S01]  /*2a6a0*/  @!PT LDS RZ, [RZ] ;  /* 0x00000000fffff984 */ /* 0x000fe20000000800 */
[----:B------:R0:W-:Y:S04]  /*2a6b0*/  @!P3 LDGSTS.E.BYPASS.LTC128B.128 [R10+0x19c00], desc[UR60][R6.64+0x80], !P1 ;  /* 0x19c00080060abfae */ /* 0x0001e8000c901d7c */
[----:B------:R0:W-:Y:S01]  /*2a6c0*/  @!P3 LDGSTS.E.BYPASS.LTC128B.128 [R10+0x1dc00], desc[UR60][R6.64+0x100], !P0 ;  /* 0x1dc00100060abfae */ /* 0x0001e2000c101d7c */
[----:B------:R-:W-:Y:S01]  /*2a6d0*/  ISETP.GE.AND P3, PT, R5, R2, PT ;  /* 0x000000020500720c */ /* 0x000fe20003f66270 */
[----:B------:R-:W-:Y:S02]  /*2a6e0*/  IMAD.MOV.U32 R13, RZ, RZ, R3 ;  /* 0x000000ffff0d7224 */ /* 0x000fe400078e0003 */
[----:B------:R-:W-:Y:S02]  /*2a6f0*/  IMAD.MOV.U32 R12, RZ, RZ, 0x3 ;  /* 0x00000003ff0c7424 */ /* 0x000fe400078e00ff */
[----:B------:R-:W-:-:S02]  /*2a700*/  IMAD.SHL.U32 R9, R9, 0x8, RZ ;  /* 0x0000000809097824 */ /* 0x000fc400078e00ff */
[----:B------:R-:W-:-:S03]  /*2a710*/  IMAD.MOV.U32 R5, RZ, RZ, R14 ;  /* 0x000000ffff057224 */ /* 0x000fc600078e000e */
[----:B------:R-:W-:-:S07]  /*2a720*/  LOP3.LUT R9, R9, 0x38, RZ, 0xc0, !PT ;  /* 0x0000003809097812 */ /* 0x000fce00078ec0ff */
[----:B0-----:R-:W-:Y:S05]  /*2a730*/  WARPSYNC.COLLECTIVE R15, `(.L_x_850) ;  /* 0x000000000f087348 */ /* 0x001fea0003c00000 */
[----:B------:R1:W2:Y:S02]  /*2a740*/  SHFL.IDX P6, R14, R13, R12, R11 ;  /* 0x0000000c0d0e7389 */ /* 0x0002a400000c000b */
[----:B012---:R-:W-:Y:S01]  /*2a750*/  ENDCOLLECTIVE ;  /* 0x000000000000791b */ /* 0x007fe20003800000 */
.L_x_850:
[----:B------:R-:W-:-:S05]  /*2a760*/  @!P3 LEA R5, P4, R9, R5, 0x1 ;  /* 0x000000050905b211 */ /* 0x000fca00078808ff */
[----:B------:R-:W-:-:S04]  /*2a770*/  @!P3 IMAD.X R6, RZ, RZ, R8, P4 ;  /* 0x000000ffff06b224 */ /* 0x000fc800020e0608 */
[----:B------:R-:W-:Y:S02]  /*2a780*/  @!P3 IMAD.MOV.U32 R7, RZ, RZ, R6 ;  /* 0x000000ffff07b224 */ /* 0x000fe400078e0006 */
[----:B------:R-:W-:Y:S02]  /*2a790*/  @!P3 IMAD.MOV.U32 R6, RZ, RZ, R5 ;  /* 0x000000ffff06b224 */ /* 0x000fe400078e0005 */
[----:B------:R-:W-:Y:S02]  /*2a7a0*/  IMAD.MOV.U32 R13, RZ, RZ, R4 ;  /* 0x000000ffff0d7224 */ /* 0x000fe400078e0004 */
[----:B------:R-:W-:Y:S01]  /*2a7b0*/  VIADD R5, R0, 0x30 ;  /* 0x0000003000057836 */ /* 0x000fe20000000000 */
[----:B------:R-:W-:Y:S01]  /*2a7c0*/  @!PT LDS RZ, [RZ] ;  /* 0x00000000fffff984 */ /* 0x000fe20000000800 */
[----:B------:R-:W-:Y:S01]  /*2a7d0*/  @!PT LDS RZ, [RZ] ;  /* 0x00000000fffff984 */ /* 0x000fe20000000800 */
[----:B------:R-:W-:Y:S01]  /*2a7e0*/  @!PT LDS RZ, [RZ] ;  /* 0x00000000fffff984 */ /* 0x000fe20000000800 */
[----:B------:R-:W-:Y:S04]  /*2a7f0*/  @!P3 LDGSTS.E.BYPASS.LTC128B.128 [R10+0x16400], desc[UR60][R6.64], !P2 ;  /* 0x16400000060abfae */ /* 0x000fe8000d101d7c */
[----:B------:R-:W-:Y:S04]  /*2a800*/  @!P3 LDGSTS.E.BYPASS.LTC128B.128 [R10+0x1a400], desc[UR60][R6.64+0x80], !P1 ;  /* 0x1a400080060abfae */ /* 0x000fe8000c901d7c */
[----:B------:R0:W-:Y:S01]  /*2a810*/  @!P3 LDGSTS.E.BYPASS.LTC128B.128 [R10+0x1e400], desc[UR60][R6.64+0x100], !P0 ;  /* 0x1e400100060abfae */ /* 0x0001e2000c101d7c */
[----:B------:R-:W-:Y:S01]  /*2a820*/  ISETP.GE.AND P3, PT, R5, R2, PT ;  /* 0x000000020500720c */ /* 0x000fe20003f66270 */
[----:B0-----:R-:W-:-:S12]  /*2a830*/  IMAD.MOV.U32 R6, RZ, RZ, R14 ;  /* 0x000000ffff067224 */ /* 0x001fd800078e000e */
[----:B------:R-:W-:Y:S05]  /*2a840*/  WARPSYNC.COLLECTIVE R15, `(.L_x_851) ;  /* 0x000000000f087348 */ /* 0x000fea0003c00000 */
[----:B------:R0:W1:Y:S02]  /*2a850*/  SHFL.IDX P6, R14, R13, R12, R11 ;  /* 0x0000000c0d0e7389 */ /* 0x00006400000c000b */
[----:B01----:R-:W-:Y:S01]  /*2a860*/  ENDCOLLECTIVE ;  /* 0x000000000000791b */ /* 0x003fe20003800000 */
.L_x_851:
[----:B------:R-:W-:Y:S02]  /*2a870*/  IMAD.MOV.U32 R13, RZ, RZ, R3 ;  /* 0x000000ffff0d7224 */ /* 0x000fe400078e0003 */
[----:B------:R-:W-:Y:S02]  /*2a880*/  IMAD.MOV.U32 R12, RZ, RZ, 0x4 ;  /* 0x00000004ff0c7424 */ /* 0x000fe400078e00ff */
[----:B------:R-:W-:-:S07]  /*2a890*/  IMAD.MOV.U32 R5, RZ, RZ, R14 ;  /* 0x000000ffff057224 */ /* 0x000fce00078e000e */
[----:B------:R-:W-:Y:S05]  /*2a8a0*/  WARPSYNC.COLLECTIVE R15, `(.L_x_852) ;  /* 0x000000000f087348 */ /* 0x000fea0003c00000 */
[----:B------:R0:W1:Y:S02]  /*2a8b0*/  SHFL.IDX P6, R14, R13, R12, R11 ;  /* 0x0000000c0d0e7389 */ /* 0x00006400000c000b */
[----:B01----:R-:W-:Y:S01]  /*2a8c0*/  ENDCOLLECTIVE ;  /* 0x000000000000791b */ /* 0x003fe20003800000 */
.L_x_852:
        /* <DEDUP_REMOVED lines=17> */
.L_x_853:
[----:B------:R-:W-:Y:S02]  /*2a9e0*/  IMAD.MOV.U32 R13, RZ, RZ, R3 ;  /* 0x000000ffff0d7224 */ /* 0x000fe400078e0003 */
[----:B------:R-:W-:Y:S02]  /*2a9f0*/  IMAD.MOV.U32 R12, RZ, RZ, 0x5 ;  /* 0x00000005ff0c7424 */ /* 0x000fe400078e00ff */
[----:B------:R-:W-:-:S07]  /*2aa00*/  IMAD.MOV.U32 R5, RZ, RZ, R14 ;  /* 0x000000ffff057224 */ /* 0x000fce00078e000e */
[----:B------:R-:W-:Y:S05]  /*2aa10*/  WARPSYNC.COLLECTIVE R15, `(.L_x_854) ;  /* 0x000000000f087348 */ /* 0x000fea0003c00000 */
[----:B------:R0:W1:Y:S02]  /*2aa20*/  SHFL.IDX P6, R14, R13, R12, R11 ;  /* 0x0000000c0d0e7389 */ /* 0x00006400000c000b */
[----:B01----:R-:W-:Y:S01]  /*2aa30*/  ENDCOLLECTIVE ;  /* 0x000000000000791b */ /* 0x003fe20003800000 */
.L_x_854:
        /* <DEDUP_REMOVED lines=17> */
.L_x_855:
[----:B------:R-:W-:Y:S02]  /*2ab50*/  IMAD.MOV.U32 R13, RZ, RZ, R3 ;  /* 0x000000ffff0d7224 */ /* 0x000fe400078e0003 */
[----:B------:R-:W-:Y:S02]  /*2ab60*/  IMAD.MOV.U32 R12, RZ, RZ, 0x6 ;  /* 0x00000006ff0c7424 */ /* 0x000fe400078e00ff */
[----:B------:R-:W-:-:S07]  /*2ab70*/  IMAD.MOV.U32 R5, RZ, RZ, R14 ;  /* 0x000000ffff057224 */ /* 0x000fce00078e000e */
[----:B------:R-:W-:Y:S05]  /*2ab80*/  WARPSYNC.COLLECTIVE R15, `(.L_x_856) ;  /* 0x000000000f087348 */ /* 0x000fea0003c00000 */
[----:B------:R0:W1:Y:S02]  /*2ab90*/  SHFL.IDX P6, R14, R13, R12, R11 ;  /* 0x0000000c0d0e7389 */ /* 0x00006400000c000b */
[----:B01----:R-:W-:Y:S01]  /*2aba0*/  ENDCOLLECTIVE ;  /* 0x000000000000791b */ /* 0x003fe20003800000 */
.L_x_856:
[----:B------:R-:W-:-:S05]  /*2abb0*/  @!P3 LEA R5, P4, R9, R5, 0x1 ;  /* 0x000000050905b211 */ /* 0x000fca00078808ff */
[----:B------:R-:W-:-:S04]  /*2abc0*/  @!P3 IMAD.X R6, RZ, RZ, R6, P4 ;  /* 0x000000ffff06b224 */ /* 0x000fc800020e0606 */
[----:B------:R-:W-:Y:S02]  /*2abd0*/  @!P3 IMAD.MOV.U32 R7, RZ, RZ, R6 ;  /* 0x000000ffff07b224 */ /* 0x000fe400078e0006 */
[----:B------:R-:W-:Y:S02]  /*2abe0*/  @!P3 IMAD.MOV.U32 R6, RZ, RZ, R5 ;  /* 0x000000ffff06b224 */ /* 0x000fe400078e0005 */
[----:B------:R-:W-:-:S03]  /*2abf0*/  IMAD.MOV.U32 R13, RZ, RZ, R4 ;  /* 0x000000ffff0d7224 */ /* 0x000fc600078e0004 */
[----:B------:R-:W-:Y:S01]  /*2ac00*/  @!PT LDS RZ, [RZ] ;  /* 0x00000000fffff984 */ /* 0x000fe20000000800 */
[----:B------:R-:W-:Y:S01]  /*2ac10*/  @!PT LDS RZ, [RZ] ;  /* 0x00000000fffff984 */ /* 0x000fe20000000800 */
[----:B------:R-:W-:Y:S01]  /*2ac20*/  @!PT LDS RZ, [RZ] ;  /* 0x00000000fffff984 */ /* 0x000fe20000000800 */
[----:B------:R-:W-:Y:S04]  /*2ac30*/  @!P3 LDGSTS.E.BYPASS.LTC128B.128 [R10+0x17c00], desc[UR60][R6.64], !P2 ;  /* 0x17c00000060abfae */ /* 0x000fe8000d101d7c */
[----:B------:R-:W-:Y:S04]  /*2ac40*/  @!P3 LDGSTS.E.BYPASS.LTC128B.128 [R10+0x1bc00], desc[UR60][R6.64+0x80], !P1 ;  /* 0x1bc00080060abfae */ /* 0x000fe8000c901d7c */
[----:B------:R0:W-:Y:S02]  /*2ac50*/  @!P3 LDGSTS.E.BYPASS.LTC128B.128 [R10+0x1fc00], desc[UR60][R6.64+0x100], !P0 ;  /* 0x1fc00100060abfae */ /* 0x0001e4000c101d7c */
[----:B0-----:R-:W-:-:S07]  /*2ac60*/  IMAD.MOV.U32 R6, RZ, RZ, R14 ;  /* 0x000000ffff067224 */ /* 0x001fce00078e000e */
[----:B------:R-:W-:Y:S05]  /*2ac70*/  WARPSYNC.COLLECTIVE R15, `(.L_x_857) ;  /* 0x000000000f087348 */ /* 0x000fea0003c00000 */
[----:B------:R0:W1:Y:S02]  /*2ac80*/  SHFL.IDX P6, R14, R13, R12, R11 ;  /* 0x0000000c0d0e7389 */ /* 0x00006400000c000b */
[----:B01----:R-:W-:Y:S01]  /*2ac90*/  ENDCOLLECTIVE ;  /* 0x000000000000791b */ /* 0x003fe20003800000 */
.L_x_857:
[----:B------:R-:W-:-:S05]  /*2aca0*/  VIADD R7, R0, 0x60 ;  /* 0x0000006000077836 */ /* 0x000fca0000000000 */
[----:B------:R-:W-:Y:S01]  /*2acb0*/  ISETP.GE.AND P4, PT, R7, R2, PT ;  /* 0x000000020700720c */ /* 0x000fe20003f86270 */
[----:B------:R-:W-:Y:S02]  /*2acc0*/  IMAD.MOV.U32 R13, RZ, RZ, R3 ;  /* 0x000000ffff0d7224 */ /* 0x000fe400078e0003 */
[----:B------:R-:W-:Y:S02]  /*2acd0*/  IMAD.MOV.U32 R12, RZ, RZ, 0x7 ;  /* 0x00000007ff0c7424 */ /* 0x000fe400078e00ff */
[----:B------:R-:W-:-:S08]  /*2ace0*/  IMAD.MOV.U32 R5, RZ, RZ, R14 ;  /* 0x000000ffff057224 */ /* 0x000fd000078e000e */
[----:B------:R-:W-:Y:S05]  /*2acf0*/  WARPSYNC.COLLECTIVE R15, `(.L_x_858) ;  /* 0x000000000f087348 */ /* 0x000fea0003c00000 */
[----:B------:R0:W1:Y:S02]  /*2ad00*/  SHFL.IDX P6, R14, R13, R12, R11 ;  /* 0x0000000c0d0e7389 */ /* 0x00006400000c000b */
[----:B01----:R-:W-:Y:S01]  /*2ad10*/  ENDCOLLECTIVE ;  /* 0x000000000000791b */ /* 0x003fe20003800000 */
.L_x_858:
[----:B------:R-:W-:-:S05]  /*2ad20*/  @!P4 LEA R5, P3, R9, R5, 0x1 ;  /* 0x000000050905c211 */ /* 0x000fca00078608ff */
[----:B------:R-:W-:-:S04]  /*2ad30*/  @!P4 IMAD.X R6, RZ, RZ, R6, P3 ;  /* 0x000000ffff06c224 */ /* 0x000fc800018e0606 */
[----:B------:R-:W-:Y:S02]  /*2ad40*/  @!P4 IMAD.MOV.U32 R7, RZ, RZ, R6 ;  /* 0x000000ffff07c224 */ /* 0x000fe400078e0006 */
[----:B------:R-:W-:Y:S02]  /*2ad50*/  IMAD.MOV.U32 R13, RZ, RZ, R4 ;  /* 0x000000ffff0d7224 */ /* 0x000fe400078e0004 */
[----:B------:R-:W-:-:S05]  /*2ad60*/  @!P4 IMAD.MOV.U32 R6, RZ, RZ, R5 ;  /* 0x000000ffff06c224 */ /* 0x000fca00078e0005 */
[----:B------:R-:W-:Y:S01]  /*2ad70*/  @!PT LDS RZ, [RZ] ;  /* 0x00000000fffff984 */ /* 0x000fe20000000800 */
[----:B------:R-:W-:Y:S01]  /*2ad80*/  @!PT LDS RZ, [RZ] ;  /* 0x00000000fffff984 */ /* 0x000fe20000000800 */
[----:B------:R-:W-:Y:S01]  /*2ad90*/  @!PT LDS RZ, [RZ] ;  /* 0x00000000fffff984 */ /* 0x000fe20000000800 */
[----:B------:R0:W-:Y:S01]  /*2ada0*/  @!P4 LDGSTS.E.BYPASS.LTC128B.128 [R10+0x18400], desc[UR60][R6.64], !P2 ;  /* 0x18400000060acfae */ /* 0x0001e2000d101d7c */
[----:B------:R-:W-:-:S03]  /*2adb0*/  IMAD.MOV.U32 R5, RZ, RZ, R14 ;  /* 0x000000ffff057224 */ /* 0x000fc600078e000e */
[----:B------:R0:W-:Y:S04]  /*2adc0*/  @!P4 LDGSTS.E.BYPASS.LTC128B.128 [R10+0x1c400], desc[UR60][R6.64+0x80], !P1 ;  /* 0x1c400080060acfae */ /* 0x0001e8000c901d7c */
[----:B0-----:R-:W-:Y:S05]  /*2add0*/  WARPSYNC.COLLECTIVE R15, `(.L_x_859) ;  /* 0x000000000f087348 */ /* 0x001fea0003c00000 */
[----:B------:R1:W2:Y:S02]  /*2ade0*/  SHFL.IDX P6, R14, R13, R12, R11 ;  /* 0x0000000c0d0e7389 */ /* 0x0002a400000c000b */
[----:B012---:R-:W-:Y:S01]  /*2adf0*/  ENDCOLLECTIVE ;  /* 0x000000000000791b */ /* 0x007fe20003800000 */
.L_x_859:
[----:B------:R-:W-:Y:S01]  /*2ae00*/  @!PT LDS RZ, [RZ] ;  /* 0x00000000fffff984 */ /* 0x000fe20000000800 */
[----:B------:R-:W-:Y:S01]  /*2ae10*/  @!PT LDS RZ, [RZ] ;  /* 0x00000000fffff984 */ /* 0x000fe20000000800 */
[----:B------:R-:W-:Y:S01]  /*2ae20*/  @!PT LDS RZ, [RZ] ;  /* 0x00000000fffff984 */ /* 0x000fe20000000800 */
[----:B------:R0:W-:Y:S01]  /*2ae30*/  @!P4 LDGSTS.E.BYPASS.LTC128B.128 [R10+0x20400], desc[UR60][R6.64+0x100], !P0 ;  /* 0x20400100060acfae */ /* 0x0001e2000c101d7c */
[----:B------:R-:W-:Y:S01]  /*2ae40*/  IMAD.MOV.U32 R3, RZ, RZ, R14 ;  /* 0x000000ffff037224 */ /* 0x000fe200078e000e */
[----:B------:R-:W-:Y:S06]  /*2ae50*/  BRA `(.L_x_860) ;  /* 0xffffffa800907947 */ /* 0x000fec000383ffff */
.L_x_719:
[----:B----4-:R4:W0:Y:S02]  /*2ae60*/  SYNCS.PHASECHK.TRANS64.TRYWAIT P0, [R18+URZ+0x36820], R0 ;  /* 0x03682000120075a7 */ /* 0x010824000800017f */
[----:B0-----:R-:W-:Y:S05]  /*2ae70*/  @!P0 NANOSLEEP.SYNCS 0x989680 ;  /* 0x009896800000895d */ /* 0x001fea0003900000 */
[----:B------:R-:W0:Y:S02]  /*2ae80*/  @!P0 SYNCS.PHASECHK.TRANS64 P0, [R18+URZ+0x36820], R0 ;  /* 0x03682000120085a7 */ /* 0x000e24000800007f */
[----:B0-----:R-:W-:Y:S05]  /*2ae90*/  @!P0 BRA `(.L_x_719) ;  /* 0xfffffffc00f08947 */ /* 0x001fea000383ffff */
[----:B------:R-:W-:Y:S05]  /*2aea0*/  BRA `(.L_x_861) ;  /* 0xffffffac00107947 */ /* 0x000fea000383ffff */
.L_x_728:
[----:B-1----:R1:W2:Y:S02]  /*2aeb0*/  SYNCS.PHASECHK.TRANS64.TRYWAIT P0, [R3+URZ+0x36840], R2 ;  /* 0x03684002030075a7 */ /* 0x0022a4000800017f */
[----:B--2---:R-:W-:Y:S05]  /*2aec0*/  @!P0 NANOSLEEP.SYNCS 0x989680 ;  /* 0x009896800000895d */ /* 0x004fea0003900000 */
[----:B------:R-:W2:Y:S02]  /*2aed0*/  @!P0 SYNCS.PHASECHK.TRANS64 P0, [R3+URZ+0x36840], R2 ;  /* 0x03684002030085a7 */ /* 0x000ea4000800007f */
[----:B--2---:R-:W-:Y:S05]  /*2aee0*/  @!P0 BRA `(.L_x_728) ;  /* 0xfffffffc00f08947 */ /* 0x004fea000383ffff */
[----:B------:R-:W-:Y:S05]  /*2aef0*/  BRA `(.L_x_862) ;  /* 0xffffffac00ec7947 */ /* 0x000fea000383ffff */
.L_x_735:
[----:B0-----:R0:W1:Y:S02]  /*2af00*/  SYNCS.PHASECHK.TRANS64.TRYWAIT P0, [R3+URZ+0x60], R2 ;  /* 0x00006002030075a7 */ /* 0x001064000800017f */
[----:B-1----:R-:W-:Y:S05]  /*2af10*/  @!P0 NANOSLEEP.SYNCS 0x989680 ;  /* 0x009896800000895d */ /* 0x002fea0003900000 */
[----:B------:R-:W1:Y:S02]  /*2af20*/  @!P0 SYNCS.PHASECHK.TRANS64 P0, [R3+URZ+0x60], R2 ;  /* 0x00006002030085a7 */ /* 0x000e64000800007f */
[----:B-1----:R-:W-:Y:S05]  /*2af30*/  @!P0 BRA `(.L_x_735) ;  /* 0xfffffffc00f08947 */ /* 0x002fea000383ffff */
[----:B------:R-:W-:Y:S05]  /*2af40*/  BRA `(.L_x_863) ;  /* 0xffffffb400007947 */ /* 0x000fea000383ffff */
.L_x_745:
[----:B-1----:R1:W2:Y:S02]  /*2af50*/  SYNCS.PHASECHK.TRANS64.TRYWAIT P0, [R3+URZ+0x36840], R2 ;  /* 0x03684002030075a7 */ /* 0x0022a4000800017f */
[----:B--2---:R-:W-:Y:S05]  /*2af60*/  @!P0 NANOSLEEP.SYNCS 0x989680 ;  /* 0x009896800000895d */ /* 0x004fea0003900000 */
[----:B------:R-:W2:Y:S02]  /*2af70*/  @!P0 SYNCS.PHASECHK.TRANS64 P0, [R3+URZ+0x36840], R2 ;  /* 0x03684002030085a7 */ /* 0x000ea4000800007f */
[----:B--2---:R-:W-:Y:S05]  /*2af80*/  @!P0 BRA `(.L_x_745) ;  /* 0xfffffffc00f08947 */ /* 0x004fea000383ffff */
[----:B------:R-:W-:Y:S05]  /*2af90*/  BRA `(.L_x_864) ;  /* 0xffffffb800cc7947 */ /* 0x000fea000383ffff */
.L_x_752:
[----:B0-----:R0:W1:Y:S02]  /*2afa0*/  SYNCS.PHASECHK.TRANS64.TRYWAIT P0, [R2+URZ+0x60], R3 ;  /* 0x00006003020075a7 */ /* 0x001064000800017f */
[----:B-1----:R-:W-:Y:S05]  /*2afb0*/  @!P0 NANOSLEEP.SYNCS 0x989680 ;  /* 0x009896800000895d */ /* 0x002fea0003900000 */
[----:B------:R-:W1:Y:S02]  /*2afc0*/  @!P0 SYNCS.PHASECHK.TRANS64 P0, [R2+URZ+0x60], R3 ;  /* 0x00006003020085a7 */ /* 0x000e64000800007f */
[----:B-1----:R-:W-:Y:S05]  /*2afd0*/  @!P0 BRA `(.L_x_752) ;  /* 0xfffffffc00f08947 */ /* 0x002fea000383ffff */
[----:B------:R-:W-:Y:S05]  /*2afe0*/  BRA `(.L_x_865) ;  /* 0xffffffbc00e07947 */ /* 0x000fea000383ffff */
.L_x_762:
[----:B--2---:R2:W3:Y:S02]  /*2aff0*/  SYNCS.PHASECHK.TRANS64.TRYWAIT P0, [R2+URZ+0x36840], R3 ;  /* 0x03684003020075a7 */ /* 0x0044e4000800017f */
[----:B---3--:R-:W-:Y:S05]  /*2b000*/  @!P0 NANOSLEEP.SYNCS 0x989680 ;  /* 0x009896800000895d */ /* 0x008fea0003900000 */
[----:B------:R-:W3:Y:S02]  /*2b010*/  @!P0 SYNCS.PHASECHK.TRANS64 P0, [R2+URZ+0x36840], R3 ;  /* 0x03684003020085a7 */ /* 0x000ee4000800007f */
[----:B---3--:R-:W-:Y:S05]  /*2b020*/  @!P0 BRA `(.L_x_762) ;  /* 0xfffffffc00f08947 */ /* 0x008fea000383ffff */
[----:B------:R-:W-:Y:S05]  /*2b030*/  BRA `(.L_x_866) ;  /* 0xffffffc4007c7947 */ /* 0x000fea000383ffff */
.L_x_769:
[----:B0-----:R0:W1:Y:S02]  /*2b040*/  SYNCS.PHASECHK.TRANS64.TRYWAIT P0, [R2+URZ+0x60], R5 ;  /* 0x00006005020075a7 */ /* 0x001064000800017f */
[----:B-1----:R-:W-:Y:S05]  /*2b050*/  @!P0 NANOSLEEP.SYNCS 0x989680 ;  /* 0x009896800000895d */ /* 0x002fea0003900000 */
[----:B------:R-:W1:Y:S02]  /*2b060*/  @!P0 SYNCS.PHASECHK.TRANS64 P0, [R2+URZ+0x60], R5 ;  /* 0x00006005020085a7 */ /* 0x000e64000800007f */
[----:B-1----:R-:W-:Y:S05]  /*2b070*/  @!P0 BRA `(.L_x_769) ;  /* 0xfffffffc00f08947 */ /* 0x002fea000383ffff */
[----:B------:R-:W-:Y:S05]  /*2b080*/  BRA `(.L_x_867) ;  /* 0xffffffc800907947 */ /* 0x000fea000383ffff */
.L_x_781:
[----:B---3--:R3:W4:Y:S02]  /*2b090*/  SYNCS.PHASECHK.TRANS64.TRYWAIT P0, [R0+URZ+0x36860], R2 ;  /* 0x03686002000075a7 */ /* 0x008724000800017f */
[----:B----4-:R-:W-:Y:S05]  /*2b0a0*/  @!P0 NANOSLEEP.SYNCS 0x989680 ;  /* 0x009896800000895d */ /* 0x010fea0003900000 */
[----:B------:R-:W4:Y:S02]  /*2b0b0*/  @!P0 SYNCS.PHASECHK.TRANS64 P0, [R0+URZ+0x36860], R2 ;  /* 0x03686002000085a7 */ /* 0x000f24000800007f */
[----:B----4-:R-:W-:Y:S05]  /*2b0c0*/  @!P0 BRA `(.L_x_781) ;  /* 0xfffffffc00f08947 */ /* 0x010fea000383ffff */
[----:B------:R-:W-:Y:S05]  /*2b0d0*/  BRA `(.L_x_868) ;  /* 0xffffffd000187947 */ /* 0x000fea000383ffff */
.L_x_789:
[----:B------:R-:W4:Y:S01]  /*2b0e0*/  LDL R0, [R1] ;  /* 0x0000000001007983 */ /* 0x000f220000100800 */
[----:B------:R-:W-:Y:S01]  /*2b0f0*/  BSSY B0, `(.L_x_869) ;  /* 0x0000008000007945 */ /* 0x000fe20003800000 */
[----:B------:R-:W-:Y:S02]  /*2b100*/  IMAD.MOV.U32 R12, RZ, RZ, RZ ;  /* 0x000000ffff0c7224 */ /* 0x000fe400078e00ff */
[----:B0-----:R-:W-:Y:S02]  /*2b110*/  IMAD.MOV.U32 R11, RZ, RZ, 0x1f ;  /* 0x0000001fff0b7424 */ /* 0x001fe400078e00ff */
[----:B------:R-:W-:Y:S02]  /*2b120*/  IMAD.MOV.U32 R15, RZ, RZ, -0x1 ;  /* 0xffffffffff0f7424 */ /* 0x000fe400078e00ff */
[----:B----4-:R-:W-:-:S07]  /*2b130*/  IMAD.MOV.U32 R13, RZ, RZ, R0 ;  /* 0x000000ffff0d7224 */ /* 0x010fce00078e0000 */
[----:B-123--:R-:W-:Y:S05]  /*2b140*/  WARPSYNC.COLLECTIVE R15, `(.L_x_870) ;  /* 0x000000000f087348 */ /* 0x00efea0003c00000 */
[----:B------:R0:W4:Y:S02]  /*2b150*/  SHFL.IDX P6, R14, R13, R12, R11 ;  /* 0x0000000c0d0e7389 */ /* 0x00012400000c000b */
[----:B01234-:R-:W-:Y:S01]  /*2b160*/  ENDCOLLECTIVE ;  /* 0x000000000000791b */ /* 0x01ffe20003800000 */
.L_x_870:
[----:B------:R-:W-:Y:S05]  /*2b170*/  BSYNC B0 ;  /* 0x0000000000007941 */ /* 0x000fea0003800000 */
.L_x_869:
        /* <DEDUP_REMOVED lines=9> */
.L_x_871:
[----:B------:R-:W-:Y:S01]  /*2b210*/  ULDC UR4, c[0x0][0xc3c] ;  /* 0x00030f0000047ab9 */ /* 0x000fe20000000800 */
        /* <DEDUP_REMOVED lines=25> */
.L_x_872:
        /* <DEDUP_REMOVED lines=8> */
.L_x_873:
        /* <DEDUP_REMOVED lines=8> */
.L_x_874:
        /* <DEDUP_REMOVED lines=8> */
.L_x_875:
        /* <DEDUP_REMOVED lines=8> */
.L_x_876:
        /* <DEDUP_REMOVED lines=9> */
.L_x_877:
[----:B------:R-:W-:Y:S01]  /*2b640*/  IMAD.MOV.U32 R9, RZ, RZ, R14 ;  /* 0x000000ffff097224 */ /* 0x000fe200078e000e */
[----:B------:R-:W-:Y:S06]  /*2b650*/  BRA `(.L_x_878) ;  /* 0xffffffd000c87947 */ /* 0x000fec000383ffff */
.L_x_792:
[----:B------:R-:W-:Y:S01]  /*2b660*/  BSSY B0, `(.L_x_879) ;  /* 0x0000008000007945 */ /* 0x000fe20003800000 */
[----:B------:R-:W-:Y:S02]  /*2b670*/  IMAD.MOV.U32 R13, RZ, RZ, R2 ;  /* 0x000000ffff0d7224 */ /* 0x000fe400078e0002 */
[----:B------:R-:W-:Y:S02]  /*2b680*/  IMAD.MOV.U32 R12, RZ, RZ, 0x1 ;  /* 0x00000001ff0c7424 */ /* 0x000fe400078e00ff */
[----:B------:R-:W-:Y:S02]  /*2b690*/  IMAD.MOV.U32 R11, RZ, RZ, RZ ;  /* 0x000000ffff0b7224 */ /* 0x000fe400078e00ff */
[----:B------:R-:W-:-:S07]  /*2b6a0*/  IMAD.MOV.U32 R15, RZ, RZ, -0x1 ;  /* 0xffffffffff0f7424 */ /* 0x000fce00078e00ff */
[----:B0-----:R-:W-:Y:S05]  /*2b6b0*/  WARPSYNC.COLLECTIVE R15, `(.L_x_880) ;  /* 0x000000000f087348 */ /* 0x001fea0003c00000 */
[----:B------:R1:W2:Y:S02]  /*2b6c0*/  SHFL.UP P6, R14, R13, R12, R11 ;  /* 0x0400000c0d0e7389 */ /* 0x0002a400000c000b */
[----:B012---:R-:W-:Y:S01]  /*2b6d0*/  ENDCOLLECTIVE ;  /* 0x000000000000791b */ /* 0x007fe20003800000 */
.L_x_880:
[----:B------:R-:W-:Y:S05]  /*2b6e0*/  BSYNC B0 ;  /* 0x0000000000007941 */ /* 0x000fea0003800000 */
.L_x_879:
        /* <DEDUP_REMOVED lines=10> */
.L_x_881:
        /* <DEDUP_REMOVED lines=8> */
.L_x_882:
        /* <DEDUP_REMOVED lines=8> */
.L_x_883:
        /* <DEDUP_REMOVED lines=8> */
.L_x_884:
        /* <DEDUP_REMOVED lines=9> */
.L_x_885:
[----:B------:R-:W-:Y:S01]  /*2b9a0*/  IMAD.MOV.U32 R9, RZ, RZ, R14 ;  /* 0x000000ffff097224 */ /* 0x000fe200078e000e */
[----:B------:R-:W-:Y:S06]  /*2b9b0*/  BRA `(.L_x_886) ;  /* 0xffffffd0009c7947 */ /* 0x000fec000383ffff */
.L_x_794:
[----:B------:R-:W-:Y:S01]  /*2b9c0*/  BSSY B0, `(.L_x_887) ;  /* 0x0000006000007945 */ /* 0x000fe20003800000 */
[----:B------:R-:W-:Y:S01]  /*2b9d0*/  PLOP3.LUT P6, PT, P6, PT, PT, 0x8, 0x0 ;  /* 0x000000000000781c */ /* 0x000fe200037ce170 */
[----:B------:R-:W-:-:S12]  /*2b9e0*/  IMAD.MOV.U32 R15, RZ, RZ, -0x1 ;  /* 0xffffffffff0f7424 */ /* 0x000fd800078e00ff */
[----:B0-----:R-:W-:Y:S05]  /*2b9f0*/  WARPSYNC.COLLECTIVE R15, `(.L_x_888) ;  /* 0x000000000f087348 */ /* 0x001fea0003c00000 */
[----:B------:R-:W-:Y:S01]  /*2ba00*/  VOTE.ANY R14, PT, P6 ;  /* 0x00000000000e7806 */ /* 0x000fe200030e0100 */
[----:B0-----:R-:W-:Y:S06]  /*2ba10*/  ENDCOLLECTIVE ;  /* 0x000000000000791b */ /* 0x001fec0003800000 */
.L_x_888:
[----:B------:R-:W-:Y:S05]  /*2ba20*/  BSYNC B0 ;  /* 0x0000000000007941 */ /* 0x000fea0003800000 */
.L_x_887:
        /* <DEDUP_REMOVED lines=9> */
.L_x_889:
[----:B------:R-:W-:Y:S02]  /*2bac0*/  IMAD.MOV.U32 R13, RZ, RZ, R6 ;  /* 0x000000ffff0d7224 */ /* 0x000fe400078e0006 */
[----:B------:R-:W-:-:S07]  /*2bad0*/  IMAD.MOV.U32 R4, RZ, RZ, R14 ;  /* 0x000000ffff047224 */ /* 0x000fce00078e000e */
[----:B------:R-:W-:Y:S05]  /*2bae0*/  WARPSYNC.COLLECTIVE R15, `(.L_x_890) ;  /* 0x000000000f087348 */ /* 0x000fea0003c00000 */
[----:B------:R0:W1:Y:S02]  /*2baf0*/  SHFL.IDX P6, R14, R13, R12, R11 ;  /* 0x0000000c0d0e7389 */ /* 0x00006400000c000b */
[----:B01----:R-:W-:Y:S01]  /*2bb00*/  ENDCOLLECTIVE ;  /* 0x000000000000791b */ /* 0x003fe20003800000 */
.L_x_890:
[----:B------:R-:W-:Y:S01]  /*2bb10*/  IMAD.MOV.U32 R6, RZ, RZ, R14 ;  /* 0x000000ffff067224 */ /* 0x000fe200078e000e */
[----:B------:R-:W-:Y:S06]  /*2bb20*/  BRA `(.L_x_891) ;  /* 0xffffffd0007c7947 */ /* 0x000fec000383ffff */
.L_x_796:
[----:B------:R-:W-:Y:S01]  /*2bb30*/  BSSY B0, `(.L_x_892) ;  /* 0x0000007000007945 */ /* 0x000fe20003800000 */
[----:B------:R-:W-:Y:S02]  /*2bb40*/  IMAD.MOV.U32 R13, RZ, RZ, R7 ;  /* 0x000000ffff0d7224 */ /* 0x000fe400078e0007 */
[----:B------:R-:W-:Y:S02]  /*2bb50*/  IMAD.MOV.U32 R11, RZ, RZ, 0x1f ;  /* 0x0000001fff0b7424 */ /* 0x000fe400078e00ff */
[----:B------:R-:W-:-:S07]  /*2bb60*/  IMAD.MOV.U32 R15, RZ, RZ, -0x1 ;  /* 0xffffffffff0f7424 */ /* 0x000fce00078e00ff */
[----:B0123--:R-:W-:Y:S05]  /*2bb70*/  WARPSYNC.COLLECTIVE R15, `(.L_x_893) ;  /* 0x000000000f087348 */ /* 0x00ffea0003c00000 */
[----:B------:R4:W0:Y:S02]  /*2bb80*/  SHFL.IDX P6, R14, R13, R12, R11 ;  /* 0x0000000c0d0e7389 */ /* 0x00082400000c000b */
[----:B01234-:R-:W-:Y:S01]  /*2bb90*/  ENDCOLLECTIVE ;  /* 0x000000000000791b */ /* 0x01ffe20003800000 */
.L_x_893:
[----:B------:R-:W-:Y:S05]  /*2bba0*/  BSYNC B0 ;  /* 0x0000000000007941 */ /* 0x000fea0003800000 */
.L_x_892:
[----:B------:R-:W-:Y:S01]  /*2bbb0*/  IMAD.MOV.U32 R7, RZ, RZ, R14 ;  /* 0x000000ffff077224 */ /* 0x000fe200078e000e */
[----:B------:R-:W-:Y:S06]  /*2bbc0*/  BRA `(.L_x_894) ;  /* 0xffffffd0006c7947 */ /* 0x000fec000383ffff */
.L_x_800:
[----:B0-----:R0:W1:Y:S02]  /*2bbd0*/  SYNCS.PHASECHK.TRANS64.TRYWAIT P0, [R0+URZ+0x36820], R3 ;  /* 0x03682003000075a7 */ /* 0x001064000800017f */
[----:B-1----:R-:W-:Y:S05]  /*2bbe0*/  @!P0 NANOSLEEP.SYNCS 0x989680 ;  /* 0x009896800000895d */ /* 0x002fea0003900000 */
[----:B------:R-:W1:Y:S02]  /*2bbf0*/  @!P0 SYNCS.PHASECHK.TRANS64 P0, [R0+URZ+0x36820], R3 ;  /* 0x03682003000085a7 */ /* 0x000e64000800007f */
[----:B-1----:R-:W-:Y:S05]  /*2bc00*/  @!P0 BRA `(.L_x_800) ;  /* 0xfffffffc00f08947 */ /* 0x002fea000383ffff */
[----:B------:R-:W-:Y:S05]  /*2bc10*/  BRA `(.L_x_895) ;  /* 0xffffffd800047947 */ /* 0x000fea000383ffff */
.L_x_801:
        /* <DEDUP_REMOVED lines=11> */
.L_x_897:
[----:B------:R-:W-:Y:S05]  /*2bcd0*/  BSYNC B0 ;  /* 0x0000000000007941 */ /* 0x000fea0003800000 */
.L_x_896:
[----:B------:R-:W-:Y:S05]  /*2bce0*/  BRA `(.L_x_898) ;  /* 0xffffffd400ec7947 */ /* 0x000fea000383ffff */
.L_x_802:
[----:B------:R-:W-:Y:S01]  /*2bcf0*/  BSSY B0, `(.L_x_899) ;  /* 0x0000006000007945 */ /* 0x000fe20003800000 */
[----:B------:R-:W-:-:S07]  /*2bd00*/  IMAD.MOV.U32 R15, RZ, RZ, -0x1 ;  /* 0xffffffffff0f7424 */ /* 0x000fce00078e00ff */
[----:B01----:R-:W-:Y:S05]  /*2bd10*/  WARPSYNC.COLLECTIVE R15, `(.L_x_900) ;  /* 0x000000000f0c7348 */ /* 0x003fea0003c00000 */
[----:B------:R-:W-:Y:S02]  /*2bd20*/  ELECT P6, UR62, PT ;  /* 0x00000000003e782f */ /* 0x000fe400038c0000 */
[----:B------:R-:W-:Y:S01]  /*2bd30*/  MOV R14, UR62 ;  /* 0x0000003e000e7c02 */ /* 0x000fe20008000f00 */
[----:B01----:R-:W-:Y:S10]  /*2bd40*/  ENDCOLLECTIVE ;  /* 0x000000000000791b */ /* 0x003ff40003800000 */
.L_x_900:
[----:B------:R-:W-:Y:S05]  /*2bd50*/  BSYNC B0 ;  /* 0x0000000000007941 */ /* 0x000fea0003800000 */
.L_x_899:
[----:B------:R-:W-:Y:S05]  /*2bd60*/  BRA `(.L_x_901) ;  /* 0xffffffd400e07947 */ /* 0x000fea000383ffff */
.L_x_804:
[----:B0-----:R0:W1:Y:S02]  /*2bd70*/  SYNCS.PHASECHK.TRANS64.TRYWAIT P0, [R6+URZ], R5 ;  /* 0x00000005060075a7 */ /* 0x001064000800017f */
[----:B-1----:R-:W-:Y:S05]  /*2bd80*/  @!P0 NANOSLEEP.SYNCS 0x989680 ;  /* 0x009896800000895d */ /* 0x002fea0003900000 */
[----:B------:R-:W1:Y:S02]  /*2bd90*/  @!P0 SYNCS.PHASECHK.TRANS64 P0, [R6+URZ], R5 ;  /* 0x00000005060085a7 */ /* 0x000e64000800007f */
[----:B-1----:R-:W-:Y:S05]  /*2bda0*/  @!P0 BRA `(.L_x_804) ;  /* 0xfffffffc00f08947 */ /* 0x002fea000383ffff */
[----:B------:R-:W-:Y:S05]  /*2bdb0*/  BRA `(.L_x_902) ;  /* 0xffffffd800187947 */ /* 0x000fea000383ffff */
.L_x_805:
[----:B-1----:R1:W2:Y:S02]  /*2bdc0*/  SYNCS.PHASECHK.TRANS64.TRYWAIT P0, [R7+URZ], R2 ;  /* 0x00000002070075a7 */ /* 0x0022a4000800017f */
[----:B--2---:R-:W-:Y:S05]  /*2bdd0*/  @!P0 NANOSLEEP.SYNCS 0x989680 ;  /* 0x009896800000895d */ /* 0x004fea0003900000 */
[----:B------:R-:W2:Y:S02]  /*2bde0*/  @!P0 SYNCS.PHASECHK.TRANS64 P0, [R7+URZ], R2 ;  /* 0x00000002070085a7 */ /* 0x000ea4000800007f */
[----:B--2---:R-:W-:Y:S05]  /*2bdf0*/  @!P0 BRA `(.L_x_805) ;  /* 0xfffffffc00f08947 */ /* 0x004fea000383ffff */
[----:B------:R-:W-:Y:S05]  /*2be00*/  BRA `(.L_x_903) ;  /* 0xffffffd8000c7947 */ /* 0x000fea000383ffff */
.L_x_807:
[----:B--2---:R2:W3:Y:S02]  /*2be10*/  SYNCS.PHASECHK.TRANS64.TRYWAIT P0, [R4+URZ], R5 ;  /* 0x00000005040075a7 */ /* 0x0044e4000800017f */
[----:B---3--:R-:W-:Y:S05]  /*2be20*/  @!P0 NANOSLEEP.SYNCS 0x989680 ;  /* 0x009896800000895d */ /* 0x008fea0003900000 */
[----:B------:R-:W3:Y:S02]  /*2be30*/  @!P0 SYNCS.PHASECHK.TRANS64 P0, [R4+URZ], R5 ;  /* 0x00000005040085a7 */ /* 0x000ee4000800007f */
[----:B---3--:R-:W-:Y:S05]  /*2be40*/  @!P0 BRA `(.L_x_807) ;  /* 0xfffffffc00f08947 */ /* 0x008fea000383ffff */
[----:B------:R-:W-:Y:S05]  /*2be50*/  BRA `(.L_x_904) ;  /* 0xffffffd800107947 */ /* 0x000fea000383ffff */
.L_x_905:
        /* <DEDUP_REMOVED lines=10> */
.L_x_3018:


//--------------------- .text._ZN7cutlass13device_kernelIN5flash11enable_sm90INS1_16FlashAttnFwdSm90INS1_25CollectiveMainloopFwdSm90ILi2EN4cute5tupleIJNS5_1CILi1EEES8_S8_EEENS6_IJNS7_ILi128EEENS7_ILi96EEENS7_ILi192EEEEEELi192ENS_10bfloat16_tEfNS_4arch4Sm90ELb0ELb1ELb1ELb0ELb0ELb0ELb0ELb1ELb1ELb1ELb1ELb0EEENS1_21CollectiveEpilogueFwdINS6_IJSA_SC_SB_EEES9_SE_SG_Li256ELb0ELb1ELb1ELb0EEENS1_19SingleTileSchedulerILb0ELb1ELb1ELi128EEEEEEEEEvNT_6ParamsE --------------------------
	.section	.text._ZN7cutlass13device_kernelIN5flash11enable_sm90INS1_16FlashAttnFwdSm90INS1_25CollectiveMainloopFwdSm90ILi2EN4cute5tupleIJNS5_1CILi1EEES8_S8_EEENS6_IJNS7_ILi128EEENS7_ILi96EEENS7_ILi192EEEEEELi192ENS_10bfloat16_tEfNS_4arch4Sm90ELb0ELb1ELb1ELb0ELb0ELb0ELb0ELb1ELb1ELb1ELb1ELb0EEENS1_21CollectiveEpilogueFwdINS6_IJSA_SC_SB_EEES9_SE_SG_Li256ELb0ELb1ELb1ELb0EEENS1_19SingleTileSchedulerILb0ELb1ELb1ELi128EEEEEEEEEvNT_6ParamsE,"ax",@progbits
	.align	128
.text._ZN7cutlass13device_kernelIN5flash11enable_sm90INS1_16FlashAttnFwdSm90INS1_25CollectiveMainloopFwdSm90ILi2EN4cute5tupleIJNS5_1CILi1EEES8_S8_EEENS6_IJNS7_ILi128EEENS7_ILi96EEENS7_ILi192EEEEEELi192ENS_10bfloat16_tEfNS_4arch4Sm90ELb0ELb1ELb1ELb0ELb0ELb0ELb0ELb1ELb1ELb1ELb1ELb0EEENS1_21CollectiveEpilogueFwdINS6_IJSA_SC_SB_EEES9_SE_SG_Li256ELb0ELb1ELb1ELb0EEENS1_19SingleTileSchedulerILb0ELb1ELb1ELi128EEEEEEEEEvNT_6ParamsE:
        .type           _ZN7cutlass13device_kernelIN5flash11enable_sm90INS1_16FlashAttnFwdSm90INS1_25CollectiveMainloopFwdSm90ILi2EN4cute5tupleIJNS5_1CILi1EEES8_S8_EEENS6_IJNS7_ILi128EEENS7_ILi96EEENS7_ILi192EEEEEELi192ENS_10bfloat16_tEfNS_4arch4Sm90ELb0ELb1ELb1ELb0ELb0ELb0ELb0ELb1ELb1ELb1ELb1ELb0EEENS1_21CollectiveEpilogueFwdINS6_IJSA_SC_SB_EEES9_SE_SG_Li256ELb0ELb1ELb1ELb0EEENS1_19SingleTileSchedulerILb0ELb1ELb1ELi128EEEEEEEEEvNT_6ParamsE,@function
        .size           _ZN7cutlass13device_kernelIN5flash11enable_sm90INS1_16FlashAttnFwdSm90INS1_25CollectiveMainloopFwdSm90ILi2EN4cute5tupleIJNS5_1CILi1EEES8_S8_EEENS6_IJNS7_ILi128EEENS7_ILi96EEENS7_ILi192EEEEEELi192ENS_10bfloat16_tEfNS_4arch4Sm90ELb0ELb1ELb1ELb0ELb0ELb0ELb0ELb1ELb1ELb1ELb1ELb0EEENS1_21CollectiveEpilogueFwdINS6_IJSA_SC_SB_EEES9_SE_SG_Li256ELb0ELb1ELb1ELb0EEENS1_19SingleTileSchedulerILb0ELb1ELb1ELi128EEEEEEEEEvNT_6ParamsE,(.L_x_3019 - _ZN7cutlass13device_kernelIN5flash11enable_sm90INS1_16FlashAttnFwdSm90INS1_25CollectiveMainloopFwdSm90ILi2EN4cute5tupleIJNS5_1CILi1EEES8_S8_EEENS6_IJNS7_ILi128EEENS7_ILi96EEENS7_ILi192EEEEEELi192ENS_10bfloat16_tEfNS_4arch4Sm90ELb0ELb1ELb1ELb0ELb0ELb0ELb0ELb1ELb1ELb1ELb1ELb0EEENS1_21CollectiveEpilogueFwdINS6_IJSA_SC_SB_EEES9_SE_SG_Li256ELb0ELb1ELb1ELb0EEENS1_19SingleTileSchedulerILb0ELb1ELb1ELi128EEEEEEEEEvNT_6ParamsE)
        .other          _ZN7cutlass13device_kernelIN5flash11enable_sm90INS1_16FlashAttnFwdSm90INS1_25CollectiveMainloopFwdSm90ILi2EN4cute5tupleIJNS5_1CILi1EEES8_S8_EEENS6_IJNS7_ILi128EEENS7_ILi96EEENS7_ILi192EEEEEELi192ENS_10bfloat16_tEfNS_4arch4Sm90ELb0ELb1ELb1ELb0ELb0ELb0ELb0ELb1ELb1ELb1ELb1ELb0EEENS1_21CollectiveEpilogueFwdINS6_IJSA_SC_SB_EEES9_SE_SG_Li256ELb0ELb1ELb1ELb0EEENS1_19SingleTileSchedulerILb0ELb1ELb1ELi128EEEEEEEEEvNT_6ParamsE,@"STO_CUDA_ENTRY STV_DEFAULT"
_ZN7cutlass13device_kernelIN5flash11enable_sm90INS1_16FlashAttnFwdSm90INS1_25CollectiveMainloopFwdSm90ILi2EN4cute5tupleIJNS5_1CILi1EEES8_S8_EEENS6_IJNS7_ILi128EEENS7_ILi96EEENS7_ILi192EEEEEELi192ENS_10bfloat16_tEfNS_4arch4Sm90ELb0ELb1ELb1ELb0ELb0ELb0ELb0ELb1ELb1ELb1ELb1ELb0EEENS1_21CollectiveEpilogueFwdINS6_IJSA_SC_SB_EEES9_SE_SG_Li256ELb0ELb1ELb1ELb0EEENS1_19SingleTileSchedulerILb0ELb1ELb1ELi128EEEEEEEEEvNT_6ParamsE:
        /* <DEDUP_REMOVED lines=18> */
.L_x_907:
[----:B------:R-:W-:Y:S05]  /*0120*/  BSYNC B0 ;  /* 0x0000000000007941 */ /* 0x000fea0003800000 */
.L_x_906:
        /* <DEDUP_REMOVED lines=41> */
.L_x_908:
        /* <DEDUP_REMOVED lines=22> */
.L_x_909:
        /* <DEDUP_REMOVED lines=18> */
.L_x_910:
        /* <DEDUP_REMOVED lines=22> */
.L_x_911:
        /* <DEDUP_REMOVED lines=22> */
.L_x_912:
        /* <DEDUP_REMOVED lines=9> */
.L_x_915:
        /* <DEDUP_REMOVED lines=19> */
[----:B0-----:R-:W0:Y:S01]  /*0ac0*/  LDC.64 R2, c[0x0][0x418] ;  /* 0x00010600ff027b82 */ /* 0x001e220000000a00 */
[----:B------:R-:W-:Y:S01]  /*0ad0*/  ULDC UR4, c[0x0][0x448] ;  /* 0x0001120000047ab9 */ /* 0x000fe20000000800 */
[----:B------:R-:W1:Y:S01]  /*0ae0*/  S2R R0, SR_TID.X ;  /* 0x0000000000007919 */ /* 0x000e620000002100 */
[----:B------:R-:W-:-:S03]  /*0af0*/  UISETP.NE.AND UP0, UPT, UR4, 0x1, UPT ;  /* 0x000000010400788c */ /* 0x000fc6000bf05270 */
[----:B------:R-:W-:Y:S02]  /*0b00*/  ULDC.64 UR4, c[0x0][0x9e0] ;  /* 0x0002780000047ab9 */ /* 0x000fe40000000a00 */
[----:B------:R-:W2:Y:S01]  /*0b10*/  LDC R22, c[0x0][0x288] ;  /* 0x0000a200ff167b82 */ /* 0x000ea20000000800 */
[----:B------:R-:W-:-:S05]  /*0b20*/  UISETP.GE.AND UP1, UPT, UR5, 0x1, UPT ;  /* 0x000000010500788c */ /* 0x000fca000bf26270 */
[----:B------:R-:W-:Y:S01]  /*0b30*/  @UP0 ULDC UR9, c[0x0][0x44c] ;  /* 0x0001130000090ab9 */ /* 0x000fe20000000800 */
[----:B------:R-:W-:Y:S01]  /*0b40*/  @UP0 ULDC UR11, c[0x0][0x450] ;  /* 0x00011400000b0ab9 */ /* 0x000fe20000000800 */
[----:B------:R-:W3:Y:S01]  /*0b50*/  LDC R16, c[0x0][0x424] ;  /* 0x00010900ff107b82 */ /* 0x000ee20000000800 */
[----:B------:R-:W-:-:S07]  /*0b60*/  PLOP3.LUT P1, PT, PT, PT, UP1, 0x80, 0x0 ;  /* 0x000000000000781c */ /* 0x000fce0003f2f018 */
[----:B------:R-:W4:Y:S01]  /*0b70*/  LDC R5, c[0x0][0x2f0] ;  /* 0x0000bc00ff057b82 */ /* 0x000f220000000800 */
[----:B0-----:R-:W-:-:S04]  /*0b80*/  ISETP.NE.U32.AND P0, PT, R2, RZ, PT ;  /* 0x000000ff0200720c */ /* 0x001fc80003f05070 */
[----:B------:R-:W-:-:S03]  /*0b90*/  ISETP.NE.AND.EX P0, PT, R3, RZ, PT, P0 ;  /* 0x000000ff0300720c */ /* 0x000fc60003f05300 */
[----:B------:R-:W0:Y:S01]  /*0ba0*/  S2UR UR38, SR_CTAID.X ;  /* 0x00000000002679c3 */ /* 0x000e220000002500 */
[----:B--2---:R-:W-:Y:S01]  /*0bb0*/  IADD3 R3, -R22, 0x1, RZ ;  /* 0x0000000116037810 */ /* 0x004fe20007ffe1ff */
[----:B-1----:R-:W-:Y:S01]  /*0bc0*/  VIADD R120, R0, 0xffffff80 ;  /* 0xffffff8000787836 */ /* 0x002fe20000000000 */
[----:B---3--:R-:W-:-:S05]  /*0bd0*/  SEL R16, R16, 0x1, P0 ;  /* 0x0000000110107807 */ /* 0x008fca0000000000 */
[CC--:B----4-:R-:W-:Y:S02]  /*0be0*/  IMAD R3, R16.reuse, R5.reuse, R3 ;  /* 0x0000000510037224 */ /* 0x0d0fe400078e0203 */
[----:B------:R-:W-:-:S03]  /*0bf0*/  IMAD R18, R16, R5, RZ ;  /* 0x0000000510127224 */ /* 0x000fc600078e02ff */
[----:B------:R-:W-:Y:S01]  /*0c00*/  R2UR UR10, R3 ;  /* 0x00000000030a72ca */ /* 0x000fe200000e0000 */
[----:B0-----:R-:W-:-:S04]  /*0c10*/  USHF.L.U32 UR38, UR38, 0x7, URZ ;  /* 0x0000000726267899 */ /* 0x001fc8000800063f */
[----:B------:R-:W-:Y:S02]  /*0c20*/  @UP0 UIADD3 UR8, UR38, 0x7f, URZ ;  /* 0x0000007f26080890 */ /* 0x000fe4000fffe03f */
[----:B------:R-:W-:Y:S02]  /*0c30*/  UIADD3 UR7, UR38, 0x7f, URZ ;  /* 0x0000007f26077890 */ /* 0x000fe4000fffe03f */
[----:B------:R-:W-:-:S04]  /*0c40*/  UIMAD.WIDE.U32 UR8, UR8, UR9, URZ ;  /* 0x00000009080872a5 */ /* 0x000fc8000f8e003f */
[----:B------:R-:W-:-:S04]  /*0c50*/  @UP0 USHF.R.U32.HI UR7, URZ, UR11, UR9 ;  /* 0x0000000b3f070299 */ /* 0x000fc80008011609 */
[----:B------:R-:W-:-:S04]  /*0c60*/  UIADD3 UR7, UR10, UR7, URZ ;  /* 0x000000070a077290 */ /* 0x000fc8000fffe03f */
[----:B------:R-:W-:-:S06]  /*0c70*/  UIADD3 UR4, UR7, UR4, URZ ;  /* 0x0000000407047290 */ /* 0x000fcc000fffe03f */
[----:B------:R-:W-:Y:S01]  /*0c80*/  IMAD.U32 R0, RZ, RZ, UR4 ;  /* 0x00000004ff007e24 */ /* 0x000fe2000f8e00ff */
[----:B------:R-:W-:Y:S06]  /*0c90*/  @!P1 BRA `(.L_x_917) ;  /* 0x0000000000409947 */ /* 0x000fec0003800000 */
[----:B------:R-:W-:Y:S01]  /*0ca0*/  ISETP.LT.AND P0, PT, RZ, UR7, PT ;  /* 0x00000007ff007c0c */ /* 0x000fe2000bf01270 */
[----:B------:R-:W-:-:S12]  /*0cb0*/  UIADD3 UR4, UR7, -0x1, URZ ;  /* 0xffffffff07047890 */ /* 0x000fd8000fffe03f */
[----:B------:R-:W-:Y:S05]  /*0cc0*/  @P0 BRA `(.L_x_918) ;  /* 0x00000000001c0947 */ /* 0x000fea0003800000 */
[----:B------:R-:W-:Y:S02]  /*0cd0*/  UISETP.NE.AND UP1, UPT, UR5, 0x1, UPT ;  /* 0x000000010500788c */ /* 0x000fe4000bf25270 */
[----:B------:R-:W-:-:S09]  /*0ce0*/  UIADD3 UR4, -UR7, URZ, URZ ;  /* 0x0000003f07047290 */ /* 0x000fd2000fffe13f */
[----:B------:R-:W-:Y:S02]  /*0cf0*/  @UP1 ULDC.64 UR10, c[0x0][0x9e8] ;  /* 0x00027a00000a1ab9 */ /* 0x000fe40000000a00 */
[----:B------:R-:W-:-:S04]  /*0d00*/  UIMAD.WIDE.U32 UR8, UR4, UR10, URZ ;  /* 0x0000000a040872a5 */ /* 0x000fc8000f8e003f */
[----:B------:R-:W-:-:S04]  /*0d10*/  @UP1 USHF.R.U32.HI UR4, URZ, UR11, UR9 ;  /* 0x0000000b3f041299 */ /* 0x000fc80008011609 */
[----:B------:R-:W-:Y:S01]  /*0d20*/  ULOP3.LUT UR4, URZ, UR4, URZ, 0x33, !UPT ;  /* 0x000000043f047292 */ /* 0x000fe2000f8e333f */
[----:B------:R-:W-:Y:S11]  /*0d30*/  BRA `(.L_x_919) ;  /* 0x0000000000107947 */ /* 0x000ff60003800000 */
.L_x_918:
[----:B------:R-:W-:-:S11]  /*0d40*/  UISETP.NE.AND UP1, UPT, UR5, 0x1, UPT ;  /* 0x000000010500788c */ /* 0x000fd6000bf25270 */
[----:B------:R-:W-:Y:S02]  /*0d50*/  @UP1 ULDC.64 UR10, c[0x0][0x9e8] ;  /* 0x00027a00000a1ab9 */ /* 0x000fe40000000a00 */
[----:B------:R-:W-:-:S04]  /*0d60*/  UIMAD.WIDE.U32 UR8, UR4, UR10, URZ ;  /* 0x0000000a040872a5 */ /* 0x000fc8000f8e003f */
[----:B------:R-:W-:-:S12]  /*0d70*/  @UP1 USHF.R.U32.HI UR4, URZ, UR11, UR9 ;  /* 0x0000000b3f041299 */ /* 0x000fd80008011609 */
.L_x_919:
[----:B------:R-:W-:-:S06]  /*0d80*/  UIMAD UR4, UR4, UR5, UR5 ;  /* 0x00000005040472a4 */ /* 0x000fcc000f8e0205 */
[----:B------:R-:W-:-:S07]  /*0d90*/  VIMNMX R0, R0, UR4, PT ;  /* 0x0000000400007c48 */ /* 0x000fce000bfe0100 */
.L_x_917:
[-C--:B------:R-:W-:Y:S01]  /*0da0*/  IMAD R22, R16, R5.reuse, -R22 ;  /* 0x0000000510167224 */ /* 0x080fe200078e0a16 */
[----:B------:R-:W-:Y:S01]  /*0db0*/  @UP0 ULDC UR8, c[0x0][0x44c] ;  /* 0x0001130000080ab9 */ /* 0x000fe20000000800 */
[----:B------:R-:W-:Y:S01]  /*0dc0*/  VIADD R2, R0, 0x5f ;  /* 0x0000005f00027836 */ /* 0x000fe20000000000 */
[----:B------:R-:W-:Y:S01]  /*0dd0*/  UIMAD.WIDE.U32 UR8, UR38, UR8, URZ ;  /* 0x00000008260872a5 */ /* 0x000fe2000f8e003f */
[----:B------:R-:W-:Y:S01]  /*0de0*/  IMAD R0, R16, R5, 0x5f ;  /* 0x0000005f10007424 */ /* 0x000fe200078e0205 */
[----:B------:R-:W-:Y:S01]  /*0df0*/  R2UR UR7, R22 ;  /* 0x00000000160772ca */ /* 0x000fe200000e0000 */
[----:B------:R-:W-:Y:S01]  /*0e00*/  @UP0 ULDC UR10, c[0x0][0x450] ;  /* 0x00011400000a0ab9 */ /* 0x000fe20000000800 */
[----:B------:R-:W-:Y:S01]  /*0e10*/  IMAD.HI R2, R2, 0x2aaaaaab, RZ ;  /* 0x2aaaaaab02027827 */ /* 0x000fe200078e02ff */
[----:B------:R-:W-:Y:S01]  /*0e20*/  UMOV UR4, UR38 ;  /* 0x0000002600047c82 */ /* 0x000fe20008000000 */
[----:B------:R-:W-:Y:S02]  /*0e30*/  @UP0 USHF.R.U32.HI UR4, URZ, UR10, UR9 ;  /* 0x0000000a3f040299 */ /* 0x000fe40008011609 */
[----:B------:R-:W-:Y:S01]  /*0e40*/  IMAD.HI R0, R0, 0x2aaaaaab, RZ ;  /* 0x2aaaaaab00007827 */ /* 0x000fe200078e02ff */
[----:B------:R-:W-:-:S04]  /*0e50*/  SHF.R.U32.HI R5, RZ, 0x1f, R2 ;  /* 0x0000001fff057819 */ /* 0x000fc80000011602 */
[----:B------:R-:W-:Y:S02]  /*0e60*/  SHF.R.U32.HI R3, RZ, 0x1f, R0 ;  /* 0x0000001fff037819 */ /* 0x000fe40000011600 */
[----:B------:R-:W-:Y:S01]  /*0e70*/  UIADD3 UR4, UR7, UR4, URZ ;  /* 0x0000000407047290 */ /* 0x000fe2000fffe03f */
[----:B------:R-:W-:Y:S02]  /*0e80*/  LEA.HI.SX32 R2, R2, R5, 0x1c ;  /* 0x0000000502027211 */ /* 0x000fe400078fe2ff */
[----:B------:R-:W-:Y:S01]  /*0e90*/  ULDC UR7, c[0x0][0x9dc] ;  /* 0x0002770000077ab9 */ /* 0x000fe20000000800 */
[----:B------:R-:W-:Y:S01]  /*0ea0*/  LEA.HI.SX32 R3, R0, R3, 0x1c ;  /* 0x0000000300037211 */ /* 0x000fe200078fe2ff */
[----:B------:R-:W-:-:S03]  /*0eb0*/  UIADD3 UR7, UR4, -UR7, URZ ;  /* 0x8000000704077290 */ /* 0x000fc6000fffe03f */
[----:B------:R-:W-:Y:S01]  /*0ec0*/  VIMNMX R23, R3, R2, PT ;  /* 0x0000000203177248 */ /* 0x000fe20003fe0100 */
[----:B------:R-:W-:Y:S08]  /*0ed0*/  @!P1 BRA `(.L_x_920) ;  /* 0x0000000000449947 */ /* 0x000ff00003800000 */
[----:B------:R-:W-:-:S06]  /*0ee0*/  UISETP.GT.AND UP0, UPT, UR4, -0x1, UPT ;  /* 0xffffffff0400788c */ /* 0x000fcc000bf04270 */
[----:B------:R-:W-:-:S13]  /*0ef0*/  PLOP3.LUT P0, PT, PT, PT, UP0, 0x80, 0x0 ;  /* 0x000000000000781c */ /* 0x000fda0003f0f008 */
[----:B------:R-:W-:Y:S05]  /*0f00*/  @P0 BRA `(.L_x_921) ;  /* 0x00000000001c0947 */ /* 0x000fea0003800000 */
[----:B------:R-:W-:Y:S02]  /*0f10*/  UISETP.NE.AND UP0, UPT, UR5, 0x1, UPT ;  /* 0x000000010500788c */ /* 0x000fe4000bf05270 */
[----:B------:R-:W-:-:S09]  /*0f20*/  ULOP3.LUT UR4, URZ, UR4, URZ, 0x33, !UPT ;  /* 0x000000043f047292 */ /* 0x000fd2000f8e333f */
[----:B------:R-:W-:Y:S02]  /*0f30*/  @UP0 ULDC.64 UR10, c[0x0][0x9e8] ;  /* 0x00027a00000a0ab9 */ /* 0x000fe40000000a00 */
[----:B------:R-:W-:-:S04]  /*0f40*/  UIMAD.WIDE.U32 UR8, UR4, UR10, URZ ;  /* 0x0000000a040872a5 */ /* 0x000fc8000f8e003f */
[----:B------:R-:W-:-:S04]  /*0f50*/  @UP0 USHF.R.U32.HI UR4, URZ, UR11, UR9 ;  /* 0x0000000b3f040299 */ /* 0x000fc80008011609 */
[----:B------:R-:W-:Y:S01]  /*0f60*/  ULOP3.LUT UR4, URZ, UR4, URZ, 0x33, !UPT ;  /* 0x000000043f047292 */ /* 0x000fe2000f8e333f */
[----:B------:R-:W-:Y:S11]  /*0f70*/  BRA `(.L_x_922) ;  /* 0x0000000000107947 */ /* 0x000ff60003800000 */
.L_x_921:
[----:B------:R-:W-:-:S11]  /*0f80*/  UISETP.NE.AND UP0, UPT, UR5, 0x1, UPT ;  /* 0x000000010500788c */ /* 0x000fd6000bf05270 */
[----:B------:R-:W-:Y:S02]  /*0f90*/  @UP0 ULDC.64 UR10, c[0x0][0x9e8] ;  /* 0x00027a00000a0ab9 */ /* 0x000fe40000000a00 */
[----:B------:R-:W-:-:S04]  /*0fa0*/  UIMAD.WIDE.U32 UR8, UR4, UR10, URZ ;  /* 0x0000000a040872a5 */ /* 0x000fc8000f8e003f */
[----:B------:R-:W-:-:S12]  /*0fb0*/  @UP0 USHF.R.U32.HI UR4, URZ, UR11, UR9 ;  /* 0x0000000b3f040299 */ /* 0x000fd80008011609 */
.L_x_922:
[----:B------:R-:W-:-:S04]  /*0fc0*/  UIMAD UR4, UR4, UR5, URZ ;  /* 0x00000005040472a4 */ /* 0x000fc8000f8e023f */
[----:B------:R-:W-:-:S04]  /*0fd0*/  UISETP.LT.AND UP0, UPT, UR7, UR4, UPT ;  /* 0x000000040700728c */ /* 0x000fc8000bf01270 */
[----:B------:R-:W-:-:S12]  /*0fe0*/  USEL UR7, UR7, UR4, !UP0 ;  /* 0x0000000407077287 */ /* 0x000fd8000c000000 */
.L_x_920:
[----:B------:R-:W-:Y:S02]  /*0ff0*/  UIMAD.WIDE UR4, UR7, 0x2aaaaaab, URZ ;  /* 0x2aaaaaab070478a5 */ /* 0x000fe4000f8e023f */
[----:B------:R-:W-:Y:S02]  /*1000*/  USHF.R.U32.HI UR11, URZ, 0x10, UR6 ;  /* 0x000000103f0b7899 */ /* 0x000fe40008011606 */
[----:B------:R-:W-:Y:S02]  /*1010*/  USHF.R.U32.HI UR4, URZ, 0x1f, UR5 ;  /* 0x0000001f3f047899 */ /* 0x000fe40008011605 */
[----:B------:R-:W-:Y:S02]  /*1020*/  ULOP3.LUT UR7, UR6, 0xffff, URZ, 0xc0, !UPT ;  /* 0x0000ffff06077892 */ /* 0x000fe4000f8ec03f */
[----:B------:R-:W-:-:S04]  /*1030*/  ULEA.HI.SX32 UR4, UR5, UR4, 0x1c ;  /* 0x0000000405047291 */ /* 0x000fc8000f8fe23f */
[----:B------:R-:W-:-:S04]  /*1040*/  UISETP.LT.AND UP0, UPT, URZ, UR4, UPT ;  /* 0x000000043f00728c */ /* 0x000fc8000bf01270 */
[----:B------:R-:W-:Y:S02]  /*1050*/  USEL UR10, URZ, UR4, !UP0 ;  /* 0x000000043f0a7287 */ /* 0x000fe4000c000000 */
[----:B------:R-:W-:Y:S01]  /*1060*/  UISETP.NE.AND UP0, UPT, UR11, URZ, UPT ;  /* 0x0000003f0b00728c */ /* 0x000fe2000bf05270 */
[----:B------:R-:W-:-:S03]  /*1070*/  UMOV UR4, URZ ;  /* 0x0000003f00047c82 */ /* 0x000fc60008000000 */
[----:B------:R-:W-:-:S07]  /*1080*/  ISETP.GT.AND P0, PT, R23, UR10, PT ;  /* 0x0000000a17007c0c */ /* 0x000fce000bf04270 */
[----:B------:R-:W-:-:S06]  /*1090*/  @!UP0 ULDC UR11, c[0x0][0x9f0] ;  /* 0x00027c00000b8ab9 */ /* 0x000fcc0000000800 */
[----:B------:R-:W-:Y:S05]  /*10a0*/  @!P0 BRA `(.L_x_923) ;  /* 0x00000000008c8947 */ /* 0x000fea0003800000 */
[----:B------:R-:W-:Y:S01]  /*10b0*/  IMAD.U32 R4, RZ, RZ, UR11 ;  /* 0x0000000bff047e24 */ /* 0x000fe2000f8e00ff */
[----:B------:R-:W-:-:S04]  /*10c0*/  UMOV UR4, URZ ;  /* 0x0000003f00047c82 */ /* 0x000fc80008000000 */
[----:B------:R-:W-:-:S04]  /*10d0*/  IABS R0, R4 ;  /* 0x0000000400007213 */ /* 0x000fc80000000000 */
[----:B------:R-:W-:Y:S02]  /*10e0*/  R2UR UR12, R0 ;  /* 0x00000000000c72ca */ /* 0x000fe400000e0000 */
[----:B------:R-:W-:Y:S02]  /*10f0*/  IADD3 R0, R4, -0x1, R23 ;  /* 0xffffffff04007810 */ /* 0x000fe40007ffe017 */
[----:B------:R-:W-:Y:S02]  /*1100*/  IABS R4, R4 ;  /* 0x0000000400047213 */ /* 0x000fe40000000000 */
[----:B------:R-:W-:-:S03]  /*1110*/  R2UR UR6, R0 ;  /* 0x00000000000672ca */ /* 0x000fc600000e0000 */
[----:B------:R-:W-:-:S04]  /*1120*/  IMAD.MOV R4, RZ, RZ, -R4 ;  /* 0x000000ffff047224 */ /* 0x000fc800078e0a04 */
[----:B------:R-:W0:Y:S06]  /*1130*/  I2F.RP R2, UR12 ;  /* 0x0000000c00027d06 */ /* 0x000e2c0008209400 */
[----:B------:R-:W-:-:S06]  /*1140*/  UIADD3 UR6, -UR10, UR6, URZ ;  /* 0x000000060a067290 */ /* 0x000fcc000fffe13f */
[----:B------:R-:W-:Y:S01]  /*1150*/  IMAD.U32 R0, RZ, RZ, UR6 ;  /* 0x00000006ff007e24 */ /* 0x000fe2000f8e00ff */
[----:B------:R-:W-:Y:S01]  /*1160*/  ULOP3.LUT UR6, UR6, UR11, URZ, 0x3c, !UPT ;  /* 0x0000000b06067292 */ /* 0x000fe2000f8e3c3f */
[----:B0-----:R-:W0:Y:S03]  /*1170*/  MUFU.RCP R2, R2 ;  /* 0x0000000200027308 */ /* 0x001e260000001000 */
[----:B------:R-:W-:-:S04]  /*1180*/  IABS R0, R0 ;  /* 0x0000000000007213 */ /* 0x000fc80000000000 */
[----:B------:R-:W-:Y:S01]  /*1190*/  R2UR UR9, R0 ;  /* 0x00000000000972ca */ /* 0x000fe200000e0000 */
[----:B------:R-:W-:Y:S02]  /*11a0*/  IMAD.MOV.U32 R0, RZ, RZ, R4 ;  /* 0x000000ffff007224 */ /* 0x000fe400078e0004 */
[----:B0-----:R-:W-:-:S06]  /*11b0*/  VIADD R3, R2, 0xffffffe ;  /* 0x0ffffffe02037836 */ /* 0x001fcc0000000000 */
        /* <DEDUP_REMOVED lines=18> */
.L_x_923:
[----:B------:R-:W-:Y:S02]  /*12e0*/  UIMAD UR5, UR7, UR4, UR10 ;  /* 0x00000004070572a4 */ /* 0x000fe4000f8e020a */
[----:B------:R-:W-:Y:S01]  /*12f0*/  IMAD.U32 R2, RZ, RZ, UR4 ;  /* 0x00000004ff027e24 */ /* 0x000fe2000f8e00ff */
[----:B------:R-:W-:Y:S01]  /*1300*/  PLOP3.LUT P0, PT, PT, PT, PT, 0x80, 0x0 ;  /* 0x000000000000781c */ /* 0x000fe20003f0f070 */
[----:B------:R-:W-:Y:S01]  /*1310*/  IMAD.MOV.U32 R0, RZ, RZ, RZ ;  /* 0x000000ffff007224 */ /* 0x000fe200078e00ff */
[----:B------:R-:W-:Y:S02]  /*1320*/  CS2R R118, SRZ ;  /* 0x0000000000767805 */ /* 0x000fe4000001ff00 */
[----:B------:R-:W-:Y:S02]  /*1330*/  CS2R R116, SRZ ;  /* 0x0000000000747805 */ /* 0x000fe4000001ff00 */
[----:B------:R-:W-:Y:S01]  /*1340*/  VIADDMNMX R23, R2, UR5, R23, PT ;  /* 0x0000000502177c46 */ /* 0x000fe2000b800117 */
[----:B------:R-:W-:Y:S01]  /*1350*/  IMAD.U32 R17, RZ, RZ, UR5 ;  /* 0x00000005ff117e24 */ /* 0x000fe2000f8e00ff */
[----:B------:R-:W-:Y:S01]  /*1360*/  CS2R R114, SRZ ;  /* 0x0000000000727805 */ /* 0x000fe2000001ff00 */
[----:B------:R-:W-:Y:S01]  /*1370*/  IMAD.MOV.U32 R2, RZ, RZ, RZ ;  /* 0x000000ffff027224 */ /* 0x000fe200078e00ff */
[----:B------:R-:W-:-:S02]  /*1380*/  ISETP.GT.AND P1, PT, R23, UR5, PT ;  /* 0x0000000517007c0c */ /* 0x000fc4000bf24270 */
        /* <DEDUP_REMOVED lines=50> */
[----:B------:R-:W-:-:S05]  /*16b0*/  SHF.R.S32.HI R74, RZ, 0x7, R72 ;  /* 0x00000007ff4a7819 */ /* 0x000fca0000011448 */
[----:B------:R-:W1:Y:S01]  /*16c0*/  SHFL.IDX PT, R0, R74, RZ, 0x1f ;  /* 0x00001fff4a007589 */ /* 0x000e6200000e0000 */
[----:B0-----:R-:W-:-:S04]  /*16d0*/  ULEA UR58, UR6, UR58, 0x18 ;  /* 0x0000003a063a7291 */ /* 0x001fc8000f8ec03f */
[----:B------:R-:W-:-:S04]  /*16e0*/  UIADD3 UR6, UR58, 0x12400, URZ ;  /* 0x000124003a067890 */ /* 0x000fc8000fffe03f */
        /* <DEDUP_REMOVED lines=26> */
.L_x_925:
[----:B------:R-:W-:-:S04]  /*1890*/  SHF.L.U32 R0, RZ, 0x1f, RZ ;  /* 0x0000001fff007819 */ /* 0x000fc800000006ff */
[----:B------:R-:W0:Y:S02]  /*18a0*/  SYNCS.PHASECHK.TRANS64.TRYWAIT P0, [UR58+0x30800], R0 ;  /* 0x03080000ff0075a7 */ /* 0x000e24000800017a */
[----:B0-----:R-:W-:Y:S05]  /*18b0*/  @!P0 BRA `(.L_x_926) ;  /* 0x0000013c00888947 */ /* 0x001fea0003800000 */
.L_x_1093:
[----:B------:R-:W2:Y:S02]  /*18c0*/  LDL R2, [R1+0x8] ;  /* 0x0000080001027983 */ /* 0x000ea40000100800 */
[----:B--2---:R-:W-:-:S13]  /*18d0*/  R2UR UR4, R2 ;  /* 0x00000000020472ca */ /* 0x004fda00000e0000 */
[----:B------:R-:W-:-:S06]  /*18e0*/  ULOP3.LUT UR4, UR4, 0x1, URZ, 0xfc, !UPT ;  /* 0x0000000104047892 */ /* 0x000fcc000f8efc3f */
[----:B------:R-:W-:-:S05]  /*18f0*/  IMAD.U32 R2, RZ, RZ, UR4 ;  /* 0x00000004ff027e24 */ /* 0x000fca000f8e00ff */
[----:B------:R-:W-:-:S13]  /*1900*/  ISETP.NE.AND P0, PT, R2, 0x3, PT ;  /* 0x000000030200780c */ /* 0x000fda0003f05270 */
[----:B------:R-:W-:Y:S05]  /*1910*/  @!P0 BRA `(.L_x_927) ;  /* 0x0000000000048947 */ /* 0x000fea0003800000 */
[----:B------:R-:W-:Y:S01]  /*1920*/  BPT.TRAP 0x1 ;  /* 0x000000040000795c */ /* 0x000fe20000300000 */
.L_x_927:
[----:B------:R1:W2:Y:S01]  /*1930*/  SYNCS.PHASECHK.TRANS64.TRYWAIT P2, [UR58+0x30830], R0 ;  /* 0x03083000ff0075a7 */ /* 0x0002a2000804017a */
[----:B------:R-:W-:Y:S05]  /*1940*/  @!P0 BRA `(.L_x_928) ;  /* 0x0000000000048947 */ /* 0x000fea0003800000 */
[----:B------:R-:W-:Y:S01]  /*1950*/  BPT.TRAP 0x1 ;  /* 0x000000040000795c */ /* 0x000fe20000300000 */
.L_x_928:
[----:B------:R-:W3:Y:S01]  /*1960*/  S2R R2, SR_TID.X ;  /* 0x0000000000027919 */ /* 0x000ee20000002100 */
[----:B------:R-:W-:-:S05]  /*1970*/  IMAD.U32 R6, RZ, RZ, UR36 ;  /* 0x00000024ff067e24 */ /* 0x000fca000f8e00ff */
[----:B------:R-:W-:Y:S02]  /*1980*/  LOP3.LUT R6, R6, 0x10000, RZ, 0xfc, !PT ;  /* 0x0001000006067812 */ /* 0x000fe400078efcff */
[----:B---3--:R-:W-:-:S04]  /*1990*/  LOP3.LUT R2, R2, 0x7f, RZ, 0xc0, !PT ;  /* 0x0000007f02027812 */ /* 0x008fc800078ec0ff */
[----:B------:R-:W-:Y:S01]  /*19a0*/  ISETP.NE.AND P1, PT, R2, RZ, PT ;  /* 0x000000ff0200720c */ /* 0x000fe20003f25270 */
[----:B--2---:R-:W-:-:S12]  /*19b0*/  @P2 BRA `(.L_x_929) ;  /* 0x0000000000082947 */ /* 0x004fd80003800000 */
[----:B------:R-:W2:Y:S02]  /*19c0*/  SYNCS.PHASECHK.TRANS64.TRYWAIT P2, [UR58+0x30830], R0 ;  /* 0x03083000ff0075a7 */ /* 0x000ea4000804017a */
[----:B--2---:R-:W-:Y:S05]  /*19d0*/  @!P2 BRA `(.L_x_930) ;  /* 0x0000013c0058a947 */ /* 0x004fea0003800000 */
.L_x_929:
[----:B------:R-:W-:Y:S05]  /*19e0*/  WARPSYNC.ALL ;  /* 0x0000000000007948 */ /* 0x000fea0003800000 */
[----:B------:R-:W-:Y:S01]  /*19f0*/  IMAD.MOV.U32 R7, RZ, RZ, 0x40000040 ;  /* 0x40000040ff077424 */ /* 0x000fe200078e00ff */
[----:B------:R-:W-:Y:S01]  /*1a00*/  UIADD3 UR4, UR58, 0x1e400, URZ ;  /* 0x0001e4003a047890 */ /* 0x000fe2000fffe03f */
[----:B------:R-:W-:Y:S01]  /*1a10*/  R2UR UR8, R6 ;  /* 0x00000000060872ca */ /* 0x000fe200000e0000 */
[----:B------:R-:W-:Y:S02]  /*1a20*/  WARPGROUP.ARRIVE ;  /* 0x00000000000079c5 */ /* 0x000fe40000000000 */
[----:B------:R-:W-:Y:S01]  /*1a30*/  R2UR UR9, R7 ;  /* 0x00000000070972ca */ /* 0x000fe200000e0000 */
[----:B------:R-:W-:Y:S01]  /*1a40*/  USHF.R.U32.HI UR4, URZ, 0x4, UR4 ;  /* 0x000000043f047899 */ /* 0x000fe20008011604 */
[----:B------:R-:W-:Y:S01]  /*1a50*/  LOP3.LUT R9, R72, 0xffffff80, RZ, 0xc0, !PT ;  /* 0xffffff8048097812 */ /* 0x000fe200078ec0ff */
[----:B------:R-:W-:Y:S01]  /*1a60*/  UMOV UR11, 0x40000040 ;  /* 0x40000040000b7882 */ /* 0x000fe20000000000 */
[----:B------:R-:W-:Y:S01]  /*1a70*/  UMOV UR7, 0x40000040 ;  /* 0x4000004000077882 */ /* 0x000fe20000000000 */
[----:B------:R-:W-:Y:S01]  /*1a80*/  ULOP3.LUT UR4, UR4, 0x3fff, URZ, 0xc0, !UPT ;  /* 0x00003fff04047892 */ /* 0x000fe2000f8ec03f */
[----:B------:R-:W-:Y:S01]  /*1a90*/  LEA.HI R73, R73, R120, RZ, 0x2 ;  /* 0x0000007849497211 */ /* 0x000fe200078f10ff */
[----:B------:R-:W-:Y:S01]  /*1aa0*/  UMOV UR13, 0x40000040 ;  /* 0x40000040000d7882 */ /* 0x000fe20000000000 */
[----:B------:R-:W-:Y:S01]  /*1ab0*/  UMOV UR15, 0x40000040 ;  /* 0x40000040000f7882 */ /* 0x000fe20000000000 */
[----:B------:R-:W-:Y:S01]  /*1ac0*/  ULOP3.LUT UR60, UR4, 0x10000, URZ, 0xfc, !UPT ;  /* 0x00010000043c7892 */ /* 0x000fe2000f8efc3f */
[----:B------:R-:W-:Y:S01]  /*1ad0*/  IMAD.IADD R10, R120, 0x1, -R9 ;  /* 0x00000001780a7824 */ /* 0x000fe200078e0a09 */
[----:B------:R-:W-:Y:S01]  /*1ae0*/  UMOV UR17, 0x40000040 ;  /* 0x4000004000117882 */ /* 0x000fe20000000000 */
[----:B------:R-:W-:Y:S01]  /*1af0*/  UMOV UR19, 0x40000040 ;  /* 0x4000004000137882 */ /* 0x000fe20000000000 */
[----:B------:R-:W-:Y:S01]  /*1b00*/  UIADD3 UR6, UR60, 0x2, URZ ;  /* 0x000000023c067890 */ /* 0x000fe2000fffe03f */
[----:B------:R-:W-:Y:S01]  /*1b10*/  LOP3.LUT R73, R73, 0xfffffffc, RZ, 0xc0, !PT ;  /* 0xfffffffc49497812 */ /* 0x000fe200078ec0ff */
[----:B------:R-:W-:Y:S01]  /*1b20*/  UIADD3 UR14, UR60, 0x4, URZ ;  /* 0x000000043c0e7890 */ /* 0x000fe2000fffe03f */
[----:B------:R-:W-:Y:S01]  /*1b30*/  SHF.R.S32.HI R9, RZ, 0x1f, R10 ;  /* 0x0000001fff097819 */ /* 0x000fe2000001140a */
[----:B------:R-:W-:Y:S01]  /*1b40*/  UMOV UR10, UR60 ;  /* 0x0000003c000a7c82 */ /* 0x000fe20008000000 */
[----:B------:R-:W-:Y:S01]  /*1b50*/  UIADD3 UR18, UR60, 0x6, URZ ;  /* 0x000000063c127890 */ /* 0x000fe2000fffe03f */
[----:B------:R-:W-:Y:S01]  /*1b60*/  HGMMA.64x96x16.F32.BF16 R24, gdesc[UR8], RZ, !UPT, gsb0 ;  /* 0x01600000081879f0 */ /* 0x000fe2000c0018ff */
[----:B------:R-:W-:Y:S01]  /*1b70*/  R2UR UR10, R6 ;  /* 0x00000000060a72ca */ /* 0x000fe200000e0000 */
[----:B------:R-:W-:Y:S01]  /*1b80*/  UMOV UR9, 0x40000040 ;  /* 0x4000004000097882 */ /* 0x000fe20000000000 */
[----:B------:R-:W-:Y:S01]  /*1b90*/  UIADD3 UR22, UR60, 0x300, URZ ;  /* 0x000003003c167890 */ /* 0x000fe2000fffe03f */
[CC--:B------:R-:W-:Y:S01]  /*1ba0*/  LEA.HI R11, R9.reuse, R10.reuse, RZ, 0x2 ;  /* 0x0000000a090b7211 */ /* 0x0c0fe200078f10ff */
[----:B------:R-:W-:Y:S01]  /*1bb0*/  UMOV UR5, UR9 ;  /* 0x0000000900057c82 */ /* 0x000fe20008000000 */
[----:B------:R-:W-:Y:S01]  /*1bc0*/  UMOV UR21, 0x40000040 ;  /* 0x4000004000157882 */ /* 0x000fe20000000000 */
[----:B------:R-:W-:Y:S01]  /*1bd0*/  UMOV UR23, 0x40000040 ;  /* 0x4000004000177882 */ /* 0x000fe20000000000 */
[----:B------:R-:W-:Y:S01]  /*1be0*/  UIADD3 UR26, UR60, 0x302, URZ ;  /* 0x000003023c1a7890 */ /* 0x000fe2000fffe03f */
[----:B------:R-:W-:Y:S01]  /*1bf0*/  LEA.HI R13, R9, R10, RZ, 0x5 ;  /* 0x0000000a090d7211 */ /* 0x000fe200078f28ff */
[----:B------:R-:W-:Y:S01]  /*1c00*/  UMOV UR25, 0x40000040 ;  /* 0x4000004000197882 */ /* 0x000fe20000000000 */
[----:B------:R-:W-:Y:S01]  /*1c10*/  UMOV UR27, 0x40000040 ;  /* 0x40000040001b7882 */ /* 0x000fe20000000000 */
[----:B------:R-:W-:Y:S01]  /*1c20*/  UIADD3 UR30, UR60, 0x304, URZ ;  /* 0x000003043c1e7890 */ /* 0x000fe2000fffe03f */
[--C-:B------:R-:W-:Y:S01]  /*1c30*/  SHF.R.S32.HI R9, RZ, 0x2, R11.reuse ;  /* 0x00000002ff097819 */ /* 0x100fe2000001140b */
[----:B------:R-:W-:Y:S01]  /*1c40*/  UIADD3 UR8, UR10, 0x2, URZ ;  /* 0x000000020a087890 */ /* 0x000fe2000fffe03f */
[----:B------:R-:W-:Y:S01]  /*1c50*/  SHF.R.S32.HI R20, RZ, 0x1f, R11 ;  /* 0x0000001fff147819 */ /* 0x000fe2000001140b */
[----:B------:R-:W-:Y:S01]  /*1c60*/  UIADD3 UR12, UR10, 0x4, URZ ;  /* 0x000000040a0c7890 */ /* 0x000fe2000fffe03f */
[----:B------:R-:W-:Y:S01]  /*1c70*/  IMAD.IADD R73, R120, 0x1, -R73 ;  /* 0x0000000178497824 */ /* 0x000fe200078e0a49 */
[----:B------:R-:W-:Y:S01]  /*1c80*/  UIADD3 UR16, UR10, 0x6, URZ ;  /* 0x000000060a107890 */ /* 0x000fe2000fffe03f */
[----:B------:R-:W-:Y:S01]  /*1c90*/  SHF.R.S32.HI R13, RZ, 0x5, R13 ;  /* 0x00000005ff0d7819 */ /* 0x000fe2000001140d */
[----:B------:R-:W-:Y:S01]  /*1ca0*/  UIADD3 UR20, UR10, 0x400, URZ ;  /* 0x000004000a147890 */ /* 0x000fe2000fffe03f */
[----:B------:R-:W-:Y:S01]  /*1cb0*/  LEA.HI R20, R20, R9, RZ, 0x3 ;  /* 0x0000000914147211 */ /* 0x000fe200078f18ff */
[----:B------:R-:W-:Y:S01]  /*1cc0*/  UMOV UR4, UR8 ;  /* 0x0000000800047c82 */ /* 0x000fe20008000000 */
[----:B------:R-:W-:Y:S01]  /*1cd0*/  UIADD3 UR24, UR10, 0x402, URZ ;  /* 0x000004020a187890 */ /* 0x000fe2000fffe03f */
[----:B------:R-:W-:Y:S01]  /*1ce0*/  LEA.HI R15, R74, R74, RZ, 0x1 ;  /* 0x0000004a4a0f7211 */ /* 0x000fe200078f08ff */
[----:B------:R-:W-:Y:S01]  /*1cf0*/  UIADD3 UR28, UR10, 0x404, URZ ;  /* 0x000004040a1c7890 */ /* 0x000fe2000fffe03f */
[----:B------:R-:W-:Y:S01]  /*1d00*/  LEA R13, R13, UR38, 0x4 ;  /* 0x000000260d0d7c11 */ /* 0x000fe2000f8e20ff */
[----:B------:R-:W-:Y:S01]  /*1d10*/  UMOV UR29, 0x40000040 ;  /* 0x40000040001d7882 */ /* 0x000fe20000000000 */
[----:B------:R-:W-:Y:S01]  /*1d20*/  UMOV UR31, 0x40000040 ;  /* 0x40000040001f7882 */ /* 0x000fe20000000000 */
[----:B------:R-:W-:Y:S01]  /*1d30*/  UIADD3 UR32, UR10, 0x406, URZ ;  /* 0x000004060a207890 */ /* 0x000fe2000fffe03f */
[----:B------:R-:W-:Y:S01]  /*1d40*/  LOP3.LUT R20, R20, 0xfffffff8, RZ, 0xc0, !PT ;  /* 0xfffffff814147812 */ /* 0x000fe200078ec0ff */
[----:B------:R-:W-:Y:S01]  /*1d50*/  UIADD3 UR34, UR60, 0x306, URZ ;  /* 0x000003063c227890 */ /* 0x000fe2000fffe03f */
[----:B------:R-:W-:Y:S01]  /*1d60*/  LOP3.LUT R15, R15, 0x3fffffe, RZ, 0xc0, !PT ;  /* 0x03fffffe0f0f7812 */ /* 0x000fe200078ec0ff */
[----:B------:R-:W-:Y:S01]  /*1d70*/  UMOV UR33, 0x40000040 ;  /* 0x4000004000217882 */ /* 0x000fe20000000000 */
[----:B------:R-:W-:Y:S01]  /*1d80*/  UMOV UR35, 0x40000040 ;  /* 0x4000004000237882 */ /* 0x000fe20000000000 */
[----:B------:R-:W-:Y:S01]  /*1d90*/  UIADD3 UR36, UR10, 0x800, URZ ;  /* 0x000008000a247890 */ /* 0x000fe2000fffe03f */
[----:B------:R-:W-:Y:S01]  /*1da0*/  LEA.HI R21, R73, R73, RZ, 0x1 ;  /* 0x0000004949157211 */ /* 0x000fe200078f08ff */
[----:B------:R-:W-:Y:S01]  /*1db0*/  UMOV UR37, 0x40000040 ;  /* 0x4000004000257882 */ /* 0x000fe20000000000 */
[----:B------:R-:W-:Y:S01]  /*1dc0*/  UIADD3 UR40, UR10, 0x802, URZ ;  /* 0x000008020a287890 */ /* 0x000fe2000fffe03f */
[----:B------:R-:W-:Y:S01]  /*1dd0*/  IMAD.IADD R15, R74, 0x1, -R15 ;  /* 0x000000014a0f7824 */ /* 0x000fe200078e0a0f */
[----:B------:R-:W-:Y:S01]  /*1de0*/  UMOV UR41, 0x40000040 ;  /* 0x4000004000297882 */ /* 0x000fe20000000000 */
[----:B------:R-:W-:Y:S01]  /*1df0*/  UIADD3 UR44, UR10, 0x804, URZ ;  /* 0x000008040a2c7890 */ /* 0x000fe2000fffe03f */
[----:B------:R-:W-:Y:S01]  /*1e00*/  UMOV UR45, 0x40000040 ;  /* 0x40000040002d7882 */ /* 0x000fe20000000000 */
[----:B------:R-:W-:Y:S01]  /*1e10*/  UIADD3 UR48, UR10, 0x806, URZ ;  /* 0x000008060a307890 */ /* 0x000fe2000fffe03f */
[----:B------:R-:W-:-:S02]  /*1e20*/  UMOV UR49, 0x40000040 ;  /* 0x4000004000317882 */ /* 0x000fc40000000000 */
[----:B------:R-:W-:Y:S01]  /*1e30*/  ULDC UR10, c[0x0][0x288] ;  /* 0x0000a200000a7ab9 */ /* 0x000fe20000000800 */
[----:B------:R-:W-:Y:S02]  /*1e40*/  WARPGROUP.DEPBAR.LE gsb0, 0x0 ;  /* 0x00008000000079c5 */ /* 0x000fe40000010000 */
[----:B------:R-:W-:-:S06]  /*1e50*/  WARPGROUP.ARRIVE ;  /* 0x00000000000079c5 */ /* 0x000fcc0000000000 */
[----:B------:R-:W-:Y:S01]  /*1e60*/  HGMMA.64x96x16.F32.BF16 R24, gdesc[UR4], R24, gsb0 ;  /* 0x01600000041879f0 */ /* 0x000fe20008001818 */
[----:B------:R-:W-:Y:S01]  /*1e70*/  UIADD3 UR6, UR60, 0x600, URZ ;  /* 0x000006003c067890 */ /* 0x000fe2000fffe03f */
[----:B------:R-:W-:Y:S01]  /*1e80*/  UMOV UR4, UR36 ;  /* 0x0000002400047c82 */ /* 0x000fe20008000000 */
[----:B------:R-:W-:Y:S01]  /*1e90*/  UMOV UR5, UR37 ;  /* 0x0000002500057c82 */ /* 0x000fe20008000000 */
[----:B------:R-:W-:Y:S01]  /*1ea0*/  UMOV UR7, 0x40000040 ;  /* 0x4000004000077882 */ /* 0x000fe20000000000 */
[----:B------:R-:W-:Y:S02]  /*1eb0*/  WARPGROUP.DEPBAR.LE gsb0, 0x0 ;  /* 0x00008000000079c5 */ /* 0x000fe40000010000 */
[----:B------:R-:W-:-:S06]  /*1ec0*/  WARPGROUP.ARRIVE ;  /* 0x00000000000079c5 */ /* 0x000fcc0000000000 */
[----:B------:R-:W-:Y:S03]  /*1ed0*/  HGMMA.64x96x16.F32.BF16 R24, gdesc[UR12], R24, gsb0 ;  /* 0x016000000c1879f0 */ /* 0x000fe60008001818 */
        /* <DEDUP_REMOVED lines=39> */
[----:B------:R-:W-:Y:S01]  /*2150*/  ULDC UR5, c[0x0][0x448] ;  /* 0x0001120000057ab9 */ /* 0x000fe20000000800 */
[----:B------:R-:W-:Y:S01]  /*2160*/  ULDC UR4, c[0x0][0x9d8] ;  /* 0x0002760000047ab9 */ /* 0x000fe20000000800 */
[----:B------:R-:W-:Y:S01]  /*2170*/  UISETP.NE.AND UP0, UPT, UR5, 0x1, UPT ;  /* 0x000000010500788c */ /* 0x000fe2000bf05270 */
[----:B------:R-:W-:Y:S02]  /*2180*/  ULDC UR6, c[0x0][0x9dc] ;  /* 0x0002770000067ab9 */ /* 0x000fe40000000800 */
[----:B------:R-:W-:-:S03]  /*2190*/  ULOP3.LUT UR39, URZ, UR6, URZ, 0x33, !UPT ;  /* 0x000000063f277292 */ /* 0x000fc6000f8e333f */
[----:B------:R-:W-:Y:S02]  /*21a0*/  PLOP3.LUT P2, PT, PT, PT, UP0, 0x80, 0x0 ;  /* 0x000000000000781c */ /* 0x000fe40003f4f008 */
[----:B------:R-:W-:-:S03]  /*21b0*/  PLOP3.LUT P3, PT, PT, PT, UP0, 0x80, 0x0 ;  /* 0x000000000000781c */ /* 0x000fc60003f6f008 */
[----:B------:R-:W-:Y:S01]  /*21c0*/  @UP0 ULDC UR5, c[0x0][0x44c] ;  /* 0x0001130000050ab9 */ /* 0x000fe20000000800 */
[----:B------:R-:W-:Y:S02]  /*21d0*/  WARPGROUP.DEPBAR.LE gsb0, 0x0 ;  /* 0x00008000000079c5 */ /* 0x000fe40000010000 */
[----:B------:R-:W-:Y:S01]  /*21e0*/  FMUL.FTZ R4, R24, UR4 ;  /* 0x0000000418047c20 */ /* 0x000fe20008410000 */
[----:B------:R-:W-:Y:S01]  /*21f0*/  IADD3 R24, R13, R9, -R20 ;  /* 0x000000090d187210 */ /* 0x000fe20007ffe814 */
[----:B------:R-:W-:Y:S01]  /*2200*/  FMUL.FTZ R2, R63, UR4 ;  /* 0x000000043f027c20 */ /* 0x000fe20008410000 */
[----:B------:R-:W-:Y:S01]  /*2210*/  LOP3.LUT R20, R21, 0x1ffffffe, RZ, 0xc0, !PT ;  /* 0x1ffffffe15147812 */ /* 0x000fe200078ec0ff */
[----:B------:R-:W-:Y:S02]  /*2220*/  IMAD.U32 R21, RZ, RZ, UR58 ;  /* 0x0000003aff157e24 */ /* 0x000fe4000f8e00ff */
[----:B------:R-:W-:Y:S01]  /*2230*/  FMUL.FTZ R25, R25, UR4 ;  /* 0x0000000419197c20 */ /* 0x000fe20008410000 */
[----:B------:R-:W-:-:S02]  /*2240*/  IMAD R24, R15, 0x40, R24 ;  /* 0x000000400f187824 */ /* 0x000fc400078e0218 */
[----:B01----:R-:W-:Y:S01]  /*2250*/  FMUL.FTZ R0, R26, UR4 ;  /* 0x000000041a007c20 */ /* 0x003fe20008410000 */
[----:B------:R-:W-:Y:S02]  /*2260*/  IMAD.IADD R9, R73, 0x1, -R20 ;  /* 0x0000000149097824 */ /* 0x000fe400078e0a14 */
[----:B------:R-:W-:Y:S01]  /*2270*/  FMUL.FTZ R3, R27, UR4 ;  /* 0x000000041b037c20 */ /* 0x000fe20008410000 */
[----:B------:R-:W-:Y:S01]  /*2280*/  FMUL.FTZ R28, R28, UR4 ;  /* 0x000000041c1c7c20 */ /* 0x000fe20008410000 */
[----:B------:R-:W-:Y:S01]  /*2290*/  FMUL.FTZ R29, R29, UR4 ;  /* 0x000000041d1d7c20 */ /* 0x000fe20008410000 */
[----:B------:R-:W-:Y:S02]  /*22a0*/  IMAD R9, R9, 0x8, R24 ;  /* 0x0000000809097824 */ /* 0x000fe400078e0218 */
[----:B------:R-:W-:Y:S01]  /*22b0*/  FMUL.FTZ R5, R30, UR4 ;  /* 0x000000041e057c20 */ /* 0x000fe20008410000 */
[----:B------:R-:W-:Y:S01]  /*22c0*/  FMUL.FTZ R8, R31, UR4 ;  /* 0x000000041f087c20 */ /* 0x000fe20008410000 */
[----:B------:R-:W-:Y:S01]  /*22d0*/  FMUL.FTZ R32, R32, UR4 ;  /* 0x0000000420207c20 */ /* 0x000fe20008410000 */
[----:B------:R-:W-:Y:S01]  /*22e0*/  @P2 IMAD.HI.U32 R15, R9, UR5, RZ ;  /* 0x00000005090f2c27 */ /* 0x000fe2000f8e00ff */
[----:B------:R-:W-:-:S03]  /*22f0*/  @UP0 ULDC UR5, c[0x0][0x450] ;  /* 0x0001140000050ab9 */ /* 0x000fc60000000800 */
[----:B------:R-:W-:Y:S01]  /*2300*/  FMUL.FTZ R33, R33, UR4 ;  /* 0x0000000421217c20 */ /* 0x000fe20008410000 */
[----:B------:R-:W-:Y:S01]  /*2310*/  FMUL.FTZ R12, R34, UR4 ;  /* 0x00000004220c7c20 */ /* 0x000fe20008410000 */
[----:B------:R-:W-:Y:S01]  /*2320*/  IMAD.MOV.U32 R20, RZ, RZ, R9 ;  /* 0x000000ffff147224 */ /* 0x000fe200078e0009 */
[----:B------:R-:W-:Y:S01]  /*2330*/  @P3 SHF.R.U32.HI R20, RZ, UR5, R15 ;  /* 0x00000005ff143c19 */ /* 0x000fe2000801160f */
[----:B------:R-:W-:Y:S01]  /*2340*/  FMUL.FTZ R14, R35, UR4 ;  /* 0x00000004230e7c20 */ /* 0x000fe20008410000 */
        /* <DEDUP_REMOVED lines=32> */
[----:B------:R-:W-:Y:S01]  /*2550*/  LOP3.LUT R15, R11, 0x7ffffffc, RZ, 0xc0, !PT ;  /* 0x7ffffffc0b0f7812 */ /* 0x000fe200078ec0ff */
[----:B------:R-:W-:Y:S01]  /*2560*/  FMUL.FTZ R69, R69, UR4 ;  /* 0x0000000445457c20 */ /* 0x000fe20008410000 */
[----:B------:R-:W0:Y:S01]  /*2570*/  SHFL.IDX PT, R63, R20, RZ, 0x1c1f ;  /* 0x001c1fff143f7589 */ /* 0x000e2200000e0000 */
[----:B------:R-:W-:Y:S01]  /*2580*/  FMUL.FTZ R70, R70, UR4 ;  /* 0x0000000446467c20 */ /* 0x000fe20008410000 */
[----:B------:R-:W-:Y:S01]  /*2590*/  FMUL.FTZ R71, R71, UR4 ;  /* 0x0000000447477c20 */ /* 0x000fe20008410000 */
[----:B------:R-:W-:Y:S01]  /*25a0*/  @!P1 VIADD R11, R21, 0x30840 ;  /* 0x00030840150b9836 */ /* 0x000fe20000000000 */
[----:B------:R-:W-:Y:S01]  /*25b0*/  ULDC.64 UR4, c[0x0][0x9e0] ;  /* 0x0002780000047ab9 */ /* 0x000fe20000000a00 */
[----:B------:R-:W-:Y:S01]  /*25c0*/  IMAD.MOV.U32 R24, RZ, RZ, -0x60 ;  /* 0xffffffa0ff187424 */ /* 0x000fe200078e00ff */
[----:B------:R-:W-:Y:S01]  /*25d0*/  UISETP.GE.AND UP1, UPT, UR5, 0x1, UPT ;  /* 0x000000010500788c */ /* 0x000fe2000bf26270 */
[----:B------:R-:W-:Y:S01]  /*25e0*/  IMAD.IADD R10, R10, 0x1, -R15 ;  /* 0x000000010a0a7824 */ /* 0x000fe200078e0a0f */
[----:B------:R-:W-:Y:S01]  /*25f0*/  @!P1 PRMT R11, RZ, 0x654, R11 ;  /* 0x00000654ff0b9816 */ /* 0x000fe2000000000b */
[----:B------:R-:W-:Y:S01]  /*2600*/  IMAD R21, R23, R24, 0x61 ;  /* 0x0000006117157424 */ /* 0x000fe200078e0218 */
[----:B------:R1:W2:Y:S02]  /*2610*/  MUFU.TANH R75, R25 ;  /* 0x00000019004b7308 */ /* 0x0002a40000002400 */
[----:B------:R-:W-:Y:S01]  /*2620*/  PLOP3.LUT P2, PT, PT, PT, UP1, 0x40, 0x0 ;  /* 0x000000000000781c */ /* 0x000fe20003f4e818 */
[----:B------:R3:W-:Y:S05]  /*2630*/  @!P1 SYNCS.ARRIVE.TRANS64.RED.A1T0 RZ, [R11+URZ], RZ ;  /* 0x000000ff0bff99a7 */ /* 0x0007ea000810043f */
[----:B------:R-:W4:Y:S01]  /*2640*/  MUFU.TANH R4, R4 ;  /* 0x0000000400047308 */ /* 0x000f220000002400 */
[----:B-1----:R-:W-:-:S02]  /*2650*/  IMAD R25, R10, -0x2, R21 ;  /* 0xfffffffe0a197824 */ /* 0x002fc400078e0215 */
[----:B---3--:R-:W-:-:S03]  /*2660*/  IMAD R11, R23, -0x60, R18 ;  /* 0xffffffa0170b7824 */ /* 0x008fc600078e0212 */
[----:B------:R-:W-:Y:S01]  /*2670*/  IADD3 R24, R25, -UR10, R18 ;  /* 0x8000000a19187c10 */ /* 0x000fe2000fffe012 */
[----:B------:R-:W-:Y:S01]  /*2680*/  VIADD R15, R11, 0x60 ;  /* 0x000000600b0f7836 */ /* 0x000fe20000000000 */
[----:B------:R-:W1:Y:S01]  /*2690*/  MUFU.TANH R0, R0 ;  /* 0x0000000000007308 */ /* 0x000e620000002400 */
[----:B------:R-:W-:Y:S02]  /*26a0*/  IMAD.U32 R11, RZ, RZ, UR39 ;  /* 0x00000027ff0b7e24 */ /* 0x000fe4000f8e00ff */
[----:B------:R-:W-:Y:S02]  /*26b0*/  IMAD R26, R10, -0x2, R15 ;  /* 0xfffffffe0a1a7824 */ /* 0x000fe400078e020f */
[C---:B------:R-:W-:Y:S02]  /*26c0*/  VIADD R27, R24.reuse, UR4 ;  /* 0x00000004181b7c36 */ /* 0x040fe40008000000 */
[----:B------:R-:W-:Y:S01]  /*26d0*/  VIADD R31, R24, UR39 ;  /* 0x00000027181f7c36 */ /* 0x000fe20008000000 */
[----:B------:R-:W3:Y:S01]  /*26e0*/  MUFU.TANH R3, R3 ;  /* 0x0000000300037308 */ /* 0x000ee20000002400 */
[----:B------:R-:W-:Y:S01]  /*26f0*/  VIADD R25, R25, 0xffffffff ;  /* 0xffffffff19197836 */ /* 0x000fe20000000000 */
[----:B0-----:R-:W-:-:S06]  /*2700*/  VIADDMNMX R15, R63, R27, R26, PT ;  /* 0x0000001b3f0f7246 */ /* 0x001fcc000380011a */
[----:B------:R-:W0:Y:S08]  /*2710*/  MUFU.TANH R28, R28 ;  /* 0x0000001c001c7308 */ /* 0x000e300000002400 */
        /* <DEDUP_REMOVED lines=42> */
[----:B------:R5:W0:Y:S02]  /*29c0*/  MUFU.TANH R35, R39 ;  /* 0x0000002700237308 */ /* 0x000a240000002400 */
[----:B-----5:R-:W-:-:S02]  /*29d0*/  VIADD R39, R21, 0xffffffff ;  /* 0xffffffff15277836 */ /* 0x020fc40000000000 */
[----:B------:R-:W-:Y:S01]  /*29e0*/  IMAD.IADD R21, R31, 0x1, R63 ;  /* 0x000000011f157824 */ /* 0x000fe200078e023f */
[----:B-1234-:R-:W-:Y:S06]  /*29f0*/  @P2 BRA `(.L_x_931) ;  /* 0x0000000000542947 */ /* 0x01efec0003800000 */
[----:B------:R-:W-:Y:S01]  /*2a00*/  IADD3 R24, R18, -UR10, R63 ;  /* 0x8000000a12187c10 */ /* 0x000fe2000fffe03f */
[----:B------:R-:W-:Y:S03]  /*2a10*/  BSSY B0, `(.L_x_932) ;  /* 0x0000010000007945 */ /* 0x000fe60003800000 */
[----:B------:R-:W-:-:S13]  /*2a20*/  ISETP.GT.AND P2, PT, R24, -0x1, PT ;  /* 0xffffffff1800780c */ /* 0x000fda0003f44270 */
[----:B------:R-:W-:Y:S05]  /*2a30*/  @P2 BRA `(.L_x_933) ;  /* 0x0000000000202947 */ /* 0x000fea0003800000 */
[----:B------:R-:W-:Y:S01]  /*2a40*/  UISETP.NE.AND UP2, UPT, UR5, 0x1, UPT ;  /* 0x000000010500788c */ /* 0x000fe2000bf45270 */
[----:B------:R-:W-:-:S05]  /*2a50*/  LOP3.LUT R24, RZ, R24, RZ, 0x33, !PT ;  /* 0x00000018ff187212 */ /* 0x000fca00078e33ff */
[----:B------:R-:W-:-:S05]  /*2a60*/  PLOP3.LUT P2, PT, PT, PT, UP2, 0x80, 0x0 ;  /* 0x000000000000781c */ /* 0x000fca0003f4f028 */
[----:B------:R-:W-:-:S08]  /*2a70*/  @UP2 ULDC.64 UR6, c[0x0][0x9e8] ;  /* 0x00027a0000062ab9 */ /* 0x000fd00000000a00 */
[----:B------:R-:W-:-:S05]  /*2a80*/  @P2 IMAD.HI.U32 R63, R24, UR6, RZ ;  /* 0x00000006183f2c27 */ /* 0x000fca000f8e00ff */
[----:B------:R-:W-:-:S04]  /*2a90*/  @P2 SHF.R.U32.HI R24, RZ, UR7, R63 ;  /* 0x00000007ff182c19 */ /* 0x000fc8000801163f */
[----:B------:R-:W-:Y:S01]  /*2aa0*/  LOP3.LUT R24, RZ, R24, RZ, 0x33, !PT ;  /* 0x00000018ff187212 */ /* 0x000fe200078e33ff */
[----:B------:R-:W-:Y:S06]  /*2ab0*/  BRA `(.L_x_934) ;  /* 0x0000000000147947 */ /* 0x000fec0003800000 */
.L_x_933:
[----:B------:R-:W-:-:S06]  /*2ac0*/  UISETP.NE.AND UP2, UPT, UR5, 0x1, UPT ;  /* 0x000000010500788c */ /* 0x000fcc000bf45270 */
[----:B------:R-:W-:-:S05]  /*2ad0*/  PLOP3.LUT P2, PT, PT, PT, UP2, 0x80, 0x0 ;  /* 0x000000000000781c */ /* 0x000fca0003f4f028 */
[----:B------:R-:W-:-:S08]  /*2ae0*/  @UP2 ULDC.64 UR6, c[0x0][0x9e8] ;  /* 0x00027a0000062ab9 */ /* 0x000fd00000000a00 */
[----:B------:R-:W-:-:S05]  /*2af0*/  @P2 IMAD.HI.U32 R63, R24, UR6, RZ ;  /* 0x00000006183f2c27 */ /* 0x000fca000f8e00ff */
[----:B------:R-:W-:-:S07]  /*2b00*/  @P2 SHF.R.U32.HI R24, RZ, UR7, R63 ;  /* 0x00000007ff182c19 */ /* 0x000fce000801163f */
.L_x_934:
[----:B------:R-:W-:Y:S05]  /*2b10*/  BSYNC B0 ;  /* 0x0000000000007941 */ /* 0x000fea0003800000 */
.L_x_932:
[----:B------:R-:W-:-:S05]  /*2b20*/  IMAD R24, R24, UR5, R25 ;  /* 0x0000000518187c24 */ /* 0x000fca000f8e0219 */
[----:B------:R-:W-:Y:S02]  /*2b30*/  VIMNMX R21, R21, R24, !PT ;  /* 0x0000001815157248 */ /* 0x000fe40007fe0100 */
[----:B------:R-:W-:-:S07]  /*2b40*/  VIADDMNMX R15, R24, UR5, R15, PT ;  /* 0x00000005180f7c46 */ /* 0x000fce000b80010f */
.L_x_931:
[C---:B------:R-:W-:Y:S02]  /*2b50*/  ISETP.GE.AND P2, PT, R39.reuse, 0x2, PT ;  /* 0x000000022700780c */ /* 0x040fe40003f46270 */
[----:B------:R-:W-:Y:S02]  /*2b60*/  ISETP.GE.AND P6, PT, R39, 0xa, PT ;  /* 0x0000000a2700780c */ /* 0x000fe40003fc6270 */
[----:B------:R-:W-:Y:S02]  /*2b70*/  ISETP.GT.AND P4, PT, R21, 0x1, !P2 ;  /* 0x000000011500780c */ /* 0x000fe40005784270 */
[----:B------:R-:W-:Y:S02]  /*2b80*/  ISETP.GE.AND P3, PT, R39, 0x9, PT ;  /* 0x000000092700780c */ /* 0x000fe40003f66270 */
[----:B------:R-:W-:Y:S02]  /*2b90*/  ISETP.LT.OR P4, PT, R15, 0x2, P4 ;  /* 0x000000020f00780c */ /* 0x000fe40002781670 */
[----:B------:R-:W-:-:S02]  /*2ba0*/  P2R R63, PR, RZ, 0x40 ;  /* 0x00000040ff3f7803 */ /* 0x000fc40000000000 */
[----:B------:R-:W-:Y:S02]  /*2bb0*/  FSEL R66, R75, -INF , !P4 ;  /* 0xff8000004b427808 */ /* 0x000fe40006000000 */
[C---:B------:R-:W-:Y:S02]  /*2bc0*/  ISETP.GT.AND P4, PT, R21.reuse, 0x9, !P6 ;  /* 0x000000091500780c */ /* 0x040fe40007784270 */
[----:B------:R-:W-:Y:S02]  /*2bd0*/  ISETP.GT.AND P5, PT, R21, 0x8, !P3 ;  /* 0x000000081500780c */ /* 0x000fe40005fa4270 */
[----:B------:R-:W-:Y:S02]  /*2be0*/  ISETP.LT.OR P4, PT, R15, 0xa, P4 ;  /* 0x0000000a0f00780c */ /* 0x000fe40002781670 */
[----:B------:R-:W-:Y:S02]  /*2bf0*/  ISETP.GE.AND P6, PT, R39, 0x11, PT ;  /* 0x000000112700780c */ /* 0x000fe40003fc6270 */
[----:B0-----:R-:W-:-:S02]  /*2c00*/  FSEL R72, R29, -INF , !P4 ;  /* 0xff8000001d487808 */ /* 0x001fc40006000000 */
[----:B------:R-:W-:Y:S02]  /*2c10*/  ISETP.LT.OR P5, PT, R15, 0x9, P5 ;  /* 0x000000090f00780c */ /* 0x000fe40002fa1670 */
[----:B------:R-:W-:Y:S02]  /*2c20*/  ISETP.GT.AND P4, PT, R21, 0x10, !P6 ;  /* 0x000000101500780c */ /* 0x000fe40007784270 */
[----:B------:R-:W-:Y:S02]  /*2c30*/  FSEL R28, R28, -INF , !P5 ;  /* 0xff8000001c1c7808 */ /* 0x000fe40006800000 */
[----:B------:R-:W-:Y:S02]  /*2c40*/  ISETP.LT.OR P4, PT, R15, 0x11, P4 ;  /* 0x000000110f00780c */ /* 0x000fe40002781670 */
[----:B------:R-:W-:Y:S02]  /*2c50*/  ISETP.GE.AND P5, PT, R39, 0x12, PT ;  /* 0x000000122700780c */ /* 0x000fe40003fa6270 */
[----:B------:R-:W-:-:S02]  /*2c60*/  FSEL R32, R32, -INF , !P4 ;  /* 0xff80000020207808 */ /* 0x000fc40006000000 */
[----:B------:R-:W-:Y:S02]  /*2c70*/  ISETP.GT.AND P4, PT, R21, 0x11, !P5 ;  /* 0x000000111500780c */ /* 0x000fe40006f84270 */
[----:B------:R-:W-:Y:S02]  /*2c80*/  P2R R67, PR, RZ, 0x20 ;  /* 0x00000020ff437803 */ /* 0x000fe40000000000 */
[----:B------:R-:W-:Y:S02]  /*2c90*/  ISETP.LT.OR P4, PT, R15, 0x12, P4 ;  /* 0x000000120f00780c */ /* 0x000fe40002781670 */
[----:B------:R-:W-:Y:S02]  /*2ca0*/  ISETP.GE.AND P5, PT, R39, 0x19, PT ;  /* 0x000000192700780c */ /* 0x000fe40003fa6270 */
[----:B------:R-:W-:Y:S02]  /*2cb0*/  FSEL R74, R33, -INF , !P4 ;  /* 0xff800000214a7808 */ /* 0x000fe40006000000 */
[----:B------:R-:W-:-:S02]  /*2cc0*/  ISETP.GT.AND P4, PT, R21, 0x18, !P5 ;  /* 0x000000181500780c */ /* 0x000fc40006f84270 */
[----:B------:R-:W-:Y:S02]  /*2cd0*/  P2R R33, PR, RZ, 0x20 ;  /* 0x00000020ff217803 */ /* 0x000fe40000000000 */
[----:B------:R-:W-:Y:S02]  /*2ce0*/  ISETP.LT.OR P4, PT, R15, 0x19, P4 ;  /* 0x000000190f00780c */ /* 0x000fe40002781670 */
[----:B------:R-:W-:Y:S02]  /*2cf0*/  ISETP.GE.AND P5, PT, R39, 0x1a, PT ;  /* 0x0000001a2700780c */ /* 0x000fe40003fa6270 */
[----:B------:R-:W-:Y:S02]  /*2d00*/  FSEL R36, R36, -INF , !P4 ;  /* 0xff80000024247808 */ /* 0x000fe40006000000 */
[----:B------:R-:W-:Y:S02]  /*2d10*/  ISETP.GT.AND P4, PT, R21, 0x19, !P5 ;  /* 0x000000191500780c */ /* 0x000fe40006f84270 */
[----:B------:R-:W-:-:S02]  /*2d20*/  P2R R71, PR, RZ, 0x20 ;  /* 0x00000020ff477803 */ /* 0x000fc40000000000 */
[----:B------:R-:W-:Y:S02]  /*2d30*/  ISETP.LT.OR P4, PT, R15, 0x1a, P4 ;  /* 0x0000001a0f00780c */ /* 0x000fe40002781670 */
[----:B------:R-:W-:Y:S02]  /*2d40*/  ISETP.GE.AND P5, PT, R39, 0x21, PT ;  /* 0x000000212700780c */ /* 0x000fe40003fa6270 */
[----:B------:R-:W-:Y:S02]  /*2d50*/  FSEL R76, R37, -INF , !P4 ;  /* 0xff800000254c7808 */ /* 0x000fe40006000000 */
[----:B------:R-:W-:Y:S02]  /*2d60*/  ISETP.GT.AND P4, PT, R21, 0x20, !P5 ;  /* 0x000000201500780c */ /* 0x000fe40006f84270 */
[----:B------:R-:W-:Y:S02]  /*2d70*/  P2R R73, PR, RZ, 0x20 ;  /* 0x00000020ff497803 */ /* 0x000fe40000000000 */
[----:B------:R-:W-:-:S02]  /*2d80*/  ISETP.LT.OR P4, PT, R15, 0x21, P4 ;  /* 0x000000210f00780c */ /* 0x000fc40002781670 */
[----:B------:R-:W-:Y:S02]  /*2d90*/  ISETP.GE.AND P5, PT, R39, 0x22, PT ;  /* 0x000000222700780c */ /* 0x000fe40003fa6270 */
[----:B------:R-:W-:Y:S02]  /*2da0*/  FSEL R40, R40, -INF , !P4 ;  /* 0xff80000028287808 */ /* 0x000fe40006000000 */
[----:B------:R-:W-:Y:S02]  /*2db0*/  ISETP.GT.AND P4, PT, R21, 0x21, !P5 ;  /* 0x000000211500780c */ /* 0x000fe40006f84270 */
[----:B------:R-:W-:Y:S02]  /*2dc0*/  P2R R75, PR, RZ, 0x20 ;  /* 0x00000020ff4b7803 */ /* 0x000fe40000000000 */
[----:B------:R-:W-:Y:S02]  /*2dd0*/  ISETP.LT.OR P4, PT, R15, 0x22, P4 ;  /* 0x000000220f00780c */ /* 0x000fe40002781670 */
[----:B------:R-:W-:-:S02]  /*2de0*/  ISETP.GE.AND P5, PT, R39, 0x29, PT ;  /* 0x000000292700780c */ /* 0x000fc40003fa6270 */
[----:B------:R-:W-:Y:S02]  /*2df0*/  FSEL R78, R41, -INF , !P4 ;  /* 0xff800000294e7808 */ /* 0x000fe40006000000 */
[----:B------:R-:W-:Y:S02]  /*2e00*/  ISETP.GT.AND P4, PT, R21, 0x28, !P5 ;  /* 0x000000281500780c */ /* 0x000fe40006f84270 */
[----:B------:R-:W-:Y:S02]  /*2e10*/  P2R R41, PR, RZ, 0x20 ;  /* 0x00000020ff297803 */ /* 0x000fe40000000000 */
        /* <DEDUP_REMOVED lines=51> */
[----:B------:R-:W-:Y:S02]  /*3150*/  P2R R29, PR, RZ, 0x40 ;  /* 0x00000040ff1d7803 */ /* 0x000fe40000000000 */
[----:B------:R-:W-:Y:S02]  /*3160*/  FSEL R64, R64, -INF , !P4 ;  /* 0xff80000040407808 */ /* 0x000fe40006000000 */
[----:B------:R-:W-:-:S04]  /*3170*/  ISETP.GE.AND P4, PT, R39, 0x52, PT ;  /* 0x000000522700780c */ /* 0x000fc80003f86270 */
[----:B------:R-:W-:-:S04]  /*3180*/  ISETP.GT.AND P5, PT, R21, 0x51, !P4 ;  /* 0x000000511500780c */ /* 0x000fc800067a4270 */
[----:B------:R-:W-:-:S04]  /*3190*/  ISETP.LT.OR P5, PT, R15, 0x52, P5 ;  /* 0x000000520f00780c */ /* 0x000fc80002fa1670 */
[----:B------:R-:W-:Y:S02]  /*31a0*/  FSEL R90, R65, -INF , !P5 ;  /* 0xff800000415a7808 */ /* 0x000fe40006800000 */
[----:B------:R-:W-:-:S04]  /*31b0*/  ISETP.GE.AND P5, PT, R39, 0x59, PT ;  /* 0x000000592700780c */ /* 0x000fc80003fa6270 */
[----:B------:R-:W-:-:S04]  /*31c0*/  ISETP.GT.AND P6, PT, R21, 0x58, !P5 ;  /* 0x000000581500780c */ /* 0x000fc80006fc4270 */
[----:B------:R-:W-:-:S04]  /*31d0*/  ISETP.LT.OR P6, PT, R15, 0x59, P6 ;  /* 0x000000590f00780c */ /* 0x000fc800037c1670 */
[----:B------:R-:W-:Y:S02]  /*31e0*/  FSEL R68, R68, -INF , !P6 ;  /* 0xff80000044447808 */ /* 0x000fe40007000000 */
[----:B------:R-:W-:-:S04]  /*31f0*/  ISETP.GE.AND P6, PT, R39, 0x1, PT ;  /* 0x000000012700780c */ /* 0x000fc80003fc6270 */
[----:B------:R-:W-:Y:S02]  /*3200*/  P2R R37, PR, RZ, 0x40 ;  /* 0x00000040ff257803 */ /* 0x000fe40000000000 */
[----:B------:R-:W-:-:S04]  /*3210*/  ISETP.GT.AND P6, PT, R21, RZ, !P6 ;  /* 0x000000ff1500720c */ /* 0x000fc800077c4270 */
[----:B------:R-:W-:-:S04]  /*3220*/  ISETP.LT.OR P6, PT, R15, 0x1, P6 ;  /* 0x000000010f00780c */ /* 0x000fc800037c1670 */
[----:B------:R-:W-:Y:S02]  /*3230*/  FSEL R24, R4, -INF , !P6 ;  /* 0xff80000004187808 */ /* 0x000fe40007000000 */
[----:B------:R-:W-:Y:S01]  /*3240*/  ISETP.GE.AND P6, PT, R39, 0x5a, PT ;  /* 0x0000005a2700780c */ /* 0x000fe20003fc6270 */
[----:B------:R-:W0:Y:S03]  /*3250*/  SHFL.IDX PT, R4, R20, 0x1, 0x1c1f ;  /* 0x003c1f0014047f89 */ /* 0x000e2600000e0000 */
[----:B------:R-:W-:Y:S02]  /*3260*/  P2R R65, PR, RZ, 0x40 ;  /* 0x00000040ff417803 */ /* 0x000fe40000000000 */
[----:B------:R-:W-:-:S04]  /*3270*/  ISETP.GT.AND P6, PT, R21, 0x59, !P6 ;  /* 0x000000591500780c */ /* 0x000fc800077c4270 */
[----:B------:R-:W-:-:S04]  /*3280*/  ISETP.LT.OR P6, PT, R15, 0x5a, P6 ;  /* 0x0000005a0f00780c */ /* 0x000fc800037c1670 */
[----:B------:R-:W-:Y:S02]  /*3290*/  FSEL R92, R69, -INF , !P6 ;  /* 0xff800000455c7808 */ /* 0x000fe40007000000 */
[----:B------:R-:W-:Y:S02]  /*32a0*/  PLOP3.LUT P6, PT, PT, PT, UP1, 0x40, 0x0 ;  /* 0x000000000000781c */ /* 0x000fe40003fce818 */
[----:B0-----:R-:W-:Y:S01]  /*32b0*/  VIADDMNMX R15, R4, R27, R26, PT ;  /* 0x0000001b040f7246 */ /* 0x001fe2000380011a */
[----:B------:R-:W-:-:S10]  /*32c0*/  IMAD.IADD R21, R31, 0x1, R4 ;  /* 0x000000011f157824 */ /* 0x000fd400078e0204 */
[----:B------:R-:W-:Y:S05]  /*32d0*/  @P6 BRA `(.L_x_935) ;  /* 0x00000000005c6947 */ /* 0x000fea0003800000 */
        /* <DEDUP_REMOVED lines=8> */
[----:B------:R-:W-:Y:S01]  /*3360*/  @P6 IMAD.HI.U32 R20, R4, UR6, RZ ;  /* 0x0000000604146c27 */ /* 0x000fe2000f8e00ff */
[----:B------:R-:W-:-:S13]  /*3370*/  PLOP3.LUT P6, PT, PT, PT, UP2, 0x80, 0x0 ;  /* 0x000000000000781c */ /* 0x000fda0003fcf028 */
[----:B------:R-:W-:-:S04]  /*3380*/  @P6 SHF.R.U32.HI R4, RZ, UR7, R20 ;  /* 0x00000007ff046c19 */ /* 0x000fc80008011614 */
[----:B------:R-:W-:Y:S01]  /*3390*/  LOP3.LUT R4, RZ, R4, RZ, 0x33, !PT ;  /* 0x00000004ff047212 */ /* 0x000fe200078e33ff */
[----:B------:R-:W-:Y:S06]  /*33a0*/  BRA `(.L_x_938) ;  /* 0x0000000000187947 */ /* 0x000fec0003800000 */
.L_x_937:
[----:B------:R-:W-:-:S06]  /*33b0*/  UISETP.NE.AND UP2, UPT, UR5, 0x1, UPT ;  /* 0x000000010500788c */ /* 0x000fcc000bf45270 */
[----:B------:R-:W-:-:S05]  /*33c0*/  PLOP3.LUT P6, PT, PT, PT, UP2, 0x80, 0x0 ;  /* 0x000000000000781c */ /* 0x000fca0003fcf028 */
[----:B------:R-:W-:-:S08]  /*33d0*/  @UP2 ULDC.64 UR6, c[0x0][0x9e8] ;  /* 0x00027a0000062ab9 */ /* 0x000fd00000000a00 */
[----:B------:R-:W-:Y:S01]  /*33e0*/  @P6 IMAD.HI.U32 R20, R4, UR6, RZ ;  /* 0x0000000604146c27 */ /* 0x000fe2000f8e00ff */
[----:B------:R-:W-:-:S13]  /*33f0*/  PLOP3.LUT P6, PT, PT, PT, UP2, 0x80, 0x0 ;  /* 0x000000000000781c */ /* 0x000fda0003fcf028 */
[----:B------:R-:W-:-:S07]  /*3400*/  @P6 SHF.R.U32.HI R4, RZ, UR7, R20 ;  /* 0x00000007ff046c19 */ /* 0x000fce0008011614 */
.L_x_938:
[----:B------:R-:W-:Y:S05]  /*3410*/  BSYNC B0 ;  /* 0x0000000000007941 */ /* 0x000fea0003800000 */
.L_x_936:
[----:B------:R-:W-:-:S05]  /*3420*/  IMAD R4, R4, UR5, R25 ;  /* 0x0000000504047c24 */ /* 0x000fca000f8e0219 */
[----:B------:R-:W-:Y:S02]  /*3430*/  VIMNMX R21, R21, R4, !PT ;  /* 0x0000000415157248 */ /* 0x000fe40007fe0100 */
[----:B------:R-:W-:-:S07]  /*3440*/  VIADDMNMX R15, R4, UR5, R15, PT ;  /* 0x00000005040f7c46 */ /* 0x000fce000b80010f */
.L_x_935:
[C---:B------:R-:W-:Y:S01]  /*3450*/  ISETP.GT.AND P2, PT, R21.reuse, 0x1, !P2 ;  /* 0x000000011500780c */ /* 0x040fe20005744270 */
[----:B------:R-:W-:Y:S01]  /*3460*/  ULDC UR6, c[0x0][0x988] ;  /* 0x0002620000067ab9 */ /* 0x000fe20000000800 */
[----:B------:R-:W-:Y:S01]  /*3470*/  ISETP.GT.AND P3, PT, R21, 0x8, !P3 ;  /* 0x000000081500780c */ /* 0x000fe20005f64270 */
[----:B------:R-:W-:Y:S01]  /*3480*/  @UP0 ULDC UR14, c[0x0][0x450] ;  /* 0x00011400000e0ab9 */ /* 0x000fe20000000800 */
[C---:B------:R-:W-:Y:S02]  /*3490*/  ISETP.LT.OR P2, PT, R15.reuse, 0x2, P2 ;  /* 0x000000020f00780c */ /* 0x040fe40001741670 */
[----:B------:R-:W-:Y:S02]  /*34a0*/  ISETP.LT.OR P3, PT, R15, 0x9, P3 ;  /* 0x000000090f00780c */ /* 0x000fe40001f61670 */
[----:B------:R-:W-:Y:S02]  /*34b0*/  FSEL R20, R3, -INF , !P2 ;  /* 0xff80000003147808 */ /* 0x000fe40005000000 */
[----:B------:R-:W-:-:S02]  /*34c0*/  ISETP.NE.AND P2, PT, R63, RZ, PT ;  /* 0x000000ff3f00720c */ /* 0x000fc40003f45270 */
[----:B------:R-:W-:Y:S02]  /*34d0*/  FSEL R25, R5, -INF , !P3 ;  /* 0xff80000005197808 */ /* 0x000fe40005800000 */
[----:B------:R-:W-:Y:S02]  /*34e0*/  ISETP.GT.AND P2, PT, R21, 0x9, !P2 ;  /* 0x000000091500780c */ /* 0x000fe40005744270 */
[----:B------:R-:W-:Y:S02]  /*34f0*/  ISETP.NE.AND P3, PT, R33, RZ, PT ;  /* 0x000000ff2100720c */ /* 0x000fe40003f65270 */
[----:B------:R-:W-:Y:S02]  /*3500*/  ISETP.LT.OR P2, PT, R15, 0xa, P2 ;  /* 0x0000000a0f00780c */ /* 0x000fe40001741670 */
[----:B------:R-:W-:Y:S02]  /*3510*/  ISETP.NE.AND P6, PT, R71, RZ, PT ;  /* 0x000000ff4700720c */ /* 0x000fe40003fc5270 */
[----:B------:R-:W-:-:S02]  /*3520*/  FSEL R27, R8, -INF , !P2 ;  /* 0xff800000081b7808 */ /* 0x000fc40005000000 */
[----:B------:R-:W-:Y:S02]  /*3530*/  ISETP.NE.AND P2, PT, R29, RZ, PT ;  /* 0x000000ff1d00720c */ /* 0x000fe40003f45270 */
[C---:B------:R-:W-:Y:S02]  /*3540*/  ISETP.GT.AND P4, PT, R21.reuse, 0x51, !P4 ;  /* 0x000000511500780c */ /* 0x040fe40006784270 */
[C---:B------:R-:W-:Y:S02]  /*3550*/  ISETP.GT.AND P2, PT, R21.reuse, 0x10, !P2 ;  /* 0x000000101500780c */ /* 0x040fe40005744270 */
[----:B------:R-:W-:Y:S02]  /*3560*/  ISETP.GT.AND P5, PT, R21, 0x58, !P5 ;  /* 0x000000581500780c */ /* 0x000fe40006fa4270 */
[C---:B------:R-:W-:Y:S02]  /*3570*/  ISETP.LT.OR P2, PT, R15.reuse, 0x11, P2 ;  /* 0x000000110f00780c */ /* 0x040fe40001741670 */
[----:B------:R-:W-:-:S02]  /*3580*/  ISETP.LT.OR P4, PT, R15, 0x52, P4 ;  /* 0x000000520f00780c */ /* 0x000fc40002781670 */
[----:B------:R-:W-:Y:S01]  /*3590*/  FSEL R29, R12, -INF , !P2 ;  /* 0xff8000000c1d7808 */ /* 0x000fe20005000000 */
[----:B------:R-:W-:Y:S01]  /*35a0*/  IMAD.U32 R12, RZ, RZ, UR6 ;  /* 0x00000006ff0c7e24 */ /* 0x000fe2000f8e00ff */
[----:B------:R-:W-:Y:S01]  /*35b0*/  ISETP.NE.AND P2, PT, R67, RZ, PT ;  /* 0x000000ff4300720c */ /* 0x000fe20003f45270 */
[----:B------:R-:W-:Y:S01]  /*35c0*/  @UP0 ULDC UR6, c[0x0][0x44c] ;  /* 0x0001130000060ab9 */ /* 0x000fe20000000800 */
[----:B------:R-:W-:Y:S01]  /*35d0*/  ISETP.LT.OR P5, PT, R15, 0x59, P5 ;  /* 0x000000590f00780c */ /* 0x000fe20002fa1670 */
[----:B------:R-:W-:Y:S01]  /*35e0*/  UIMAD.WIDE.U32 UR6, UR38, UR6, URZ ;  /* 0x00000006260672a5 */ /* 0x000fe2000f8e003f */
[----:B------:R-:W-:Y:S02]  /*35f0*/  ISETP.GT.AND P2, PT, R21, 0x11, !P2 ;  /* 0x000000111500780c */ /* 0x000fe40005744270 */
[----:B------:R-:W-:Y:S01]  /*3600*/  R2UR UR11, R22 ;  /* 0x00000000160b72ca */ /* 0x000fe200000e0000 */
[----:B------:R-:W-:Y:S01]  /*3610*/  @UP0 USHF.R.U32.HI UR38, URZ, UR14, UR7 ;  /* 0x0000000e3f260299 */ /* 0x000fe20008011607 */
[----:B------:R-:W-:-:S04]  /*3620*/  ISETP.LT.OR P2, PT, R15, 0x12, P2 ;  /* 0x000000120f00780c */ /* 0x000fc80001741670 */
[----:B------:R-:W-:Y:S02]  /*3630*/  FSEL R31, R14, -INF , !P2 ;  /* 0xff8000000e1f7808 */ /* 0x000fe40005000000 */
[----:B------:R-:W-:Y:S02]  /*3640*/  ISETP.GT.AND P2, PT, R21, 0x18, !P3 ;  /* 0x000000181500780c */ /* 0x000fe40005f44270 */
[----:B------:R-:W-:Y:S02]  /*3650*/  ISETP.NE.AND P3, PT, R83, RZ, PT ;  /* 0x000000ff5300720c */ /* 0x000fe40003f65270 */
[----:B------:R-:W-:Y:S01]  /*3660*/  ISETP.LT.OR P2, PT, R15, 0x19, P2 ;  /* 0x000000190f00780c */ /* 0x000fe20001741670 */
[----:B------:R-:W-:-:S03]  /*3670*/  UIADD3 UR38, UR11, UR38, URZ ;  /* 0x000000260b267290 */ /* 0x000fc6000fffe03f */
[----:B------:R-:W-:Y:S01]  /*3680*/  FSEL R33, R38, -INF , !P2 ;  /* 0xff80000026217808 */ /* 0x000fe20005000000 */
[----:B------:R-:W-:Y:S01]  /*3690*/  UIADD3 UR4, UR38, UR4, URZ ;  /* 0x0000000426047290 */ /* 0x000fe2000fffe03f */
[----:B------:R-:W-:Y:S02]  /*36a0*/  ISETP.GT.AND P2, PT, R21, 0x19, !P6 ;  /* 0x000000191500780c */ /* 0x000fe40007744270 */
[----:B------:R-:W-:Y:S02]  /*36b0*/  ISETP.NE.AND P6, PT, R37, RZ, PT ;  /* 0x000000ff2500720c */ /* 0x000fe40003fc5270 */
[----:B------:R-:W-:-:S04]  /*36c0*/  ISETP.LT.OR P2, PT, R15, 0x1a, P2 ;  /* 0x0000001a0f00780c */ /* 0x000fc80001741670 */
[----:B------:R-:W-:Y:S02]  /*36d0*/  FSEL R35, R35, -INF , !P2 ;  /* 0xff80000023237808 */ /* 0x000fe40005000000 */
[----:B------:R-:W-:-:S04]  /*36e0*/  ISETP.NE.AND P2, PT, R73, RZ, PT ;  /* 0x000000ff4900720c */ /* 0x000fc80003f45270 */
[----:B------:R-:W-:-:S04]  /*36f0*/  ISETP.GT.AND P2, PT, R21, 0x20, !P2 ;  /* 0x000000201500780c */ /* 0x000fc80005744270 */
        /* <DEDUP_REMOVED lines=34> */
[----:B------:R-:W-:Y:S02]  /*3920*/  ISETP.GT.AND P2, PT, R21, 0x41, !P3 ;  /* 0x000000411500780c */ /* 0x000fe40005f44270 */
[----:B------:R-:W-:Y:S02]  /*3930*/  ISETP.NE.AND P3, PT, R61, RZ, PT ;  /* 0x000000ff3d00720c */ /* 0x000fe40003f65270 */
[----:B------:R-:W-:Y:S02]  /*3940*/  ISETP.LT.OR P2, PT, R15, 0x42, P2 ;  /* 0x000000420f00780c */ /* 0x000fe40001741670 */
[----:B------:R-:W-:Y:S02]  /*3950*/  ISETP.GT.AND P3, PT, R21, 0x50, !P3 ;  /* 0x000000501500780c */ /* 0x000fe40005f64270 */
[----:B------:R-:W-:-:S02]  /*3960*/  FSEL R55, R59, -INF , !P2 ;  /* 0xff8000003b377808 */ /* 0x000fc40005000000 */
[----:B------:R-:W-:Y:S02]  /*3970*/  ISETP.GT.AND P2, PT, R21, RZ, !P6 ;  /* 0x000000ff1500720c */ /* 0x000fe40007744270 */
[----:B------:R-:W-:Y:S02]  /*3980*/  ISETP.NE.AND P6, PT, R57, RZ, PT ;  /* 0x000000ff3900720c */ /* 0x000fe40003fc5270 */
[C---:B------:R-:W-:Y:S02]  /*3990*/  ISETP.LT.OR P2, PT, R15.reuse, 0x1, P2 ;  /* 0x000000010f00780c */ /* 0x040fe40001741670 */
[----:B------:R-:W-:Y:S02]  /*39a0*/  ISETP.LT.OR P3, PT, R15, 0x51, P3 ;  /* 0x000000510f00780c */ /* 0x000fe40001f61670 */
[----:B------:R-:W-:Y:S02]  /*39b0*/  FSEL R5, R0, -INF , !P2 ;  /* 0xff80000000057808 */ /* 0x000fe40005000000 */
[----:B------:R-:W-:-:S02]  /*39c0*/  FMNMX.FTZ R0, R24, R66, !PT ;  /* 0x0000004218007209 */ /* 0x000fc40007810000 */
[----:B------:R-:W-:Y:S02]  /*39d0*/  FSEL R13, R13, -INF , !P3 ;  /* 0xff8000000d0d7808 */ /* 0x000fe40005800000 */
[----:B------:R-:W-:Y:S02]  /*39e0*/  FMNMX.FTZ R0, R28, R0, !PT ;  /* 0x000000001c007209 */ /* 0x000fe40007810000 */
[----:B------:R-:W-:Y:S02]  /*39f0*/  FSEL R59, R30, -INF , !P4 ;  /* 0xff8000001e3b7808 */ /* 0x000fe40006000000 */
[----:B------:R-:W-:-:S04]  /*3a00*/  FMNMX.FTZ R0, R72, R0, !PT ;  /* 0x0000000048007209 */ /* 0x000fc80007810000 */
        /* <DEDUP_REMOVED lines=19> */
[----:B------:R-:W-:-:S05]  /*3b40*/  FMNMX.FTZ R0, R92, R0, !PT ;  /* 0x000000005c007209 */ /* 0x000fca0007810000 */
[----:B------:R-:W0:Y:S02]  /*3b50*/  SHFL.BFLY PT, R3, R0, 0x2, 0x1f ;  /* 0x0c401f0000037f89 */ /* 0x000e2400000e0000 */
[----:B0-----:R-:W-:Y:S02]  /*3b60*/  FMNMX.FTZ R3, R0, R3, !PT ;  /* 0x0000000300037209 */ /* 0x001fe40007810000 */
[----:B------:R-:W-:-:S03]  /*3b70*/  FMNMX.FTZ R0, R5, R20, !PT ;  /* 0x0000001405007209 */ /* 0x000fc60007810000 */
[----:B------:R-:W0:Y:S01]  /*3b80*/  SHFL.BFLY PT, R4, R3, 0x1, 0x1f ;  /* 0x0c201f0003047f89 */ /* 0x000e2200000e0000 */
[----:B------:R-:W-:-:S04]  /*3b90*/  FMNMX.FTZ R0, R25, R0, !PT ;  /* 0x0000000019007209 */ /* 0x000fc80007810000 */
[----:B------:R-:W-:-:S04]  /*3ba0*/  FMNMX.FTZ R0, R27, R0, !PT ;  /* 0x000000001b007209 */ /* 0x000fc80007810000 */
[----:B------:R-:W-:-:S04]  /*3bb0*/  FMNMX.FTZ R0, R29, R0, !PT ;  /* 0x000000001d007209 */ /* 0x000fc80007810000 */
[----:B------:R-:W-:-:S04]  /*3bc0*/  FMNMX.FTZ R0, R31, R0, !PT ;  /* 0x000000001f007209 */ /* 0x000fc80007810000 */
[----:B------:R-:W-:-:S04]  /*3bd0*/  FMNMX.FTZ R0, R33, R0, !PT ;  /* 0x0000000021007209 */ /* 0x000fc80007810000 */
[----:B------:R-:W-:Y:S02]  /*3be0*/  FMNMX.FTZ R0, R35, R0, !PT ;  /* 0x0000000023007209 */ /* 0x000fe40007810000 */
[----:B0-----:R-:W-:Y:S02]  /*3bf0*/  FMNMX.FTZ R4, R3, R4, !PT ;  /* 0x0000000403047209 */ /* 0x001fe40007810000 */
[----:B------:R-:W-:Y:S02]  /*3c00*/  FMNMX.FTZ R0, R37, R0, !PT ;  /* 0x0000000025007209 */ /* 0x000fe40007810000 */
[C---:B------:R-:W-:Y:S01]  /*3c10*/  FSETP.NEU.FTZ.AND P2, PT, R4.reuse, -INF , PT ;  /* 0xff8000000400780b */ /* 0x040fe20003f5d000 */
[----:B------:R-:W-:Y:S01]  /*3c20*/  FMUL.FTZ R8, R4, R12 ;  /* 0x0000000c04087220 */ /* 0x000fe20000410000 */
[----:B------:R-:W-:-:S04]  /*3c30*/  FMNMX.FTZ R0, R39, R0, !PT ;  /* 0x0000000027007209 */ /* 0x000fc80007810000 */
[----:B------:R-:W-:Y:S02]  /*3c40*/  FMNMX.FTZ R0, R41, R0, !PT ;  /* 0x0000000029007209 */ /* 0x000fe40007810000 */
[----:B------:R-:W-:Y:S02]  /*3c50*/  FSEL R63, R8, RZ, P2 ;  /* 0x000000ff083f7208 */ /* 0x000fe40001000000 */
[----:B------:R-:W-:Y:S02]  /*3c60*/  FMNMX.FTZ R0, R43, R0, !PT ;  /* 0x000000002b007209 */ /* 0x000fe40007810000 */
[----:B------:R-:W-:Y:S01]  /*3c70*/  ISETP.GT.AND P2, PT, R21, 0x48, !P6 ;  /* 0x000000481500780c */ /* 0x000fe20007744270 */
[--C-:B------:R-:W-:Y:S01]  /*3c80*/  FFMA.FTZ R3, R24, R12, -R63.reuse ;  /* 0x0000000c18037223 */ /* 0x100fe2000001083f */
[----:B------:R-:W-:Y:S01]  /*3c90*/  FMNMX.FTZ R0, R45, R0, !PT ;  /* 0x000000002d007209 */ /* 0x000fe20007810000 */
[--C-:B------:R-:W-:Y:S01]  /*3ca0*/  FFMA.FTZ R8, R66, R12, -R63.reuse ;  /* 0x0000000c42087223 */ /* 0x100fe2000001083f */
[----:B------:R-:W-:Y:S01]  /*3cb0*/  ISETP.LT.OR P2, PT, R15, 0x49, P2 ;  /* 0x000000490f00780c */ /* 0x000fe20001741670 */
[----:B------:R0:W-:Y:S01]  /*3cc0*/  MUFU.EX2 R188, R3 ;  /* 0x0000000300bc7308 */ /* 0x0001e20000000800 */
[----:B------:R-:W-:Y:S01]  /*3cd0*/  FMNMX.FTZ R0, R47, R0, !PT ;  /* 0x000000002f007209 */ /* 0x000fe20007810000 */
[-CC-:B------:R-:W-:Y:S01]  /*3ce0*/  FFMA.FTZ R14, R28, R12.reuse, -R63.reuse ;  /* 0x0000000c1c0e7223 */ /* 0x180fe2000001083f */
[----:B------:R-:W-:Y:S01]  /*3cf0*/  FSEL R57, R62, -INF , !P2 ;  /* 0xff8000003e397808 */ /* 0x000fe20005000000 */
[--C-:B------:R-:W-:Y:S01]  /*3d00*/  FFMA.FTZ R24, R72, R12, -R63.reuse ;  /* 0x0000000c48187223 */ /* 0x100fe2000001083f */
[----:B------:R-:W-:Y:S01]  /*3d10*/  FMNMX.FTZ R0, R49, R0, !PT ;  /* 0x0000000031007209 */ /* 0x000fe20007810000 */
[--C-:B------:R-:W-:Y:S01]  /*3d20*/  FFMA.FTZ R26, R36, R12, -R63.reuse ;  /* 0x0000000c241a7223 */ /* 0x100fe2000001083f */
[----:B------:R-:W-:Y:S01]  /*3d30*/  ISETP.NE.AND P2, PT, R85, RZ, PT ;  /* 0x000000ff5500720c */ /* 0x000fe20003f45270 */
[----:B------:R-:W-:Y:S01]  /*3d40*/  MUFU.EX2 R14, R14 ;  /* 0x0000000e000e7308 */ /* 0x000fe20000000800 */
[----:B------:R-:W-:Y:S01]  /*3d50*/  FMNMX.FTZ R0, R51, R0, !PT ;  /* 0x0000000033007209 */ /* 0x000fe20007810000 */
[-CC-:B0-----:R-:W-:Y:S01]  /*3d60*/  FFMA.FTZ R3, R32, R12.reuse, -R63.reuse ;  /* 0x0000000c20037223 */ /* 0x181fe2000001083f */
[----:B------:R-:W-:Y:S01]  /*3d70*/  ISETP.GT.AND P2, PT, R21, 0x49, !P2 ;  /* 0x000000491500780c */ /* 0x000fe20005744270 */
[--C-:B------:R-:W-:Y:S01]  /*3d80*/  FFMA.FTZ R36, R90, R12, -R63.reuse ;  /* 0x0000000c5a247223 */ /* 0x100fe2000001083f */
[----:B------:R-:W-:Y:S01]  /*3d90*/  FMNMX.FTZ R0, R53, R0, !PT ;  /* 0x0000000035007209 */ /* 0x000fe20007810000 */
[-CC-:B------:R-:W-:Y:S01]  /*3da0*/  FFMA.FTZ R28, R48, R12.reuse, -R63.reuse ;  /* 0x0000000c301c7223 */ /* 0x180fe2000001083f */
[----:B------:R-:W-:Y:S01]  /*3db0*/  ISETP.NE.AND P6, PT, R65, RZ, PT ;  /* 0x000000ff4100720c */ /* 0x000fe20003fc5270 */
[----:B------:R0:W-:Y:S01]  /*3dc0*/  MUFU.EX2 R184, R3 ;  /* 0x0000000300b87308 */ /* 0x0001e20000000800 */
[----:B------:R-:W-:Y:S01]  /*3dd0*/  ISETP.LT.OR P2, PT, R15, 0x4a, P2 ;  /* 0x0000004a0f00780c */ /* 0x000fe20001741670 */
[--C-:B------:R-:W-:Y:S01]  /*3de0*/  FFMA.FTZ R30, R52, R12, -R63.reuse ;  /* 0x0000000c341e7223 */ /* 0x100fe2000001083f */
[----:B------:R-:W-:Y:S01]  /*3df0*/  FMNMX.FTZ R0, R55, R0, !PT ;  /* 0x0000000037007209 */ /* 0x000fe20007810000 */
[----:B------:R-:W-:Y:S01]  /*3e00*/  FFMA.FTZ R32, R84, R12, -R63 ;  /* 0x0000000c54207223 */ /* 0x000fe2000001083f */
[----:B------:R-:W-:-:S02]  /*3e10*/  ISETP.GT.AND P6, PT, R21, 0x59, !P6 ;  /* 0x000000591500780c */ /* 0x000fc400077c4270 */
[----:B------:R-:W-:Y:S01]  /*3e20*/  FSEL R21, R2, -INF , !P2 ;  /* 0xff80000002157808 */ /* 0x000fe20005000000 */
[--C-:B------:R-:W-:Y:S01]  /*3e30*/  FFMA.FTZ R2, R40, R12, -R63.reuse ;  /* 0x0000000c28027223 */ /* 0x100fe2000001083f */
[----:B------:R-:W-:Y:S01]  /*3e40*/  FMNMX.FTZ R0, R57, R0, !PT ;  /* 0x0000000039007209 */ /* 0x000fe20007810000 */
[----:B0-----:R-:W-:Y:S01]  /*3e50*/  FFMA.FTZ R3, R76, R12, -R63 ;  /* 0x0000000c4c037223 */ /* 0x001fe2000001083f */
[----:B------:R-:W-:Y:S01]  /*3e60*/  ISETP.LT.OR P6, PT, R15, 0x5a, P6 ;  /* 0x0000005a0f00780c */ /* 0x000fe200037c1670 */
[----:B------:R0:W-:Y:S01]  /*3e70*/  MUFU.EX2 R180, R2 ;  /* 0x0000000200b47308 */ /* 0x0001e20000000800 */
[----:B------:R-:W-:Y:S02]  /*3e80*/  FMNMX.FTZ R0, R21, R0, !PT ;  /* 0x0000000015007209 */ /* 0x000fe40007810000 */
[----:B------:R-:W-:Y:S02]  /*3e90*/  FSEL R15, R70, -INF , !P5 ;  /* 0xff800000460f7808 */ /* 0x000fe40006800000 */
[----:B------:R-:W-:-:S02]  /*3ea0*/  FMNMX.FTZ R0, R13, R0, !PT ;  /* 0x000000000d007209 */ /* 0x000fc40007810000 */
[----:B------:R-:W-:Y:S01]  /*3eb0*/  FSEL R61, R34, -INF , !P6 ;  /* 0xff800000223d7808 */ /* 0x000fe20007000000 */
[----:B------:R1:W-:Y:S01]  /*3ec0*/  MUFU.EX2 R71, R3 ;  /* 0x0000000300477308 */ /* 0x0003e20000000800 */
[----:B------:R-:W-:Y:S01]  /*3ed0*/  FMNMX.FTZ R0, R59, R0, !PT ;  /* 0x000000003b007209 */ /* 0x000fe20007810000 */
[-CC-:B0-----:R-:W-:Y:S01]  /*3ee0*/  FFMA.FTZ R2, R44, R12.reuse, -R63.reuse ;  /* 0x0000000c2c027223 */ /* 0x181fe2000001083f */
[----:B------:R-:W-:Y:S02]  /*3ef0*/  FFMA.FTZ R34, R56, R12, -R63 ;  /* 0x0000000c38227223 */ /* 0x000fe4000001083f */
[----:B------:R-:W-:-:S03]  /*3f00*/  FMNMX.FTZ R0, R15, R0, !PT ;  /* 0x000000000f007209 */ /* 0x000fc60007810000 */
[----:B------:R-:W-:Y:S01]  /*3f10*/  MUFU.EX2 R182, R2 ;  /* 0x0000000200b67308 */ /* 0x000fe20000000800 */
[----:B------:R-:W-:-:S05]  /*3f20*/  FMNMX.FTZ R0, R61, R0, !PT ;  /* 0x000000003d007209 */ /* 0x000fca0007810000 */
[----:B-1----:R-:W0:Y:S02]  /*3f30*/  SHFL.BFLY PT, R3, R0, 0x2, 0x1f ;  /* 0x0c401f0000037f89 */ /* 0x002e2400000e0000 */
[----:B------:R1:W-:Y:S08]  /*3f40*/  MUFU.EX2 R65, R8 ;  /* 0x0000000800417308 */ /* 0x0003f00000000800 */
[----:B------:R2:W3:Y:S01]  /*3f50*/  MUFU.EX2 R67, R24 ;  /* 0x0000001800437308 */ /* 0x0004e20000000800 */
[----:B-1----:R-:W-:-:S07]  /*3f60*/  FFMA.FTZ R8, R74, R12, -R63 ;  /* 0x0000000c4a087223 */ /* 0x002fce000001083f */
[----:B------:R1:W4:Y:S01]  /*3f70*/  MUFU.EX2 R69, R8 ;  /* 0x0000000800457308 */ /* 0x0003220000000800 */
[-CC-:B--2---:R-:W-:Y:S01]  /*3f80*/  FFMA.FTZ R24, R80, R12.reuse, -R63.reuse ;  /* 0x0000000c50187223 */ /* 0x184fe2000001083f */
[----:B0-----:R-:W-:Y:S01]  /*3f90*/  FMNMX.FTZ R2, R0, R3, !PT ;  /* 0x0000000300027209 */ /* 0x001fe20007810000 */
[----:B------:R-:W-:-:S05]  /*3fa0*/  FFMA.FTZ R0, R86, R12, -R63 ;  /* 0x0000000c56007223 */ /* 0x000fca000001083f */
[----:B------:R0:W-:Y:S01]  /*3fb0*/  MUFU.EX2 R75, R24 ;  /* 0x00000018004b7308 */ /* 0x0001e20000000800 */
[--C-:B-1----:R-:W-:Y:S01]  /*3fc0*/  FFMA.FTZ R8, R78, R12, -R63.reuse ;  /* 0x0000000c4e087223 */ /* 0x102fe2000001083f */
[----:B---3--:R-:W-:Y:S01]  /*3fd0*/  F2FP.BF16.F32.PACK_AB R190, R67, R14 ;  /* 0x0000000e43be723e */ /* 0x008fe200000010ff */
[----:B------:R-:W1:Y:S05]  /*3fe0*/  SHFL.BFLY PT, R3, R2, 0x1, 0x1f ;  /* 0x0c201f0002037f89 */ /* 0x000e6a00000e0000 */
[----:B------:R2:W-:Y:S01]  /*3ff0*/  MUFU.EX2 R81, R0 ;  /* 0x0000000000517308 */ /* 0x0005e20000000800 */
[----:B0-----:R-:W-:-:S07]  /*4000*/  FFMA.FTZ R24, R88, R12, -R63 ;  /* 0x0000000c58187223 */ /* 0x001fce000001083f */
[----:B------:R-:W-:Y:S08]  /*4010*/  MUFU.EX2 R83, R24 ;  /* 0x0000001800537308 */ /* 0x000ff00000000800 */
[----:B------:R-:W0:Y:S01]  /*4020*/  MUFU.EX2 R26, R26 ;  /* 0x0000001a001a7308 */ /* 0x000e220000000800 */
[----:B-1----:R-:W-:Y:S01]  /*4030*/  FMNMX.FTZ R3, R2, R3, !PT ;  /* 0x0000000302037209 */ /* 0x002fe20007810000 */
[----:B------:R-:W-:-:S03]  /*4040*/  FFMA.FTZ R2, R68, R12, -R63 ;  /* 0x0000000c44027223 */ /* 0x000fc6000001083f */
[C---:B------:R-:W-:Y:S01]  /*4050*/  FSETP.NEU.FTZ.AND P2, PT, R3.reuse, -INF , PT ;  /* 0xff8000000300780b */ /* 0x040fe20003f5d000 */
[----:B--2---:R-:W-:Y:S02]  /*4060*/  FMUL.FTZ R0, R3, R12 ;  /* 0x0000000c03007220 */ /* 0x004fe40000410000 */
[----:B------:R1:W-:Y:S03]  /*4070*/  MUFU.EX2 R73, R8 ;  /* 0x0000000800497308 */ /* 0x0003e60000000800 */
[----:B------:R-:W-:Y:S02]  /*4080*/  FSEL R0, R0, RZ, P2 ;  /* 0x000000ff00007208 */ /* 0x000fe40001000000 */
[----:B------:R-:W-:-:S03]  /*4090*/  PLOP3.LUT P2, PT, PT, PT, UP1, 0x40, 0x0 ;  /* 0x000000000000781c */ /* 0x000fc60003f4e818 */
        /* <DEDUP_REMOVED lines=8> */
[----:B------:R2:W-:Y:S01]  /*4120*/  MUFU.EX2 R24, R27 ;  /* 0x0000001b00187308 */ /* 0x0005e20000000800 */
[-C--:B-1----:R-:W-:Y:S01]  /*4130*/  FFMA.FTZ R8, R82, R12.reuse, -R63 ;  /* 0x0000000c52087223 */ /* 0x082fe2000001083f */
[-CC-:B------:R-:W-:Y:S01]  /*4140*/  FFMA.FTZ R35, R35, R12.reuse, -R0.reuse ;  /* 0x0000000c23237223 */ /* 0x180fe20000010800 */
[-CC-:B------:R-:W-:Y:S01]  /*4150*/  FFMA.FTZ R37, R37, R12.reuse, -R0.reuse ;  /* 0x0000000c25257223 */ /* 0x180fe20000010800 */
[-CC-:B------:R-:W-:Y:S01]  /*4160*/  FFMA.FTZ R39, R39, R12.reuse, -R0.reuse ;  /* 0x0000000c27277223 */ /* 0x180fe20000010800 */
[-CC-:B------:R-:W-:Y:S01]  /*4170*/  FFMA.FTZ R41, R41, R12.reuse, -R0.reuse ;  /* 0x0000000c29297223 */ /* 0x180fe20000010800 */
[-CC-:B------:R-:W-:Y:S01]  /*4180*/  FFMA.FTZ R43, R43, R12.reuse, -R0.reuse ;  /* 0x0000000c2b2b7223 */ /* 0x180fe20000010800 */
[-CC-:B------:R-:W-:Y:S01]  /*4190*/  FFMA.FTZ R45, R45, R12.reuse, -R0.reuse ;  /* 0x0000000c2d2d7223 */ /* 0x180fe20000010800 */
[----:B------:R-:W-:Y:S01]  /*41a0*/  MUFU.EX2 R5, R5 ;  /* 0x0000000500057308 */ /* 0x000fe20000000800 */
[----:B--2---:R-:W-:Y:S01]  /*41b0*/  FADD.FTZ R27, R188, R65 ;  /* 0x00000041bc1b7221 */ /* 0x004fe20000010000 */
[-CC-:B------:R-:W-:Y:S01]  /*41c0*/  FFMA.FTZ R47, R47, R12.reuse, -R0.reuse ;  /* 0x0000000c2f2f7223 */ /* 0x180fe20000010800 */
[-CC-:B------:R-:W-:Y:S01]  /*41d0*/  FFMA.FTZ R49, R49, R12.reuse, -R0.reuse ;  /* 0x0000000c31317223 */ /* 0x180fe20000010800 */
[-CC-:B------:R-:W-:Y:S01]  /*41e0*/  FFMA.FTZ R51, R51, R12.reuse, -R0.reuse ;  /* 0x0000000c33337223 */ /* 0x180fe20000010800 */
[----:B------:R-:W-:Y:S01]  /*41f0*/  FADD.FTZ R44, R14, R27 ;  /* 0x0000001b0e2c7221 */ /* 0x000fe20000010000 */
[-CC-:B------:R-:W-:Y:S01]  /*4200*/  FFMA.FTZ R53, R53, R12.reuse, -R0.reuse ;  /* 0x0000000c35357223 */ /* 0x180fe20000010800 */
[-C--:B------:R-:W-:Y:S01]  /*4210*/  FFMA.FTZ R55, R55, R12.reuse, -R0 ;  /* 0x0000000c37377223 */ /* 0x080fe20000010800 */
[----:B------:R-:W1:Y:S01]  /*4220*/  MUFU.EX2 R20, R20 ;  /* 0x0000001400147308 */ /* 0x000e620000000800 */
[----:B------:R-:W-:Y:S01]  /*4230*/  FADD.FTZ R27, R67, R44 ;  /* 0x0000002c431b7221 */ /* 0x000fe20000010000 */
[-CC-:B------:R-:W-:Y:S01]  /*4240*/  FFMA.FTZ R57, R57, R12.reuse, -R0.reuse ;  /* 0x0000000c39397223 */ /* 0x180fe20000010800 */
[-CC-:B------:R-:W-:Y:S01]  /*4250*/  FFMA.FTZ R21, R21, R12.reuse, -R0.reuse ;  /* 0x0000000c15157223 */ /* 0x180fe20000010800 */
[-CC-:B------:R-:W-:Y:S01]  /*4260*/  FFMA.FTZ R13, R13, R12.reuse, -R0.reuse ;  /* 0x0000000c0d0d7223 */ /* 0x180fe20000010800 */
[----:B------:R-:W-:Y:S01]  /*4270*/  FADD.FTZ R44, R184, R27 ;  /* 0x0000001bb82c7221 */ /* 0x000fe20000010000 */
[-CC-:B------:R-:W-:Y:S01]  /*4280*/  FFMA.FTZ R59, R59, R12.reuse, -R0.reuse ;  /* 0x0000000c3b3b7223 */ /* 0x180fe20000010800 */
[-C--:B------:R-:W-:Y:S01]  /*4290*/  FFMA.FTZ R15, R15, R12.reuse, -R0 ;  /* 0x0000000c0f0f7223 */ /* 0x080fe20000010800 */
[----:B------:R-:W2:Y:S01]  /*42a0*/  MUFU.EX2 R25, R25 ;  /* 0x0000001900197308 */ /* 0x000ea20000000800 */
[----:B----4-:R-:W-:Y:S01]  /*42b0*/  FADD.FTZ R27, R69, R44 ;  /* 0x0000002c451b7221 */ /* 0x010fe20000010000 */
[----:B------:R-:W-:Y:S01]  /*42c0*/  FFMA.FTZ R61, R61, R12, -R0 ;  /* 0x0000000c3d3d7223 */ /* 0x000fe20000010800 */
[----:B0-----:R-:W-:-:S02]  /*42d0*/  F2FP.BF16.F32.PACK_AB R186, R71, R26 ;  /* 0x0000001a47ba723e */ /* 0x001fc400000010ff */
[----:B------:R-:W-:Y:S01]  /*42e0*/  FADD.FTZ R46, R26, R27 ;  /* 0x0000001b1a2e7221 */ /* 0x000fe20000010000 */
[----:B------:R-:W-:Y:S02]  /*42f0*/  F2FP.BF16.F32.PACK_AB R188, R65, R188 ;  /* 0x000000bc41bc723e */ /* 0x000fe400000010ff */
[----:B------:R-:W0:Y:S01]  /*4300*/  MUFU.EX2 R29, R29 ;  /* 0x0000001d001d7308 */ /* 0x000e220000000800 */
[----:B------:R-:W-:Y:S01]  /*4310*/  FADD.FTZ R27, R71, R46 ;  /* 0x0000002e471b7221 */ /* 0x000fe20000010000 */
[----:B-1----:R-:W-:Y:S01]  /*4320*/  FADD.FTZ R46, R5, R20 ;  /* 0x00000014052e7221 */ /* 0x002fe20000010000 */
[----:B------:R-:W-:Y:S02]  /*4330*/  F2FP.BF16.F32.PACK_AB R189, R20, R5 ;  /* 0x0000000514bd723e */ /* 0x000fe400000010ff */
[----:B------:R-:W-:Y:S01]  /*4340*/  FADD.FTZ R48, R180, R27 ;  /* 0x0000001bb4307221 */ /* 0x000fe20000010000 */
[----:B------:R-:W-:Y:S02]  /*4350*/  F2FP.BF16.F32.PACK_AB R184, R69, R184 ;  /* 0x000000b845b8723e */ /* 0x000fe400000010ff */
[----:B------:R1:W3:Y:S01]  /*4360*/  MUFU.EX2 R36, R31 ;  /* 0x0000001f00247308 */ /* 0x0002e20000000800 */
[----:B--2---:R-:W-:Y:S01]  /*4370*/  FADD.FTZ R27, R25, R46 ;  /* 0x0000002e191b7221 */ /* 0x004fe20000010000 */
[----:B------:R-:W-:-:S02]  /*4380*/  F2FP.BF16.F32.PACK_AB R180, R73, R180 ;  /* 0x000000b449b4723e */ /* 0x000fc400000010ff */
[C---:B------:R-:W-:Y:S01]  /*4390*/  F2FP.BF16.F32.PACK_AB R191, R24.reuse, R25 ;  /* 0x0000001918bf723e */ /* 0x040fe200000010ff */
[----:B------:R-:W-:-:S03]  /*43a0*/  FADD.FTZ R46, R24, R27 ;  /* 0x0000001b182e7221 */ /* 0x000fc60000010000 */
[----:B------:R-:W2:Y:S01]  /*43b0*/  MUFU.EX2 R28, R28 ;  /* 0x0000001c001c7308 */ /* 0x000ea20000000800 */
[----:B-1----:R-:W-:Y:S01]  /*43c0*/  FADD.FTZ R31, R73, R48 ;  /* 0x00000030491f7221 */ /* 0x002fe20000010000 */
[----:B0-----:R-:W-:-:S03]  /*43d0*/  FADD.FTZ R27, R29, R46 ;  /* 0x0000002e1d1b7221 */ /* 0x001fc60000010000 */
[----:B------:R-:W-:Y:S01]  /*43e0*/  FADD.FTZ R48, R182, R31 ;  /* 0x0000001fb6307221 */ /* 0x000fe20000010000 */
[C---:B------:R-:W-:Y:S02]  /*43f0*/  F2FP.BF16.F32.PACK_AB R182, R75.reuse, R182 ;  /* 0x000000b64bb6723e */ /* 0x040fe400000010ff */
[----:B------:R-:W0:Y:S01]  /*4400*/  MUFU.EX2 R33, R33 ;  /* 0x0000002100217308 */ /* 0x000e220000000800 */
[----:B------:R-:W-:Y:S01]  /*4410*/  FADD.FTZ R31, R75, R48 ;  /* 0x000000304b1f7221 */ /* 0x000fe20000010000 */
[C---:B---3--:R-:W-:Y:S01]  /*4420*/  FADD.FTZ R46, R36.reuse, R27 ;  /* 0x0000001b242e7221 */ /* 0x048fe20000010000 */
[----:B------:R-:W-:-:S05]  /*4430*/  F2FP.BF16.F32.PACK_AB R185, R36, R29 ;  /* 0x0000001d24b9723e */ /* 0x000fca00000010ff */
[----:B------:R1:W3:Y:S01]  /*4440*/  MUFU.EX2 R77, R8 ;  /* 0x00000008004d7308 */ /* 0x0002e20000000800 */
[----:B--2---:R-:W-:-:S07]  /*4450*/  FADD.FTZ R48, R28, R31 ;  /* 0x0000001f1c307221 */ /* 0x004fce0000010000 */
[----:B------:R-:W2:Y:S01]  /*4460*/  MUFU.EX2 R38, R35 ;  /* 0x0000002300267308 */ /* 0x000ea20000000800 */
[----:B-1----:R-:W-:Y:S01]  /*4470*/  FFMA.FTZ R8, R60, R12, -R63 ;  /* 0x0000000c3c087223 */ /* 0x002fe2000001083f */
[----:B0-----:R-:W-:-:S06]  /*4480*/  FADD.FTZ R27, R33, R46 ;  /* 0x0000002e211b7221 */ /* 0x001fcc0000010000 */
[----:B------:R-:W0:Y:S01]  /*4490*/  MUFU.EX2 R30, R30 ;  /* 0x0000001e001e7308 */ /* 0x000e220000000800 */
[C---:B---3--:R-:W-:Y:S01]  /*44a0*/  FADD.FTZ R31, R77.reuse, R48 ;  /* 0x000000304d1f7221 */ /* 0x048fe20000010000 */
[----:B------:R-:W-:-:S06]  /*44b0*/  F2FP.BF16.F32.PACK_AB R176, R77, R28 ;  /* 0x0000001c4db0723e */ /* 0x000fcc00000010ff */
[----:B------:R-:W1:Y:S01]  /*44c0*/  MUFU.EX2 R37, R37 ;  /* 0x0000002500257308 */ /* 0x000e620000000800 */
[C---:B--2---:R-:W-:Y:S01]  /*44d0*/  FADD.FTZ R48, R38.reuse, R27 ;  /* 0x0000001b26307221 */ /* 0x044fe20000010000 */
[----:B------:R-:W-:-:S06]  /*44e0*/  F2FP.BF16.F32.PACK_AB R187, R38, R33 ;  /* 0x0000002126bb723e */ /* 0x000fcc00000010ff */
[----:B------:R2:W3:Y:S01]  /*44f0*/  MUFU.EX2 R79, R32 ;  /* 0x00000020004f7308 */ /* 0x0004e20000000800 */
[----:B0-----:R-:W-:-:S07]  /*4500*/  FADD.FTZ R50, R30, R31 ;  /* 0x0000001f1e327221 */ /* 0x001fce0000010000 */
[----:B------:R-:W0:Y:S01]  /*4510*/  MUFU.EX2 R40, R39 ;  /* 0x0000002700287308 */ /* 0x000e220000000800 */
[-CC-:B--2---:R-:W-:Y:S01]  /*4520*/  FFMA.FTZ R32, R64, R12.reuse, -R63.reuse ;  /* 0x0000000c40207223 */ /* 0x184fe2000001083f */
[----:B-1----:R-:W-:Y:S01]  /*4530*/  FADD.FTZ R27, R37, R48 ;  /* 0x00000030251b7221 */ /* 0x002fe20000010000 */
[----:B------:R-:W-:-:S05]  /*4540*/  FFMA.FTZ R63, R92, R12, -R63 ;  /* 0x0000000c5c3f7223 */ /* 0x000fca000001083f */
[----:B------:R-:W1:Y:S01]  /*4550*/  MUFU.EX2 R34, R34 ;  /* 0x0000002200227308 */ /* 0x000e620000000800 */
[C---:B---3--:R-:W-:Y:S01]  /*4560*/  FADD.FTZ R31, R79.reuse, R50 ;  /* 0x000000324f1f7221 */ /* 0x048fe20000010000 */
[----:B------:R-:W-:-:S06]  /*4570*/  F2FP.BF16.F32.PACK_AB R178, R79, R30 ;  /* 0x0000001e4fb2723e */ /* 0x000fcc00000010ff */
[----:B------:R-:W2:Y:S01]  /*4580*/  MUFU.EX2 R41, R41 ;  /* 0x0000002900297308 */ /* 0x000ea20000000800 */
[C---:B0-----:R-:W-:Y:S01]  /*4590*/  FADD.FTZ R0, R40.reuse, R27 ;  /* 0x0000001b28007221 */ /* 0x041fe20000010000 */
[----:B------:R-:W-:-:S06]  /*45a0*/  F2FP.BF16.F32.PACK_AB R181, R40, R37 ;  /* 0x0000002528b5723e */ /* 0x000fcc00000010ff */
[----:B------:R-:W0:Y:S01]  /*45b0*/  MUFU.EX2 R42, R43 ;  /* 0x0000002b002a7308 */ /* 0x000e220000000800 */
[----:B-1----:R-:W-:Y:S01]  /*45c0*/  FADD.FTZ R48, R34, R31 ;  /* 0x0000001f22307221 */ /* 0x002fe20000010000 */
[----:B------:R-:W-:-:S03]  /*45d0*/  F2FP.BF16.F32.PACK_AB R172, R81, R34 ;  /* 0x0000002251ac723e */ /* 0x000fc600000010ff */
[----:B------:R-:W-:-:S03]  /*45e0*/  FADD.FTZ R31, R81, R48 ;  /* 0x00000030511f7221 */ /* 0x000fc60000010000 */
[----:B------:R-:W1:Y:S01]  /*45f0*/  MUFU.EX2 R8, R8 ;  /* 0x0000000800087308 */ /* 0x000e620000000800 */
[----:B--2---:R-:W-:-:S07]  /*4600*/  FADD.FTZ R27, R41, R0 ;  /* 0x00000000291b7221 */ /* 0x004fce0000010000 */
        /* <DEDUP_REMOVED lines=9> */
[----:B------:R-:W-:Y:S01]  /*46a0*/  MUFU.EX2 R49, R49 ;  /* 0x0000003100317308 */ /* 0x000fe20000000800 */
[C---:B0-----:R-:W-:Y:S01]  /*46b0*/  FADD.FTZ R14, R44.reuse, R27 ;  /* 0x0000001b2c0e7221 */ /* 0x041fe20000010000 */
[----:B------:R-:W-:-:S06]  /*46c0*/  F2FP.BF16.F32.PACK_AB R177, R44, R45 ;  /* 0x0000002d2cb1723e */ /* 0x000fcc00000010ff */
[----:B------:R-:W0:Y:S01]  /*46d0*/  MUFU.EX2 R22, R51 ;  /* 0x0000003300167308 */ /* 0x000e220000000800 */
[----:B-1----:R-:W-:Y:S01]  /*46e0*/  FADD.FTZ R26, R32, R31 ;  /* 0x0000001f201a7221 */ /* 0x002fe20000010000 */
[----:B------:R-:W-:-:S03]  /*46f0*/  F2FP.BF16.F32.PACK_AB R168, R85, R32 ;  /* 0x0000002055a8723e */ /* 0x000fc600000010ff */
[----:B------:R-:W-:-:S03]  /*4700*/  FADD.FTZ R27, R85, R26 ;  /* 0x0000001a551b7221 */ /* 0x000fc60000010000 */
[----:B------:R-:W-:Y:S08]  /*4710*/  MUFU.EX2 R53, R53 ;  /* 0x0000003500357308 */ /* 0x000ff00000000800 */
[----:B------:R-:W1:Y:S01]  /*4720*/  MUFU.EX2 R2, R2 ;  /* 0x0000000200027308 */ /* 0x000e620000000800 */
[----:B0-----:R-:W-:-:S07]  /*4730*/  F2FP.BF16.F32.PACK_AB R179, R22, R49 ;  /* 0x0000003116b3723e */ /* 0x001fce00000010ff */
[----:B------:R-:W0:Y:S08]  /*4740*/  MUFU.EX2 R63, R63 ;  /* 0x0000003f003f7308 */ /* 0x000e300000000800 */
[----:B------:R-:W2:Y:S01]  /*4750*/  MUFU.EX2 R46, R55 ;  /* 0x00000037002e7308 */ /* 0x000ea20000000800 */
[----:B-1----:R-:W-:-:S07]  /*4760*/  FADD.FTZ R8, R2, R27 ;  /* 0x0000001b02087221 */ /* 0x002fce0000010000 */
[----:B------:R-:W-:Y:S01]  /*4770*/  MUFU.EX2 R57, R57 ;  /* 0x0000003900397308 */ /* 0x000fe20000000800 */
[C---:B0-----:R-:W-:Y:S01]  /*4780*/  F2FP.BF16.F32.PACK_AB R170, R63.reuse, R2 ;  /* 0x000000023faa723e */ /* 0x041fe200000010ff */
[----:B------:R-:W-:-:S06]  /*4790*/  FADD.FTZ R8, R63, R8 ;  /* 0x000000083f087221 */ /* 0x000fcc0000010000 */
[----:B------:R0:W1:Y:S01]  /*47a0*/  MUFU.EX2 R0, R21 ;  /* 0x0000001500007308 */ /* 0x0000620000000800 */
[----:B--2---:R-:W-:-:S07]  /*47b0*/  F2FP.BF16.F32.PACK_AB R173, R46, R53 ;  /* 0x000000352ead723e */ /* 0x004fce00000010ff */
[----:B------:R-:W2:Y:S01]  /*47c0*/  MUFU.EX2 R13, R13 ;  /* 0x0000000d000d7308 */ /* 0x000ea20000000800 */
[----:B0-----:R-:W-:-:S04]  /*47d0*/  FADD.FTZ R21, R49, R14 ;  /* 0x0000000e31157221 */ /* 0x001fc80000010000 */
[----:B------:R-:W-:-:S03]  /*47e0*/  FADD.FTZ R26, R22, R21 ;  /* 0x00000015161a7221 */ /* 0x000fc60000010000 */
[----:B------:R-:W0:Y:S01]  /*47f0*/  MUFU.EX2 R14, R59 ;  /* 0x0000003b000e7308 */ /* 0x000e220000000800 */
[----:B------:R-:W-:Y:S01]  /*4800*/  FADD.FTZ R21, R53, R26 ;  /* 0x0000001a35157221 */ /* 0x000fe20000010000 */
[----:B-1----:R-:W-:-:S03]  /*4810*/  F2FP.BF16.F32.PACK_AB R175, R0, R57 ;  /* 0x0000003900af723e */ /* 0x002fc600000010ff */
[----:B------:R-:W-:-:S03]  /*4820*/  FADD.FTZ R2, R46, R21 ;  /* 0x000000152e027221 */ /* 0x000fc60000010000 */
[----:B------:R-:W1:Y:S01]  /*4830*/  MUFU.EX2 R15, R15 ;  /* 0x0000000f000f7308 */ /* 0x000e620000000800 */
[----:B------:R-:W-:-:S04]  /*4840*/  FADD.FTZ R5, R57, R2 ;  /* 0x0000000239057221 */ /* 0x000fc80000010000 */
[----:B------:R-:W-:-:S03]  /*4850*/  FADD.FTZ R20, R0, R5 ;  /* 0x0000000500147221 */ /* 0x000fc60000010000 */
[----:B------:R-:W3:Y:S01]  /*4860*/  MUFU.EX2 R2, R61 ;  /* 0x0000003d00027308 */ /* 0x000ee20000000800 */
[----:B--2---:R-:W-:Y:S01]  /*4870*/  FADD.FTZ R5, R13, R20 ;  /* 0x000000140d057221 */ /* 0x004fe20000010000 */
[C---:B0-----:R-:W-:Y:S01]  /*4880*/  F2FP.BF16.F32.PACK_AB R169, R14.reuse, R13 ;  /* 0x0000000d0ea9723e */ /* 0x041fe200000010ff */
[----:B------:R-:W-:Y:S02]  /*4890*/  VIADD R13, R23, 0xfffffffe ;  /* 0xfffffffe170d7836 */ /* 0x000fe40000000000 */
[----:B------:R-:W-:-:S04]  /*48a0*/  FADD.FTZ R20, R14, R5 ;  /* 0x000000050e147221 */ /* 0x000fc80000010000 */
[----:B-1----:R-:W-:-:S04]  /*48b0*/  FADD.FTZ R5, R15, R20 ;  /* 0x000000140f057221 */ /* 0x002fc80000010000 */
[C---:B---3--:R-:W-:Y:S01]  /*48c0*/  FADD.FTZ R5, R2.reuse, R5 ;  /* 0x0000000502057221 */ /* 0x048fe20000010000 */
[----:B------:R-:W-:Y:S01]  /*48d0*/  F2FP.BF16.F32.PACK_AB R171, R2, R15 ;  /* 0x0000000f02ab723e */ /* 0x000fe200000010ff */
[----:B------:R-:W-:Y:S06]  /*48e0*/  @P2 BRA `(.L_x_939) ;  /* 0x0000000000442947 */ /* 0x000fec0003800000 */
        /* <DEDUP_REMOVED lines=10> */
.L_x_940:
[----:B------:R-:W-:-:S11]  /*4990*/  UISETP.NE.AND UP2, UPT, UR5, 0x1, UPT ;  /* 0x000000010500788c */ /* 0x000fd6000bf45270 */
[----:B------:R-:W-:Y:S02]  /*49a0*/  @UP2 ULDC.64 UR14, c[0x0][0x9e8] ;  /* 0x00027a00000e2ab9 */ /* 0x000fe40000000a00 */
[----:B------:R-:W-:-:S04]  /*49b0*/  UIMAD.WIDE.U32 UR6, UR11, UR14, URZ ;  /* 0x0000000e0b0672a5 */ /* 0x000fc8000f8e003f */
[----:B------:R-:W-:-:S12]  /*49c0*/  @UP2 USHF.R.U32.HI UR11, URZ, UR15, UR7 ;  /* 0x0000000f3f0b2299 */ /* 0x000fd80008011607 */
.L_x_941:
[----:B------:R-:W-:-:S04]  /*49d0*/  UIMAD UR5, UR11, UR5, UR5 ;  /* 0x000000050b0572a4 */ /* 0x000fc8000f8e0205 */
[----:B------:R-:W-:-:S04]  /*49e0*/  UISETP.LT.AND UP2, UPT, UR4, UR5, UPT ;  /* 0x000000050400728c */ /* 0x000fc8000bf41270 */
[----:B------:R-:W-:-:S12]  /*49f0*/  USEL UR4, UR4, UR5, UP2 ;  /* 0x0000000504047287 */ /* 0x000fd80009000000 */
.L_x_939:
[----:B------:R-:W-:Y:S01]  /*4a00*/  R2UR UR6, R17 ;  /* 0x00000000110672ca */ /* 0x000fe200000e0000 */
[----:B------:R-:W-:Y:S01]  /*4a10*/  UIMAD.WIDE UR4, UR4, 0x2aaaaaab, URZ ;  /* 0x2aaaaaab040478a5 */ /* 0x000fe2000f8e023f */
[----:B------:R-:W-:Y:S01]  /*4a20*/  IMAD.MOV.U32 R2, RZ, RZ, 0x3f800000 ;  /* 0x3f800000ff027424 */ /* 0x000fe200078e00ff */
[----:B------:R-:W-:Y:S01]  /*4a30*/  UMOV UR7, URZ ;  /* 0x0000003f00077c82 */ /* 0x000fe20008000000 */
[----:B------:R-:W-:Y:S01]  /*4a40*/  IMAD.MOV.U32 R0, RZ, RZ, 0x3f800000 ;  /* 0x3f800000ff007424 */ /* 0x000fe200078e00ff */
[----:B------:R-:W-:Y:S01]  /*4a50*/  USHF.R.U32.HI UR4, URZ, 0x1f, UR5 ;  /* 0x0000001f3f047899 */ /* 0x000fe20008011605 */
[----:B------:R-:W-:Y:S02]  /*4a60*/  CS2R R118, SRZ ;  /* 0x0000000000767805 */ /* 0x000fe4000001ff00 */
[----:B------:R-:W-:Y:S02]  /*4a70*/  CS2R R116, SRZ ;  /* 0x0000000000747805 */ /* 0x000fe4000001ff00 */
[----:B------:R-:W-:Y:S01]  /*4a80*/  CS2R R114, SRZ ;  /* 0x0000000000727805 */ /* 0x000fe2000001ff00 */
[----:B------:R-:W-:Y:S01]  /*4a90*/  ULEA.HI.SX32 UR4, UR5, UR4, 0x1c ;  /* 0x0000000405047291 */ /* 0x000fe2000f8fe23f */
[----:B------:R-:W-:-:S02]  /*4aa0*/  CS2R R112, SRZ ;  /* 0x0000000000707805 */ /* 0x000fc4000001ff00 */
[----:B------:R-:W-:Y:S02]  /*4ab0*/  CS2R R110, SRZ ;  /* 0x00000000006e7805 */ /* 0x000fe4000001ff00 */
[----:B------:R-:W-:Y:S01]  /*4ac0*/  CS2R R108, SRZ ;  /* 0x00000000006c7805 */ /* 0x000fe2000001ff00 */
[----:B------:R-:W-:Y:S01]  /*4ad0*/  UISETP.LT.AND UP2, UPT, UR6, UR4, UPT ;  /* 0x000000040600728c */ /* 0x000fe2000bf41270 */
[----:B------:R-:W-:Y:S02]  /*4ae0*/  CS2R R106, SRZ ;  /* 0x00000000006a7805 */ /* 0x000fe4000001ff00 */
[----:B------:R-:W-:Y:S02]  /*4af0*/  CS2R R104, SRZ ;  /* 0x0000000000687805 */ /* 0x000fe4000001ff00 */
[----:B------:R-:W-:Y:S01]  /*4b00*/  CS2R R102, SRZ ;  /* 0x0000000000667805 */ /* 0x000fe2000001ff00 */
[----:B------:R-:W-:Y:S01]  /*4b10*/  USEL UR57, UR6, UR4, !UP2 ;  /* 0x0000000406397287 */ /* 0x000fe2000d000000 */
[----:B------:R-:W-:-:S02]  /*4b20*/  CS2R R100, SRZ ;  /* 0x0000000000647805 */ /* 0x000fc4000001ff00 */
[----:B------:R-:W-:Y:S01]  /*4b30*/  CS2R R98, SRZ ;  /* 0x0000000000627805 */ /* 0x000fe2000001ff00 */
[----:B------:R-:W-:Y:S01]  /*4b40*/  UMOV UR4, URZ ;  /* 0x0000003f00047c82 */ /* 0x000fe20008000000 */
[----:B------:R-:W-:Y:S02]  /*4b50*/  CS2R R96, SRZ ;  /* 0x0000000000607805 */ /* 0x000fe4000001ff00 */
[----:B------:R-:W-:Y:S02]  /*4b60*/  CS2R R94, SRZ ;  /* 0x00000000005e7805 */ /* 0x000fe4000001ff00 */
[----:B------:R-:W-:Y:S02]  /*4b70*/  ISETP.GE.AND P2, PT, R13, UR57, PT ;  /* 0x000000390d007c0c */ /* 0x000fe4000bf46270 */
        /* <DEDUP_REMOVED lines=36> */
[----:B------:R-:W-:Y:S01]  /*4dc0*/  IMAD.MOV.U32 R2, RZ, RZ, 0x3f800000 ;  /* 0x3f800000ff027424 */ /* 0x000fe200078e00ff */
[----:B------:R-:W-:Y:S01]  /*4dd0*/  UMOV UR6, URZ ;  /* 0x0000003f00067c82 */ /* 0x000fe20008000000 */
[----:B------:R-:W-:Y:S01]  /*4de0*/  IMAD.MOV.U32 R119, RZ, RZ, RZ ;  /* 0x000000ffff777224 */ /* 0x000fe200078e00ff */
[----:B------:R-:W-:Y:S01]  /*4df0*/  UMOV UR5, URZ ;  /* 0x0000003f00057c82 */ /* 0x000fe20008000000 */
[----:B------:R-:W-:Y:S01]  /*4e00*/  ULDC UR56, c[0x0][0x9e4] ;  /* 0x0002790000387ab9 */ /* 0x000fe20000000800 */
[----:B------:R-:W-:-:S05]  /*4e10*/  ULDC UR59, c[0x0][0x9d8] ;  /* 0x00027600003b7ab9 */ /* 0x000fca0000000800 */
.L_x_959:
[----:B------:R-:W-:-:S04]  /*4e20*/  UIADD3 UR4, UR5, 0x1, URZ ;  /* 0x0000000105047890 */ /* 0x000fc8000fffe03f */
[----:B------:R-:W-:-:S04]  /*4e30*/  UISETP.NE.AND UP2, UPT, UR4, 0x2, UPT ;  /* 0x000000020400788c */ /* 0x000fc8000bf45270 */
[----:B------:R-:W-:Y:S02]  /*4e40*/  USEL UR7, URZ, 0x1, UP2 ;  /* 0x000000013f077887 */ /* 0x000fe40009000000 */
[----:B------:R-:W-:Y:S02]  /*4e50*/  USEL UR4, UR4, URZ, UP2 ;  /* 0x0000003f04047287 */ /* 0x000fe40009000000 */
[----:B------:R-:W-:Y:S01]  /*4e60*/  ULOP3.LUT UR7, UR6, UR7, URZ, 0x3c, !UPT ;  /* 0x0000000706077292 */ /* 0x000fe2000f8e3c3f */
[----:B------:R-:W-:Y:S11]  /*4e70*/  @!P0 BRA `(.L_x_943) ;  /* 0x0000000000048947 */ /* 0x000ff60003800000 */
[----:B------:R-:W-:Y:S01]  /*4e80*/  BPT.TRAP 0x1 ;  /* 0x000000040000795c */ /* 0x000fe20000300000 */
.L_x_943:
[----:B------:R-:W-:Y:S01]  /*4e90*/  ULEA UR61, UR4, UR58, 0x3 ;  /* 0x0000003a043d7291 */ /* 0x000fe2000f8e183f */
[----:B------:R-:W-:-:S05]  /*4ea0*/  IMAD.U32 R12, RZ, RZ, UR7 ;  /* 0x00000007ff0c7e24 */ /* 0x000fca000f8e00ff */
[----:B------:R-:W-:-:S04]  /*4eb0*/  SHF.L.U32 R12, R12, 0x1f, RZ ;  /* 0x0000001f0c0c7819 */ /* 0x000fc800000006ff */
[----:B------:R0:W1:Y:S01]  /*4ec0*/  SYNCS.PHASECHK.TRANS64.TRYWAIT P2, [UR61+0x30830], R12 ;  /* 0x0308300cff0075a7 */ /* 0x000062000804017d */
[----:B------:R-:W-:Y:S05]  /*4ed0*/  @!P0 BRA `(.L_x_944) ;  /* 0x0000000000048947 */ /* 0x000fea0003800000 */
[----:B------:R-:W-:Y:S01]  /*4ee0*/  BPT.TRAP 0x1 ;  /* 0x000000040000795c */ /* 0x000fe20000300000 */
.L_x_944:
[----:B-1----:R-:W-:Y:S05]  /*4ef0*/  @P2 BRA `(.L_x_945) ;  /* 0x0000000000082947 */ /* 0x002fea0003800000 */
[----:B------:R-:W1:Y:S02]  /*4f00*/  SYNCS.PHASECHK.TRANS64.TRYWAIT P2, [UR61+0x30830], R12 ;  /* 0x0308300cff0075a7 */ /* 0x000e64000804017d */
[----:B-1----:R-:W-:Y:S05]  /*4f10*/  @!P2 BRA `(.L_x_946) ;  /* 0x000001080020a947 */ /* 0x002fea0003800000 */
.L_x_945:
[----:B------:R-:W-:Y:S01]  /*4f20*/  R2UR UR52, R6 ;  /* 0x00000000063472ca */ /* 0x000fe200000e0000 */
[----:B------:R-:W-:Y:S01]  /*4f30*/  UIMAD UR50, UR4, 0x900, UR60 ;  /* 0x00000900043278a4 */ /* 0x000fe2000f8e023c */
[----:B------:R-:W-:Y:S01]  /*4f40*/  R2UR UR53, R7 ;  /* 0x00000000073572ca */ /* 0x000fe200000e0000 */
[----:B------:R-:W-:Y:S01]  /*4f50*/  WARPGROUP.ARRIVE ;  /* 0x00000000000079c5 */ /* 0x000fe20000000000 */
[----:B------:R-:W-:Y:S01]  /*4f60*/  UMOV UR55, 0x40000040 ;  /* 0x4000004000377882 */ /* 0x000fe20000000000 */
[----:B------:R-:W-:Y:S01]  /*4f70*/  UIADD3 UR10, UR50, 0x2, URZ ;  /* 0x00000002320a7890 */ /* 0x000fe2000fffe03f */
[-C--:B------:R-:W-:Y:S01]  /*4f80*/  FMUL.FTZ R24, R24, R0.reuse ;  /* 0x0000000018187220 */ /* 0x080fe20000410000 */
[----:B------:R-:W-:Y:S01]  /*4f90*/  UMOV UR11, 0x40000040 ;  /* 0x40000040000b7882 */ /* 0x000fe20000000000 */
[----:B------:R-:W-:Y:S01]  /*4fa0*/  UMOV UR54, UR50 ;  /* 0x0000003200367c82 */ /* 0x000fe20008000000 */
[----:B------:R-:W-:Y:S01]  /*4fb0*/  UIADD3 UR14, UR50, 0x4, URZ ;  /* 0x00000004320e7890 */ /* 0x000fe2000fffe03f */
[-C--:B------:R-:W-:Y:S01]  /*4fc0*/  FMUL.FTZ R25, R25, R0.reuse ;  /* 0x0000000019197220 */ /* 0x080fe20000410000 */
[----:B------:R-:W-:Y:S01]  /*4fd0*/  UMOV UR15, 0x40000040 ;  /* 0x40000040000f7882 */ /* 0x000fe20000000000 */
[----:B------:R-:W-:Y:S01]  /*4fe0*/  UIADD3 UR18, UR50, 0x6, URZ ;  /* 0x0000000632127890 */ /* 0x000fe2000fffe03f */
[-C--:B------:R-:W-:Y:S01]  /*4ff0*/  FMUL.FTZ R28, R28, R0.reuse ;  /* 0x000000001c1c7220 */ /* 0x080fe20000410000 */
[----:B------:R-:W-:Y:S01]  /*5000*/  UMOV UR19, 0x40000040 ;  /* 0x4000004000137882 */ /* 0x000fe20000000000 */
[----:B------:R-:W-:Y:S01]  /*5010*/  HGMMA.64x96x16.F32.BF16 R120, gdesc[UR52], RZ, !UPT, gsb0 ;  /* 0x01600000347879f0 */ /* 0x000fe2000c0018ff */
        /* <DEDUP_REMOVED lines=108> */
[----:B------:R-:W-:Y:S01]  /*56e0*/  HGMMA.64x96x16.F32.BF16 R120, gdesc[UR8], R120, gsb0 ;  /* 0x01600000087879f0 */ /* 0x000fe20008001878 */
[-C--:B------:R-:W-:Y:S01]  /*56f0*/  FMUL.FTZ R115, R115, R2.reuse ;  /* 0x0000000273737220 */ /* 0x080fe20000410000 */
[-C--:B------:R-:W-:Y:S01]  /*5700*/  FMUL.FTZ R118, R118, R2.reuse ;  /* 0x0000000276767220 */ /* 0x080fe20000410000 */
[----:B------:R-:W-:Y:S01]  /*5710*/  FMUL.FTZ R119, R119, R2 ;  /* 0x0000000277777220 */ /* 0x000fe20000410000 */
[----:B------:R-:W-:-:S02]  /*5720*/  WARPGROUP.DEPBAR.LE gsb0, 0x0 ;  /* 0x00008000000079c5 */ /* 0x000fc40000010000 */
        /* <DEDUP_REMOVED lines=30> */
[----:B------:R-:W-:Y:S05]  /*5910*/  @!P0 BRA `(.L_x_947) ;  /* 0x0000000000048947 */ /* 0x000fea0003800000 */
[----:B------:R-:W-:Y:S01]  /*5920*/  BPT.TRAP 0x1 ;  /* 0x000000040000795c */ /* 0x000fe20000300000 */
.L_x_947:
[----:B------:R-:W-:Y:S01]  /*5930*/  ULEA UR14, UR5, UR58, 0x3 ;  /* 0x0000003a050e7291 */ /* 0x000fe2000f8e183f */
[----:B------:R-:W-:-:S05]  /*5940*/  IMAD.U32 R0, RZ, RZ, UR6 ;  /* 0x00000006ff007e24 */ /* 0x000fca000f8e00ff */
[----:B------:R-:W-:-:S04]  /*5950*/  SHF.L.U32 R0, R0, 0x1f, RZ ;  /* 0x0000001f00007819 */ /* 0x000fc800000006ff */
[----:B------:R2:W3:Y:S01]  /*5960*/  SYNCS.PHASECHK.TRANS64.TRYWAIT P2, [UR14+0x30850], R0 ;  /* 0x03085000ff0075a7 */ /* 0x0004e2000804014e */
[----:B------:R-:W-:Y:S05]  /*5970*/  @!P0 BRA `(.L_x_948) ;  /* 0x0000000000048947 */ /* 0x000fea0003800000 */
[----:B------:R-:W-:Y:S01]  /*5980*/  BPT.TRAP 0x1 ;  /* 0x000000040000795c */ /* 0x000fe20000300000 */
.L_x_948:
[----:B---3--:R-:W-:Y:S05]  /*5990*/  @P2 BRA `(.L_x_949) ;  /* 0x0000000000082947 */ /* 0x008fea0003800000 */
[----:B------:R-:W3:Y:S02]  /*59a0*/  SYNCS.PHASECHK.TRANS64.TRYWAIT P2, [UR14+0x30850], R0 ;  /* 0x03085000ff0075a7 */ /* 0x000ee4000804014e */
[----:B---3--:R-:W-:Y:S05]  /*59b0*/  @!P2 BRA `(.L_x_950) ;  /* 0x000000fc0090a947 */ /* 0x008fea0003800000 */
.L_x_949:
[----:B------:R-:W-:Y:S01]  /*59c0*/  UIADD3 UR6, UR58, 0x400, URZ ;  /* 0x000004003a067890 */ /* 0x000fe2000fffe03f */
[----:B------:R-:W-:Y:S01]  /*59d0*/  WARPGROUP.ARRIVE ;  /* 0x00000000000079c5 */ /* 0x000fe20000000000 */
[----:B------:R-:W-:Y:S01]  /*59e0*/  UMOV UR11, 0x40000040 ;  /* 0x40000040000b7882 */ /* 0x000fe20000000000 */
[----:B------:R-:W-:Y:S01]  /*59f0*/  PLOP3.LUT P2, PT, PT, PT, UP0, 0x80, 0x0 ;  /* 0x000000000000781c */ /* 0x000fe20003f4f008 */
[----:B------:R-:W-:Y:S01]  /*5a00*/  USHF.R.U32.HI UR6, URZ, 0x4, UR6 ;  /* 0x000000043f067899 */ /* 0x000fe20008011606 */
[----:B------:R-:W-:Y:S01]  /*5a10*/  PLOP3.LUT P3, PT, PT, PT, UP0, 0x80, 0x0 ;  /* 0x000000000000781c */ /* 0x000fe20003f6f008 */
[----:B------:R-:W-:Y:S01]  /*5a20*/  FMUL.FTZ R2, R123, UR59 ;  /* 0x0000003b7b027c20 */ /* 0x000fe20008410000 */
[----:B------:R-:W-:Y:S01]  /*5a30*/  FMUL.FTZ R123, R142, UR59 ;  /* 0x0000003b8e7b7c20 */ /* 0x000fe20008410000 */
[----:B------:R-:W-:Y:S01]  /*5a40*/  ULOP3.LUT UR6, UR6, 0x3fff, URZ, 0xc0, !UPT ;  /* 0x00003fff06067892 */ /* 0x000fe2000f8ec03f */
[----:B01----:R-:W-:Y:S01]  /*5a50*/  FMUL.FTZ R12, R120, UR59 ;  /* 0x0000003b780c7c20 */ /* 0x003fe20008410000 */
[----:B------:R-:W-:Y:S01]  /*5a60*/  FMUL.FTZ R120, R121, UR59 ;  /* 0x0000003b79787c20 */ /* 0x000fe20008410000 */
[----:B------:R-:W-:Y:S01]  /*5a70*/  FMUL.FTZ R121, R138, UR59 ;  /* 0x0000003b8a797c20 */ /* 0x000fe20008410000 */
[----:B------:R-:W-:Y:S01]  /*5a80*/  ULOP3.LUT UR6, UR6, 0x3000000, URZ, 0xfc, !UPT ;  /* 0x0300000006067892 */ /* 0x000fe2000f8efc3f */
[----:B------:R-:W-:Y:S01]  /*5a90*/  FMUL.FTZ R138, R154, UR59 ;  /* 0x0000003b9a8a7c20 */ /* 0x000fe20008410000 */
[----:B------:R-:W-:-:S02]  /*5aa0*/  IMAD.MOV.U32 R154, RZ, RZ, R9 ;  /* 0x000000ffff9a7224 */ /* 0x000fc400078e0009 */
[----:B------:R-:W-:Y:S01]  /*5ab0*/  FMUL.FTZ R15, R127, UR59 ;  /* 0x0000003b7f0f7c20 */ /* 0x000fe20008410000 */
[----:B------:R-:W-:Y:S01]  /*5ac0*/  UIMAD UR5, UR5, 0x900, UR6 ;  /* 0x00000900050578a4 */ /* 0x000fe2000f8e0206 */
[----:B------:R-:W-:Y:S01]  /*5ad0*/  FMUL.FTZ R20, R130, UR59 ;  /* 0x0000003b82147c20 */ /* 0x000fe20008410000 */
[----:B--2---:R-:W-:Y:S01]  /*5ae0*/  FMUL.FTZ R0, R122, UR59 ;  /* 0x0000003b7a007c20 */ /* 0x004fe20008410000 */
[----:B------:R-:W-:Y:S01]  /*5af0*/  FMUL.FTZ R21, R131, UR59 ;  /* 0x0000003b83157c20 */ /* 0x000fe20008410000 */
[----:B------:R-:W-:Y:S01]  /*5b00*/  FMUL.FTZ R130, R132, UR59 ;  /* 0x0000003b84827c20 */ /* 0x000fe20008410000 */
[----:B------:R-:W-:Y:S01]  /*5b10*/  FMUL.FTZ R127, R147, UR59 ;  /* 0x0000003b937f7c20 */ /* 0x000fe20008410000 */
[----:B------:R-:W-:Y:S01]  /*5b20*/  FMUL.FTZ R131, R133, UR59 ;  /* 0x0000003b85837c20 */ /* 0x000fe20008410000 */
[----:B------:R-:W-:Y:S01]  /*5b30*/  UMOV UR10, UR5 ;  /* 0x00000005000a7c82 */ /* 0x000fe20008000000 */
[----:B------:R-:W-:Y:S01]  /*5b40*/  FMUL.FTZ R22, R134, UR59 ;  /* 0x0000003b86167c20 */ /* 0x000fe20008410000 */
[----:B------:R-:W-:Y:S01]  /*5b50*/  HGMMA.64x192x16.F32.BF16 R24, R188, gdesc[UR8].tnspB, R24, gsb0 ;  /* 0x42e00008bc187df0 */ /* 0x000fe20008001818 */
[----:B------:R-:W-:Y:S01]  /*5b60*/  UIADD3 UR10, UR5, 0x80, URZ ;  /* 0x00000080050a7890 */ /* 0x000fe2000fffe03f */
[----:B------:R-:W-:Y:S01]  /*5b70*/  FMUL.FTZ R23, R135, UR59 ;  /* 0x0000003b87177c20 */ /* 0x000fe20008410000 */
[----:B------:R-:W-:Y:S01]  /*5b80*/  UMOV UR11, 0x40000040 ;  /* 0x40000040000b7882 */ /* 0x000fe20000000000 */
        /* <DEDUP_REMOVED lines=22> */
[----:B------:R-:W-:Y:S01]  /*5cf0*/  R2UR UR15, R11 ;  /* 0x000000000b0f72ca */ /* 0x000fe200000e0000 */
[----:B------:R-:W-:Y:S01]  /*5d00*/  FMUL.FTZ R161, R161, UR59 ;  /* 0x0000003ba1a17c20 */ /* 0x000fe20008410000 */
[----:B------:R-:W-:Y:S01]  /*5d10*/  FMUL.FTZ R165, R165, UR59 ;  /* 0x0000003ba5a57c20 */ /* 0x000fe20008410000 */
[----:B------:R-:W-:Y:S01]  /*5d20*/  ULDC UR19, c[0x0][0x2f0] ;  /* 0x0000bc0000137ab9 */ /* 0x000fe20000000800 */
[----:B------:R-:W0:Y:S01]  /*5d30*/  MUFU.TANH R12, R12 ;  /* 0x0000000c000c7308 */ /* 0x000e220000002400 */
[----:B------:R-:W-:Y:S01]  /*5d40*/  ULDC UR18, c[0x0][0x288] ;  /* 0x0000a20000127ab9 */ /* 0x000fe20000000800 */
[----:B------:R-:W-:-:S06]  /*5d50*/  FMUL.FTZ R166, R166, UR59 ;  /* 0x0000003ba6a67c20 */ /* 0x000fcc0008410000 */
[----:B------:R-:W1:Y:S08]  /*5d60*/  MUFU.TANH R120, R120 ;  /* 0x0000007800787308 */ /* 0x000e700000002400 */
[----:B------:R-:W2:Y:S08]  /*5d70*/  MUFU.TANH R0, R0 ;  /* 0x0000000000007308 */ /* 0x000eb00000002400 */
[----:B------:R-:W3:Y:S08]  /*5d80*/  MUFU.TANH R2, R2 ;  /* 0x0000000200027308 */ /* 0x000ef00000002400 */
[----:B------:R-:W4:Y:S08]  /*5d90*/  MUFU.TANH R125, R125 ;  /* 0x0000007d007d7308 */ /* 0x000f300000002400 */
        /* <DEDUP_REMOVED lines=16> */
[----:B------:R-:W0:Y:S01]  /*5ea0*/  MUFU.TANH R123, R123 ;  /* 0x0000007b007b7308 */ /* 0x000e220000002400 */
[----:B------:R-:W-:-:S02]  /*5eb0*/  WARPGROUP.DEPBAR.LE gsb0, 0x0 ;  /* 0x00008000000079c5 */ /* 0x000fc40000010000 */
[----:B------:R-:W-:-:S05]  /*5ec0*/  WARPGROUP.ARRIVE ;  /* 0x00000000000079c5 */ /* 0x000fca0000000000 */
[----:B------:R-:W0:Y:S01]  /*5ed0*/  MUFU.TANH R126, R126 ;  /* 0x0000007e007e7308 */ /* 0x000e220000002400 */
[----:B------:R-:W-:Y:S01]  /*5ee0*/  HGMMA.64x192x16.F32.BF16 R24, R184, gdesc[UR8].tnspB, R24, gsb0 ;  /* 0x42e00008b8187df0 */ /* 0x000fe20008001818 */
[----:B------:R-:W-:Y:S01]  /*5ef0*/  UIADD3 UR10, UR5, 0x100, URZ ;  /* 0x00000100050a7890 */ /* 0x000fe2000fffe03f */
[----:B------:R-:W-:-:S05]  /*5f00*/  UMOV UR11, 0x40000040 ;  /* 0x40000040000b7882 */ /* 0x000fca0000000000 */
        /* <DEDUP_REMOVED lines=26> */
[----:B------:R-:W-:Y:S01]  /*60b0*/  WARPGROUP.ARRIVE ;  /* 0x00000000000079c5 */ /* 0x000fe20000000000 */
[----:B------:R-:W-:-:S04]  /*60c0*/  IMAD R176, R13, -0x60, RZ ;  /* 0xffffffa00db07824 */ /* 0x000fc800078e02ff */
[----:B------:R-:W-:-:S10]  /*60d0*/  VIADD R147, R176, 0x1 ;  /* 0x00000001b0937836 */ /* 0x000fd40000000000 */
[----:B------:R-:W-:Y:S01]  /*60e0*/  HGMMA.64x192x16.F32.BF16 R24, R172, gdesc[UR8].tnspB, R24, gsb0 ;  /* 0x42e00008ac187df0 */ /* 0x000fe20008001818 */
[----:B------:R-:W-:Y:S01]  /*60f0*/  UIADD3 UR10, UR5, 0x280, URZ ;  /* 0x00000280050a7890 */ /* 0x000fe2000fffe03f */
[----:B------:R-:W-:Y:S02]  /*6100*/  UMOV UR11, 0x40000040 ;  /* 0x40000040000b7882 */ /* 0x000fe40000000000 */
[----:B------:R-:W-:Y:S01]  /*6110*/  @UP0 ULDC UR5, c[0x0][0x44c] ;  /* 0x0001130000050ab9 */ /* 0x000fe20000000800 */
[----:B------:R-:W-:Y:S02]  /*6120*/  IMAD R147, R10, -0x2, R147 ;  /* 0xfffffffe0a937824 */ /* 0x000fe400078e0293 */
[----:B------:R-:W-:Y:S01]  /*6130*/  @P2 IMAD.HI.U32 R142, R9, UR5, RZ ;  /* 0x00000005098e2c27 */ /* 0x000fe2000f8e00ff */
[----:B------:R-:W-:Y:S01]  /*6140*/  @UP0 ULDC UR5, c[0x0][0x450] ;  /* 0x0001140000050ab9 */ /* 0x000fe20000000800 */
[----:B------:R-:W-:Y:S02]  /*6150*/  PLOP3.LUT P2, PT, PT, PT, UP1, 0x40, 0x0 ;  /* 0x000000000000781c */ /* 0x000fe40003f4e818 */
[----:B------:R-:W-:Y:S01]  /*6160*/  IMAD R146, R16, UR19, R147 ;  /* 0x0000001310927c24 */ /* 0x000fe2000f8e0293 */
[----:B------:R-:W-:Y:S01]  /*6170*/  @P3 SHF.R.U32.HI R154, RZ, UR5, R142 ;  /* 0x00000005ff9a3c19 */ /* 0x000fe2000801168e */
[----:B------:R-:W-:-:S04]  /*6180*/  IMAD.U32 R142, RZ, RZ, UR61 ;  /* 0x0000003dff8e7e24 */ /* 0x000fc8000f8e00ff */
[----:B------:R-:W-:Y:S01]  /*6190*/  @!P1 VIADD R142, R142, 0x30840 ;  /* 0x000308408e8e9836 */ /* 0x000fe20000000000 */
[----:B------:R-:W-:Y:S02]  /*61a0*/  WARPGROUP.DEPBAR.LE gsb0, 0x0 ;  /* 0x00008000000079c5 */ /* 0x000fe40000010000 */
[----:B------:R-:W-:Y:S01]  /*61b0*/  WARPGROUP.ARRIVE ;  /* 0x00000000000079c5 */ /* 0x000fe20000000000 */
[----:B------:R-:W-:Y:S01]  /*61c0*/  FMUL.FTZ R175, R145, UR59 ;  /* 0x0000003b91af7c20 */ /* 0x000fe20008410000 */
[----:B------:R-:W-:Y:S01]  /*61d0*/  @!P1 PRMT R145, RZ, 0x654, R142 ;  /* 0x00000654ff919816 */ /* 0x000fe2000000008e */
[----:B------:R-:W-:Y:S01]  /*61e0*/  FMUL.FTZ R172, R124, UR59 ;  /* 0x0000003b7cac7c20 */ /* 0x000fe20008410000 */
[----:B------:R-:W-:Y:S01]  /*61f0*/  FMUL.FTZ R124, R143, UR59 ;  /* 0x0000003b8f7c7c20 */ /* 0x000fe20008410000 */
[----:B------:R-:W-:Y:S01]  /*6200*/  FMUL.FTZ R174, R144, UR59 ;  /* 0x0000003b90ae7c20 */ /* 0x000fe20008410000 */
[----:B------:R-:W-:Y:S01]  /*6210*/  HGMMA.64x192x16.F32.BF16 R24, R168, gdesc[UR8].tnspB, R24, gsb0 ;  /* 0x42e00008a8187df0 */ /* 0x000fe20008001818 */
[----:B------:R-:W-:Y:S01]  /*6220*/  FMUL.FTZ R143, R158, UR59 ;  /* 0x0000003b9e8f7c20 */ /* 0x000fe20008410000 */
[----:B------:R-:W-:Y:S01]  /*6230*/  FMUL.FTZ R144, R159, UR59 ;  /* 0x0000003b9f907c20 */ /* 0x000fe20008410000 */
[----:B------:R-:W0:Y:S01]  /*6240*/  MUFU.TANH R172, R172 ;  /* 0x000000ac00ac7308 */ /* 0x000e220000002400 */
[----:B------:R-:W-:Y:S01]  /*6250*/  UMOV UR10, UR18 ;  /* 0x00000012000a7c82 */ /* 0x000fe20008000000 */
[----:B------:R-:W-:Y:S01]  /*6260*/  ULDC UR18, c[0x0][0x9e0] ;  /* 0x0002780000127ab9 */ /* 0x000fe20000000800 */
[----:B------:R-:W-:-:S04]  /*6270*/  VIADD R146, R146, -UR10 ;  /* 0x8000000a92927c36 */ /* 0x000fc80008000000 */
[C---:B------:R-:W-:Y:S01]  /*6280*/  VIADD R177, R146.reuse, UR18 ;  /* 0x0000001292b17c36 */ /* 0x040fe20008000000 */
[----:B------:R-:W0:Y:S01]  /*6290*/  MUFU.TANH R124, R124 ;  /* 0x0000007c007c7308 */ /* 0x000e220000002400 */
[----:B------:R-:W-:-:S07]  /*62a0*/  VIADD R178, R146, UR15 ;  /* 0x0000000f92b27c36 */ /* 0x000fce0008000000 */
[----:B------:R-:W0:Y:S08]  /*62b0*/  MUFU.TANH R174, R174 ;  /* 0x000000ae00ae7308 */ /* 0x000e300000002400 */
[----:B------:R-:W0:Y:S08]  /*62c0*/  MUFU.TANH R175, R175 ;  /* 0x000000af00af7308 */ /* 0x000e300000002400 */
[----:B------:R-:W0:Y:S08]  /*62d0*/  MUFU.TANH R143, R143 ;  /* 0x0000008f008f7308 */ /* 0x000e300000002400 */
[----:B------:R-:W0:Y:S08]  /*62e0*/  MUFU.TANH R144, R144 ;  /* 0x0000009000907308 */ /* 0x000e300000002400 */
[----:B------:R5:W0:Y:S02]  /*62f0*/  MUFU.TANH R142, R166 ;  /* 0x000000a6008e7308 */ /* 0x000a240000002400 */
[----:B-----5:R-:W-:Y:S01]  /*6300*/  VIADD R166, R147, 0xffffffff ;  /* 0xffffffff93a67836 */ /* 0x020fe20000000000 */
[----:B------:R-:W-:-:S02]  /*6310*/  WARPGROUP.DEPBAR.LE gsb0, 0x0 ;  /* 0x00008000000079c5 */ /* 0x000fc40000010000 */
[----:B------:R-:W-:Y:S01]  /*6320*/  FMUL.FTZ R168, R149, UR59 ;  /* 0x0000003b95a87c20 */ /* 0x000fe20008410000 */
[----:B------:R5:W-:Y:S01]  /*6330*/  @!P1 SYNCS.ARRIVE.TRANS64.RED.A1T0 RZ, [R145+URZ], RZ ;  /* 0x000000ff91ff99a7 */ /* 0x000be2000810043f */
[----:B------:R-:W1:Y:S01]  /*6340*/  SHFL.IDX PT, R149, R154, RZ, 0x1c1f ;  /* 0x001c1fff9a957589 */ /* 0x000e6200000e0000 */
[----:B------:R0:W0:Y:S01]  /*6350*/  MUFU.TANH R170, R161 ;  /* 0x000000a100aa7308 */ /* 0x0000220000002400 */
[----:B-----5:R-:W-:-:S07]  /*6360*/  FMUL.FTZ R145, R167, UR59 ;  /* 0x0000003ba7917c20 */ /* 0x020fce0008410000 */
[----:B------:R-:W0:Y:S08]  /*6370*/  MUFU.TANH R168, R168 ;  /* 0x000000a800a87308 */ /* 0x000e300000002400 */
[----:B------:R-:W0:Y:S01]  /*6380*/  MUFU.TANH R145, R145 ;  /* 0x0000009100917308 */ /* 0x000e220000002400 */
[--C-:B-1----:R-:W-:Y:S02]  /*6390*/  IMAD.IADD R156, R177, 0x1, R149.reuse ;  /* 0x00000001b19c7824 */ /* 0x102fe400078e0295 */
[----:B------:R-:W-:Y:S01]  /*63a0*/  IMAD.IADD R158, R178, 0x1, R149 ;  /* 0x00000001b29e7824 */ /* 0x000fe200078e0295 */
[----:B--234-:R-:W-:Y:S06]  /*63b0*/  @P2 BRA `(.L_x_951) ;  /* 0x00000000005c2947 */ /* 0x01cfec0003800000 */
[----:B------:R-:W-:Y:S01]  /*63c0*/  ULDC UR5, c[0x0][0x2f0] ;  /* 0x0000bc0000057ab9 */ /* 0x000fe20000000800 */
[----:B------:R-:W-:Y:S01]  /*63d0*/  BSSY B0, `(.L_x_952) ;  /* 0x0000012000007945 */ /* 0x000fe20003800000 */
[----:B------:R-:W-:-:S04]  /*63e0*/  IMAD R146, R16, UR5, R149 ;  /* 0x0000000510927c24 */ /* 0x000fc8000f8e0295 */
[----:B------:R-:W-:-:S05]  /*63f0*/  VIADD R149, R146, -UR10 ;  /* 0x8000000a92957c36 */ /* 0x000fca0008000000 */
[----:B------:R-:W-:-:S13]  /*6400*/  ISETP.GT.AND P2, PT, R149, -0x1, PT ;  /* 0xffffffff9500780c */ /* 0x000fda0003f44270 */
[----:B------:R-:W-:Y:S05]  /*6410*/  @P2 BRA `(.L_x_953) ;  /* 0x0000000000202947 */ /* 0x000fea0003800000 */
[----:B------:R-:W-:Y:S01]  /*6420*/  IMAD.U32 R153, RZ, RZ, UR56 ;  /* 0x00000038ff997e24 */ /* 0x000fe2000f8e00ff */
[----:B------:R-:W-:-:S04]  /*6430*/  LOP3.LUT R149, RZ, R149, RZ, 0x33, !PT ;  /* 0x00000095ff957212 */ /* 0x000fc800078e33ff */
[----:B------:R-:W-:-:S13]  /*6440*/  ISETP.NE.AND P2, PT, R153, 0x1, PT ;  /* 0x000000019900780c */ /* 0x000fda0003f45270 */
[----:B------:R-:W1:Y:S02]  /*6450*/  @P2 LDC.64 R146, c[0x0][0x9e8] ;  /* 0x00027a00ff922b82 */ /* 0x000e640000000a00 */
[----:B-1----:R-:W-:-:S05]  /*6460*/  @P2 IMAD.HI.U32 R146, R149, R146, RZ ;  /* 0x0000009295922227 */ /* 0x002fca00078e00ff */
[----:B------:R-:W-:-:S04]  /*6470*/  @P2 SHF.R.U32.HI R149, RZ, R147, R146 ;  /* 0x00000093ff952219 */ /* 0x000fc80000011692 */
[----:B------:R-:W-:Y:S01]  /*6480*/  LOP3.LUT R149, RZ, R149, RZ, 0x33, !PT ;  /* 0x00000095ff957212 */ /* 0x000fe200078e33ff */
[----:B------:R-:W-:Y:S06]  /*6490*/  BRA `(.L_x_954) ;  /* 0x0000000000147947 */ /* 0x000fec0003800000 */
.L_x_953:
[----:B------:R-:W-:-:S05]  /*64a0*/  IMAD.U32 R153, RZ, RZ, UR56 ;  /* 0x00000038ff997e24 */ /* 0x000fca000f8e00ff */
[----:B------:R-:W-:-:S13]  /*64b0*/  ISETP.NE.AND P2, PT, R153, 0x1, PT ;  /* 0x000000019900780c */ /* 0x000fda0003f45270 */
[----:B------:R-:W1:Y:S02]  /*64c0*/  @P2 LDC.64 R146, c[0x0][0x9e8] ;  /* 0x00027a00ff922b82 */ /* 0x000e640000000a00 */
[----:B-1----:R-:W-:-:S05]  /*64d0*/  @P2 IMAD.HI.U32 R146, R149, R146, RZ ;  /* 0x0000009295922227 */ /* 0x002fca00078e00ff */
[----:B------:R-:W-:-:S07]  /*64e0*/  @P2 SHF.R.U32.HI R149, RZ, R147, R146 ;  /* 0x00000093ff952219 */ /* 0x000fce0000011692 */
.L_x_954:
[----:B------:R-:W-:Y:S05]  /*64f0*/  BSYNC B0 ;  /* 0x0000000000007941 */ /* 0x000fea0003800000 */
.L_x_952:
[----:B------:R-:W-:-:S05]  /*6500*/  IMAD R149, R149, R153, R166 ;  /* 0x0000009995957224 */ /* 0x000fca00078e02a6 */
[----:B------:R-:W-:Y:S02]  /*6510*/  VIADDMNMX R156, R149, R153, R156, PT ;  /* 0x00000099959c7246 */ /* 0x000fe4000380019c */
[----:B------:R-:W-:-:S07]  /*6520*/  VIMNMX R158, R158, R149, !PT ;  /* 0x000000959e9e7248 */ /* 0x000fce0007fe0100 */
.L_x_951:
        /* <DEDUP_REMOVED lines=11> */
[----:B------:R-:W-:-:S02]  /*65e0*/  FSEL R199, R125, -INF , !P4 ;  /* 0xff8000007dc77808 */ /* 0x000fc40006000000 */
[----:B------:R-:W-:Y:S02]  /*65f0*/  ISETP.LT.OR P5, PT, R156, 0x9, P5 ;  /* 0x000000099c00780c */ /* 0x000fe40002fa1670 */
[----:B------:R-:W-:Y:S02]  /*6600*/  ISETP.GT.AND P4, PT, R158, 0x10, !P6 ;  /* 0x000000109e00780c */ /* 0x000fe40007784270 */
[----:B0-----:R-:W-:Y:S02]  /*6610*/  FSEL R201, R172, -INF , !P5 ;  /* 0xff800000acc97808 */ /* 0x001fe40006800000 */
        /* <DEDUP_REMOVED lines=48> */
[----:B------:R-:W-:Y:S01]  /*6920*/  ISETP.GT.AND P4, PT, R158, 0x38, !P5 ;  /* 0x000000389e00780c */ /* 0x000fe20006f84270 */
[----:B------:R-:W0:Y:S01]  /*6930*/  SHFL.IDX PT, R175, R154, 0x1, 0x1c1f ;  /* 0x003c1f009aaf7f89 */ /* 0x000e2200000e0000 */
        /* <DEDUP_REMOVED lines=11> */
[----:B------:R-:W-:Y:S01]  /*69f0*/  ISETP.LT.OR P4, PT, R156, 0x41, P4 ;  /* 0x000000419c00780c */ /* 0x000fe20002781670 */
[--C-:B0-----:R-:W-:Y:S01]  /*6a00*/  IMAD.IADD R120, R177, 0x1, R175.reuse ;  /* 0x00000001b1787824 */ /* 0x101fe200078e02af */
[----:B------:R-:W-:Y:S01]  /*6a10*/  ISETP.GE.AND P5, PT, R176, 0x42, PT ;  /* 0x00000042b000780c */ /* 0x000fe20003fa6270 */
[----:B------:R-:W-:Y:S01]  /*6a20*/  IMAD.IADD R128, R178, 0x1, R175 ;  /* 0x00000001b2807824 */ /* 0x000fe200078e02af */
        /* <DEDUP_REMOVED lines=34> */
[----:B------:R-:W-:-:S04]  /*6c50*/  ISETP.GE.AND P6, PT, R176, 0x5a, PT ;  /* 0x0000005ab000780c */ /* 0x000fc80003fc6270 */
[----:B------:R-:W-:Y:S02]  /*6c60*/  P2R R134, PR, RZ, 0x40 ;  /* 0x00000040ff867803 */ /* 0x000fe40000000000 */
[----:B------:R-:W-:-:S04]  /*6c70*/  ISETP.GT.AND P6, PT, R158, 0x59, !P6 ;  /* 0x000000599e00780c */ /* 0x000fc800077c4270 */
[----:B------:R-:W-:-:S04]  /*6c80*/  ISETP.LT.OR P6, PT, R156, 0x5a, P6 ;  /* 0x0000005a9c00780c */ /* 0x000fc800037c1670 */
[----:B------:R-:W-:Y:S02]  /*6c90*/  FSEL R131, R162, -INF , !P6 ;  /* 0xff800000a2837808 */ /* 0x000fe40007000000 */
[----:B------:R-:W-:-:S13]  /*6ca0*/  PLOP3.LUT P6, PT, PT, PT, UP1, 0x40, 0x0 ;  /* 0x000000000000781c */ /* 0x000fda0003fce818 */
[----:B------:R-:W-:Y:S05]  /*6cb0*/  @P6 BRA `(.L_x_955) ;  /* 0x00000000005c6947 */ /* 0x000fea0003800000 */
        /* <DEDUP_REMOVED lines=9> */
[----:B------:R-:W0:Y:S02]  /*6d50*/  @P6 LDC.64 R174, c[0x0][0x9e8] ;  /* 0x00027a00ffae6b82 */ /* 0x000e240000000a00 */
[----:B0-----:R-:W-:-:S05]  /*6d60*/  @P6 IMAD.HI.U32 R174, R177, R174, RZ ;  /* 0x000000aeb1ae6227 */ /* 0x001fca00078e00ff */
[----:B------:R-:W-:-:S04]  /*6d70*/  @P6 SHF.R.U32.HI R177, RZ, R175, R174 ;  /* 0x000000afffb16219 */ /* 0x000fc800000116ae */
[----:B------:R-:W-:Y:S01]  /*6d80*/  LOP3.LUT R177, RZ, R177, RZ, 0x33, !PT ;  /* 0x000000b1ffb17212 */ /* 0x000fe200078e33ff */
[----:B------:R-:W-:Y:S06]  /*6d90*/  BRA `(.L_x_958) ;  /* 0x0000000000147947 */ /* 0x000fec0003800000 */
.L_x_957:
[----:B------:R-:W-:-:S05]  /*6da0*/  IMAD.U32 R12, RZ, RZ, UR56 ;  /* 0x00000038ff0c7e24 */ /* 0x000fca000f8e00ff */
[----:B------:R-:W-:-:S13]  /*6db0*/  ISETP.NE.AND P6, PT, R12, 0x1, PT ;  /* 0x000000010c00780c */ /* 0x000fda0003fc5270 */
[----:B------:R-:W0:Y:S02]  /*6dc0*/  @P6 LDC.64 R174, c[0x0][0x9e8] ;  /* 0x00027a00ffae6b82 */ /* 0x000e240000000a00 */
[----:B0-----:R-:W-:-:S05]  /*6dd0*/  @P6 IMAD.HI.U32 R174, R177, R174, RZ ;  /* 0x000000aeb1ae6227 */ /* 0x001fca00078e00ff */
[----:B------:R-:W-:-:S07]  /*6de0*/  @P6 SHF.R.U32.HI R177, RZ, R175, R174 ;  /* 0x000000afffb16219 */ /* 0x000fce00000116ae */
.L_x_958:
[----:B------:R-:W-:Y:S05]  /*6df0*/  BSYNC B0 ;  /* 0x0000000000007941 */ /* 0x000fea0003800000 */
.L_x_956:
[----:B------:R-:W-:-:S05]  /*6e00*/  IMAD R177, R177, R12, R166 ;  /* 0x0000000cb1b17224 */ /* 0x000fca00078e02a6 */
[----:B------:R-:W-:Y:S02]  /*6e10*/  VIADDMNMX R120, R177, R12, R120, PT ;  /* 0x0000000cb1787246 */ /* 0x000fe40003800178 */
[----:B------:R-:W-:-:S07]  /*6e20*/  VIMNMX R128, R128, R177, !PT ;  /* 0x000000b180807248 */ /* 0x000fce0007fe0100 */
.L_x_955:
[C---:B------:R-:W-:Y:S01]  /*6e30*/  ISETP.GT.AND P2, PT, R128.reuse, 0x1, !P2 ;  /* 0x000000018000780c */ /* 0x040fe20005744270 */
[----:B------:R-:W0:Y:S01]  /*6e40*/  LDC R12, c[0x0][0x988] ;  /* 0x00026200ff0c7b82 */ /* 0x000e220000000800 */
[----:B------:R-:W-:Y:S01]  /*6e50*/  ISETP.GT.AND P3, PT, R128, 0x8, !P3 ;  /* 0x000000088000780c */ /* 0x000fe20005f64270 */
[----:B------:R-:W-:Y:S01]  /*6e60*/  UMOV UR6, UR7 ;  /* 0x0000000700067c82 */ /* 0x000fe20008000000 */
[C---:B------:R-:W-:Y:S01]  /*6e70*/  ISETP.LT.OR P2, PT, R120.reuse, 0x2, P2 ;  /* 0x000000027800780c */ /* 0x040fe20001741670 */
[----:B------:R-:W-:Y:S01]  /*6e80*/  UMOV UR5, UR4 ;  /* 0x0000000400057c82 */ /* 0x000fe20008000000 */
        /* <DEDUP_REMOVED lines=10> */
[----:B------:R-:W-:Y:S02]  /*6f30*/  FMNMX.FTZ R2, R205, R4, !PT ;  /* 0x00000004cd027209 */ /* 0x000fe40007810000 */
[----:B------:R-:W-:Y:S02]  /*6f40*/  ISETP.GT.AND P2, PT, R128, 0x10, !P2 ;  /* 0x000000108000780c */ /* 0x000fe40005744270 */
[----:B------:R-:W-:Y:S02]  /*6f50*/  FMNMX.FTZ R2, R203, R2, !PT ;  /* 0x00000002cb027209 */ /* 0x000fe40007810000 */
[----:B------:R-:W-:Y:S02]  /*6f60*/  ISETP.LT.OR P2, PT, R120, 0x11, P2 ;  /* 0x000000117800780c */ /* 0x000fe40001741670 */
[----:B------:R-:W-:-:S02]  /*6f70*/  FMNMX.FTZ R2, R201, R2, !PT ;  /* 0x00000002c9027209 */ /* 0x000fc40007810000 */
[----:B------:R-:W-:Y:S02]  /*6f80*/  FSEL R179, R20, -INF , !P2 ;  /* 0xff80000014b37808 */ /* 0x000fe40005000000 */
[----:B------:R-:W-:Y:S02]  /*6f90*/  ISETP.NE.AND P2, PT, R180, RZ, PT ;  /* 0x000000ffb400720c */ /* 0x000fe40003f45270 */
[----:B------:R-:W-:Y:S02]  /*6fa0*/  FMNMX.FTZ R2, R199, R2, !PT ;  /* 0x00000002c7027209 */ /* 0x000fe40007810000 */
[----:B------:R-:W-:Y:S02]  /*6fb0*/  ISETP.GT.AND P2, PT, R128, 0x11, !P2 ;  /* 0x000000118000780c */ /* 0x000fe40005744270 */
[----:B------:R-:W-:Y:S02]  /*6fc0*/  FMNMX.FTZ R2, R195, R2, !PT ;  /* 0x00000002c3027209 */ /* 0x000fe40007810000 */
[----:B------:R-:W-:-:S02]  /*6fd0*/  ISETP.LT.OR P2, PT, R120, 0x12, P2 ;  /* 0x000000127800780c */ /* 0x000fc40001741670 */
[----:B------:R-:W-:Y:S02]  /*6fe0*/  FMNMX.FTZ R2, R169, R2, !PT ;  /* 0x00000002a9027209 */ /* 0x000fe40007810000 */
[----:B------:R-:W-:Y:S02]  /*6ff0*/  FSEL R189, R21, -INF , !P2 ;  /* 0xff80000015bd7808 */ /* 0x000fe40005000000 */
[----:B------:R-:W-:Y:S02]  /*7000*/  ISETP.NE.AND P2, PT, R181, RZ, PT ;  /* 0x000000ffb500720c */ /* 0x000fe40003f45270 */
[----:B------:R-:W-:Y:S02]  /*7010*/  FMNMX.FTZ R2, R173, R2, !PT ;  /* 0x00000002ad027209 */ /* 0x000fe40007810000 */
[----:B------:R-:W-:Y:S02]  /*7020*/  ISETP.GT.AND P2, PT, R128, 0x18, !P2 ;  /* 0x000000188000780c */ /* 0x000fe40005744270 */
[----:B------:R-:W-:-:S02]  /*7030*/  FMNMX.FTZ R2, R167, R2, !PT ;  /* 0x00000002a7027209 */ /* 0x000fc40007810000 */
[----:B------:R-:W-:Y:S02]  /*7040*/  ISETP.LT.OR P2, PT, R120, 0x19, P2 ;  /* 0x000000197800780c */ /* 0x000fe40001741670 */
[----:B------:R-:W-:Y:S02]  /*7050*/  FMNMX.FTZ R2, R171, R2, !PT ;  /* 0x00000002ab027209 */ /* 0x000fe40007810000 */
[----:B------:R-:W-:Y:S02]  /*7060*/  FSEL R177, R22, -INF , !P2 ;  /* 0xff80000016b17808 */ /* 0x000fe40005000000 */
[----:B------:R-:W-:Y:S02]  /*7070*/  ISETP.GT.AND P2, PT, R128, 0x19, !P3 ;  /* 0x000000198000780c */ /* 0x000fe40005f44270 */
[----:B------:R-:W-:Y:S02]  /*7080*/  ISETP.NE.AND P3, PT, R185, RZ, PT ;  /* 0x000000ffb900720c */ /* 0x000fe40003f65270 */
[----:B------:R-:W-:-:S02]  /*7090*/  ISETP.LT.OR P2, PT, R120, 0x1a, P2 ;  /* 0x0000001a7800780c */ /* 0x000fc40001741670 */
[----:B------:R-:W-:Y:S02]  /*70a0*/  FMNMX.FTZ R2, R165, R2, !PT ;  /* 0x00000002a5027209 */ /* 0x000fe40007810000 */
[----:B------:R-:W-:Y:S02]  /*70b0*/  FSEL R187, R23, -INF , !P2 ;  /* 0xff80000017bb7808 */ /* 0x000fe40005000000 */
        /* <DEDUP_REMOVED lines=19> */
[----:B------:R-:W-:Y:S02]  /*71f0*/  ISETP.NE.AND P2, PT, R186, RZ, PT ;  /* 0x000000ffba00720c */ /* 0x000fe40003f45270 */
[----:B------:R-:W-:Y:S02]  /*7200*/  FMNMX.FTZ R2, R141, R2, !PT ;  /* 0x000000028d027209 */ /* 0x000fe40007810000 */
[----:B------:R-:W-:-:S02]  /*7210*/  ISETP.GT.AND P2, PT, R128, 0x29, !P2 ;  /* 0x000000298000780c */ /* 0x000fc40005744270 */
[----:B------:R-:W-:Y:S02]  /*7220*/  FMNMX.FTZ R2, R155, R2, !PT ;  /* 0x000000029b027209 */ /* 0x000fe40007810000 */
[----:B------:R-:W-:Y:S02]  /*7230*/  ISETP.LT.OR P2, PT, R120, 0x2a, P2 ;  /* 0x0000002a7800780c */ /* 0x000fe40001741670 */
[----:B------:R-:W-:Y:S02]  /*7240*/  FMNMX.FTZ R2, R135, R2, !PT ;  /* 0x0000000287027209 */ /* 0x000fe40007810000 */
[----:B------:R-:W-:Y:S02]  /*7250*/  FSEL R183, R124, -INF , !P2 ;  /* 0xff8000007cb77808 */ /* 0x000fe40005000000 */
[----:B------:R-:W-:Y:S02]  /*7260*/  ISETP.NE.AND P2, PT, R188, RZ, PT ;  /* 0x000000ffbc00720c */ /* 0x000fe40003f45270 */
[----:B------:R-:W-:-:S02]  /*7270*/  FMNMX.FTZ R2, R129, R2, !PT ;  /* 0x0000000281027209 */ /* 0x000fc40007810000 */
[----:B------:R-:W-:Y:S02]  /*7280*/  ISETP.GT.AND P2, PT, R128, 0x30, !P2 ;  /* 0x000000308000780c */ /* 0x000fe40005744270 */
[----:B------:R-:W-:Y:S02]  /*7290*/  FMNMX.FTZ R2, R125, R2, !PT ;  /* 0x000000027d027209 */ /* 0x000fe40007810000 */
[----:B------:R-:W-:Y:S02]  /*72a0*/  ISETP.LT.OR P2, PT, R120, 0x31, P2 ;  /* 0x000000317800780c */ /* 0x000fe40001741670 */
[----:B------:R-:W-:Y:S02]  /*72b0*/  FMNMX.FTZ R14, R131, R2, !PT ;  /* 0x00000002830e7209 */ /* 0x000fe40007810000 */
[----:B------:R-:W-:Y:S02]  /*72c0*/  FSEL R23, R126, -INF , !P2 ;  /* 0xff8000007e177808 */ /* 0x000fe40005000000 */
[----:B------:R-:W-:Y:S01]  /*72d0*/  ISETP.NE.AND P2, PT, R190, RZ, PT ;  /* 0x000000ffbe00720c */ /* 0x000fe20003f45270 */
[----:B------:R-:W1:Y:S01]  /*72e0*/  SHFL.BFLY PT, R15, R14, 0x2, 0x1f ;  /* 0x0c401f000e0f7f89 */ /* 0x000e6200000e0000 */
[----:B------:R-:W-:-:S02]  /*72f0*/  ISETP.NE.AND P6, PT, R152, RZ, PT ;  /* 0x000000ff9800720c */ /* 0x000fc40003fc5270 */
[C---:B------:R-:W-:Y:S02]  /*7300*/  ISETP.GT.AND P2, PT, R128.reuse, 0x31, !P2 ;  /* 0x000000318000780c */ /* 0x040fe40005744270 */
[----:B------:R-:W-:Y:S02]  /*7310*/  ISETP.GT.AND P4, PT, R128, 0x51, !P4 ;  /* 0x000000518000780c */ /* 0x000fe40006784270 */
[----:B------:R-:W-:Y:S02]  /*7320*/  ISETP.LT.OR P2, PT, R120, 0x32, P2 ;  /* 0x000000327800780c */ /* 0x000fe40001741670 */
[----:B------:R-:W-:Y:S02]  /*7330*/  ISETP.GT.AND P5, PT, R128, 0x58, !P5 ;  /* 0x000000588000780c */ /* 0x000fe40006fa4270 */
[----:B------:R-:W-:Y:S02]  /*7340*/  FSEL R127, R127, -INF , !P2 ;  /* 0xff8000007f7f7808 */ /* 0x000fe40005000000 */
[----:B------:R-:W-:-:S02]  /*7350*/  ISETP.NE.AND P2, PT, R192, RZ, PT ;  /* 0x000000ffc000720c */ /* 0x000fc40003f45270 */
[----:B------:R-:W-:Y:S02]  /*7360*/  ISETP.LT.OR P4, PT, R120, 0x52, P4 ;  /* 0x000000527800780c */ /* 0x000fe40002781670 */
[----:B------:R-:W-:Y:S02]  /*7370*/  ISETP.GT.AND P2, PT, R128, 0x38, !P2 ;  /* 0x000000388000780c */ /* 0x000fe40005744270 */
[C---:B------:R-:W-:Y:S02]  /*7380*/  ISETP.LT.OR P5, PT, R120.reuse, 0x59, P5 ;  /* 0x000000597800780c */ /* 0x040fe40002fa1670 */
[----:B------:R-:W-:Y:S02]  /*7390*/  ISETP.LT.OR P2, PT, R120, 0x39, P2 ;  /* 0x000000397800780c */ /* 0x000fe40001741670 */
[----:B-1----:R-:W-:Y:S02]  /*73a0*/  FMNMX.FTZ R20, R14, R15, !PT ;  /* 0x0000000f0e147209 */ /* 0x002fe40007810000 */
[----:B------:R-:W-:-:S02]  /*73b0*/  FSEL R21, R132, -INF , !P2 ;  /* 0xff80000084157808 */ /* 0x000fc40005000000 */
[----:B------:R-:W-:Y:S01]  /*73c0*/  ISETP.NE.AND P2, PT, R148, RZ, PT ;  /* 0x000000ff9400720c */ /* 0x000fe20003f45270 */
[----:B------:R-:W1:Y:S03]  /*73d0*/  SHFL.BFLY PT, R15, R20, 0x1, 0x1f ;  /* 0x0c201f00140f7f89 */ /* 0x000e6600000e0000 */
[----:B------:R-:W-:-:S04]  /*73e0*/  ISETP.GT.AND P2, PT, R128, 0x39, !P2 ;  /* 0x000000398000780c */ /* 0x000fc80005744270 */
[----:B------:R-:W-:-:S04]  /*73f0*/  ISETP.LT.OR P2, PT, R120, 0x3a, P2 ;  /* 0x0000003a7800780c */ /* 0x000fc80001741670 */
[----:B------:R-:W-:Y:S02]  /*7400*/  FSEL R133, R133, -INF , !P2 ;  /* 0xff80000085857808 */ /* 0x000fe40005000000 */
[----:B------:R-:W-:-:S04]  /*7410*/  ISETP.NE.AND P2, PT, R168, RZ, PT ;  /* 0x000000ffa800720c */ /* 0x000fc80003f45270 */
[----:B------:R-:W-:-:S04]  /*7420*/  ISETP.GT.AND P2, PT, R128, 0x40, !P2 ;  /* 0x000000408000780c */ /* 0x000fc80005744270 */
[----:B------:R-:W-:Y:S02]  /*7430*/  ISETP.LT.OR P2, PT, R120, 0x41, P2 ;  /* 0x000000417800780c */ /* 0x000fe40001741670 */
[----:B-1----:R-:W-:Y:S02]  /*7440*/  FMNMX.FTZ R15, R20, R15, !PT ;  /* 0x0000000f140f7209 */ /* 0x002fe40007810000 */
        /* <DEDUP_REMOVED lines=10> */
[----:B------:R-:W-:Y:S02]  /*74f0*/  ISETP.GT.AND P2, PT, R128, 0x49, !P6 ;  /* 0x000000498000780c */ /* 0x000fe40007744270 */
[----:B------:R-:W-:Y:S02]  /*7500*/  ISETP.NE.AND P6, PT, R140, RZ, PT ;  /* 0x000000ff8c00720c */ /* 0x000fe40003fc5270 */
[C---:B------:R-:W-:Y:S02]  /*7510*/  ISETP.LT.OR P2, PT, R120.reuse, 0x4a, P2 ;  /* 0x0000004a7800780c */ /* 0x040fe40001741670 */
[----:B------:R-:W-:Y:S02]  /*7520*/  ISETP.LT.OR P3, PT, R120, 0x51, P3 ;  /* 0x000000517800780c */ /* 0x000fe40001f61670 */
[----:B------:R-:W-:Y:S02]  /*7530*/  FSEL R197, R144, -INF , !P2 ;  /* 0xff80000090c57808 */ /* 0x000fe40005000000 */
[----:B------:R-:W-:-:S02]  /*7540*/  ISETP.GT.AND P2, PT, R128, RZ, !P6 ;  /* 0x000000ff8000720c */ /* 0x000fc40007744270 */
[----:B------:R-:W-:Y:S02]  /*7550*/  ISETP.NE.AND P6, PT, R134, RZ, PT ;  /* 0x000000ff8600720c */ /* 0x000fe40003fc5270 */
[----:B------:R-:W-:Y:S02]  /*7560*/  ISETP.LT.OR P2, PT, R120, 0x1, P2 ;  /* 0x000000017800780c */ /* 0x000fe40001741670 */
[----:B------:R-:W-:Y:S02]  /*7570*/  ISETP.GT.AND P6, PT, R128, 0x59, !P6 ;  /* 0x000000598000780c */ /* 0x000fe400077c4270 */
[----:B------:R-:W-:Y:S01]  /*7580*/  FSEL R2, R0, -INF , !P2 ;  /* 0xff80000000027808 */ /* 0x000fe20005000000 */
[C---:B0-----:R-:W-:Y:S01]  /*7590*/  FMUL.FTZ R0, R15.reuse, R12 ;  /* 0x0000000c0f007220 */ /* 0x041fe20000410000 */
[----:B------:R-:W-:Y:S02]  /*75a0*/  FSETP.NEU.FTZ.AND P2, PT, R15, -INF , PT ;  /* 0xff8000000f00780b */ /* 0x000fe40003f5d000 */
[----:B------:R-:W-:-:S02]  /*75b0*/  FMNMX.FTZ R14, R2, R3, !PT ;  /* 0x00000003020e7209 */ /* 0x000fc40007810000 */
[----:B------:R-:W-:Y:S02]  /*75c0*/  FSEL R0, R0, RZ, P2 ;  /* 0x000000ff00007208 */ /* 0x000fe40001000000 */
[----:B------:R-:W-:Y:S02]  /*75d0*/  FMNMX.FTZ R14, R193, R14, !PT ;  /* 0x0000000ec10e7209 */ /* 0x000fe40007810000 */
[----:B------:R-:W-:Y:S01]  /*75e0*/  ISETP.LT.OR P6, PT, R120, 0x5a, P6 ;  /* 0x0000005a7800780c */ /* 0x000fe200037c1670 */
[--C-:B------:R-:W-:Y:S01]  /*75f0*/  FFMA.FTZ R180, R171, R12, -R0.reuse ;  /* 0x0000000cabb47223 */ /* 0x100fe20000010800 */
[----:B------:R-:W-:Y:S01]  /*7600*/  FMNMX.FTZ R14, R175, R14, !PT ;  /* 0x0000000eaf0e7209 */ /* 0x000fe20007810000 */
[-CC-:B------:R-:W-:Y:S01]  /*7610*/  FFMA.FTZ R20, R165, R12.reuse, -R0.reuse ;  /* 0x0000000ca5147223 */ /* 0x180fe20000010800 */
[----:B------:R-:W-:Y:S01]  /*7620*/  FSEL R171, R136, -INF , !P3 ;  /* 0xff80000088ab7808 */ /* 0x000fe20005800000 */
        /* <DEDUP_REMOVED lines=15> */
[----:B------:R-:W-:Y:S01]  /*7720*/  FSEL R135, R15, RZ, P2 ;  /* 0x000000ff0f877208 */ /* 0x000fe20001000000 */
[--C-:B------:R-:W-:Y:S01]  /*7730*/  FFMA.FTZ R174, R141, R12, -R0.reuse ;  /* 0x0000000c8dae7223 */ /* 0x100fe20000010800 */
[----:B------:R-:W-:Y:S01]  /*7740*/  FMNMX.FTZ R14, R187, R14, !PT ;  /* 0x0000000ebb0e7209 */ /* 0x000fe20007810000 */
[-CC-:B------:R-:W-:Y:S01]  /*7750*/  FFMA.FTZ R205, R205, R12.reuse, -R0.reuse ;  /* 0x0000000ccdcd7223 */ /* 0x180fe20000010800 */
[----:B------:R-:W-:Y:S01]  /*7760*/  FFMA.FTZ R188, R203, R12, -R0 ;  /* 0x0000000ccbbc7223 */ /* 0x000fe20000010800 */
[----:B------:R-:W-:Y:S01]  /*7770*/  FADD.FTZ R135, -R135, R4 ;  /* 0x0000000487877221 */ /* 0x000fe20000010100 */
[----:B------:R-:W-:Y:S01]  /*7780*/  FMNMX.FTZ R14, R121, R14, !PT ;  /* 0x0000000e790e7209 */ /* 0x000fe20007810000 */
[-CC-:B------:R-:W-:Y:S01]  /*7790*/  FFMA.FTZ R190, R201, R12.reuse, -R0.reuse ;  /* 0x0000000cc9be7223 */ /* 0x180fe20000010800 */
[-CC-:B------:R-:W-:Y:S01]  /*77a0*/  FFMA.FTZ R199, R199, R12.reuse, -R0.reuse ;  /* 0x0000000cc7c77223 */ /* 0x180fe20000010800 */
[--C-:B------:R-:W-:Y:S01]  /*77b0*/  FFMA.FTZ R184, R195, R12, -R0.reuse ;  /* 0x0000000cc3b87223 */ /* 0x100fe20000010800 */
        /* <DEDUP_REMOVED lines=10> */
[-C--:B------:R-:W-:Y:S01]  /*7860*/  FFMA.FTZ R131, R131, R12.reuse, -R0 ;  /* 0x0000000c83837223 */ /* 0x080fe20000010800 */
[----:B------:R-:W-:Y:S01]  /*7870*/  FMUL.FTZ R0, R135, R12 ;  /* 0x0000000c87007220 */ /* 0x000fe20000410000 */
[----:B------:R-:W-:Y:S01]  /*7880*/  FMNMX.FTZ R14, R23, R14, !PT ;  /* 0x0000000e170e7209 */ /* 0x000fe20007810000 */
[----:B------:R-:W-:Y:S03]  /*7890*/  MUFU.EX2 R205, R205 ;  /* 0x000000cd00cd7308 */ /* 0x000fe60000000800 */
[----:B------:R-:W-:-:S04]  /*78a0*/  FMNMX.FTZ R14, R127, R14, !PT ;  /* 0x0000000e7f0e7209 */ /* 0x000fc80007810000 */
[----:B------:R-:W-:Y:S01]  /*78b0*/  FMNMX.FTZ R14, R21, R14, !PT ;  /* 0x0000000e150e7209 */ /* 0x000fe20007810000 */
[----:B------:R-:W0:Y:S03]  /*78c0*/  MUFU.EX2 R0, R0 ;  /* 0x0000000000007308 */ /* 0x000e260000000800 */
[----:B------:R-:W-:-:S04]  /*78d0*/  FMNMX.FTZ R14, R133, R14, !PT ;  /* 0x0000000e850e7209 */ /* 0x000fc80007810000 */
[----:B------:R-:W-:Y:S01]  /*78e0*/  FMNMX.FTZ R14, R181, R14, !PT ;  /* 0x0000000eb50e7209 */ /* 0x000fe20007810000 */
[----:B------:R-:W1:Y:S03]  /*78f0*/  MUFU.EX2 R188, R188 ;  /* 0x000000bc00bc7308 */ /* 0x000e660000000800 */
[----:B------:R-:W-:-:S04]  /*7900*/  FMNMX.FTZ R14, R139, R14, !PT ;  /* 0x0000000e8b0e7209 */ /* 0x000fc80007810000 */
[----:B------:R-:W-:Y:S01]  /*7910*/  FMNMX.FTZ R14, R143, R14, !PT ;  /* 0x0000000e8f0e7209 */ /* 0x000fe20007810000 */
[----:B------:R-:W2:Y:S03]  /*7920*/  MUFU.EX2 R190, R190 ;  /* 0x000000be00be7308 */ /* 0x000ea60000000800 */
[----:B------:R-:W-:-:S04]  /*7930*/  FMNMX.FTZ R14, R197, R14, !PT ;  /* 0x0000000ec50e7209 */ /* 0x000fc80007810000 */
[----:B------:R-:W-:Y:S01]  /*7940*/  FMNMX.FTZ R14, R171, R14, !PT ;  /* 0x0000000eab0e7209 */ /* 0x000fe20007810000 */
[----:B------:R-:W3:Y:S03]  /*7950*/  MUFU.EX2 R199, R199 ;  /* 0x000000c700c77308 */ /* 0x000ee60000000800 */
[----:B------:R-:W-:-:S04]  /*7960*/  FMNMX.FTZ R14, R165, R14, !PT ;  /* 0x0000000ea50e7209 */ /* 0x000fc80007810000 */
[----:B------:R-:W-:Y:S01]  /*7970*/  FMNMX.FTZ R14, R173, R14, !PT ;  /* 0x0000000ead0e7209 */ /* 0x000fe20007810000 */
[----:B------:R-:W4:Y:S03]  /*7980*/  MUFU.EX2 R184, R184 ;  /* 0x000000b800b87308 */ /* 0x000f260000000800 */
[----:B------:R-:W-:-:S05]  /*7990*/  FMNMX.FTZ R14, R163, R14, !PT ;  /* 0x0000000ea30e7209 */ /* 0x000fca0007810000 */
[----:B------:R-:W5:Y:S01]  /*79a0*/  SHFL.BFLY PT, R157, R14, 0x2, 0x1f ;  /* 0x0c401f000e9d7f89 */ /* 0x000f6200000e0000 */
[----:B------:R-:W4:Y:S08]  /*79b0*/  MUFU.EX2 R169, R169 ;  /* 0x000000a900a97308 */ /* 0x000f300000000800 */
[----:B------:R-:W4:Y:S08]  /*79c0*/  MUFU.EX2 R186, R186 ;  /* 0x000000ba00ba7308 */ /* 0x000f300000000800 */
[----:B------:R2:W-:Y:S01]  /*79d0*/  MUFU.EX2 R137, R20 ;  /* 0x0000001400897308 */ /* 0x0005e20000000800 */
[----:B-----5:R-:W-:-:S07]  /*79e0*/  FMNMX.FTZ R157, R14, R157, !PT ;  /* 0x0000009d0e9d7209 */ /* 0x020fce0007810000 */
[----:B------:R-:W-:Y:S01]  /*79f0*/  MUFU.EX2 R167, R167 ;  /* 0x000000a700a77308 */ /* 0x000fe20000000800 */
[----:B------:R-:W5:Y:S07]  /*7a00*/  SHFL.BFLY PT, R14, R157, 0x1, 0x1f ;  /* 0x0c201f009d0e7f89 */ /* 0x000f6e00000e0000 */
[----:B------:R-:W-:Y:S08]  /*7a10*/  MUFU.EX2 R180, R180 ;  /* 0x000000b400b47308 */ /* 0x000ff00000000800 */
[----:B------:R-:W-:Y:S08]  /*7a20*/  MUFU.EX2 R182, R182 ;  /* 0x000000b600b67308 */ /* 0x000ff00000000800 */
[----:B------:R-:W-:Y:S01]  /*7a30*/  MUFU.EX2 R145, R145 ;  /* 0x0000009100917308 */ /* 0x000fe20000000800 */
[----:B-----5:R-:W-:-:S04]  /*7a40*/  FMNMX.FTZ R125, R157, R14, !PT ;  /* 0x0000000e9d7d7209 */ /* 0x020fc80007810000 */
[C---:B------:R-:W-:Y:S01]  /*7a50*/  FSETP.NEU.FTZ.AND P2, PT, R125.reuse, -INF , PT ;  /* 0xff8000007d00780b */ /* 0x040fe20003f5d000 */
[----:B------:R-:W-:Y:S02]  /*7a60*/  FMUL.FTZ R124, R125, R12 ;  /* 0x0000000c7d7c7220 */ /* 0x000fe40000410000 */
[----:B------:R-:W-:Y:S03]  /*7a70*/  MUFU.EX2 R176, R176 ;  /* 0x000000b000b07308 */ /* 0x000fe60000000800 */
[----:B------:R-:W-:-:S05]  /*7a80*/  FSEL R124, R124, RZ, P2 ;  /* 0x000000ff7c7c7208 */ /* 0x000fca0001000000 */
[----:B------:R-:W-:Y:S01]  /*7a90*/  MUFU.EX2 R149, R149 ;  /* 0x0000009500957308 */ /* 0x000fe20000000800 */
[-CC-:B------:R-:W-:Y:S01]  /*7aa0*/  FFMA.FTZ R135, R2, R12.reuse, -R124.reuse ;  /* 0x0000000c02877223 */ /* 0x180fe2000001087c */
[----:B------:R-:W-:Y:S01]  /*7ab0*/  FSEL R2, R125, RZ, P2 ;  /* 0x000000ff7d027208 */ /* 0x000fe20001000000 */
[-CC-:B------:R-:W-:Y:S01]  /*7ac0*/  FFMA.FTZ R4, R193, R12.reuse, -R124.reuse ;  /* 0x0000000cc1047223 */ /* 0x180fe2000001087c */
[--C-:B------:R-:W-:Y:S01]  /*7ad0*/  FFMA.FTZ R122, R123, R12, -R124.reuse ;  /* 0x0000000c7b7a7223 */ /* 0x100fe2000001087c */
[----:B0-----:R-:W-:Y:S01]  /*7ae0*/  FFMA.FTZ R123, R0, R8, R205 ;  /* 0x00000008007b7223 */ /* 0x001fe200000100cd */
[-CC-:B------:R-:W-:Y:S01]  /*7af0*/  FFMA.FTZ R14, R175, R12.reuse, -R124.reuse ;  /* 0x0000000caf0e7223 */ /* 0x180fe2000001087c */
[----:B------:R-:W-:Y:S01]  /*7b00*/  FADD.FTZ R3, -R2, R3 ;  /* 0x0000000302037221 */ /* 0x000fe20000010100 */
[----:B------:R-:W-:Y:S01]  /*7b10*/  MUFU.EX2 R135, R135 ;  /* 0x0000008700877308 */ /* 0x000fe20000000800 */
[----:B-1----:R-:W-:Y:S01]  /*7b20*/  FADD.FTZ R123, R188, R123 ;  /* 0x0000007bbc7b7221 */ /* 0x002fe20000010000 */
[-CC-:B------:R-:W-:Y:S01]  /*7b30*/  FFMA.FTZ R191, R191, R12.reuse, -R124.reuse ;  /* 0x0000000cbfbf7223 */ /* 0x180fe2000001087c */
[-C--:B------:R-:W-:Y:S01]  /*7b40*/  FMUL.FTZ R3, R3, R12.reuse ;  /* 0x0000000c03037220 */ /* 0x080fe20000410000 */
[-CC-:B--2---:R-:W-:Y:S01]  /*7b50*/  FFMA.FTZ R20, R179, R12.reuse, -R124.reuse ;  /* 0x0000000cb3147223 */ /* 0x184fe2000001087c */
[----:B------:R-:W-:Y:S01]  /*7b60*/  FADD.FTZ R8, R190, R123 ;  /* 0x0000007bbe087221 */ /* 0x000fe20000010000 */
[-CC-:B------:R-:W-:Y:S01]  /*7b70*/  FFMA.FTZ R22, R177, R12.reuse, -R124.reuse ;  /* 0x0000000cb1167223 */ /* 0x180fe2000001087c */
[-C--:B------:R-:W-:Y:S01]  /*7b80*/  FFMA.FTZ R177, R23, R12.reuse, -R124 ;  /* 0x0000000c17b17223 */ /* 0x080fe2000001087c */
[----:B------:R0:W1:Y:S01]  /*7b90*/  MUFU.EX2 R2, R3 ;  /* 0x0000000300027308 */ /* 0x0000620000000800 */
[----:B---3--:R-:W-:Y:S01]  /*7ba0*/  FADD.FTZ R23, R199, R8 ;  /* 0x00000008c7177221 */ /* 0x008fe20000010000 */
[-CC-:B------:R-:W-:Y:S01]  /*7bb0*/  FFMA.FTZ R151, R189, R12.reuse, -R124.reuse ;  /* 0x0000000cbd977223 */ /* 0x180fe2000001087c */
[-CC-:B------:R-:W-:Y:S01]  /*7bc0*/  FFMA.FTZ R187, R187, R12.reuse, -R124.reuse ;  /* 0x0000000cbbbb7223 */ /* 0x180fe2000001087c */
[-CC-:B------:R-:W-:Y:S01]  /*7bd0*/  FFMA.FTZ R120, R121, R12.reuse, -R124.reuse ;  /* 0x0000000c79787223 */ /* 0x180fe2000001087c */
[----:B----4-:R-:W-:Y:S01]  /*7be0*/  FADD.FTZ R8, R184, R23 ;  /* 0x00000017b8087221 */ /* 0x010fe20000010000 */
[-CC-:B------:R-:W-:Y:S01]  /*7bf0*/  FFMA.FTZ R121, R185, R12.reuse, -R124.reuse ;  /* 0x0000000cb9797223 */ /* 0x180fe2000001087c */
[-C--:B------:R-:W-:Y:S01]  /*7c00*/  FFMA.FTZ R183, R183, R12.reuse, -R124 ;  /* 0x0000000cb7b77223 */ /* 0x080fe2000001087c */
[----:B------:R-:W2:Y:S01]  /*7c10*/  MUFU.EX2 R4, R4 ;  /* 0x0000000400047308 */ /* 0x000ea20000000800 */
[----:B0-----:R-:W-:Y:S01]  /*7c20*/  FADD.FTZ R3, R169, R8 ;  /* 0x00000008a9037221 */ /* 0x001fe20000010000 */
[-CC-:B------:R-:W-:Y:S01]  /*7c30*/  FFMA.FTZ R126, R127, R12.reuse, -R124.reuse ;  /* 0x0000000c7f7e7223 */ /* 0x180fe2000001087c */
[-CC-:B------:R-:W-:Y:S01]  /*7c40*/  FFMA.FTZ R179, R21, R12.reuse, -R124.reuse ;  /* 0x0000000c15b37223 */ /* 0x180fe2000001087c */
[-CC-:B------:R-:W-:Y:S01]  /*7c50*/  FFMA.FTZ R133, R133, R12.reuse, -R124.reuse ;  /* 0x0000000c85857223 */ /* 0x180fe2000001087c */
[----:B------:R-:W-:Y:S01]  /*7c60*/  FADD.FTZ R128, R186, R3 ;  /* 0x00000003ba807221 */ /* 0x000fe20000010000 */
[-CC-:B------:R-:W-:Y:S01]  /*7c70*/  FFMA.FTZ R181, R181, R12.reuse, -R124.reuse ;  /* 0x0000000cb5b57223 */ /* 0x180fe2000001087c */
[-CC-:B------:R-:W-:Y:S01]  /*7c80*/  FFMA.FTZ R139, R139, R12.reuse, -R124.reuse ;  /* 0x0000000c8b8b7223 */ /* 0x180fe2000001087c */
[----:B------:R-:W0:Y:S01]  /*7c90*/  MUFU.EX2 R14, R14 ;  /* 0x0000000e000e7308 */ /* 0x000e220000000800 */
[----:B-1----:R-:W-:Y:S01]  /*7ca0*/  FFMA.FTZ R5, R2, R5, R135 ;  /* 0x0000000502057223 */ /* 0x002fe20000010087 */
[-CC-:B------:R-:W-:Y:S01]  /*7cb0*/  FFMA.FTZ R143, R143, R12.reuse, -R124.reuse ;  /* 0x0000000c8f8f7223 */ /* 0x180fe2000001087c */
[-CC-:B------:R-:W-:Y:S01]  /*7cc0*/  FFMA.FTZ R197, R197, R12.reuse, -R124.reuse ;  /* 0x0000000cc5c57223 */ /* 0x180fe2000001087c */
[-CC-:B------:R-:W-:Y:S01]  /*7cd0*/  FFMA.FTZ R171, R171, R12.reuse, -R124.reuse ;  /* 0x0000000cabab7223 */ /* 0x180fe2000001087c */
[-CC-:B------:R-:W-:Y:S01]  /*7ce0*/  FFMA.FTZ R165, R165, R12.reuse, -R124.reuse ;  /* 0x0000000ca5a57223 */ /* 0x180fe2000001087c */
[-CC-:B------:R-:W-:Y:S01]  /*7cf0*/  FFMA.FTZ R173, R173, R12.reuse, -R124.reuse ;  /* 0x0000000cadad7223 */ /* 0x180fe2000001087c */
[----:B------:R-:W-:Y:S01]  /*7d00*/  FFMA.FTZ R124, R163, R12, -R124 ;  /* 0x0000000ca37c7223 */ /* 0x000fe2000001087c */
[----:B------:R-:W1:Y:S01]  /*7d10*/  MUFU.EX2 R191, R191 ;  /* 0x000000bf00bf7308 */ /* 0x000e620000000800 */
[C---:B--2---:R-:W-:Y:S01]  /*7d20*/  FADD.FTZ R5, R4.reuse, R5 ;  /* 0x0000000504057221 */ /* 0x044fe20000010000 */
[----:B------:R-:W-:Y:S01]  /*7d30*/  IMAD.U32 R21, RZ, RZ, UR14 ;  /* 0x0000000eff157e24 */ /* 0x000fe2000f8e00ff */
[C---:B------:R-:W-:Y:S01]  /*7d40*/  ISETP.GT.AND P2, PT, R13.reuse, UR57, PT ;  /* 0x000000390d007c0c */ /* 0x040fe2000bf44270 */
[----:B------:R-:W-:Y:S01]  /*7d50*/  VIADD R13, R13, 0xffffffff ;  /* 0xffffffff0d0d7836 */ /* 0x000fe20000000000 */
[----:B------:R-:W-:Y:S01]  /*7d60*/  F2FP.BF16.F32.PACK_AB R184, R169, R184 ;  /* 0x000000b8a9b8723e */ /* 0x000fe200000010ff */
[----:B------:R-:W-:Y:S01]  /*7d70*/  @!P1 VIADD R21, R21, 0x30860 ;  /* 0x0003086015159836 */ /* 0x000fe20000000000 */
[----:B------:R-:W-:Y:S01]  /*7d80*/  F2FP.BF16.F32.PACK_AB R189, R4, R135 ;  /* 0x0000008704bd723e */ /* 0x000fe200000010ff */
[----:B------:R-:W2:Y:S01]  /*7d90*/  MUFU.EX2 R20, R20 ;  /* 0x0000001400147308 */ /* 0x000ea20000000800 */
[----:B0-----:R-:W-:Y:S01]  /*7da0*/  FADD.FTZ R8, R14, R5 ;  /* 0x000000050e087221 */ /* 0x001fe20000010000 */
[----:B------:R-:W-:Y:S01]  /*7db0*/  FADD.FTZ R5, R167, R128 ;  /* 0x00000080a7057221 */ /* 0x000fe20000010000 */
[----:B------:R-:W-:Y:S01]  /*7dc0*/  @!P1 PRMT R21, RZ, 0x654, R21 ;  /* 0x00000654ff159816 */ /* 0x000fe20000000015 */
[----:B------:R-:W-:Y:S01]  /*7dd0*/  IMAD.MOV.U32 R4, RZ, RZ, R15 ;  /* 0x000000ffff047224 */ /* 0x000fe200078e000f */
[----:B------:R-:W-:Y:S01]  /*7de0*/  F2FP.BF16.F32.PACK_AB R188, R188, R205 ;  /* 0x000000cdbcbc723e */ /* 0x000fe200000010ff */
[----:B------:R-:W-:Y:S01]  /*7df0*/  FADD.FTZ R128, R180, R5 ;  /* 0x00000005b4807221 */ /* 0x000fe20000010000 */
[----:B------:R0:W-:Y:S01]  /*7e00*/  @!P1 SYNCS.ARRIVE.TRANS64.RED.A1T0 RZ, [R21+URZ], RZ ;  /* 0x000000ff15ff99a7 */ /* 0x0001e2000810043f */
[----:B------:R-:W3:Y:S01]  /*7e10*/  MUFU.EX2 R151, R151 ;  /* 0x0000009700977308 */ /* 0x000ee20000000800 */
[----:B-1----:R-:W-:Y:S01]  /*7e20*/  FADD.FTZ R3, R191, R8 ;  /* 0x00000008bf037221 */ /* 0x002fe20000010000 */
[----:B------:R-:W-:Y:S01]  /*7e30*/  FADD.FTZ R5, R137, R128 ;  /* 0x0000008089057221 */ /* 0x000fe20000010000 */
[----:B------:R-:W-:-:S02]  /*7e40*/  F2FP.BF16.F32.PACK_AB R190, R199, R190 ;  /* 0x000000bec7be723e */ /* 0x000fc400000010ff */
[----:B------:R-:W-:Y:S01]  /*7e50*/  F2FP.BF16.F32.PACK_AB R186, R167, R186 ;  /* 0x000000baa7ba723e */ /* 0x000fe200000010ff */
[----:B------:R-:W-:Y:S01]  /*7e60*/  FADD.FTZ R128, R182, R5 ;  /* 0x00000005b6807221 */ /* 0x000fe20000010000 */
[----:B------:R-:W-:Y:S01]  /*7e70*/  F2FP.BF16.F32.PACK_AB R180, R137, R180 ;  /* 0x000000b489b4723e */ /* 0x000fe200000010ff */
[----:B------:R-:W1:Y:S01]  /*7e80*/  MUFU.EX2 R22, R22 ;  /* 0x0000001600167308 */ /* 0x000e620000000800 */
[----:B--2---:R-:W-:Y:S01]  /*7e90*/  FADD.FTZ R8, R20, R3 ;  /* 0x0000000314087221 */ /* 0x004fe20000010000 */
[C---:B------:R-:W-:Y:S01]  /*7ea0*/  FADD.FTZ R5, R145.reuse, R128 ;  /* 0x0000008091057221 */ /* 0x040fe20000010000 */
[----:B------:R-:W-:Y:S02]  /*7eb0*/  F2FP.BF16.F32.PACK_AB R182, R145, R182 ;  /* 0x000000b691b6723e */ /* 0x000fe400000010ff */
[----:B------:R-:W-:Y:S01]  /*7ec0*/  F2FP.BF16.F32.PACK_AB R191, R191, R14 ;  /* 0x0000000ebfbf723e */ /* 0x000fe200000010ff */
[----:B------:R-:W-:Y:S01]  /*7ed0*/  FADD.FTZ R128, R176, R5 ;  /* 0x00000005b0807221 */ /* 0x000fe20000010000 */
[----:B------:R-:W-:Y:S01]  /*7ee0*/  F2FP.BF16.F32.PACK_AB R176, R149, R176 ;  /* 0x000000b095b0723e */ /* 0x000fe200000010ff */
[----:B------:R-:W2:Y:S01]  /*7ef0*/  MUFU.EX2 R187, R187 ;  /* 0x000000bb00bb7308 */ /* 0x000ea20000000800 */
[----:B---3--:R-:W-:Y:S01]  /*7f00*/  FADD.FTZ R3, R151, R8 ;  /* 0x0000000897037221 */ /* 0x008fe20000010000 */
[----:B------:R-:W-:Y:S01]  /*7f10*/  FADD.FTZ R5, R149, R128 ;  /* 0x0000008095057221 */ /* 0x000fe20000010000 */
[----:B------:R-:W-:-:S05]  /*7f20*/  F2FP.BF16.F32.PACK_AB R185, R151, R20 ;  /* 0x0000001497b9723e */ /* 0x000fca00000010ff */
[----:B------:R-:W3:Y:S01]  /*7f30*/  MUFU.EX2 R120, R120 ;  /* 0x0000007800787308 */ /* 0x000ee20000000800 */
[----:B-1----:R-:W-:-:S07]  /*7f40*/  FADD.FTZ R8, R22, R3 ;  /* 0x0000000316087221 */ /* 0x002fce0000010000 */
[----:B------:R-:W1:Y:S01]  /*7f50*/  MUFU.EX2 R121, R121 ;  /* 0x0000007900797308 */ /* 0x000e620000000800 */
[C---:B--2---:R-:W-:Y:S01]  /*7f60*/  FADD.FTZ R3, R187.reuse, R8 ;  /* 0x00000008bb037221 */ /* 0x044fe20000010000 */
[----:B------:R-:W-:-:S06]  /*7f70*/  F2FP.BF16.F32.PACK_AB R187, R187, R22 ;  /* 0x00000016bbbb723e */ /* 0x000fcc00000010ff */
[----:B------:R-:W2:Y:S01]  /*7f80*/  MUFU.EX2 R178, R178 ;  /* 0x000000b200b27308 */ /* 0x000ea20000000800 */
[----:B---3--:R-:W-:-:S07]  /*7f90*/  FADD.FTZ R8, R120, R3 ;  /* 0x0000000378087221 */ /* 0x008fce0000010000 */
[----:B------:R-:W3:Y:S01]  /*7fa0*/  MUFU.EX2 R122, R122 ;  /* 0x0000007a007a7308 */ /* 0x000ee20000000800 */
[----:B-1----:R-:W-:-:S07]  /*7fb0*/  FADD.FTZ R3, R121, R8 ;  /* 0x0000000879037221 */ /* 0x002fce0000010000 */
[----:B------:R-:W1:Y:S01]  /*7fc0*/  MUFU.EX2 R153, R153 ;  /* 0x0000009900997308 */ /* 0x000e620000000800 */
[----:B--2---:R-:W-:-:S07]  /*7fd0*/  FADD.FTZ R128, R178, R5 ;  /* 0x00000005b2807221 */ /* 0x004fce0000010000 */
[----:B------:R-:W2:Y:S01]  /*7fe0*/  MUFU.EX2 R183, R183 ;  /* 0x000000b700b77308 */ /* 0x000ea20000000800 */
[----:B---3--:R-:W-:-:S07]  /*7ff0*/  FADD.FTZ R8, R122, R3 ;  /* 0x000000037a087221 */ /* 0x008fce0000010000 */
[----:B------:R-:W3:Y:S01]  /*8000*/  MUFU.EX2 R172, R172 ;  /* 0x000000ac00ac7308 */ /* 0x000ee20000000800 */
[C---:B-1----:R-:W-:Y:S01]  /*8010*/  FADD.FTZ R3, R153.reuse, R128 ;  /* 0x0000008099037221 */ /* 0x042fe20000010000 */
[----:B------:R-:W-:-:S06]  /*8020*/  F2FP.BF16.F32.PACK_AB R178, R153, R178 ;  /* 0x000000b299b2723e */ /* 0x000fcc00000010ff */
        /* <DEDUP_REMOVED lines=8> */
[C---:B--2---:R-:W-:Y:S01]  /*80b0*/  FADD.FTZ R5, R147.reuse, R128 ;  /* 0x0000008093057221 */ /* 0x044fe20000010000 */
[----:B------:R-:W-:-:S06]  /*80c0*/  F2FP.BF16.F32.PACK_AB R172, R147, R172 ;  /* 0x000000ac93ac723e */ /* 0x000fcc00000010ff */
[----:B------:R-:W2:Y:S01]  /*80d0*/  MUFU.EX2 R179, R179 ;  /* 0x000000b300b37308 */ /* 0x000ea20000000800 */
[C---:B---3--:R-:W-:Y:S01]  /*80e0*/  FADD.FTZ R8, R126.reuse, R3 ;  /* 0x000000037e087221 */ /* 0x048fe20000010000 */
[----:B------:R-:W-:-:S06]  /*80f0*/  F2FP.BF16.F32.PACK_AB R177, R126, R177 ;  /* 0x000000b17eb1723e */ /* 0x000fcc00000010ff */
[----:B------:R-:W3:Y:S01]  /*8100*/  MUFU.EX2 R141, R141 ;  /* 0x0000008d008d7308 */ /* 0x000ee20000000800 */
[----:B-1----:R-:W-:-:S07]  /*8110*/  FADD.FTZ R128, R174, R5 ;  /* 0x00000005ae807221 */ /* 0x002fce0000010000 */
[----:B------:R-:W1:Y:S01]  /*8120*/  MUFU.EX2 R133, R133 ;  /* 0x0000008500857308 */ /* 0x000e620000000800 */
[----:B--2---:R-:W-:-:S07]  /*8130*/  FADD.FTZ R8, R179, R8 ;  /* 0x00000008b3087221 */ /* 0x004fce0000010000 */
[----:B------:R-:W2:Y:S01]  /*8140*/  MUFU.EX2 R168, R168 ;  /* 0x000000a800a87308 */ /* 0x000ea20000000800 */
[C---:B---3--:R-:W-:Y:S01]  /*8150*/  FADD.FTZ R3, R141.reuse, R128 ;  /* 0x000000808d037221 */ /* 0x048fe20000010000 */
[----:B------:R-:W-:-:S06]  /*8160*/  F2FP.BF16.F32.PACK_AB R174, R141, R174 ;  /* 0x000000ae8dae723e */ /* 0x000fcc00000010ff */
[----:B------:R3:W4:Y:S01]  /*8170*/  MUFU.EX2 R23, R181 ;  /* 0x000000b500177308 */ /* 0x0007220000000800 */
[C---:B-1----:R-:W-:Y:S01]  /*8180*/  FADD.FTZ R8, R133.reuse, R8 ;  /* 0x0000000885087221 */ /* 0x042fe20000010000 */
[----:B------:R-:W-:-:S06]  /*8190*/  F2FP.BF16.F32.PACK_AB R179, R133, R179 ;  /* 0x000000b385b3723e */ /* 0x000fcc00000010ff */
[----:B------:R-:W1:Y:S01]  /*81a0*/  MUFU.EX2 R129, R129 ;  /* 0x0000008100817308 */ /* 0x000e620000000800 */
[----:B--2---:R-:W-:Y:S01]  /*81b0*/  FADD.FTZ R128, R168, R3 ;  /* 0x00000003a8807221 */ /* 0x004fe20000010000 */
[----:B---3--:R-:W-:-:S06]  /*81c0*/  F2FP.BF16.F32.PACK_AB R181, R121, R120 ;  /* 0x0000007879b5723e */ /* 0x008fcc00000010ff */
[----:B------:R-:W2:Y:S01]  /*81d0*/  MUFU.EX2 R139, R139 ;  /* 0x0000008b008b7308 */ /* 0x000ea20000000800 */
[----:B----4-:R-:W-:-:S07]  /*81e0*/  FADD.FTZ R8, R23, R8 ;  /* 0x0000000817087221 */ /* 0x010fce0000010000 */
[----:B------:R-:W3:Y:S01]  /*81f0*/  MUFU.EX2 R170, R170 ;  /* 0x000000aa00aa7308 */ /* 0x000ee20000000800 */
[C---:B-1----:R-:W-:Y:S01]  /*8200*/  FADD.FTZ R3, R129.reuse, R128 ;  /* 0x0000008081037221 */ /* 0x042fe20000010000 */
[----:B------:R-:W-:-:S06]  /*8210*/  F2FP.BF16.F32.PACK_AB R168, R129, R168 ;  /* 0x000000a881a8723e */ /* 0x000fcc00000010ff */
[----:B------:R-:W1:Y:S01]  /*8220*/  MUFU.EX2 R143, R143 ;  /* 0x0000008f008f7308 */ /* 0x000e620000000800 */
[----:B--2---:R-:W-:-:S07]  /*8230*/  FADD.FTZ R8, R139, R8 ;  /* 0x000000088b087221 */ /* 0x004fce0000010000 */
[----:B------:R-:W2:Y:S01]  /*8240*/  MUFU.EX2 R130, R197 ;  /* 0x000000c500827308 */ /* 0x000ea20000000800 */
[----:B---3--:R-:W-:-:S07]  /*8250*/  FADD.FTZ R128, R170, R3 ;  /* 0x00000003aa807221 */ /* 0x008fce0000010000 */
[----:B------:R-:W3:Y:S01]  /*8260*/  MUFU.EX2 R132, R171 ;  /* 0x000000ab00847308 */ /* 0x000ee20000000800 */
[----:B-1----:R-:W-:-:S07]  /*8270*/  FADD.FTZ R3, R143, R8 ;  /* 0x000000088f037221 */ /* 0x002fce0000010000 */
[----:B------:R-:W1:Y:S01]  /*8280*/  MUFU.EX2 R165, R165 ;  /* 0x000000a500a57308 */ /* 0x000e620000000800 */
[C---:B--2---:R-:W-:Y:S01]  /*8290*/  FADD.FTZ R3, R130.reuse, R3 ;  /* 0x0000000382037221 */ /* 0x044fe20000010000 */
[----:B------:R-:W-:-:S06]  /*82a0*/  F2FP.BF16.F32.PACK_AB R175, R130, R143 ;  /* 0x0000008f82af723e */ /* 0x000fcc00000010ff */
[----:B------:R2:W4:Y:S01]  /*82b0*/  MUFU.EX2 R134, R173 ;  /* 0x000000ad00867308 */ /* 0x0005220000000800 */
[----:B---3--:R-:W-:-:S07]  /*82c0*/  FADD.FTZ R3, R132, R3 ;  /* 0x0000000384037221 */ /* 0x008fce0000010000 */
[----:B------:R-:W3:Y:S01]  /*82d0*/  MUFU.EX2 R124, R124 ;  /* 0x0000007c007c7308 */ /* 0x000ee20000000800 */
[----:B-1----:R-:W-:Y:S01]  /*82e0*/  FADD.FTZ R3, R165, R3 ;  /* 0x00000003a5037221 */ /* 0x002fe20000010000 */
[----:B--2---:R-:W-:Y:S02]  /*82f0*/  F2FP.BF16.F32.PACK_AB R173, R139, R23 ;  /* 0x000000178bad723e */ /* 0x004fe400000010ff */
[----:B------:R-:W-:-:S04]  /*8300*/  F2FP.BF16.F32.PACK_AB R169, R165, R132 ;  /* 0x00000084a5a9723e */ /* 0x000fc800000010ff */
[----:B------:R-:W1:Y:S01]  /*8310*/  MUFU.EX2 R131, R131 ;  /* 0x0000008300837308 */ /* 0x000e620000000800 */
[----:B----4-:R-:W-:-:S04]  /*8320*/  FADD.FTZ R3, R134, R3 ;  /* 0x0000000386037221 */ /* 0x010fc80000010000 */
[C---:B---3--:R-:W-:Y:S01]  /*8330*/  FADD.FTZ R5, R124.reuse, R3 ;  /* 0x000000037c057221 */ /* 0x048fe20000010000 */
[----:B------:R-:W-:Y:S01]  /*8340*/  F2FP.BF16.F32.PACK_AB R171, R124, R134 ;  /* 0x000000867cab723e */ /* 0x000fe200000010ff */
[----:B------:R-:W-:Y:S02]  /*8350*/  IMAD.MOV.U32 R3, RZ, RZ, R125 ;  /* 0x000000ffff037224 */ /* 0x000fe400078e007d */
[C---:B-1----:R-:W-:Y:S01]  /*8360*/  FADD.FTZ R8, R131.reuse, R128 ;  /* 0x0000008083087221 */ /* 0x042fe20000010000 */
[----:B------:R-:W-:Y:S01]  /*8370*/  F2FP.BF16.F32.PACK_AB R170, R131, R170 ;  /* 0x000000aa83aa723e */ /* 0x000fe200000010ff */
[----:B0-----:R-:W-:Y:S06]  /*8380*/  @P2 BRA `(.L_x_959) ;  /* 0xffffffc800a42947 */ /* 0x001fec000383ffff */
[----:B------:R-:W-:Y:S02]  /*8390*/  IMAD.MOV.U32 R3, RZ, RZ, R125 ;  /* 0x000000ffff037224 */ /* 0x000fe400078e007d */
[----:B------:R-:W-:-:S07]  /*83a0*/  IMAD.MOV.U32 R4, RZ, RZ, R15 ;  /* 0x000000ffff047224 */ /* 0x000fce00078e000f */
.L_x_942:
[----:B------:R-:W0:Y:S01]  /*83b0*/  LDC R15, c[0x0][0x2f0] ;  /* 0x0000bc00ff0f7b82 */ /* 0x000e220000000800 */
[----:B------:R-:W-:Y:S01]  /*83c0*/  UIADD3 UR10, -UR10, 0x1, URZ ;  /* 0x000000010a0a7890 */ /* 0x000fe2000fffe13f */
[----:B------:R-:W-:Y:S01]  /*83d0*/  ULDC UR6, c[0x0][0x448] ;  /* 0x0001120000067ab9 */ /* 0x000fe20000000800 */
[----:B------:R-:W-:Y:S01]  /*83e0*/  ULDC UR14, c[0x0][0x9e4] ;  /* 0x00027900000e7ab9 */ /* 0x000fe20000000800 */
[----:B------:R-:W-:Y:S02]  /*83f0*/  UISETP.NE.AND UP0, UPT, UR6, 0x1, UPT ;  /* 0x000000010600788c */ /* 0x000fe4000bf05270 */
[----:B------:R-:W-:Y:S02]  /*8400*/  UISETP.GE.AND UP1, UPT, UR14, 0x1, UPT ;  /* 0x000000010e00788c */ /* 0x000fe4000bf26270 */
[----:B------:R-:W1:Y:S04]  /*8410*/  S2UR UR5, SR_CTAID.X ;  /* 0x00000000000579c3 */ /* 0x000e680000002500 */
[----:B------:R-:W-:-:S03]  /*8420*/  PLOP3.LUT P2, PT, PT, PT, UP1, 0x40, 0x0 ;  /* 0x000000000000781c */ /* 0x000fc60003f4e818 */
[----:B------:R-:W-:Y:S01]  /*8430*/  @UP0 ULDC UR15, c[0x0][0x450] ;  /* 0x00011400000f0ab9 */ /* 0x000fe20000000800 */
[----:B0-----:R-:W-:Y:S01]  /*8440*/  IMAD R15, R16, R15, UR10 ;  /* 0x0000000a100f7e24 */ /* 0x001fe2000f8e020f */
[----:B------:R-:W-:-:S04]  /*8450*/  @UP0 ULDC UR10, c[0x0][0x44c] ;  /* 0x00011300000a0ab9 */ /* 0x000fc80000000800 */
[----:B------:R-:W-:Y:S01]  /*8460*/  R2UR UR6, R15 ;  /* 0x000000000f0672ca */ /* 0x000fe200000e0000 */
[----:B-1----:R-:W-:-:S04]  /*8470*/  ULEA UR5, UR5, 0x7f, 0x7 ;  /* 0x0000007f05057891 */ /* 0x002fc8000f8e383f */
[----:B------:R-:W-:-:S04]  /*8480*/  UIMAD.WIDE.U32 UR10, UR5, UR10, URZ ;  /* 0x0000000a050a72a5 */ /* 0x000fc8000f8e003f */
[----:B------:R-:W-:-:S04]  /*8490*/  @UP0 USHF.R.U32.HI UR5, URZ, UR15, UR11 ;  /* 0x0000000f3f050299 */ /* 0x000fc8000801160b */
[----:B------:R-:W-:-:S03]  /*84a0*/  UIADD3 UR5, UR6, UR5, URZ ;  /* 0x0000000506057290 */ /* 0x000fc6000fffe03f */
[----:B------:R-:W-:Y:S02]  /*84b0*/  ULDC UR6, c[0x0][0x9dc] ;  /* 0x0002770000067ab9 */ /* 0x000fe40000000800 */
[----:B------:R-:W-:Y:S01]  /*84c0*/  UIADD3 UR6, UR5, -UR6, URZ ;  /* 0x8000000605067290 */ /* 0x000fe2000fffe03f */
[----:B------:R-:W-:Y:S11]  /*84d0*/  @P2 BRA `(.L_x_960) ;  /* 0x0000000000442947 */ /* 0x000ff60003800000 */
        /* <DEDUP_REMOVED lines=10> */
.L_x_961:
[----:B------:R-:W-:-:S11]  /*8580*/  UISETP.NE.AND UP2, UPT, UR14, 0x1, UPT ;  /* 0x000000010e00788c */ /* 0x000fd6000bf45270 */
[----:B------:R-:W-:Y:S02]  /*8590*/  @UP2 ULDC.64 UR18, c[0x0][0x9e8] ;  /* 0x00027a0000122ab9 */ /* 0x000fe40000000a00 */
[----:B------:R-:W-:-:S04]  /*85a0*/  UIMAD.WIDE.U32 UR10, UR5, UR18, URZ ;  /* 0x00000012050a72a5 */ /* 0x000fc8000f8e003f */
[----:B------:R-:W-:-:S12]  /*85b0*/  @UP2 USHF.R.U32.HI UR5, URZ, UR19, UR11 ;  /* 0x000000133f052299 */ /* 0x000fd8000801160b */
.L_x_962:
[----:B------:R-:W-:-:S04]  /*85c0*/  UIMAD UR5, UR5, UR14, URZ ;  /* 0x0000000e050572a4 */ /* 0x000fc8000f8e023f */
[----:B------:R-:W-:-:S04]  /*85d0*/  UISETP.LT.AND UP2, UPT, UR6, UR5, UPT ;  /* 0x000000050600728c */ /* 0x000fc8000bf41270 */
[----:B------:R-:W-:-:S12]  /*85e0*/  USEL UR6, UR6, UR5, !UP2 ;  /* 0x0000000506067287 */ /* 0x000fd8000d000000 */
.L_x_960:
[----:B------:R-:W-:Y:S01]  /*85f0*/  UIADD3 UR10, UR6, 0x5f, URZ ;  /* 0x0000005f060a7890 */ /* 0x000fe2000fffe03f */
[----:B------:R-:W-:-:S03]  /*8600*/  R2UR UR14, R17 ;  /* 0x00000000110e72ca */ /* 0x000fc600000e0000 */
[----:B------:R-:W-:-:S04]  /*8610*/  UIMAD.WIDE UR10, UR10, 0x2aaaaaab, URZ ;  /* 0x2aaaaaab0a0a78a5 */ /* 0x000fc8000f8e023f */
[----:B------:R-:W-:-:S04]  /*8620*/  USHF.R.U32.HI UR5, URZ, 0x1f, UR11 ;  /* 0x0000001f3f057899 */ /* 0x000fc8000801160b */
[----:B------:R-:W-:-:S04]  /*8630*/  ULEA.HI.SX32 UR5, UR11, UR5, 0x1c ;  /* 0x000000050b057291 */ /* 0x000fc8000f8fe23f */
[----:B------:R-:W-:-:S04]  /*8640*/  UISETP.LT.AND UP2, UPT, UR14, UR5, UPT ;  /* 0x000000050e00728c */ /* 0x000fc8000bf41270 */
[----:B------:R-:W-:-:S06]  /*8650*/  USEL UR61, UR14, UR5, !UP2 ;  /* 0x000000050e3d7287 */ /* 0x000fcc000d000000 */
[----:B------:R-:W-:-:S13]  /*8660*/  ISETP.GE.AND P2, PT, R13, UR61, PT ;  /* 0x0000003d0d007c0c */ /* 0x000fda000bf46270 */
[----:B------:R-:W-:Y:S05]  /*8670*/  @!P2 BRA `(.L_x_963) ;  /* 0x0000002000eca947 */ /* 0x000fea0003800000 */
[----:B------:R-:W-:Y:S01]  /*8680*/  IMAD.MOV.U32 R14, RZ, RZ, R3 ;  /* 0x000000ffff0e7224 */ /* 0x000fe200078e0003 */
[----:B------:R-:W-:Y:S01]  /*8690*/  UMOV UR59, UR7 ;  /* 0x00000007003b7c82 */ /* 0x000fe20008000000 */
[----:B------:R-:W-:Y:S01]  /*86a0*/  IMAD.MOV.U32 R193, RZ, RZ, R4 ;  /* 0x000000ffffc17224 */ /* 0x000fe200078e0004 */
[----:B------:R-:W-:Y:S01]  /*86b0*/  UMOV UR56, UR4 ;  /* 0x0000000400387c82 */ /* 0x000fe20008000000 */
[----:B------:R-:W-:-:S05]  /*86c0*/  ULDC UR5, c[0x0][0x9d8] ;  /* 0x0002760000057ab9 */ /* 0x000fca0000000800 */
.L_x_972:
[----:B------:R-:W-:-:S04]  /*86d0*/  UIADD3 UR4, UR56, 0x1, URZ ;  /* 0x0000000138047890 */ /* 0x000fc8000fffe03f */
[----:B------:R-:W-:-:S04]  /*86e0*/  UISETP.NE.AND UP2, UPT, UR4, 0x2, UPT ;  /* 0x000000020400788c */ /* 0x000fc8000bf45270 */
[----:B------:R-:W-:Y:S02]  /*86f0*/  USEL UR7, URZ, 0x1, UP2 ;  /* 0x000000013f077887 */ /* 0x000fe40009000000 */
[----:B------:R-:W-:Y:S02]  /*8700*/  USEL UR4, UR4, URZ, UP2 ;  /* 0x0000003f04047287 */ /* 0x000fe40009000000 */
[----:B------:R-:W-:Y:S01]  /*8710*/  ULOP3.LUT UR7, UR59, UR7, URZ, 0x3c, !UPT ;  /* 0x000000073b077292 */ /* 0x000fe2000f8e3c3f */
[----:B------:R-:W-:Y:S11]  /*8720*/  @!P0 BRA `(.L_x_964) ;  /* 0x0000000000048947 */ /* 0x000ff60003800000 */
[----:B------:R-:W-:Y:S01]  /*8730*/  BPT.TRAP 0x1 ;  /* 0x000000040000795c */ /* 0x000fe20000300000 */
.L_x_964:
[----:B------:R-:W-:Y:S01]  /*8740*/  ULEA UR57, UR4, UR58, 0x3 ;  /* 0x0000003a04397291 */ /* 0x000fe2000f8e183f */
[----:B------:R-:W-:-:S05]  /*8750*/  IMAD.U32 R3, RZ, RZ, UR7 ;  /* 0x00000007ff037e24 */ /* 0x000fca000f8e00ff */
[----:B------:R-:W-:-:S04]  /*8760*/  SHF.L.U32 R3, R3, 0x1f, RZ ;  /* 0x0000001f03037819 */ /* 0x000fc800000006ff */
[----:B------:R0:W1:Y:S01]  /*8770*/  SYNCS.PHASECHK.TRANS64.TRYWAIT P2, [UR57+0x30830], R3 ;  /* 0x03083003ff0075a7 */ /* 0x0000620008040179 */
[----:B------:R-:W-:Y:S05]  /*8780*/  @!P0 BRA `(.L_x_965) ;  /* 0x0000000000048947 */ /* 0x000fea0003800000 */
[----:B------:R-:W-:Y:S01]  /*8790*/  BPT.TRAP 0x1 ;  /* 0x000000040000795c */ /* 0x000fe20000300000 */
.L_x_965:
[----:B-1----:R-:W-:Y:S05]  /*87a0*/  @P2 BRA `(.L_x_966) ;  /* 0x0000000000082947 */ /* 0x002fea0003800000 */
[----:B------:R-:W1:Y:S02]  /*87b0*/  SYNCS.PHASECHK.TRANS64.TRYWAIT P2, [UR57+0x30830], R3 ;  /* 0x03083003ff0075a7 */ /* 0x000e640008040179 */
[----:B-1----:R-:W-:Y:S05]  /*87c0*/  @!P2 BRA `(.L_x_967) ;  /* 0x000000d00024a947 */ /* 0x002fea0003800000 */
.L_x_966:
        /* <DEDUP_REMOVED lines=161> */
.L_x_968:
[----:B------:R-:W-:Y:S01]  /*91e0*/  ULEA UR14, UR56, UR58, 0x3 ;  /* 0x0000003a380e7291 */ /* 0x000fe2000f8e183f */
[----:B------:R-:W-:-:S05]  /*91f0*/  IMAD.U32 R0, RZ, RZ, UR59 ;  /* 0x0000003bff007e24 */ /* 0x000fca000f8e00ff */
[----:B------:R-:W-:-:S04]  /*9200*/  SHF.L.U32 R0, R0, 0x1f, RZ ;  /* 0x0000001f00007819 */ /* 0x000fc800000006ff */
[----:B------:R2:W3:Y:S01]  /*9210*/  SYNCS.PHASECHK.TRANS64.TRYWAIT P2, [UR14+0x30850], R0 ;  /* 0x03085000ff0075a7 */ /* 0x0004e2000804014e */
[----:B------:R-:W-:Y:S05]  /*9220*/  @!P0 BRA `(.L_x_969) ;  /* 0x0000000000048947 */ /* 0x000fea0003800000 */
[----:B------:R-:W-:Y:S01]  /*9230*/  BPT.TRAP 0x1 ;  /* 0x000000040000795c */ /* 0x000fe20000300000 */
.L_x_969:
[----:B---3--:R-:W-:Y:S05]  /*9240*/  @P2 BRA `(.L_x_970) ;  /* 0x0000000000082947 */ /* 0x008fea0003800000 */
[----:B------:R-:W3:Y:S02]  /*9250*/  SYNCS.PHASECHK.TRANS64.TRYWAIT P2, [UR14+0x30850], R0 ;  /* 0x03085000ff0075a7 */ /* 0x000ee4000804014e */
[----:B---3--:R-:W-:Y:S05]  /*9260*/  @!P2 BRA `(.L_x_971) ;  /* 0x000000c40094a947 */ /* 0x008fea0003800000 */
.L_x_970:
[----:B------:R-:W-:Y:S01]  /*9270*/  UIADD3 UR6, UR58, 0x400, URZ ;  /* 0x000004003a067890 */ /* 0x000fe2000fffe03f */
[----:B------:R-:W-:Y:S01]  /*9280*/  WARPGROUP.ARRIVE ;  /* 0x00000000000079c5 */ /* 0x000fe20000000000 */
[----:B------:R-:W-:Y:S01]  /*9290*/  UMOV UR11, 0x40000040 ;  /* 0x40000040000b7882 */ /* 0x000fe20000000000 */
[----:B------:R-:W-:Y:S01]  /*92a0*/  FMUL.FTZ R2, R120, UR5 ;  /* 0x0000000578027c20 */ /* 0x000fe20008410000 */
[----:B------:R-:W-:Y:S01]  /*92b0*/  USHF.R.U32.HI UR6, URZ, 0x4, UR6 ;  /* 0x000000043f067899 */ /* 0x000fe20008011606 */
[----:B01----:R-:W-:Y:S01]  /*92c0*/  FMUL.FTZ R3, R121, UR5 ;  /* 0x0000000579037c20 */ /* 0x003fe20008410000 */
[----:B------:R-:W-:Y:S01]  /*92d0*/  FMUL.FTZ R195, R132, UR5 ;  /* 0x0000000584c37c20 */ /* 0x000fe20008410000 */
[----:B------:R-:W-:Y:S01]  /*92e0*/  FMUL.FTZ R197, R133, UR5 ;  /* 0x0000000585c57c20 */ /* 0x000fe20008410000 */
[----:B------:R-:W-:Y:S01]  /*92f0*/  ULOP3.LUT UR6, UR6, 0x3fff, URZ, 0xc0, !UPT ;  /* 0x00003fff06067892 */ /* 0x000fe2000f8ec03f */
[----:B------:R-:W2:Y:S01]  /*9300*/  MUFU.TANH R2, R2 ;  /* 0x0000000200027308 */ /* 0x000ea20000002400 */
[----:B------:R-:W-:Y:S01]  /*9310*/  FMUL.FTZ R199, R136, UR5 ;  /* 0x0000000588c77c20 */ /* 0x000fe20008410000 */
[----:B------:R-:W-:Y:S01]  /*9320*/  FMUL.FTZ R137, R137, UR5 ;  /* 0x0000000589897c20 */ /* 0x000fe20008410000 */
[----:B------:R-:W-:Y:S01]  /*9330*/  ULOP3.LUT UR6, UR6, 0x3000000, URZ, 0xfc, !UPT ;  /* 0x0300000006067892 */ /* 0x000fe2000f8efc3f */
[----:B------:R-:W-:Y:S01]  /*9340*/  FMUL.FTZ R133, R139, UR5 ;  /* 0x000000058b857c20 */ /* 0x000fe20008410000 */
[----:B------:R-:W-:Y:S01]  /*9350*/  FMUL.FTZ R139, R140, UR5 ;  /* 0x000000058c8b7c20 */ /* 0x000fe20008410000 */
[----:B------:R-:W-:Y:S01]  /*9360*/  FMUL.FTZ R141, R141, UR5 ;  /* 0x000000058d8d7c20 */ /* 0x000fe20008410000 */
[----:B------:R-:W-:Y:S01]  /*9370*/  UIMAD UR6, UR56, 0x900, UR6 ;  /* 0x00000900380678a4 */ /* 0x000fe2000f8e0206 */
[----:B------:R-:W0:Y:S01]  /*9380*/  MUFU.TANH R3, R3 ;  /* 0x0000000300037308 */ /* 0x000e220000002400 */
[----:B------:R-:W-:Y:S01]  /*9390*/  FMUL.FTZ R201, R144, UR5 ;  /* 0x0000000590c97c20 */ /* 0x000fe20008410000 */
        /* <DEDUP_REMOVED lines=8> */
[----:B--2---:R-:W-:Y:S01]  /*9420*/  FMNMX.FTZ R0, R2, R193, !PT ;  /* 0x000000c102007209 */ /* 0x004fe20007810000 */
[----:B------:R-:W-:Y:S01]  /*9430*/  UMOV UR11, 0x40000040 ;  /* 0x40000040000b7882 */ /* 0x000fe20000000000 */
[----:B------:R-:W-:Y:S01]  /*9440*/  MUFU.TANH R195, R195 ;  /* 0x000000c300c37308 */ /* 0x000fe20000002400 */
[----:B------:R-:W-:Y:S01]  /*9450*/  FMUL.FTZ R23, R126, UR5 ;  /* 0x000000057e177c20 */ /* 0x000fe20008410000 */
[----:B------:R-:W-:Y:S01]  /*9460*/  FMUL.FTZ R203, R156, UR5 ;  /* 0x000000059ccb7c20 */ /* 0x000fe20008410000 */
[----:B------:R-:W-:Y:S01]  /*9470*/  FMUL.FTZ R121, R127, UR5 ;  /* 0x000000057f797c20 */ /* 0x000fe20008410000 */
[----:B------:R-:W-:Y:S01]  /*9480*/  FMUL.FTZ R157, R157, UR5 ;  /* 0x000000059d9d7c20 */ /* 0x000fe20008410000 */
[----:B0-----:R-:W-:Y:S01]  /*9490*/  FMNMX.FTZ R0, R3, R0, !PT ;  /* 0x0000000003007209 */ /* 0x001fe20007810000 */
        /* <DEDUP_REMOVED lines=17> */
[----:B------:R-:W0:Y:S01]  /*95b0*/  LDC R12, c[0x0][0x988] ;  /* 0x00026200ff0c7b82 */ /* 0x000e220000000800 */
[----:B------:R-:W-:Y:S01]  /*95c0*/  MUFU.TANH R137, R137 ;  /* 0x0000008900897308 */ /* 0x000fe20000002400 */
[----:B------:R-:W-:Y:S01]  /*95d0*/  FMUL.FTZ R167, R167, UR5 ;  /* 0x00000005a7a77c20 */ /* 0x000fe20008410000 */
[C---:B------:R-:W-:Y:S01]  /*95e0*/  ISETP.GT.AND P2, PT, R13.reuse, UR61, PT ;  /* 0x0000003d0d007c0c */ /* 0x040fe2000bf44270 */
[----:B------:R-:W-:Y:S01]  /*95f0*/  UMOV UR59, UR7 ;  /* 0x00000007003b7c82 */ /* 0x000fe20008000000 */
[----:B------:R-:W-:Y:S01]  /*9600*/  UMOV UR56, UR4 ;  /* 0x0000000400387c82 */ /* 0x000fe20008000000 */
[----:B------:R-:W-:-:S03]  /*9610*/  VIADD R13, R13, 0xffffffff ;  /* 0xffffffff0d0d7836 */ /* 0x000fc60000000000 */
[----:B------:R-:W-:Y:S08]  /*9620*/  MUFU.TANH R139, R139 ;  /* 0x0000008b008b7308 */ /* 0x000ff00000002400 */
[----:B------:R-:W-:Y:S08]  /*9630*/  MUFU.TANH R141, R141 ;  /* 0x0000008d008d7308 */ /* 0x000ff00000002400 */
[----:B------:R-:W-:Y:S08]  /*9640*/  MUFU.TANH R201, R201 ;  /* 0x000000c900c97308 */ /* 0x000ff00000002400 */
[----:B------:R-:W-:Y:S08]  /*9650*/  MUFU.TANH R145, R145 ;  /* 0x0000009100917308 */ /* 0x000ff00000002400 */
[----:B------:R-:W-:Y:S08]  /*9660*/  MUFU.TANH R149, R149 ;  /* 0x0000009500957308 */ /* 0x000ff00000002400 */
[----:B------:R-:W1:Y:S08]  /*9670*/  MUFU.TANH R15, R15 ;  /* 0x0000000f000f7308 */ /* 0x000e700000002400 */
[----:B------:R-:W2:Y:S08]  /*9680*/  MUFU.TANH R21, R21 ;  /* 0x0000001500157308 */ /* 0x000eb00000002400 */
[----:B------:R-:W-:Y:S01]  /*9690*/  MUFU.TANH R153, R153 ;  /* 0x0000009900997308 */ /* 0x000fe20000002400 */
[----:B-1----:R-:W-:-:S07]  /*96a0*/  FMNMX.FTZ R22, R15, R14, !PT ;  /* 0x0000000e0f167209 */ /* 0x002fce0007810000 */
[----:B------:R-:W1:Y:S01]  /*96b0*/  MUFU.TANH R23, R23 ;  /* 0x0000001700177308 */ /* 0x000e620000002400 */
[----:B--2---:R-:W-:-:S07]  /*96c0*/  FMNMX.FTZ R22, R21, R22, !PT ;  /* 0x0000001615167209 */ /* 0x004fce0007810000 */
[----:B------:R-:W-:Y:S08]  /*96d0*/  MUFU.TANH R203, R203 ;  /* 0x000000cb00cb7308 */ /* 0x000ff00000002400 */
[----:B------:R-:W2:Y:S01]  /*96e0*/  MUFU.TANH R121, R121 ;  /* 0x0000007900797308 */ /* 0x000ea20000002400 */
[----:B-1----:R-:W-:-:S07]  /*96f0*/  FMNMX.FTZ R22, R23, R22, !PT ;  /* 0x0000001617167209 */ /* 0x002fce0007810000 */
[----:B------:R-:W-:Y:S08]  /*9700*/  MUFU.TANH R157, R157 ;  /* 0x0000009d009d7308 */ /* 0x000ff00000002400 */
[----:B------:R-:W1:Y:S01]  /*9710*/  MUFU.TANH R123, R123 ;  /* 0x0000007b007b7308 */ /* 0x000e620000002400 */
[----:B--2---:R-:W-:-:S07]  /*9720*/  FMNMX.FTZ R22, R121, R22, !PT ;  /* 0x0000001679167209 */ /* 0x004fce0007810000 */
[----:B------:R-:W-:Y:S08]  /*9730*/  MUFU.TANH R205, R205 ;  /* 0x000000cd00cd7308 */ /* 0x000ff00000002400 */
[----:B------:R-:W-:Y:S01]  /*9740*/  MUFU.TANH R161, R161 ;  /* 0x000000a100a17308 */ /* 0x000fe20000002400 */
[----:B-1----:R-:W-:-:S07]  /*9750*/  FMNMX.FTZ R22, R123, R22, !PT ;  /* 0x000000167b167209 */ /* 0x002fce0007810000 */
        /* <DEDUP_REMOVED lines=36> */
[----:B------:R-:W-:-:S07]  /*99a0*/  UMOV UR11, 0x40000040 ;  /* 0x40000040000b7882 */ /* 0x000fce0000000000 */
[----:B------:R-:W2:Y:S08]  /*99b0*/  MUFU.TANH R187, R187 ;  /* 0x000000bb00bb7308 */ /* 0x000eb00000002400 */
[----:B------:R-:W3:Y:S01]  /*99c0*/  MUFU.TANH R125, R125 ;  /* 0x0000007d007d7308 */ /* 0x000ee20000002400 */
[----:B-1----:R-:W-:-:S07]  /*99d0*/  FMNMX.FTZ R0, R185, R0, !PT ;  /* 0x00000000b9007209 */ /* 0x002fce0007810000 */
[----:B------:R-:W1:Y:S01]  /*99e0*/  MUFU.TANH R131, R131 ;  /* 0x0000008300837308 */ /* 0x000e620000002400 */
        /* <DEDUP_REMOVED lines=9> */
[----:B-1----:R-:W-:Y:S02]  /*9a80*/  FMNMX.FTZ R22, R131, R22, !PT ;  /* 0x0000001683167209 */ /* 0x002fe40007810000 */
        /* <DEDUP_REMOVED lines=17> */
[----:B------:R-:W-:-:S04]  /*9ba0*/  FMUL.FTZ R183, R152, UR5 ;  /* 0x0000000598b77c20 */ /* 0x000fc80008410000 */
[----:B------:R-:W-:Y:S01]  /*9bb0*/  HGMMA.64x192x16.F32.BF16 R24, R176, gdesc[UR8].tnspB, R24, gsb0 ;  /* 0x42e00008b0187df0 */ /* 0x000fe20008001818 */
[----:B------:R-:W-:Y:S01]  /*9bc0*/  UIADD3 UR10, UR6, 0x200, URZ ;  /* 0x00000200060a7890 */ /* 0x000fe2000fffe03f */
[----:B------:R-:W1:Y:S01]  /*9bd0*/  MUFU.TANH R181, R181 ;  /* 0x000000b500b57308 */ /* 0x000e620000002400 */
[----:B------:R-:W-:Y:S01]  /*9be0*/  UMOV UR11, 0x40000040 ;  /* 0x40000040000b7882 */ /* 0x000fe20000000000 */
[----:B------:R-:W-:-:S06]  /*9bf0*/  UIADD3 UR6, UR6, 0x280, URZ ;  /* 0x0000028006067890 */ /* 0x000fcc000fffe03f */
[----:B------:R-:W2:Y:S01]  /*9c00*/  MUFU.TANH R183, R183 ;  /* 0x000000b700b77308 */ /* 0x000ea20000002400 */
[----:B-1----:R-:W-:-:S04]  /*9c10*/  FMNMX.FTZ R0, R181, R0, !PT ;  /* 0x00000000b5007209 */ /* 0x002fc80007810000 */
[----:B------:R-:W-:-:S04]  /*9c20*/  FMNMX.FTZ R0, R149, R0, !PT ;  /* 0x0000000095007209 */ /* 0x000fc80007810000 */
[----:B--2---:R-:W-:-:S04]  /*9c30*/  FMNMX.FTZ R0, R183, R0, !PT ;  /* 0x00000000b7007209 */ /* 0x004fc80007810000 */
[----:B------:R-:W-:-:S04]  /*9c40*/  FMNMX.FTZ R0, R153, R0, !PT ;  /* 0x0000000099007209 */ /* 0x000fc80007810000 */
[----:B------:R-:W-:-:S04]  /*9c50*/  FMNMX.FTZ R0, R203, R0, !PT ;  /* 0x00000000cb007209 */ /* 0x000fc80007810000 */
[----:B------:R-:W-:-:S04]  /*9c60*/  FMNMX.FTZ R0, R157, R0, !PT ;  /* 0x000000009d007209 */ /* 0x000fc80007810000 */
[----:B------:R-:W-:-:S04]  /*9c70*/  FMNMX.FTZ R0, R205, R0, !PT ;  /* 0x00000000cd007209 */ /* 0x000fc80007810000 */
[----:B------:R-:W-:-:S04]  /*9c80*/  FMNMX.FTZ R0, R161, R0, !PT ;  /* 0x00000000a1007209 */ /* 0x000fc80007810000 */
[----:B------:R-:W-:-:S04]  /*9c90*/  FMNMX.FTZ R0, R209, R0, !PT ;  /* 0x00000000d1007209 */ /* 0x000fc80007810000 */
[----:B------:R-:W-:-:S05]  /*9ca0*/  FMNMX.FTZ R0, R165, R0, !PT ;  /* 0x00000000a5007209 */ /* 0x000fca0007810000 */
[----:B------:R-:W1:Y:S02]  /*9cb0*/  SHFL.BFLY PT, R215, R0, 0x2, 0x1f ;  /* 0x0c401f0000d77f89 */ /* 0x000e6400000e0000 */
[----:B-1----:R-:W-:Y:S01]  /*9cc0*/  FMNMX.FTZ R0, R0, R215, !PT ;  /* 0x000000d700007209 */ /* 0x002fe20007810000 */
[----:B------:R-:W-:-:S04]  /*9cd0*/  FMUL.FTZ R215, R166, UR5 ;  /* 0x00000005a6d77c20 */ /* 0x000fc80008410000 */
[----:B------:R-:W1:Y:S02]  /*9ce0*/  SHFL.BFLY PT, R217, R0, 0x1, 0x1f ;  /* 0x0c201f0000d97f89 */ /* 0x000e6400000e0000 */
[----:B------:R-:W-:Y:S01]  /*9cf0*/  MUFU.TANH R215, R215 ;  /* 0x000000d700d77308 */ /* 0x000fe20000002400 */
[----:B-1----:R-:W-:-:S05]  /*9d00*/  FMNMX.FTZ R4, R0, R217, !PT ;  /* 0x000000d900047209 */ /* 0x002fca0007810000 */
[C---:B0-----:R-:W-:Y:S01]  /*9d10*/  FMUL.FTZ R20, R4.reuse, R12 ;  /* 0x0000000c04147220 */ /* 0x041fe20000410000 */
[----:B------:R-:W-:-:S03]  /*9d20*/  FADD.FTZ R193, -R4, R193 ;  /* 0x000000c104c17221 */ /* 0x000fc60000010100 */
[-CC-:B------:R-:W-:Y:S01]  /*9d30*/  FFMA.FTZ R188, R3, R12.reuse, -R20.reuse ;  /* 0x0000000c03bc7223 */ /* 0x180fe20000010814 */
[-C--:B------:R-:W-:Y:S01]  /*9d40*/  FMUL.FTZ R0, R193, R12.reuse ;  /* 0x0000000cc1007220 */ /* 0x080fe20000410000 */
[-CC-:B------:R-:W-:Y:S01]  /*9d50*/  FFMA.FTZ R193, R2, R12.reuse, -R20.reuse ;  /* 0x0000000c02c17223 */ /* 0x180fe20000010814 */
        /* <DEDUP_REMOVED lines=16> */
[----:B------:R-:W-:Y:S01]  /*9e60*/  FFMA.FTZ R161, R165, R12, -R20 ;  /* 0x0000000ca5a17223 */ /* 0x000fe20000010814 */
        /* <DEDUP_REMOVED lines=10> */
[----:B------:R-:W-:Y:S01]  /*9f10*/  FMUL.FTZ R177, R158, UR5 ;  /* 0x000000059eb17c20 */ /* 0x000fe20008410000 */
[----:B------:R-:W-:Y:S01]  /*9f20*/  FMUL.FTZ R179, R162, UR5 ;  /* 0x00000005a2b37c20 */ /* 0x000fe20008410000 */
[-CC-:B------:R-:W-:Y:S01]  /*9f30*/  FFMA.FTZ R176, R201, R12.reuse, -R20.reuse ;  /* 0x0000000cc9b07223 */ /* 0x180fe20000010814 */
[----:B------:R-:W-:Y:S01]  /*9f40*/  FFMA.FTZ R178, R181, R12, -R20 ;  /* 0x0000000cb5b27223 */ /* 0x000fe20000010814 */
[----:B------:R-:W-:Y:S01]  /*9f50*/  MUFU.EX2 R195, R195 ;  /* 0x000000c300c37308 */ /* 0x000fe20000000800 */
[----:B------:R-:W-:Y:S01]  /*9f60*/  HGMMA.64x192x16.F32.BF16 R24, R172, gdesc[UR8].tnspB, R24, gsb0 ;  /* 0x42e00008ac187df0 */ /* 0x000fe20008001818 */
[----:B------:R-:W-:Y:S01]  /*9f70*/  UMOV UR10, UR6 ;  /* 0x00000006000a7c82 */ /* 0x000fe20008000000 */
[----:B------:R-:W-:-:S05]  /*9f80*/  UMOV UR11, 0x40000040 ;  /* 0x40000040000b7882 */ /* 0x000fca0000000000 */
[----:B------:R-:W0:Y:S08]  /*9f90*/  MUFU.TANH R177, R177 ;  /* 0x000000b100b17308 */ /* 0x000e300000002400 */
[----:B------:R-:W1:Y:S08]  /*9fa0*/  MUFU.TANH R179, R179 ;  /* 0x000000b300b37308 */ /* 0x000e700000002400 */
[----:B------:R-:W-:Y:S01]  /*9fb0*/  MUFU.EX2 R180, R180 ;  /* 0x000000b400b47308 */ /* 0x000fe20000000800 */
[----:B0-----:R-:W-:-:S04]  /*9fc0*/  FMNMX.FTZ R22, R177, R22, !PT ;  /* 0x00000016b1167209 */ /* 0x001fc80007810000 */
[----:B------:R-:W-:-:S03]  /*9fd0*/  FMNMX.FTZ R22, R159, R22, !PT ;  /* 0x000000169f167209 */ /* 0x000fc60007810000 */
[----:B------:R-:W-:Y:S01]  /*9fe0*/  MUFU.EX2 R137, R137 ;  /* 0x0000008900897308 */ /* 0x000fe20000000800 */
[----:B-1----:R-:W-:-:S04]  /*9ff0*/  FMNMX.FTZ R22, R179, R22, !PT ;  /* 0x00000016b3167209 */ /* 0x002fc80007810000 */
[----:B------:R-:W-:-:S03]  /*a000*/  FMNMX.FTZ R22, R163, R22, !PT ;  /* 0x00000016a3167209 */ /* 0x000fc60007810000 */
[----:B------:R-:W-:Y:S01]  /*a010*/  MUFU.EX2 R182, R182 ;  /* 0x000000b600b67308 */ /* 0x000fe20000000800 */
[----:B------:R-:W-:-:S04]  /*a020*/  FMNMX.FTZ R22, R215, R22, !PT ;  /* 0x00000016d7167209 */ /* 0x000fc80007810000 */
[----:B------:R-:W-:-:S03]  /*a030*/  FMNMX.FTZ R22, R167, R22, !PT ;  /* 0x00000016a7167209 */ /* 0x000fc60007810000 */
[----:B------:R-:W-:Y:S02]  /*a040*/  MUFU.EX2 R139, R139 ;  /* 0x0000008b008b7308 */ /* 0x000fe40000000800 */
[----:B------:R-:W0:Y:S06]  /*a050*/  SHFL.BFLY PT, R3, R22, 0x2, 0x1f ;  /* 0x0c401f0016037f89 */ /* 0x000e2c00000e0000 */
[----:B------:R-:W-:Y:S08]  /*a060*/  MUFU.EX2 R176, R176 ;  /* 0x000000b000b07308 */ /* 0x000ff00000000800 */
[----:B------:R-:W-:Y:S08]  /*a070*/  MUFU.EX2 R141, R141 ;  /* 0x0000008d008d7308 */ /* 0x000ff00000000800 */
[----:B------:R-:W-:Y:S01]  /*a080*/  MUFU.EX2 R178, R178 ;  /* 0x000000b200b27308 */ /* 0x000fe20000000800 */
[----:B0-----:R-:W-:Y:S01]  /*a090*/  FMNMX.FTZ R2, R22, R3, !PT ;  /* 0x0000000316027209 */ /* 0x001fe20007810000 */
[----:B------:R-:W-:-:S04]  /*a0a0*/  FFMA.FTZ R22, R205, R12, -R20 ;  /* 0x0000000ccd167223 */ /* 0x000fc80000010814 */
[----:B------:R-:W0:Y:S02]  /*a0b0*/  SHFL.BFLY PT, R3, R2, 0x1, 0x1f ;  /* 0x0c201f0002037f89 */ /* 0x000e2400000e0000 */
[----:B------:R-:W-:Y:S08]  /*a0c0*/  MUFU.EX2 R145, R145 ;  /* 0x0000009100917308 */ /* 0x000ff00000000800 */
[----:B------:R-:W-:Y:S08]  /*a0d0*/  MUFU.EX2 R149, R149 ;  /* 0x0000009500957308 */ /* 0x000ff00000000800 */
[----:B------:R-:W-:Y:S01]  /*a0e0*/  MUFU.EX2 R153, R153 ;  /* 0x0000009900997308 */ /* 0x000fe20000000800 */
[----:B0-----:R-:W-:-:S07]  /*a0f0*/  FMNMX.FTZ R3, R2, R3, !PT ;  /* 0x0000000302037209 */ /* 0x001fce0007810000 */
[----:B------:R-:W-:Y:S01]  /*a100*/  MUFU.EX2 R22, R22 ;  /* 0x0000001600167308 */ /* 0x000fe20000000800 */
[----:B------:R-:W-:Y:S01]  /*a110*/  FADD.FTZ R165, -R3, R14 ;  /* 0x0000000e03a57221 */ /* 0x000fe20000010100 */
[----:B------:R-:W-:-:S03]  /*a120*/  IMAD.U32 R14, RZ, RZ, UR57 ;  /* 0x00000039ff0e7e24 */ /* 0x000fc6000f8e00ff */
[----:B------:R-:W-:Y:S01]  /*a130*/  FMUL.FTZ R165, R165, R12 ;  /* 0x0000000ca5a57220 */ /* 0x000fe20000410000 */
[----:B------:R-:W-:Y:S02]  /*a140*/  @!P1 VIADD R14, R14, 0x30840 ;  /* 0x000308400e0e9836 */ /* 0x000fe40000000000 */
[----:B------:R-:W-:Y:S03]  /*a150*/  MUFU.EX2 R157, R157 ;  /* 0x0000009d009d7308 */ /* 0x000fe60000000800 */
[----:B------:R-:W-:-:S05]  /*a160*/  @!P1 PRMT R14, RZ, 0x654, R14 ;  /* 0x00000654ff0e9816 */ /* 0x000fca000000000e */
[----:B------:R-:W-:Y:S08]  /*a170*/  MUFU.EX2 R2, R165 ;  /* 0x000000a500027308 */ /* 0x000ff00000000800 */
[----:B------:R-:W-:Y:S08]  /*a180*/  MUFU.EX2 R120, R120 ;  /* 0x0000007800787308 */ /* 0x000ff00000000800 */
[----:B------:R-:W-:Y:S01]  /*a190*/  MUFU.EX2 R161, R161 ;  /* 0x000000a100a17308 */ /* 0x000fe20000000800 */
[----:B------:R-:W-:-:S02]  /*a1a0*/  WARPGROUP.DEPBAR.LE gsb0, 0x0 ;  /* 0x00008000000079c5 */ /* 0x000fc40000010000 */
[----:B------:R-:W-:Y:S01]  /*a1b0*/  WARPGROUP.ARRIVE ;  /* 0x00000000000079c5 */ /* 0x000fe20000000000 */
[-CC-:B------:R-:W-:Y:S01]  /*a1c0*/  FFMA.FTZ R172, R183, R12.reuse, -R20.reuse ;  /* 0x0000000cb7ac7223 */ /* 0x180fe20000010814 */
[-C--:B------:R-:W-:Y:S01]  /*a1d0*/  FFMA.FTZ R174, R203, R12.reuse, -R20 ;  /* 0x0000000ccbae7223 */ /* 0x080fe20000010814 */
[----:B------:R-:W-:-:S03]  /*a1e0*/  FMUL.FTZ R20, R3, R12 ;  /* 0x0000000c03147220 */ /* 0x000fc60000410000 */
[----:B------:R-:W-:Y:S01]  /*a1f0*/  HGMMA.64x192x16.F32.BF16 R24, R168, gdesc[UR8].tnspB, R24, gsb0 ;  /* 0x42e00008a8187df0 */ /* 0x000fe20008001818 */
[-CC-:B------:R-:W-:Y:S01]  /*a200*/  FFMA.FTZ R189, R15, R12.reuse, -R20.reuse ;  /* 0x0000000c0fbd7223 */ /* 0x180fe20000010814 */
[-CC-:B------:R-:W-:Y:S01]  /*a210*/  FFMA.FTZ R21, R21, R12.reuse, -R20.reuse ;  /* 0x0000000c15157223 */ /* 0x180fe20000010814 */
[-CC-:B------:R-:W-:Y:S01]  /*a220*/  FFMA.FTZ R23, R23, R12.reuse, -R20.reuse ;  /* 0x0000000c17177223 */ /* 0x180fe20000010814 */
[-CC-:B------:R-:W-:Y:S01]  /*a230*/  FFMA.FTZ R121, R121, R12.reuse, -R20.reuse ;  /* 0x0000000c79797223 */ /* 0x180fe20000010814 */
[----:B------:R-:W-:Y:S01]  /*a240*/  IMAD.U32 R15, RZ, RZ, UR14 ;  /* 0x0000000eff0f7e24 */ /* 0x000fe2000f8e00ff */
        /* <DEDUP_REMOVED lines=22> */
[----:B------:R-:W-:-:S02]  /*a3b0*/  FFMA.FTZ R20, R167, R12, -R20 ;  /* 0x0000000ca7147223 */ /* 0x000fc40000010814 */
[----:B------:R-:W2:Y:S01]  /*a3c0*/  MUFU.EX2 R121, R121 ;  /* 0x0000007900797308 */ /* 0x000ea20000000800 */
[----:B0-----:R-:W-:Y:S01]  /*a3d0*/  FFMA.FTZ R5, R2, R5, R189 ;  /* 0x0000000502057223 */ /* 0x001fe200000100bd */
[----:B------:R-:W-:-:S03]  /*a3e0*/  F2FP.BF16.F32.PACK_AB R189, R122, R189 ;  /* 0x000000bd7abd723e */ /* 0x000fc600000010ff */
[----:B------:R-:W-:-:S03]  /*a3f0*/  FADD.FTZ R5, R122, R5 ;  /* 0x000000057a057221 */ /* 0x000fc60000010000 */
[----:B------:R-:W0:Y:S01]  /*a400*/  MUFU.EX2 R126, R123 ;  /* 0x0000007b007e7308 */ /* 0x000e220000000800 */
[----:B-1----:R-:W-:-:S07]  /*a410*/  FADD.FTZ R5, R124, R5 ;  /* 0x000000057c057221 */ /* 0x002fce0000010000 */
[----:B------:R-:W1:Y:S01]  /*a420*/  MUFU.EX2 R125, R125 ;  /* 0x0000007d007d7308 */ /* 0x000e620000000800 */
[C---:B--2---:R-:W-:Y:S01]  /*a430*/  FADD.FTZ R5, R121.reuse, R5 ;  /* 0x0000000579057221 */ /* 0x044fe20000010000 */
[----:B------:R-:W-:-:S06]  /*a440*/  F2FP.BF16.F32.PACK_AB R191, R121, R124 ;  /* 0x0000007c79bf723e */ /* 0x000fcc00000010ff */
[----:B------:R-:W2:Y:S01]  /*a450*/  MUFU.EX2 R128, R127 ;  /* 0x0000007f00807308 */ /* 0x000ea20000000800 */
[----:B0-----:R-:W-:-:S07]  /*a460*/  FADD.FTZ R5, R126, R5 ;  /* 0x000000057e057221 */ /* 0x001fce0000010000 */
[----:B------:R-:W-:Y:S01]  /*a470*/  MUFU.EX2 R129, R129 ;  /* 0x0000008100817308 */ /* 0x000fe20000000800 */
[----:B-1----:R-:W-:-:S07]  /*a480*/  FADD.FTZ R5, R125, R5 ;  /* 0x000000057d057221 */ /* 0x002fce0000010000 */
[----:B------:R-:W-:Y:S01]  /*a490*/  MUFU.EX2 R181, R181 ;  /* 0x000000b500b57308 */ /* 0x000fe20000000800 */
[----:B--2---:R-:W-:-:S07]  /*a4a0*/  FADD.FTZ R5, R128, R5 ;  /* 0x0000000580057221 */ /* 0x004fce0000010000 */
[----:B------:R-:W-:Y:S08]  /*a4b0*/  MUFU.EX2 R133, R133 ;  /* 0x0000008500857308 */ /* 0x000ff00000000800 */
[----:B------:R-:W-:Y:S08]  /*a4c0*/  MUFU.EX2 R135, R135 ;  /* 0x0000008700877308 */ /* 0x000ff00000000800 */
[----:B------:R-:W0:Y:S08]  /*a4d0*/  MUFU.EX2 R143, R143 ;  /* 0x0000008f008f7308 */ /* 0x000e300000000800 */
[----:B------:R-:W-:Y:S08]  /*a4e0*/  MUFU.EX2 R207, R207 ;  /* 0x000000cf00cf7308 */ /* 0x000ff00000000800 */
[----:B------:R-:W1:Y:S01]  /*a4f0*/  MUFU.EX2 R147, R147 ;  /* 0x0000009300937308 */ /* 0x000e620000000800 */
[----:B0-----:R-:W-:-:S07]  /*a500*/  F2FP.BF16.F32.PACK_AB R183, R143, R135 ;  /* 0x000000878fb7723e */ /* 0x001fce00000010ff */
[----:B------:R-:W-:Y:S08]  /*a510*/  MUFU.EX2 R211, R211 ;  /* 0x000000d300d37308 */ /* 0x000ff00000000800 */
[----:B------:R-:W0:Y:S08]  /*a520*/  MUFU.EX2 R151, R151 ;  /* 0x0000009700977308 */ /* 0x000e300000000800 */
[----:B------:R-:W2:Y:S08]  /*a530*/  MUFU.EX2 R172, R172 ;  /* 0x000000ac00ac7308 */ /* 0x000eb00000000800 */
[----:B------:R-:W3:Y:S08]  /*a540*/  MUFU.EX2 R173, R213 ;  /* 0x000000d500ad7308 */ /* 0x000ef00000000800 */
[----:B------:R-:W4:Y:S08]  /*a550*/  MUFU.EX2 R155, R155 ;  /* 0x0000009b009b7308 */ /* 0x000f300000000800 */
[----:B------:R-:W5:Y:S08]  /*a560*/  MUFU.EX2 R174, R174 ;  /* 0x000000ae00ae7308 */ /* 0x000f700000000800 */
[----:B------:R1:W5:Y:S08]  /*a570*/  MUFU.EX2 R175, R177 ;  /* 0x000000b100af7308 */ /* 0x0003700000000800 */
[----:B------:R-:W5:Y:S01]  /*a580*/  MUFU.EX2 R159, R159 ;  /* 0x0000009f009f7308 */ /* 0x000f620000000800 */
[----:B-1----:R-:W-:-:S07]  /*a590*/  F2FP.BF16.F32.PACK_AB R177, R147, R207 ;  /* 0x000000cf93b1723e */ /* 0x002fce00000010ff */
[----:B------:R-:W-:Y:S08]  /*a5a0*/  MUFU.EX2 R163, R163 ;  /* 0x000000a300a37308 */ /* 0x000ff00000000800 */
[----:B------:R-:W-:Y:S01]  /*a5b0*/  MUFU.EX2 R20, R20 ;  /* 0x0000001400147308 */ /* 0x000fe20000000800 */
[----:B------:R-:W-:Y:S02]  /*a5c0*/  WARPGROUP.DEPBAR.LE gsb0, 0x0 ;  /* 0x00008000000079c5 */ /* 0x000fe40000010000 */
[----:B------:R1:W-:Y:S05]  /*a5d0*/  @!P1 SYNCS.ARRIVE.TRANS64.RED.A1T0 RZ, [R14+URZ], RZ ;  /* 0x000000ff0eff99a7 */ /* 0x0003ea000810043f */
[----:B------:R0:W5:Y:S01]  /*a5e0*/  MUFU.EX2 R169, R179 ;  /* 0x000000b300a97308 */ /* 0x0001620000000800 */
[----:B------:R-:W-:-:S02]  /*a5f0*/  F2FP.BF16.F32.PACK_AB R168, R157, R22 ;  /* 0x000000169da8723e */ /* 0x000fc400000010ff */
[----:B------:R-:W-:Y:S01]  /*a600*/  F2FP.BF16.F32.PACK_AB R170, R161, R120 ;  /* 0x00000078a1aa723e */ /* 0x000fe200000010ff */
[----:B-1----:R-:W-:Y:S02]  /*a610*/  @!P1 VIADD R14, R15, 0x30860 ;  /* 0x000308600f0e9836 */ /* 0x002fe40000000000 */
[----:B------:R-:W-:Y:S02]  /*a620*/  FFMA.FTZ R15, R0, R8, R193 ;  /* 0x00000008000f7223 */ /* 0x000fe400000100c1 */
[----:B------:R-:W1:Y:S01]  /*a630*/  MUFU.EX2 R171, R215 ;  /* 0x000000d700ab7308 */ /* 0x000e620000000800 */
[----:B0-----:R-:W-:Y:S01]  /*a640*/  F2FP.BF16.F32.PACK_AB R179, R151, R211 ;  /* 0x000000d397b3723e */ /* 0x001fe200000010ff */
[C---:B------:R-:W-:Y:S01]  /*a650*/  FADD.FTZ R15, R188.reuse, R15 ;  /* 0x0000000fbc0f7221 */ /* 0x040fe20000010000 */
[----:B------:R-:W-:Y:S02]  /*a660*/  @!P1 PRMT R14, RZ, 0x654, R14 ;  /* 0x00000654ff0e9816 */ /* 0x000fe4000000000e */
[----:B------:R-:W-:Y:S01]  /*a670*/  F2FP.BF16.F32.PACK_AB R188, R188, R193 ;  /* 0x000000c1bcbc723e */ /* 0x000fe200000010ff */
[----:B------:R-:W-:Y:S01]  /*a680*/  FADD.FTZ R8, R190, R15 ;  /* 0x0000000fbe087221 */ /* 0x000fe20000010000 */
[----:B------:R0:W-:Y:S01]  /*a690*/  @!P1 SYNCS.ARRIVE.TRANS64.RED.A1T0 RZ, [R14+URZ], RZ ;  /* 0x000000ff0eff99a7 */ /* 0x0001e2000810043f */
[----:B------:R-:W-:Y:S01]  /*a6a0*/  F2FP.BF16.F32.PACK_AB R190, R185, R190 ;  /* 0x000000beb9be723e */ /* 0x000fe200000010ff */
[----:B------:R-:W-:-:S02]  /*a6b0*/  IMAD.MOV.U32 R193, RZ, RZ, R4 ;  /* 0x000000ffffc17224 */ /* 0x000fc400078e0004 */
[----:B------:R-:W-:Y:S01]  /*a6c0*/  FADD.FTZ R15, R185, R8 ;  /* 0x00000008b90f7221 */ /* 0x000fe20000010000 */
[----:B------:R-:W-:-:S03]  /*a6d0*/  F2FP.BF16.F32.PACK_AB R185, R125, R126 ;  /* 0x0000007e7db9723e */ /* 0x000fc600000010ff */
[----:B------:R-:W-:Y:S01]  /*a6e0*/  FADD.FTZ R8, R184, R15 ;  /* 0x0000000fb8087221 */ /* 0x000fe20000010000 */
[----:B------:R-:W-:-:S03]  /*a6f0*/  F2FP.BF16.F32.PACK_AB R184, R187, R184 ;  /* 0x000000b8bbb8723e */ /* 0x000fc600000010ff */
[----:B------:R-:W-:Y:S01]  /*a700*/  FADD.FTZ R15, R187, R8 ;  /* 0x00000008bb0f7221 */ /* 0x000fe20000010000 */
[----:B------:R-:W-:-:S03]  /*a710*/  F2FP.BF16.F32.PACK_AB R187, R129, R128 ;  /* 0x0000008081bb723e */ /* 0x000fc600000010ff */
[----:B------:R-:W-:Y:S01]  /*a720*/  FADD.FTZ R8, R186, R15 ;  /* 0x0000000fba087221 */ /* 0x000fe20000010000 */
[----:B------:R-:W-:-:S03]  /*a730*/  F2FP.BF16.F32.PACK_AB R186, R195, R186 ;  /* 0x000000bac3ba723e */ /* 0x000fc600000010ff */
[----:B------:R-:W-:Y:S01]  /*a740*/  FADD.FTZ R15, R195, R8 ;  /* 0x00000008c30f7221 */ /* 0x000fe20000010000 */
[----:B------:R-:W-:-:S03]  /*a750*/  FADD.FTZ R8, R129, R5 ;  /* 0x0000000581087221 */ /* 0x000fc60000010000 */
[----:B0-----:R-:W-:Y:S01]  /*a760*/  FADD.FTZ R14, R180, R15 ;  /* 0x0000000fb40e7221 */ /* 0x001fe20000010000 */
[----:B------:R-:W-:Y:S01]  /*a770*/  FADD.FTZ R8, R181, R8 ;  /* 0x00000008b5087221 */ /* 0x000fe20000010000 */
[C---:B------:R-:W-:Y:S02]  /*a780*/  F2FP.BF16.F32.PACK_AB R180, R137.reuse, R180 ;  /* 0x000000b489b4723e */ /* 0x040fe400000010ff */
[----:B------:R-:W-:Y:S01]  /*a790*/  FADD.FTZ R5, R137, R14 ;  /* 0x0000000e89057221 */ /* 0x000fe20000010000 */
[C---:B------:R-:W-:Y:S01]  /*a7a0*/  FADD.FTZ R8, R133.reuse, R8 ;  /* 0x0000000885087221 */ /* 0x040fe20000010000 */
[----:B------:R-:W-:Y:S02]  /*a7b0*/  F2FP.BF16.F32.PACK_AB R181, R133, R181 ;  /* 0x000000b585b5723e */ /* 0x000fe400000010ff */
[----:B------:R-:W-:Y:S01]  /*a7c0*/  FADD.FTZ R14, R182, R5 ;  /* 0x00000005b60e7221 */ /* 0x000fe20000010000 */
[----:B------:R-:W-:Y:S01]  /*a7d0*/  FADD.FTZ R8, R135, R8 ;  /* 0x0000000887087221 */ /* 0x000fe20000010000 */
[----:B------:R-:W-:-:S02]  /*a7e0*/  F2FP.BF16.F32.PACK_AB R182, R139, R182 ;  /* 0x000000b68bb6723e */ /* 0x000fc400000010ff */
[----:B------:R-:W-:Y:S01]  /*a7f0*/  FADD.FTZ R5, R139, R14 ;  /* 0x0000000e8b057221 */ /* 0x000fe20000010000 */
[----:B------:R-:W-:-:S03]  /*a800*/  FADD.FTZ R8, R143, R8 ;  /* 0x000000088f087221 */ /* 0x000fc60000010000 */
[----:B------:R-:W-:Y:S01]  /*a810*/  FADD.FTZ R14, R176, R5 ;  /* 0x00000005b00e7221 */ /* 0x000fe20000010000 */
[----:B------:R-:W-:Y:S01]  /*a820*/  FADD.FTZ R8, R207, R8 ;  /* 0x00000008cf087221 */ /* 0x000fe20000010000 */
[C---:B------:R-:W-:Y:S02]  /*a830*/  F2FP.BF16.F32.PACK_AB R176, R141.reuse, R176 ;  /* 0x000000b08db0723e */ /* 0x040fe400000010ff */
[----:B------:R-:W-:Y:S01]  /*a840*/  FADD.FTZ R5, R141, R14 ;  /* 0x0000000e8d057221 */ /* 0x000fe20000010000 */
[----:B------:R-:W-:-:S03]  /*a850*/  FADD.FTZ R8, R147, R8 ;  /* 0x0000000893087221 */ /* 0x000fc60000010000 */
[----:B------:R-:W-:Y:S01]  /*a860*/  FADD.FTZ R14, R178, R5 ;  /* 0x00000005b20e7221 */ /* 0x000fe20000010000 */
[----:B------:R-:W-:Y:S01]  /*a870*/  FADD.FTZ R8, R211, R8 ;  /* 0x00000008d3087221 */ /* 0x000fe20000010000 */
[C---:B------:R-:W-:Y:S02]  /*a880*/  F2FP.BF16.F32.PACK_AB R178, R145.reuse, R178 ;  /* 0x000000b291b2723e */ /* 0x040fe400000010ff */
[----:B------:R-:W-:Y:S01]  /*a890*/  FADD.FTZ R5, R145, R14 ;  /* 0x0000000e91057221 */ /* 0x000fe20000010000 */
[----:B------:R-:W-:-:S03]  /*a8a0*/  FADD.FTZ R8, R151, R8 ;  /* 0x0000000897087221 */ /* 0x000fc60000010000 */
[----:B--2---:R-:W-:Y:S01]  /*a8b0*/  FADD.FTZ R14, R172, R5 ;  /* 0x00000005ac0e7221 */ /* 0x004fe20000010000 */
[----:B---3--:R-:W-:Y:S01]  /*a8c0*/  FADD.FTZ R8, R173, R8 ;  /* 0x00000008ad087221 */ /* 0x008fe20000010000 */
[C---:B------:R-:W-:Y:S02]  /*a8d0*/  F2FP.BF16.F32.PACK_AB R172, R149.reuse, R172 ;  /* 0x000000ac95ac723e */ /* 0x040fe400000010ff */
[----:B------:R-:W-:Y:S01]  /*a8e0*/  FADD.FTZ R5, R149, R14 ;  /* 0x0000000e95057221 */ /* 0x000fe20000010000 */
[C---:B----4-:R-:W-:Y:S01]  /*a8f0*/  FADD.FTZ R8, R155.reuse, R8 ;  /* 0x000000089b087221 */ /* 0x050fe20000010000 */
[----:B------:R-:W-:Y:S02]  /*a900*/  F2FP.BF16.F32.PACK_AB R173, R155, R173 ;  /* 0x000000ad9bad723e */ /* 0x000fe400000010ff */
[----:B-----5:R-:W-:Y:S01]  /*a910*/  FADD.FTZ R14, R174, R5 ;  /* 0x00000005ae0e7221 */ /* 0x020fe20000010000 */
[----:B------:R-:W-:Y:S01]  /*a920*/  FADD.FTZ R8, R175, R8 ;  /* 0x00000008af087221 */ /* 0x000fe20000010000 */
[----:B------:R-:W-:-:S02]  /*a930*/  F2FP.BF16.F32.PACK_AB R174, R153, R174 ;  /* 0x000000ae99ae723e */ /* 0x000fc400000010ff */
[----:B------:R-:W-:Y:S01]  /*a940*/  FADD.FTZ R5, R153, R14 ;  /* 0x0000000e99057221 */ /* 0x000fe20000010000 */
[C---:B------:R-:W-:Y:S01]  /*a950*/  FADD.FTZ R8, R159.reuse, R8 ;  /* 0x000000089f087221 */ /* 0x040fe20000010000 */
[----:B------:R-:W-:Y:S02]  /*a960*/  F2FP.BF16.F32.PACK_AB R175, R159, R175 ;  /* 0x000000af9faf723e */ /* 0x000fe400000010ff */
[----:B------:R-:W-:Y:S01]  /*a970*/  FADD.FTZ R14, R22, R5 ;  /* 0x00000005160e7221 */ /* 0x000fe20000010000 */
[----:B------:R-:W-:Y:S01]  /*a980*/  FADD.FTZ R8, R169, R8 ;  /* 0x00000008a9087221 */ /* 0x000fe20000010000 */
[----:B------:R-:W-:Y:S02]  /*a990*/  F2FP.BF16.F32.PACK_AB R169, R163, R169 ;  /* 0x000000a9a3a9723e */ /* 0x000fe400000010ff */
[----:B------:R-:W-:Y:S01]  /*a9a0*/  FADD.FTZ R5, R157, R14 ;  /* 0x0000000e9d057221 */ /* 0x000fe20000010000 */
[----:B------:R-:W-:-:S03]  /*a9b0*/  FADD.FTZ R8, R163, R8 ;  /* 0x00000008a3087221 */ /* 0x000fc60000010000 */
[----:B------:R-:W-:Y:S01]  /*a9c0*/  FADD.FTZ R14, R120, R5 ;  /* 0x00000005780e7221 */ /* 0x000fe20000010000 */
[----:B-1----:R-:W-:Y:S01]  /*a9d0*/  FADD.FTZ R5, R171, R8 ;  /* 0x00000008ab057221 */ /* 0x002fe20000010000 */
[C---:B------:R-:W-:Y:S02]  /*a9e0*/  F2FP.BF16.F32.PACK_AB R171, R20.reuse, R171 ;  /* 0x000000ab14ab723e */ /* 0x040fe400000010ff */
[----:B------:R-:W-:Y:S01]  /*a9f0*/  FADD.FTZ R8, R161, R14 ;  /* 0x0000000ea1087221 */ /* 0x000fe20000010000 */
[----:B------:R-:W-:Y:S01]  /*aa00*/  FADD.FTZ R5, R20, R5 ;  /* 0x0000000514057221 */ /* 0x000fe20000010000 */
[----:B------:R-:W-:Y:S01]  /*aa10*/  IMAD.MOV.U32 R14, RZ, RZ, R3 ;  /* 0x000000ffff0e7224 */ /* 0x000fe200078e0003 */
[----:B------:R-:W-:Y:S06]  /*aa20*/  @P2 BRA `(.L_x_972) ;  /* 0xffffffdc00282947 */ /* 0x000fec000383ffff */
.L_x_963:
[----:B------:R-:W-:-:S13]  /*aa30*/  R2UR UR5, R17 ;  /* 0x00000000110572ca */ /* 0x000fda00000e0000 */
[----:B------:R-:W-:-:S13]  /*aa40*/  ISETP.GE.AND P2, PT, R13, UR5, PT ;  /* 0x000000050d007c0c */ /* 0x000fda000bf46270 */
[----:B------:R-:W-:Y:S05]  /*aa50*/  @!P2 BRA `(.L_x_973) ;  /* 0x000000340074a947 */ /* 0x000fea0003800000 */
[----:B------:R-:W-:Y:S01]  /*aa60*/  IMAD.MOV.U32 R15, RZ, RZ, R3 ;  /* 0x000000ffff0f7224 */ /* 0x000fe200078e0003 */
[----:B------:R-:W-:Y:S01]  /*aa70*/  UMOV UR59, UR7 ;  /* 0x00000007003b7c82 */ /* 0x000fe20008000000 */
[----:B------:R-:W-:Y:S01]  /*aa80*/  IMAD.MOV.U32 R14, RZ, RZ, R4 ;  /* 0x000000ffff0e7224 */ /* 0x000fe200078e0004 */
[----:B------:R-:W-:Y:S01]  /*aa90*/  UMOV UR56, UR4 ;  /* 0x0000000400387c82 */ /* 0x000fe20008000000 */
[----:B------:R-:W-:Y:S01]  /*aaa0*/  ULDC UR61, c[0x0][0x9e4] ;  /* 0x00027900003d7ab9 */ /* 0x000fe20000000800 */
[----:B------:R-:W-:-:S05]  /*aab0*/  ULDC UR5, c[0x0][0x9d8] ;  /* 0x0002760000057ab9 */ /* 0x000fca0000000800 */
.L_x_990:
[----:B------:R-:W-:-:S04]  /*aac0*/  UIADD3 UR4, UR56, 0x1, URZ ;  /* 0x0000000138047890 */ /* 0x000fc8000fffe03f */
[----:B------:R-:W-:-:S04]  /*aad0*/  UISETP.NE.AND UP2, UPT, UR4, 0x2, UPT ;  /* 0x000000020400788c */ /* 0x000fc8000bf45270 */
[----:B------:R-:W-:Y:S02]  /*aae0*/  USEL UR7, URZ, 0x1, UP2 ;  /* 0x000000013f077887 */ /* 0x000fe40009000000 */
[----:B------:R-:W-:Y:S02]  /*aaf0*/  USEL UR4, UR4, URZ, UP2 ;  /* 0x0000003f04047287 */ /* 0x000fe40009000000 */
[----:B------:R-:W-:Y:S01]  /*ab00*/  ULOP3.LUT UR7, UR59, UR7, URZ, 0x3c, !UPT ;  /* 0x000000073b077292 */ /* 0x000fe2000f8e3c3f */
[----:B------:R-:W-:Y:S11]  /*ab10*/  @!P0 BRA `(.L_x_974) ;  /* 0x0000000000048947 */ /* 0x000ff60003800000 */
[----:B------:R-:W-:Y:S01]  /*ab20*/  BPT.TRAP 0x1 ;  /* 0x000000040000795c */ /* 0x000fe20000300000 */
.L_x_974:
[----:B------:R-:W-:Y:S01]  /*ab30*/  ULEA UR57, UR4, UR58, 0x3 ;  /* 0x0000003a04397291 */ /* 0x000fe2000f8e183f */
[----:B------:R-:W-:-:S05]  /*ab40*/  IMAD.U32 R3, RZ, RZ, UR7 ;  /* 0x00000007ff037e24 */ /* 0x000fca000f8e00ff */
[----:B------:R-:W-:-:S04]  /*ab50*/  SHF.L.U32 R3, R3, 0x1f, RZ ;  /* 0x0000001f03037819 */ /* 0x000fc800000006ff */
[----:B------:R0:W1:Y:S01]  /*ab60*/  SYNCS.PHASECHK.TRANS64.TRYWAIT P2, [UR57+0x30830], R3 ;  /* 0x03083003ff0075a7 */ /* 0x0000620008040179 */
[----:B------:R-:W-:Y:S05]  /*ab70*/  @!P0 BRA `(.L_x_975) ;  /* 0x0000000000048947 */ /* 0x000fea0003800000 */
[----:B------:R-:W-:Y:S01]  /*ab80*/  BPT.TRAP 0x1 ;  /* 0x000000040000795c */ /* 0x000fe20000300000 */
.L_x_975:
[----:B-1----:R-:W-:Y:S05]  /*ab90*/  @P2 BRA `(.L_x_976) ;  /* 0x0000000000082947 */ /* 0x002fea0003800000 */
[----:B------:R-:W1:Y:S02]  /*aba0*/  SYNCS.PHASECHK.TRANS64.TRYWAIT P2, [UR57+0x30830], R3 ;  /* 0x03083003ff0075a7 */ /* 0x000e640008040179 */
[----:B-1----:R-:W-:Y:S05]  /*abb0*/  @!P2 BRA `(.L_x_977) ;  /* 0x000000ac0058a947 */ /* 0x002fea0003800000 */
.L_x_976:
        /* <DEDUP_REMOVED lines=161> */
.L_x_978:
[----:B------:R-:W-:Y:S01]  /*b5d0*/  ULEA UR14, UR56, UR58, 0x3 ;  /* 0x0000003a380e7291 */ /* 0x000fe2000f8e183f */
[----:B------:R-:W-:-:S05]  /*b5e0*/  IMAD.U32 R0, RZ, RZ, UR59 ;  /* 0x0000003bff007e24 */ /* 0x000fca000f8e00ff */
[----:B------:R-:W-:-:S04]  /*b5f0*/  SHF.L.U32 R0, R0, 0x1f, RZ ;  /* 0x0000001f00007819 */ /* 0x000fc800000006ff */
[----:B------:R2:W3:Y:S01]  /*b600*/  SYNCS.PHASECHK.TRANS64.TRYWAIT P2, [UR14+0x30850], R0 ;  /* 0x03085000ff0075a7 */ /* 0x0004e2000804014e */
[----:B------:R-:W-:Y:S05]  /*b610*/  @!P0 BRA `(.L_x_979) ;  /* 0x0000000000048947 */ /* 0x000fea0003800000 */
[----:B------:R-:W-:Y:S01]  /*b620*/  BPT.TRAP 0x1 ;  /* 0x000000040000795c */ /* 0x000fe20000300000 */
.L_x_979:
[----:B---3--:R-:W-:Y:S05]  /*b630*/  @P2 BRA `(.L_x_980) ;  /* 0x0000000000082947 */ /* 0x008fea0003800000 */
[----:B------:R-:W3:Y:S02]  /*b640*/  SYNCS.PHASECHK.TRANS64.TRYWAIT P2, [UR14+0x30850], R0 ;  /* 0x03085000ff0075a7 */ /* 0x000ee4000804014e */
[----:B---3--:R-:W-:Y:S05]  /*b650*/  @!P2 BRA `(.L_x_981) ;  /* 0x000000a000c8a947 */ /* 0x008fea0003800000 */
.L_x_980:
        /* <DEDUP_REMOVED lines=18> */
[----:B------:R-:W-:Y:S01]  /*b780*/  FMUL.FTZ R133, R151, UR5 ;  /* 0x0000000597857c20 */ /* 0x000fe20008410000 */
[----:B------:R-:W-:Y:S01]  /*b790*/  FMUL.FTZ R20, R130, UR5 ;  /* 0x0000000582147c20 */ /* 0x000fe20008410000 */
[----:B------:R-:W-:Y:S01]  /*b7a0*/  FMUL.FTZ R130, R132, UR5 ;  /* 0x0000000584827c20 */ /* 0x000fe20008410000 */
[----:B------:R-:W-:Y:S01]  /*b7b0*/  FMUL.FTZ R22, R134, UR5 ;  /* 0x0000000586167c20 */ /* 0x000fe20008410000 */
[----:B--2---:R-:W-:Y:S01]  /*b7c0*/  FMUL.FTZ R0, R122, UR5 ;  /* 0x000000057a007c20 */ /* 0x004fe20008410000 */
        /* <DEDUP_REMOVED lines=32> */
[----:B------:R-:W-:Y:S01]  /*b9d0*/  FMUL.FTZ R166, R166, UR5 ;  /* 0x00000005a6a67c20 */ /* 0x000fe20008410000 */
[----:B------:R-:W0:Y:S01]  /*b9e0*/  MUFU.TANH R3, R3 ;  /* 0x0000000300037308 */ /* 0x000e220000002400 */
[----:B------:R-:W-:Y:S01]  /*b9f0*/  ULDC UR19, c[0x0][0x288] ;  /* 0x0000a20000137ab9 */ /* 0x000fe20000000800 */
[----:B------:R-:W-:-:S06]  /*ba00*/  ULDC UR18, c[0x0][0x9e0] ;  /* 0x0002780000127ab9 */ /* 0x000fcc0000000800 */
        /* <DEDUP_REMOVED lines=42> */
[----:B------:R0:W0:Y:S01]  /*bcb0*/  MUFU.TANH R162, R165 ;  /* 0x000000a500a27308 */ /* 0x0000220000002400 */
        /* <DEDUP_REMOVED lines=12> */
[----:B------:R-:W-:-:S14]  /*bd80*/  FMUL.FTZ R176, R145, UR5 ;  /* 0x0000000591b07c20 */ /* 0x000fdc0008410000 */
[----:B------:R-:W-:Y:S01]  /*bd90*/  HGMMA.64x192x16.F32.BF16 R24, R172, gdesc[UR8].tnspB, R24, gsb0 ;  /* 0x42e00008ac187df0 */ /* 0x000fe20008001818 */
[----:B------:R-:W-:Y:S01]  /*bda0*/  UIADD3 UR10, UR6, 0x280, URZ ;  /* 0x00000280060a7890 */ /* 0x000fe2000fffe03f */
[----:B------:R-:W0:Y:S01]  /*bdb0*/  MUFU.TANH R176, R176 ;  /* 0x000000b000b07308 */ /* 0x000e220000002400 */
[----:B------:R-:W-:Y:S01]  /*bdc0*/  UMOV UR11, 0x40000040 ;  /* 0x40000040000b7882 */ /* 0x000fe20000000000 */
[----:B------:R-:W-:Y:S02]  /*bdd0*/  @UP0 ULDC UR6, c[0x0][0x44c] ;  /* 0x0001130000060ab9 */ /* 0x000fe40000000800 */
[----:B------:R-:W-:Y:S01]  /*bde0*/  @P2 IMAD.HI.U32 R142, R9, UR6, RZ ;  /* 0x00000006098e2c27 */ /* 0x000fe2000f8e00ff */
[----:B------:R-:W-:Y:S01]  /*bdf0*/  @UP0 ULDC UR6, c[0x0][0x450] ;  /* 0x0001140000060ab9 */ /* 0x000fe20000000800 */
[----:B------:R-:W-:-:S03]  /*be00*/  PLOP3.LUT P2, PT, PT, PT, UP1, 0x40, 0x0 ;  /* 0x000000000000781c */ /* 0x000fc60003f4e818 */
[----:B------:R-:W-:Y:S01]  /*be10*/  @P3 SHF.R.U32.HI R154, RZ, UR6, R142 ;  /* 0x00000006ff9a3c19 */ /* 0x000fe2000801168e */
[----:B------:R-:W-:-:S04]  /*be20*/  IMAD.U32 R142, RZ, RZ, UR57 ;  /* 0x00000039ff8e7e24 */ /* 0x000fc8000f8e00ff */
[----:B------:R-:W-:Y:S01]  /*be30*/  @!P1 VIADD R142, R142, 0x30840 ;  /* 0x000308408e8e9836 */ /* 0x000fe20000000000 */
[----:B------:R-:W5:Y:S04]  /*be40*/  SHFL.IDX PT, R151, R154, RZ, 0x1c1f ;  /* 0x001c1fff9a977589 */ /* 0x000f6800000e0000 */
[----:B------:R-:W-:Y:S02]  /*be50*/  @!P1 PRMT R145, RZ, 0x654, R142 ;  /* 0x00000654ff919816 */ /* 0x000fe4000000008e */
[----:B------:R0:W0:Y:S01]  /*be60*/  MUFU.TANH R142, R166 ;  /* 0x000000a6008e7308 */ /* 0x0000220000002400 */
[----:B------:R-:W-:Y:S02]  /*be70*/  WARPGROUP.DEPBAR.LE gsb0, 0x0 ;  /* 0x00008000000079c5 */ /* 0x000fe40000010000 */
[----:B------:R-:W-:Y:S01]  /*be80*/  WARPGROUP.ARRIVE ;  /* 0x00000000000079c5 */ /* 0x000fe20000000000 */
[----:B------:R-:W-:Y:S01]  /*be90*/  FMUL.FTZ R172, R124, UR5 ;  /* 0x000000057cac7c20 */ /* 0x000fe20008410000 */
[----:B------:R-:W-:Y:S01]  /*bea0*/  FMUL.FTZ R124, R143, UR5 ;  /* 0x000000058f7c7c20 */ /* 0x000fe20008410000 */
[----:B------:R-:W-:Y:S01]  /*beb0*/  FMUL.FTZ R174, R144, UR5 ;  /* 0x0000000590ae7c20 */ /* 0x000fe20008410000 */
[----:B------:R-:W-:Y:S01]  /*bec0*/  FMUL.FTZ R143, R158, UR5 ;  /* 0x000000059e8f7c20 */ /* 0x000fe20008410000 */
[----:B------:R-:W-:Y:S01]  /*bed0*/  FMUL.FTZ R144, R159, UR5 ;  /* 0x000000059f907c20 */ /* 0x000fe20008410000 */
[----:B------:R-:W-:Y:S01]  /*bee0*/  HGMMA.64x192x16.F32.BF16 R24, R168, gdesc[UR8].tnspB, R24, gsb0 ;  /* 0x42e00008a8187df0 */ /* 0x000fe20008001818 */
[----:B------:R-:W0:Y:S08]  /*bef0*/  MUFU.TANH R172, R172 ;  /* 0x000000ac00ac7308 */ /* 0x000e300000002400 */
[----:B------:R-:W0:Y:S08]  /*bf00*/  MUFU.TANH R124, R124 ;  /* 0x0000007c007c7308 */ /* 0x000e300000002400 */
[----:B------:R-:W0:Y:S08]  /*bf10*/  MUFU.TANH R174, R174 ;  /* 0x000000ae00ae7308 */ /* 0x000e300000002400 */
[----:B------:R-:W0:Y:S08]  /*bf20*/  MUFU.TANH R143, R143 ;  /* 0x0000008f008f7308 */ /* 0x000e300000002400 */
[----:B------:R-:W0:Y:S01]  /*bf30*/  MUFU.TANH R144, R144 ;  /* 0x0000009000907308 */ /* 0x000e220000002400 */
[----:B------:R-:W-:-:S02]  /*bf40*/  WARPGROUP.DEPBAR.LE gsb0, 0x0 ;  /* 0x00008000000079c5 */ /* 0x000fc40000010000 */
[----:B------:R-:W-:Y:S01]  /*bf50*/  IMAD R170, R13, -0x60, RZ ;  /* 0xffffffa00daa7824 */ /* 0x000fe200078e02ff */
[----:B------:R1:W-:Y:S04]  /*bf60*/  @!P1 SYNCS.ARRIVE.TRANS64.RED.A1T0 RZ, [R145+URZ], RZ ;  /* 0x000000ff91ff99a7 */ /* 0x0003e8000810043f */
[----:B------:R0:W0:Y:S01]  /*bf70*/  MUFU.TANH R168, R161 ;  /* 0x000000a100a87308 */ /* 0x0000220000002400 */
[----:B------:R-:W-:-:S04]  /*bf80*/  VIADD R147, R170, 0x1 ;  /* 0x00000001aa937836 */ /* 0x000fc80000000000 */
[----:B------:R-:W-:Y:S02]  /*bf90*/  IMAD R147, R10, -0x2, R147 ;  /* 0xfffffffe0a937824 */ /* 0x000fe400078e0293 */
[----:B-1----:R-:W-:Y:S02]  /*bfa0*/  FMUL.FTZ R145, R167, UR5 ;  /* 0x00000005a7917c20 */ /* 0x002fe40008410000 */
[C---:B------:R-:W-:Y:S01]  /*bfb0*/  VIADD R180, R147.reuse, 0xffffffff ;  /* 0xffffffff93b47836 */ /* 0x040fe20000000000 */
[----:B------:R-:W-:-:S03]  /*bfc0*/  IADD3 R146, R147, -UR19, R18 ;  /* 0x8000001393927c10 */ /* 0x000fc6000fffe012 */
[----:B------:R-:W1:Y:S02]  /*bfd0*/  MUFU.TANH R145, R145 ;  /* 0x0000009100917308 */ /* 0x000e640000002400 */
[C---:B------:R-:W-:Y:S02]  /*bfe0*/  VIADD R177, R146.reuse, UR18 ;  /* 0x0000001292b17c36 */ /* 0x040fe40008000000 */
[----:B------:R-:W-:Y:S02]  /*bff0*/  VIADD R178, R146, UR15 ;  /* 0x0000000f92b27c36 */ /* 0x000fe40008000000 */
[--C-:B-----5:R-:W-:Y:S02]  /*c000*/  IMAD.IADD R156, R177, 0x1, R151.reuse ;  /* 0x00000001b19c7824 */ /* 0x120fe400078e0297 */
[----:B------:R-:W-:Y:S01]  /*c010*/  IMAD.IADD R158, R178, 0x1, R151 ;  /* 0x00000001b29e7824 */ /* 0x000fe200078e0297 */
[----:B0-234-:R-:W-:Y:S06]  /*c020*/  @P2 BRA `(.L_x_982) ;  /* 0x0000000000602947 */ /* 0x01dfec0003800000 */
[----:B------:R-:W-:Y:S01]  /*c030*/  ULDC UR10, c[0x0][0x2f0] ;  /* 0x0000bc00000a7ab9 */ /* 0x000fe20000000800 */
[----:B------:R-:W-:Y:S01]  /*c040*/  ULDC UR6, c[0x0][0x288] ;  /* 0x0000a20000067ab9 */ /* 0x000fe20000000800 */
[----:B------:R-:W-:Y:S01]  /*c050*/  IMAD R146, R16, UR10, R151 ;  /* 0x0000000a10927c24 */ /* 0x000fe2000f8e0297 */
[----:B------:R-:W-:Y:S03]  /*c060*/  BSSY B0, `(.L_x_983) ;  /* 0x0000011000007945 */ /* 0x000fe60003800000 */
        /* <DEDUP_REMOVED lines=11> */
.L_x_984:
[----:B------:R-:W-:-:S05]  /*c120*/  IMAD.U32 R155, RZ, RZ, UR61 ;  /* 0x0000003dff9b7e24 */ /* 0x000fca000f8e00ff */
[----:B------:R-:W-:-:S13]  /*c130*/  ISETP.NE.AND P2, PT, R155, 0x1, PT ;  /* 0x000000019b00780c */ /* 0x000fda0003f45270 */
[----:B------:R-:W0:Y:S02]  /*c140*/  @P2 LDC.64 R146, c[0x0][0x9e8] ;  /* 0x00027a00ff922b82 */ /* 0x000e240000000a00 */
[----:B0-----:R-:W-:-:S05]  /*c150*/  @P2 IMAD.HI.U32 R146, R151, R146, RZ ;  /* 0x0000009297922227 */ /* 0x001fca00078e00ff */
[----:B------:R-:W-:-:S07]  /*c160*/  @P2 SHF.R.U32.HI R151, RZ, R147, R146 ;  /* 0x00000093ff972219 */ /* 0x000fce0000011692 */
.L_x_985:
[----:B------:R-:W-:Y:S05]  /*c170*/  BSYNC B0 ;  /* 0x0000000000007941 */ /* 0x000fea0003800000 */
.L_x_983:
[----:B------:R-:W-:-:S05]  /*c180*/  IMAD R151, R151, R155, R180 ;  /* 0x0000009b97977224 */ /* 0x000fca00078e02b4 */
[----:B------:R-:W-:Y:S02]  /*c190*/  VIADDMNMX R156, R151, R155, R156, PT ;  /* 0x0000009b979c7246 */ /* 0x000fe4000380019c */
[----:B------:R-:W-:-:S07]  /*c1a0*/  VIMNMX R158, R158, R151, !PT ;  /* 0x000000979e9e7248 */ /* 0x000fce0007fe0100 */
.L_x_982:
[C---:B------:R-:W-:Y:S01]  /*c1b0*/  ISETP.GE.AND P2, PT, R170.reuse, 0x2, PT ;  /* 0x00000002aa00780c */ /* 0x040fe20003f46270 */
[----:B------:R-:W0:Y:S01]  /*c1c0*/  SHFL.IDX PT, R179, R154, 0x1, 0x1c1f ;  /* 0x003c1f009ab37f89 */ /* 0x000e2200000e0000 */
        /* <DEDUP_REMOVED lines=11> */
[----:B------:R-:W-:Y:S01]  /*c280*/  ISETP.LT.OR P5, PT, R156, 0x9, P5 ;  /* 0x000000099c00780c */ /* 0x000fe20002fa1670 */
[----:B0-----:R-:W-:Y:S01]  /*c290*/  IMAD.IADD R120, R178, 0x1, R179 ;  /* 0x00000001b2787824 */ /* 0x001fe200078e02b3 */
        /* <DEDUP_REMOVED lines=97> */
[----:B------:R-:W-:Y:S01]  /*c8b0*/  FSEL R207, R3, -INF , !P6 ;  /* 0xff80000003cf7808 */ /* 0x000fe20007000000 */
[----:B------:R-:W-:Y:S01]  /*c8c0*/  IMAD.IADD R3, R177, 0x1, R179 ;  /* 0x00000001b1037824 */ /* 0x000fe200078e02b3 */
        /* <DEDUP_REMOVED lines=22> */
.L_x_988:
[----:B------:R-:W-:-:S05]  /*ca30*/  IMAD.U32 R128, RZ, RZ, UR61 ;  /* 0x0000003dff807e24 */ /* 0x000fca000f8e00ff */
[----:B------:R-:W-:-:S13]  /*ca40*/  ISETP.NE.AND P6, PT, R128, 0x1, PT ;  /* 0x000000018000780c */ /* 0x000fda0003fc5270 */
[----:B------:R-:W0:Y:S02]  /*ca50*/  @P6 LDC.64 R176, c[0x0][0x9e8] ;  /* 0x00027a00ffb06b82 */ /* 0x000e240000000a00 */
[----:B0-----:R-:W-:-:S05]  /*ca60*/  @P6 IMAD.HI.U32 R176, R179, R176, RZ ;  /* 0x000000b0b3b06227 */ /* 0x001fca00078e00ff */
[----:B------:R-:W-:-:S07]  /*ca70*/  @P6 SHF.R.U32.HI R179, RZ, R177, R176 ;  /* 0x000000b1ffb36219 */ /* 0x000fce00000116b0 */
.L_x_989:
[----:B------:R-:W-:Y:S05]  /*ca80*/  BSYNC B0 ;  /* 0x0000000000007941 */ /* 0x000fea0003800000 */
.L_x_987:
[----:B------:R-:W-:-:S05]  /*ca90*/  IMAD R179, R179, R128, R180 ;  /* 0x00000080b3b37224 */ /* 0x000fca00078e02b4 */
[----:B------:R-:W-:Y:S02]  /*caa0*/  VIADDMNMX R3, R179, R128, R3, PT ;  /* 0x00000080b3037246 */ /* 0x000fe40003800103 */
[----:B------:R-:W-:-:S07]  /*cab0*/  VIMNMX R120, R120, R179, !PT ;  /* 0x000000b378787248 */ /* 0x000fce0007fe0100 */
.L_x_986:
[C---:B------:R-:W-:Y:S01]  /*cac0*/  ISETP.GT.AND P2, PT, R120.reuse, 0x1, !P2 ;  /* 0x000000017800780c */ /* 0x040fe20005744270 */
[----:B------:R-:W-:Y:S01]  /*cad0*/  UMOV UR59, UR7 ;  /* 0x00000007003b7c82 */ /* 0x000fe20008000000 */
[----:B------:R-:W-:Y:S01]  /*cae0*/  ISETP.GT.AND P3, PT, R120, 0x8, !P3 ;  /* 0x000000087800780c */ /* 0x000fe20005f64270 */
[----:B------:R-:W-:Y:S01]  /*caf0*/  UMOV UR56, UR4 ;  /* 0x0000000400387c82 */ /* 0x000fe20008000000 */
        /* <DEDUP_REMOVED lines=10> */
[----:B------:R-:W-:Y:S01]  /*cba0*/  ISETP.NE.AND P2, PT, R166, RZ, PT ;  /* 0x000000ffa600720c */ /* 0x000fe20003f45270 */
[----:B------:R-:W0:Y:S01]  /*cbb0*/  LDC R12, c[0x0][0x988] ;  /* 0x00026200ff0c7b82 */ /* 0x000e220000000800 */
        /* <DEDUP_REMOVED lines=59> */
[----:B------:R-:W2:Y:S01]  /*cf70*/  SHFL.BFLY PT, R209, R20, 0x2, 0x1f ;  /* 0x0c401f0014d17f89 */ /* 0x000ea200000e0000 */
[----:B------:R-:W-:-:S02]  /*cf80*/  ISETP.NE.AND P6, PT, R152, RZ, PT ;  /* 0x000000ff9800720c */ /* 0x000fc40003fc5270 */
[C---:B------:R-:W-:Y:S02]  /*cf90*/  ISETP.GT.AND P2, PT, R120.reuse, 0x31, !P2 ;  /* 0x000000317800780c */ /* 0x040fe40005744270 */
[C---:B------:R-:W-:Y:S02]  /*cfa0*/  ISETP.GT.AND P4, PT, R120.reuse, 0x51, !P4 ;  /* 0x000000517800780c */ /* 0x040fe40006784270 */
[----:B------:R-:W-:Y:S02]  /*cfb0*/  ISETP.LT.OR P2, PT, R3, 0x32, P2 ;  /* 0x000000320300780c */ /* 0x000fe40001741670 */
[----:B------:R-:W-:Y:S02]  /*cfc0*/  ISETP.GT.AND P5, PT, R120, 0x58, !P5 ;  /* 0x000000587800780c */ /* 0x000fe40006fa4270 */
[----:B------:R-:W-:Y:S02]  /*cfd0*/  FSEL R127, R127, -INF , !P2 ;  /* 0xff8000007f7f7808 */ /* 0x000fe40005000000 */
[----:B------:R-:W-:-:S02]  /*cfe0*/  ISETP.NE.AND P2, PT, R188, RZ, PT ;  /* 0x000000ffbc00720c */ /* 0x000fc40003f45270 */
[C---:B------:R-:W-:Y:S02]  /*cff0*/  ISETP.LT.OR P4, PT, R3.reuse, 0x52, P4 ;  /* 0x000000520300780c */ /* 0x040fe40002781670 */
[----:B------:R-:W-:Y:S02]  /*d000*/  ISETP.GT.AND P2, PT, R120, 0x38, !P2 ;  /* 0x000000387800780c */ /* 0x000fe40005744270 */
[C---:B------:R-:W-:Y:S02]  /*d010*/  ISETP.LT.OR P5, PT, R3.reuse, 0x59, P5 ;  /* 0x000000590300780c */ /* 0x040fe40002fa1670 */
[----:B------:R-:W-:Y:S02]  /*d020*/  ISETP.LT.OR P2, PT, R3, 0x39, P2 ;  /* 0x000000390300780c */ /* 0x000fe40001741670 */
[----:B------:R-:W-:Y:S02]  /*d030*/  FSEL R137, R137, -INF , !P4 ;  /* 0xff80000089897808 */ /* 0x000fe40006000000 */
[----:B------:R-:W-:-:S02]  /*d040*/  FSEL R21, R132, -INF , !P2 ;  /* 0xff80000084157808 */ /* 0x000fc40005000000 */
[----:B------:R-:W-:Y:S02]  /*d050*/  ISETP.NE.AND P2, PT, R148, RZ, PT ;  /* 0x000000ff9400720c */ /* 0x000fe40003f45270 */
[----:B--2---:R-:W-:Y:S02]  /*d060*/  FMNMX.FTZ R209, R20, R209, !PT ;  /* 0x000000d114d17209 */ /* 0x004fe40007810000 */
[----:B------:R-:W-:Y:S02]  /*d070*/  ISETP.GT.AND P2, PT, R120, 0x39, !P2 ;  /* 0x000000397800780c */ /* 0x000fe40005744270 */
[----:B------:R-:W-:Y:S01]  /*d080*/  R2UR UR6, R17 ;  /* 0x00000000110672ca */ /* 0x000fe200000e0000 */
[----:B------:R-:W2:Y:S01]  /*d090*/  SHFL.BFLY PT, R4, R209, 0x1, 0x1f ;  /* 0x0c201f00d1047f89 */ /* 0x000ea200000e0000 */
[----:B------:R-:W-:-:S04]  /*d0a0*/  ISETP.LT.OR P2, PT, R3, 0x3a, P2 ;  /* 0x0000003a0300780c */ /* 0x000fc80001741670 */
[----:B------:R-:W-:Y:S02]  /*d0b0*/  FSEL R133, R133, -INF , !P2 ;  /* 0xff80000085857808 */ /* 0x000fe40005000000 */
[----:B------:R-:W-:-:S04]  /*d0c0*/  ISETP.NE.AND P2, PT, R190, RZ, PT ;  /* 0x000000ffbe00720c */ /* 0x000fc80003f45270 */
[----:B------:R-:W-:-:S04]  /*d0d0*/  ISETP.GT.AND P2, PT, R120, 0x40, !P2 ;  /* 0x000000407800780c */ /* 0x000fc80005744270 */
[----:B------:R-:W-:-:S04]  /*d0e0*/  ISETP.LT.OR P2, PT, R3, 0x41, P2 ;  /* 0x000000410300780c */ /* 0x000fc80001741670 */
[----:B------:R-:W-:Y:S02]  /*d0f0*/  FSEL R183, R138, -INF , !P2 ;  /* 0xff8000008ab77808 */ /* 0x000fe40005000000 */
[----:B------:R-:W-:Y:S02]  /*d100*/  ISETP.NE.AND P2, PT, R150, RZ, PT ;  /* 0x000000ff9600720c */ /* 0x000fe40003f45270 */
[----:B--2---:R-:W-:Y:S02]  /*d110*/  FMNMX.FTZ R4, R209, R4, !PT ;  /* 0x00000004d1047209 */ /* 0x004fe40007810000 */
        /* <DEDUP_REMOVED lines=35> */
[----:B-1----:R-:W-:Y:S01]  /*d350*/  FSEL R165, R145, -INF , !P6 ;  /* 0xff80000091a57808 */ /* 0x002fe20007000000 */
        /* <DEDUP_REMOVED lines=26> */
[-C--:B------:R-:W-:Y:S01]  /*d500*/  FFMA.FTZ R125, R131, R12.reuse, -R0 ;  /* 0x0000000c837d7223 */ /* 0x080fe20000010800 */
[----:B------:R-:W-:Y:S01]  /*d510*/  FMUL.FTZ R0, R141, R12 ;  /* 0x0000000c8d007220 */ /* 0x000fe20000410000 */
[----:B------:R-:W-:Y:S01]  /*d520*/  MUFU.EX2 R207, R207 ;  /* 0x000000cf00cf7308 */ /* 0x000fe20000000800 */
[----:B------:R-:W-:-:S04]  /*d530*/  FMNMX.FTZ R20, R23, R20, !PT ;  /* 0x0000001417147209 */ /* 0x000fc80007810000 */
[----:B------:R-:W-:-:S03]  /*d540*/  FMNMX.FTZ R20, R127, R20, !PT ;  /* 0x000000147f147209 */ /* 0x000fc60007810000 */
[----:B------:R-:W0:Y:S01]  /*d550*/  MUFU.EX2 R0, R0 ;  /* 0x0000000000007308 */ /* 0x000e220000000800 */
[----:B------:R-:W-:-:S04]  /*d560*/  FMNMX.FTZ R20, R21, R20, !PT ;  /* 0x0000001415147209 */ /* 0x000fc80007810000 */
[----:B------:R-:W-:-:S03]  /*d570*/  FMNMX.FTZ R20, R133, R20, !PT ;  /* 0x0000001485147209 */ /* 0x000fc60007810000 */
[----:B------:R-:W1:Y:S01]  /*d580*/  MUFU.EX2 R188, R188 ;  /* 0x000000bc00bc7308 */ /* 0x000e620000000800 */
[----:B------:R-:W-:-:S04]  /*d590*/  FMNMX.FTZ R20, R183, R20, !PT ;  /* 0x00000014b7147209 */ /* 0x000fc80007810000 */
[----:B------:R-:W-:-:S03]  /*d5a0*/  FMNMX.FTZ R20, R139, R20, !PT ;  /* 0x000000148b147209 */ /* 0x000fc60007810000 */
[----:B------:R-:W2:Y:S01]  /*d5b0*/  MUFU.EX2 R190, R190 ;  /* 0x000000be00be7308 */ /* 0x000ea20000000800 */
[----:B------:R-:W-:-:S04]  /*d5c0*/  FMNMX.FTZ R20, R143, R20, !PT ;  /* 0x000000148f147209 */ /* 0x000fc80007810000 */
[----:B------:R-:W-:-:S03]  /*d5d0*/  FMNMX.FTZ R20, R199, R20, !PT ;  /* 0x00000014c7147209 */ /* 0x000fc60007810000 */
[----:B------:R-:W3:Y:S01]  /*d5e0*/  MUFU.EX2 R201, R201 ;  /* 0x000000c900c97308 */ /* 0x000ee20000000800 */
[----:B------:R-:W-:-:S04]  /*d5f0*/  FMNMX.FTZ R20, R171, R20, !PT ;  /* 0x00000014ab147209 */ /* 0x000fc80007810000 */
[----:B------:R-:W-:-:S03]  /*d600*/  FMNMX.FTZ R20, R137, R20, !PT ;  /* 0x0000001489147209 */ /* 0x000fc60007810000 */
[----:B------:R-:W4:Y:S01]  /*d610*/  MUFU.EX2 R184, R184 ;  /* 0x000000b800b87308 */ /* 0x000f220000000800 */
[----:B------:R-:W-:-:S04]  /*d620*/  FMNMX.FTZ R20, R167, R20, !PT ;  /* 0x00000014a7147209 */ /* 0x000fc80007810000 */
[----:B------:R-:W-:-:S03]  /*d630*/  FMNMX.FTZ R20, R165, R20, !PT ;  /* 0x00000014a5147209 */ /* 0x000fc60007810000 */
[----:B------:R-:W5:Y:S02]  /*d640*/  MUFU.EX2 R169, R169 ;  /* 0x000000a900a97308 */ /* 0x000f640000000800 */
[----:B------:R-:W0:Y:S06]  /*d650*/  SHFL.BFLY PT, R3, R20, 0x2, 0x1f ;  /* 0x0c401f0014037f89 */ /* 0x000e2c00000e0000 */
        /* <DEDUP_REMOVED lines=10> */
[C---:B------:R-:W-:Y:S01]  /*d700*/  FSETP.NEU.FTZ.AND P2, PT, R3.reuse, -INF , PT ;  /* 0xff8000000300780b */ /* 0x040fe20003f5d000 */
[----:B------:R-:W-:-:S06]  /*d710*/  FMUL.FTZ R126, R3, R12 ;  /* 0x0000000c037e7220 */ /* 0x000fcc0000410000 */
[----:B------:R-:W-:Y:S01]  /*d720*/  MUFU.EX2 R151, R151 ;  /* 0x0000009700977308 */ /* 0x000fe20000000800 */
[----:B------:R-:W-:-:S05]  /*d730*/  FSEL R126, R126, RZ, P2 ;  /* 0x000000ff7e7e7208 */ /* 0x000fca0001000000 */
[-CC-:B------:R-:W-:Y:S01]  /*d740*/  FFMA.FTZ R131, R2, R12.reuse, -R126.reuse ;  /* 0x0000000c02837223 */ /* 0x180fe2000001087e */
[----:B------:R-:W-:Y:S01]  /*d750*/  FSEL R2, R3, RZ, P2 ;  /* 0x000000ff03027208 */ /* 0x000fe20001000000 */
[-CC-:B------:R-:W-:Y:S01]  /*d760*/  FFMA.FTZ R22, R181, R12.reuse, -R126.reuse ;  /* 0x0000000cb5167223 */ /* 0x180fe2000001087e */
[-CC-:B------:R-:W-:Y:S01]  /*d770*/  FFMA.FTZ R14, R195, R12.reuse, -R126.reuse ;  /* 0x0000000cc30e7223 */ /* 0x180fe2000001087e */
[-CC-:B------:R-:W-:Y:S01]  /*d780*/  FFMA.FTZ R181, R121, R12.reuse, -R126.reuse ;  /* 0x0000000c79b57223 */ /* 0x180fe2000001087e */
[--C-:B------:R-:W-:Y:S01]  /*d790*/  FFMA.FTZ R121, R123, R12, -R126.reuse ;  /* 0x0000000c7b797223 */ /* 0x100fe2000001087e */
[----:B------:R-:W-:Y:S01]  /*d7a0*/  FADD.FTZ R15, -R2, R15 ;  /* 0x0000000f020f7221 */ /* 0x000fe20000010100 */
[----:B------:R-:W-:Y:S01]  /*d7b0*/  MUFU.EX2 R131, R131 ;  /* 0x0000008300837308 */ /* 0x000fe20000000800 */
[----:B------:R-:W-:Y:S01]  /*d7c0*/  FFMA.FTZ R123, R0, R8, R207 ;  /* 0x00000008007b7223 */ /* 0x000fe200000100cf */
[-CC-:B------:R-:W-:Y:S01]  /*d7d0*/  FFMA.FTZ R20, R177, R12.reuse, -R126.reuse ;  /* 0x0000000cb1147223 */ /* 0x180fe2000001087e */
[-C--:B------:R-:W-:Y:S01]  /*d7e0*/  FMUL.FTZ R15, R15, R12.reuse ;  /* 0x0000000c0f0f7220 */ /* 0x080fe20000410000 */
[-CC-:B------:R-:W-:Y:S01]  /*d7f0*/  FFMA.FTZ R141, R193, R12.reuse, -R126.reuse ;  /* 0x0000000cc18d7223 */ /* 0x180fe2000001087e */
[----:B-1----:R-:W-:Y:S01]  /*d800*/  FADD.FTZ R123, R188, R123 ;  /* 0x0000007bbc7b7221 */ /* 0x002fe20000010000 */
[-CC-:B------:R-:W-:Y:S01]  /*d810*/  FFMA.FTZ R177, R23, R12.reuse, -R126.reuse ;  /* 0x0000000c17b17223 */ /* 0x180fe2000001087e */
[-CC-:B------:R-:W-:Y:S01]  /*d820*/  FFMA.FTZ R153, R191, R12.reuse, -R126.reuse ;  /* 0x0000000cbf997223 */ /* 0x180fe2000001087e */
[----:B------:R5:W0:Y:S01]  /*d830*/  MUFU.EX2 R2, R15 ;  /* 0x0000000f00027308 */ /* 0x000a220000000800 */
[----:B--2---:R-:W-:Y:S01]  /*d840*/  FADD.FTZ R8, R190, R123 ;  /* 0x0000007bbe087221 */ /* 0x004fe20000010000 */
[-CC-:B------:R-:W-:Y:S01]  /*d850*/  FFMA.FTZ R120, R179, R12.reuse, -R126.reuse ;  /* 0x0000000cb3787223 */ /* 0x180fe2000001087e */
[-CC-:B------:R-:W-:Y:S01]  /*d860*/  FFMA.FTZ R157, R189, R12.reuse, -R126.reuse ;  /* 0x0000000cbd9d7223 */ /* 0x180fe2000001087e */
[-C--:B------:R-:W-:Y:S01]  /*d870*/  FFMA.FTZ R122, R187, R12.reuse, -R126 ;  /* 0x0000000cbb7a7223 */ /* 0x080fe2000001087e */
[----:B---3--:R-:W-:Y:S01]  /*d880*/  FADD.FTZ R23, R201, R8 ;  /* 0x00000008c9177221 */ /* 0x008fe20000010000 */
[-CC-:B------:R-:W-:Y:S01]  /*d890*/  FFMA.FTZ R124, R185, R12.reuse, -R126.reuse ;  /* 0x0000000cb97c7223 */ /* 0x180fe2000001087e */
[-CC-:B------:R-:W-:Y:S01]  /*d8a0*/  FFMA.FTZ R128, R127, R12.reuse, -R126.reuse ;  /* 0x0000000c7f807223 */ /* 0x180fe2000001087e */
[----:B------:R-:W1:Y:S01]  /*d8b0*/  MUFU.EX2 R14, R14 ;  /* 0x0000000e000e7308 */ /* 0x000e620000000800 */
[----:B----4-:R-:W-:Y:S01]  /*d8c0*/  FADD.FTZ R8, R184, R23 ;  /* 0x00000017b8087221 */ /* 0x010fe20000010000 */
[-CC-:B------:R-:W-:Y:S01]  /*d8d0*/  FFMA.FTZ R179, R21, R12.reuse, -R126.reuse ;  /* 0x0000000c15b37223 */ /* 0x180fe2000001087e */
[-CC-:B------:R-:W-:Y:S01]  /*d8e0*/  FFMA.FTZ R133, R133, R12.reuse, -R126.reuse ;  /* 0x0000000c85857223 */ /* 0x180fe2000001087e */
[-C--:B------:R-:W-:Y:S01]  /*d8f0*/  FFMA.FTZ R183, R183, R12.reuse, -R126 ;  /* 0x0000000cb7b77223 */ /* 0x080fe2000001087e */
[----:B-----5:R-:W-:Y:S01]  /*d900*/  FADD.FTZ R15, R169, R8 ;  /* 0x00000008a90f7221 */ /* 0x020fe20000010000 */
[-CC-:B------:R-:W-:Y:S01]  /*d910*/  FFMA.FTZ R139, R139, R12.reuse, -R126.reuse ;  /* 0x0000000c8b8b7223 */ /* 0x180fe2000001087e */
[-CC-:B------:R-:W-:Y:S01]  /*d920*/  FFMA.FTZ R143, R143, R12.reuse, -R126.reuse ;  /* 0x0000000c8f8f7223 */ /* 0x180fe2000001087e */
[----:B------:R-:W2:Y:S01]  /*d930*/  MUFU.EX2 R20, R20 ;  /* 0x0000001400147308 */ /* 0x000ea20000000800 */
[----:B0-----:R-:W-:Y:S01]  /*d940*/  FFMA.FTZ R5, R2, R5, R131 ;  /* 0x0000000502057223 */ /* 0x001fe20000010083 */
[----:B------:R-:W-:Y:S01]  /*d950*/  FADD.FTZ R130, R186, R15 ;  /* 0x0000000fba827221 */ /* 0x000fe20000010000 */
[-CC-:B------:R-:W-:Y:S01]  /*d960*/  FFMA.FTZ R199, R199, R12.reuse, -R126.reuse ;  /* 0x0000000cc7c77223 */ /* 0x180fe2000001087e */
[-CC-:B------:R-:W-:Y:S01]  /*d970*/  FFMA.FTZ R171, R171, R12.reuse, -R126.reuse ;  /* 0x0000000cabab7223 */ /* 0x180fe2000001087e */
[-C--:B------:R-:W-:Y:S01]  /*d980*/  FFMA.FTZ R137, R137, R12.reuse, -R126 ;  /* 0x0000000c89897223 */ /* 0x080fe2000001087e */
[----:B------:R-:W-:Y:S01]  /*d990*/  FADD.FTZ R15, R173, R130 ;  /* 0x00000082ad0f7221 */ /* 0x000fe20000010000 */
[-CC-:B------:R-:W-:Y:S01]  /*d9a0*/  FFMA.FTZ R167, R167, R12.reuse, -R126.reuse ;  /* 0x0000000ca7a77223 */ /* 0x180fe2000001087e */
[----:B------:R-:W0:Y:S01]  /*d9b0*/  MUFU.EX2 R141, R141 ;  /* 0x0000008d008d7308 */ /* 0x000e220000000800 */
[----:B-1----:R-:W-:Y:S01]  /*d9c0*/  FADD.FTZ R5, R14, R5 ;  /* 0x000000050e057221 */ /* 0x002fe20000010000 */
[----:B------:R-:W-:Y:S01]  /*d9d0*/  FADD.FTZ R130, R180, R15 ;  /* 0x0000000fb4827221 */ /* 0x000fe20000010000 */
[----:B------:R-:W-:Y:S01]  /*d9e0*/  FFMA.FTZ R126, R165, R12, -R126 ;  /* 0x0000000ca57e7223 */ /* 0x000fe2000001087e */
[----:B------:R-:W-:Y:S01]  /*d9f0*/  IMAD.U32 R21, RZ, RZ, UR14 ;  /* 0x0000000eff157e24 */ /* 0x000fe2000f8e00ff */
[----:B------:R-:W-:Y:S01]  /*da00*/  ISETP.GT.AND P2, PT, R13, UR6, PT ;  /* 0x000000060d007c0c */ /* 0x000fe2000bf44270 */
[----:B------:R-:W-:Y:S01]  /*da10*/  FADD.FTZ R15, R135, R130 ;  /* 0x00000082870f7221 */ /* 0x000fe20000010000 */
[----:B------:R-:W-:Y:S01]  /*da20*/  F2FP.BF16.F32.PACK_AB R184, R169, R184 ;  /* 0x000000b8a9b8723e */ /* 0x000fe200000010ff */
[----:B------:R-:W1:Y:S01]  /*da30*/  MUFU.EX2 R22, R22 ;  /* 0x0000001600167308 */ /* 0x000e620000000800 */
[----:B--2---:R-:W-:Y:S01]  /*da40*/  FADD.FTZ R8, R20, R5 ;  /* 0x0000000514087221 */ /* 0x004fe20000010000 */
[----:B------:R-:W-:Y:S01]  /*da50*/  FADD.FTZ R130, R182, R15 ;  /* 0x0000000fb6827221 */ /* 0x000fe20000010000 */
[----:B------:R-:W-:Y:S01]  /*da60*/  @!P1 VIADD R21, R21, 0x30860 ;  /* 0x0003086015159836 */ /* 0x000fe20000000000 */
[----:B------:R-:W-:Y:S01]  /*da70*/  F2FP.BF16.F32.PACK_AB R186, R173, R186 ;  /* 0x000000baadba723e */ /* 0x000fe200000010ff */
[----:B------:R-:W-:Y:S01]  /*da80*/  VIADD R13, R13, 0xffffffff ;  /* 0xffffffff0d0d7836 */ /* 0x000fe20000000000 */
[----:B------:R-:W-:Y:S01]  /*da90*/  F2FP.BF16.F32.PACK_AB R189, R14, R131 ;  /* 0x000000830ebd723e */ /* 0x000fe200000010ff */
[----:B------:R-:W-:Y:S01]  /*daa0*/  IMAD.MOV.U32 R14, RZ, RZ, R4 ;  /* 0x000000ffff0e7224 */ /* 0x000fe200078e0004 */
[----:B------:R-:W2:Y:S01]  /*dab0*/  MUFU.EX2 R153, R153 ;  /* 0x0000009900997308 */ /* 0x000ea20000000800 */
[----:B0-----:R-:W-:Y:S01]  /*dac0*/  FADD.FTZ R5, R141, R8 ;  /* 0x000000088d057221 */ /* 0x001fe20000010000 */
[----:B------:R-:W-:-:S02]  /*dad0*/  @!P1 PRMT R21, RZ, 0x654, R21 ;  /* 0x00000654ff159816 */ /* 0x000fc40000000015 */
[----:B------:R-:W-:Y:S02]  /*dae0*/  F2FP.BF16.F32.PACK_AB R188, R188, R207 ;  /* 0x000000cfbcbc723e */ /* 0x000fe400000010ff */
[----:B------:R0:W-:Y:S01]  /*daf0*/  @!P1 SYNCS.ARRIVE.TRANS64.RED.A1T0 RZ, [R21+URZ], RZ ;  /* 0x000000ff15ff99a7 */ /* 0x0001e2000810043f */
[----:B------:R-:W-:Y:S01]  /*db00*/  F2FP.BF16.F32.PACK_AB R190, R201, R190 ;  /* 0x000000bec9be723e */ /* 0x000fe200000010ff */
[----:B------:R-:W3:Y:S01]  /*db10*/  MUFU.EX2 R120, R120 ;  /* 0x0000007800787308 */ /* 0x000ee20000000800 */
[----:B-1----:R-:W-:Y:S01]  /*db20*/  FADD.FTZ R8, R22, R5 ;  /* 0x0000000516087221 */ /* 0x002fe20000010000 */
[----:B------:R-:W-:Y:S02]  /*db30*/  F2FP.BF16.F32.PACK_AB R180, R135, R180 ;  /* 0x000000b487b4723e */ /* 0x000fe400000010ff */
[----:B------:R-:W-:Y:S02]  /*db40*/  F2FP.BF16.F32.PACK_AB R182, R145, R182 ;  /* 0x000000b691b6723e */ /* 0x000fe400000010ff */
[----:B------:R-:W-:-:S02]  /*db50*/  F2FP.BF16.F32.PACK_AB R191, R141, R20 ;  /* 0x000000148dbf723e */ /* 0x000fc400000010ff */
[----:B------:R-:W1:Y:S01]  /*db60*/  MUFU.EX2 R157, R157 ;  /* 0x0000009d009d7308 */ /* 0x000e620000000800 */
[C---:B--2---:R-:W-:Y:S01]  /*db70*/  FADD.FTZ R5, R153.reuse, R8 ;  /* 0x0000000899057221 */ /* 0x044fe20000010000 */
[----:B------:R-:W-:-:S06]  /*db80*/  F2FP.BF16.F32.PACK_AB R185, R153, R22 ;  /* 0x0000001699b9723e */ /* 0x000fcc00000010ff */
[----:B------:R-:W2:Y:S01]  /*db90*/  MUFU.EX2 R181, R181 ;  /* 0x000000b500b57308 */ /* 0x000ea20000000800 */
[----:B---3--:R-:W-:Y:S01]  /*dba0*/  FADD.FTZ R8, R120, R5 ;  /* 0x0000000578087221 */ /* 0x008fe20000010000 */
[----:B------:R-:W-:-:S04]  /*dbb0*/  FADD.FTZ R5, R145, R130 ;  /* 0x0000008291057221 */ /* 0x000fc80000010000 */
[----:B------:R-:W-:Y:S01]  /*dbc0*/  FADD.FTZ R130, R176, R5 ;  /* 0x00000005b0827221 */ /* 0x000fe20000010000 */
[----:B------:R-:W-:Y:S01]  /*dbd0*/  F2FP.BF16.F32.PACK_AB R176, R151, R176 ;  /* 0x000000b097b0723e */ /* 0x000fe200000010ff */
[----:B------:R-:W3:Y:S01]  /*dbe0*/  MUFU.EX2 R122, R122 ;  /* 0x0000007a007a7308 */ /* 0x000ee20000000800 */
[----:B-1----:R-:W-:Y:S01]  /*dbf0*/  FADD.FTZ R8, R157, R8 ;  /* 0x000000089d087221 */ /* 0x002fe20000010000 */
[----:B------:R-:W-:Y:S01]  /*dc00*/  FADD.FTZ R15, R151, R130 ;  /* 0x00000082970f7221 */ /* 0x000fe20000010000 */
[----:B------:R-:W-:-:S05]  /*dc10*/  F2FP.BF16.F32.PACK_AB R187, R157, R120 ;  /* 0x000000789dbb723e */ /* 0x000fca00000010ff */
[----:B------:R-:W1:Y:S01]  /*dc20*/  MUFU.EX2 R178, R178 ;  /* 0x000000b200b27308 */ /* 0x000e620000000800 */
[----:B--2---:R-:W-:-:S07]  /*dc30*/  FADD.FTZ R5, R181, R8 ;  /* 0x00000008b5057221 */ /* 0x004fce0000010000 */
        /* <DEDUP_REMOVED lines=23> */
[----:B---3--:R-:W-:Y:S01]  /*ddb0*/  FADD.FTZ R130, R174, R15 ;  /* 0x0000000fae827221 */ /* 0x008fe20000010000 */
[----:B------:R-:W-:-:S06]  /*ddc0*/  IMAD.MOV.U32 R15, RZ, RZ, R3 ;  /* 0x000000ffff0f7224 */ /* 0x000fcc00078e0003 */
[----:B------:R-:W3:Y:S01]  /*ddd0*/  MUFU.EX2 R133, R133 ;  /* 0x0000008500857308 */ /* 0x000ee20000000800 */
[----:B-1----:R-:W-:-:S07]  /*dde0*/  FADD.FTZ R8, R179, R8 ;  /* 0x00000008b3087221 */ /* 0x002fce0000010000 */
[----:B------:R-:W1:Y:S01]  /*ddf0*/  MUFU.EX2 R168, R168 ;  /* 0x000000a800a87308 */ /* 0x000e620000000800 */
[C---:B--2---:R-:W-:Y:S01]  /*de00*/  FADD.FTZ R5, R147.reuse, R130 ;  /* 0x0000008293057221 */ /* 0x044fe20000010000 */
[----:B------:R-:W-:-:S06]  /*de10*/  F2FP.BF16.F32.PACK_AB R174, R147, R174 ;  /* 0x000000ae93ae723e */ /* 0x000fcc00000010ff */
[----:B------:R2:W4:Y:S01]  /*de20*/  MUFU.EX2 R23, R183 ;  /* 0x000000b700177308 */ /* 0x0005220000000800 */
[C---:B---3--:R-:W-:Y:S01]  /*de30*/  FADD.FTZ R8, R133.reuse, R8 ;  /* 0x0000000885087221 */ /* 0x048fe20000010000 */
[----:B------:R-:W-:-:S06]  /*de40*/  F2FP.BF16.F32.PACK_AB R179, R133, R179 ;  /* 0x000000b385b3723e */ /* 0x000fcc00000010ff */
[----:B------:R-:W3:Y:S01]  /*de50*/  MUFU.EX2 R129, R129 ;  /* 0x0000008100817308 */ /* 0x000ee20000000800 */
[----:B-1----:R-:W-:Y:S01]  /*de60*/  FADD.FTZ R130, R168, R5 ;  /* 0x00000005a8827221 */ /* 0x002fe20000010000 */
[----:B--2---:R-:W-:-:S06]  /*de70*/  F2FP.BF16.F32.PACK_AB R183, R124, R121 ;  /* 0x000000797cb7723e */ /* 0x004fcc00000010ff */
[----:B------:R-:W1:Y:S01]  /*de80*/  MUFU.EX2 R139, R139 ;  /* 0x0000008b008b7308 */ /* 0x000e620000000800 */
[----:B----4-:R-:W-:-:S07]  /*de90*/  FADD.FTZ R8, R23, R8 ;  /* 0x0000000817087221 */ /* 0x010fce0000010000 */
[----:B------:R-:W2:Y:S01]  /*dea0*/  MUFU.EX2 R170, R170 ;  /* 0x000000aa00aa7308 */ /* 0x000ea20000000800 */
[C---:B---3--:R-:W-:Y:S01]  /*deb0*/  FADD.FTZ R5, R129.reuse, R130 ;  /* 0x0000008281057221 */ /* 0x048fe20000010000 */
[----:B------:R-:W-:-:S06]  /*dec0*/  F2FP.BF16.F32.PACK_AB R168, R129, R168 ;  /* 0x000000a881a8723e */ /* 0x000fcc00000010ff */
        /* <DEDUP_REMOVED lines=11> */
[----:B--2---:R-:W-:-:S07]  /*df80*/  FADD.FTZ R5, R134, R5 ;  /* 0x0000000586057221 */ /* 0x004fce0000010000 */
[----:B------:R-:W2:Y:S01]  /*df90*/  MUFU.EX2 R125, R125 ;  /* 0x0000007d007d7308 */ /* 0x000ea20000000800 */
[C---:B---3--:R-:W-:Y:S01]  /*dfa0*/  FADD.FTZ R5, R137.reuse, R5 ;  /* 0x0000000589057221 */ /* 0x048fe20000010000 */
[----:B------:R-:W-:-:S06]  /*dfb0*/  F2FP.BF16.F32.PACK_AB R169, R137, R134 ;  /* 0x0000008689a9723e */ /* 0x000fcc00000010ff */
[----:B------:R-:W3:Y:S01]  /*dfc0*/  MUFU.EX2 R126, R126 ;  /* 0x0000007e007e7308 */ /* 0x000ee20000000800 */
[----:B-1----:R-:W-:Y:S01]  /*dfd0*/  FADD.FTZ R5, R136, R5 ;  /* 0x0000000588057221 */ /* 0x002fe20000010000 */
[C---:B--2---:R-:W-:Y:S01]  /*dfe0*/  FADD.FTZ R8, R125.reuse, R130 ;  /* 0x000000827d087221 */ /* 0x044fe20000010000 */
[----:B------:R-:W-:Y:S02]  /*dff0*/  F2FP.BF16.F32.PACK_AB R170, R125, R170 ;  /* 0x000000aa7daa723e */ /* 0x000fe400000010ff */
[C---:B---3--:R-:W-:Y:S01]  /*e000*/  FADD.FTZ R5, R126.reuse, R5 ;  /* 0x000000057e057221 */ /* 0x048fe20000010000 */
[----:B------:R-:W-:Y:S01]  /*e010*/  F2FP.BF16.F32.PACK_AB R171, R126, R136 ;  /* 0x000000887eab723e */ /* 0x000fe200000010ff */
[----:B0-----:R-:W-:Y:S06]  /*e020*/  @P2 BRA `(.L_x_990) ;  /* 0xffffffc800a42947 */ /* 0x001fec000383ffff */
.L_x_973:
        /* <DEDUP_REMOVED lines=99> */
.L_x_991:
[----:B------:R-:W-:Y:S01]  /*e660*/  ULEA UR5, UR4, UR58, 0x3 ;  /* 0x0000003a04057291 */ /* 0x000fe2000f8e183f */
[----:B------:R-:W-:-:S05]  /*e670*/  IMAD.U32 R0, RZ, RZ, UR7 ;  /* 0x00000007ff007e24 */ /* 0x000fca000f8e00ff */
[----:B------:R-:W-:-:S04]  /*e680*/  SHF.L.U32 R0, R0, 0x1f, RZ ;  /* 0x0000001f00007819 */ /* 0x000fc800000006ff */
[----:B------:R0:W1:Y:S01]  /*e690*/  SYNCS.PHASECHK.TRANS64.TRYWAIT P2, [UR5+0x30850], R0 ;  /* 0x03085000ff0075a7 */ /* 0x0000620008040145 */
[----:B------:R-:W-:Y:S05]  /*e6a0*/  @!P0 BRA `(.L_x_992) ;  /* 0x0000000000048947 */ /* 0x000fea0003800000 */
[----:B------:R-:W-:Y:S01]  /*e6b0*/  BPT.TRAP 0x1 ;  /* 0x000000040000795c */ /* 0x000fe20000300000 */
.L_x_992:
[----:B-1----:R-:W-:Y:S05]  /*e6c0*/  @P2 BRA `(.L_x_993) ;  /* 0x0000000000082947 */ /* 0x002fea0003800000 */
[----:B------:R-:W1:Y:S02]  /*e6d0*/  SYNCS.PHASECHK.TRANS64.TRYWAIT P0, [UR5+0x30850], R0 ;  /* 0x03085000ff0075a7 */ /* 0x000e640008000145 */
[----:B-1----:R-:W-:Y:S05]  /*e6e0*/  @!P0 BRA `(.L_x_994) ;  /* 0x0000007000bc8947 */ /* 0x002fea0003800000 */
.L_x_993:
[----:B------:R-:W-:Y:S01]  /*e6f0*/  UIADD3 UR58, UR58, 0x400, URZ ;  /* 0x000004003a3a7890 */ /* 0x000fe2000fffe03f */
[----:B------:R-:W-:Y:S01]  /*e700*/  WARPGROUP.ARRIVE ;  /* 0x00000000000079c5 */ /* 0x000fe20000000000 */
[----:B------:R-:W-:Y:S01]  /*e710*/  UMOV UR7, 0x40000040 ;  /* 0x4000004000077882 */ /* 0x000fe20000000000 */
[----:B-1----:R-:W1:Y:S01]  /*e720*/  SHFL.BFLY PT, R7, R8, 0x2, 0x1f ;  /* 0x0c401f0008077f89 */ /* 0x002e6200000e0000 */
[----:B------:R-:W-:Y:S01]  /*e730*/  USHF.R.U32.HI UR58, URZ, 0x4, UR58 ;  /* 0x000000043f3a7899 */ /* 0x000fe2000801163a */
[----:B------:R-:W-:Y:S02]  /*e740*/  IMAD.U32 R11, RZ, RZ, UR5 ;  /* 0x00000005ff0b7e24 */ /* 0x000fe4000f8e00ff */
[----:B0-----:R-:W0:Y:S01]  /*e750*/  SHFL.BFLY PT, R0, R5, 0x2, 0x1f ;  /* 0x0c401f0005007f89 */ /* 0x001e2200000e0000 */
[----:B------:R-:W-:Y:S01]  /*e760*/  ULOP3.LUT UR58, UR58, 0x3fff, URZ, 0xc0, !UPT ;  /* 0x00003fff3a3a7892 */ /* 0x000fe2000f8ec03f */
[----:B------:R-:W-:Y:S02]  /*e770*/  @!P1 VIADD R11, R11, 0x30860 ;  /* 0x000308600b0b9836 */ /* 0x000fe40000000000 */
[----:B------:R-:W-:Y:S01]  /*e780*/  IMAD.MOV.U32 R2, RZ, RZ, -0x800000 ;  /* 0xff800000ff027424 */ /* 0x000fe200078e00ff */
[----:B------:R-:W-:-:S02]  /*e790*/  ULOP3.LUT UR58, UR58, 0x3000000, URZ, 0xfc, !UPT ;  /* 0x030000003a3a7892 */ /* 0x000fc4000f8efc3f */
[----:B------:R-:W-:Y:S02]  /*e7a0*/  @!P1 PRMT R11, RZ, 0x654, R11 ;  /* 0x00000654ff0b9816 */ /* 0x000fe4000000000b */
[----:B------:R-:W-:-:S07]  /*e7b0*/  UIMAD UR4, UR4, 0x900, UR58 ;  /* 0x00000900040478a4 */ /* 0x000fce000f8e023a */
[----:B------:R-:W-:Y:S02]  /*e7c0*/  UMOV UR6, UR4 ;  /* 0x0000000400067c82 */ /* 0x000fe40008000000 */
[----:B------:R-:W-:Y:S01]  /*e7d0*/  HGMMA.64x192x16.F32.BF16 R24, R188, gdesc[UR4].tnspB, R24, gsb0 ;  /* 0x42e00004bc187df0 */ /* 0x000fe20008001818 */
[----:B------:R-:W-:Y:S01]  /*e7e0*/  UIADD3 UR6, UR4, 0x80, URZ ;  /* 0x0000008004067890 */ /* 0x000fe2000fffe03f */
[----:B-1----:R-:W-:Y:S01]  /*e7f0*/  FADD.FTZ R7, R7, R8 ;  /* 0x0000000807077221 */ /* 0x002fe20000010000 */
[----:B------:R-:W-:Y:S01]  /*e800*/  UMOV UR7, 0x40000040 ;  /* 0x4000004000077882 */ /* 0x000fe20000000000 */
[----:B------:R-:W-:Y:S02]  /*e810*/  IMAD.MOV.U32 R8, RZ, RZ, RZ ;  /* 0x000000ffff087224 */ /* 0x000fe400078e00ff */
[----:B0-----:R-:W-:Y:S01]  /*e820*/  FADD.FTZ R6, R0, R5 ;  /* 0x0000000500067221 */ /* 0x001fe20000010000 */
[----:B------:R-:W-:Y:S01]  /*e830*/  IMAD.MOV.U32 R5, RZ, RZ, RZ ;  /* 0x000000ffff057224 */ /* 0x000fe200078e00ff */
[----:B------:R-:W0:Y:S04]  /*e840*/  SHFL.BFLY PT, R0, R7, 0x1, 0x1f ;  /* 0x0c201f0007007f89 */ /* 0x000e2800000e0000 */
[----:B------:R-:W1:Y:S01]  /*e850*/  SHFL.BFLY PT, R9, R6, 0x1, 0x1f ;  /* 0x0c201f0006097f89 */ /* 0x000e6200000e0000 */
[----:B0-----:R-:W-:Y:S01]  /*e860*/  FADD.FTZ R13, R7, R0 ;  /* 0x00000000070d7221 */ /* 0x001fe20000010000 */
[----:B------:R-:W-:-:S02]  /*e870*/  IMAD.MOV.U32 R0, RZ, RZ, -0x800000 ;  /* 0xff800000ff007424 */ /* 0x000fc400078e00ff */
[----:B-1----:R-:W-:Y:S02]  /*e880*/  FADD.FTZ R14, R6, R9 ;  /* 0x00000009060e7221 */ /* 0x002fe40000010000 */
[----:B------:R-:W-:-:S03]  /*e890*/  FSETP.NE.FTZ.AND P0, PT, R13, RZ, PT ;  /* 0x000000ff0d00720b */ /* 0x000fc60003f15000 */
[----:B------:R-:W-:-:S10]  /*e8a0*/  FSETP.NE.FTZ.AND P2, PT, R14, RZ, PT ;  /* 0x000000ff0e00720b */ /* 0x000fd40003f55000 */
[----:B------:R-:W0:Y:S01]  /*e8b0*/  @P0 MUFU.LG2 R9, R13 ;  /* 0x0000000d00090308 */ /* 0x000e220000000c00 */
[C---:B------:R-:W-:Y:S02]  /*e8c0*/  @P0 FMUL.FTZ R7, R12.reuse, 0.69314718246459960938 ;  /* 0x3f3172180c070820 */ /* 0x040fe40000410000 */
[----:B------:R-:W-:-:S05]  /*e8d0*/  @P2 FMUL.FTZ R15, R12, 0.69314718246459960938 ;  /* 0x3f3172180c0f2820 */ /* 0x000fca0000410000 */
        /* <DEDUP_REMOVED lines=130> */
.L_x_924:
        /* <DEDUP_REMOVED lines=20> */
[----:B---3--:R-:W-:Y:S01]  /*f240*/  USHF.R.S32.HI UR10, URZ, 0x1f, UR12 ;  /* 0x0000001f3f0a7899 */ /* 0x008fe2000801140c */
[----:B------:R-:W-:-:S03]  /*f250*/  ULDC.64 UR8, c[0x0][0xb38] ;  /* 0x0002ce0000087ab9 */ /* 0x000fc60000000a00 */
[----:B------:R-:W-:Y:S01]  /*f260*/  SHF.R.S32.HI R3, RZ, 0x1f, R4 ;  /* 0x0000001fff037819 */ /* 0x000fe20000011404 */
[----:B------:R-:W-:Y:S01]  /*f270*/  UIMAD UR7, UR7, UR8, URZ ;  /* 0x00000008070772a4 */ /* 0x000fe2000f8e023f */
[----:B------:R-:W0:Y:S02]  /*f280*/  LDC.64 R14, c[0x0][0xb40] ;  /* 0x0002d000ff0e7b82 */ /* 0x000e240000000a00 */
[CC--:B------:R-:W-:Y:S02]  /*f290*/  LEA.HI R5, R3.reuse, R4.reuse, RZ, 0x7 ;  /* 0x0000000403057211 */ /* 0x0c0fe400078f38ff */
[----:B------:R-:W-:Y:S02]  /*f2a0*/  LEA.HI R10, R3, R4, RZ, 0x2 ;  /* 0x00000004030a7211 */ /* 0x000fe400078f10ff */
[C---:B------:R-:W-:Y:S02]  /*f2b0*/  LOP3.LUT R7, R5.reuse, 0xffffff80, RZ, 0xc0, !PT ;  /* 0xffffff8005077812 */ /* 0x040fe400078ec0ff */
[----:B------:R-:W-:Y:S01]  /*f2c0*/  SHF.R.S32.HI R6, RZ, 0x7, R5 ;  /* 0x00000007ff067819 */ /* 0x000fe20000011405 */
[----:B------:R-:W1:Y:S02]  /*f2d0*/  @P0 LDC R13, c[0x0][0xbf0] ;  /* 0x0002fc00ff0d0b82 */ /* 0x000e640000000800 */
[----:B------:R-:W-:Y:S01]  /*f2e0*/  IMAD.IADD R20, R4, 0x1, -R7 ;  /* 0x0000000104147824 */ /* 0x000fe200078e0a07 */
[----:B------:R-:W-:-:S02]  /*f2f0*/  LEA.HI R3, R5, R6, RZ, 0x1 ;  /* 0x0000000605037211 */ /* 0x000fc400078f08ff */
[----:B------:R-:W-:Y:S02]  /*f300*/  LOP3.LUT R5, R10, 0xfffffffc, RZ, 0xc0, !PT ;  /* 0xfffffffc0a057812 */ /* 0x000fe400078ec0ff */
[----:B------:R-:W-:Y:S01]  /*f310*/  SHF.R.S32.HI R7, RZ, 0x1f, R20 ;  /* 0x0000001fff077819 */ /* 0x000fe20000011414 */
[----:B------:R-:W3:Y:S01]  /*f320*/  LDC.64 R10, c[0x0][0xbd8] ;  /* 0x0002f600ff0a7b82 */ /* 0x000ee20000000a00 */
[----:B------:R-:W-:Y:S01]  /*f330*/  LOP3.LUT R3, R3, 0x3fffffe, RZ, 0xc0, !PT ;  /* 0x03fffffe03037812 */ /* 0x000fe200078ec0ff */
[----:B------:R-:W-:Y:S01]  /*f340*/  IMAD.IADD R5, R4, 0x1, -R5 ;  /* 0x0000000104057824 */ /* 0x000fe200078e0a05 */
[----:B------:R-:W-:Y:S01]  /*f350*/  LEA.HI R22, R7, R20, RZ, 0x2 ;  /* 0x0000001407167211 */ /* 0x000fe200078f10ff */
[----:B----4-:R-:W-:Y:S01]  /*f360*/  IMAD R21, R21, R18, UR11 ;  /* 0x0000000b15157e24 */ /* 0x010fe2000f8e0212 */
[----:B------:R-:W-:Y:S01]  /*f370*/  LEA.HI R7, R7, R20, RZ, 0x5 ;  /* 0x0000001407077211 */ /* 0x000fe200078f28ff */
[----:B------:R-:W-:Y:S01]  /*f380*/  IMAD.IADD R3, R6, 0x1, -R3 ;  /* 0x0000000106037824 */ /* 0x000fe200078e0a03 */
[--C-:B------:R-:W-:Y:S01]  /*f390*/  SHF.R.S32.HI R8, RZ, 0x2, R22.reuse ;  /* 0x00000002ff087819 */ /* 0x100fe20000011416 */
[----:B------:R-:W4:Y:S01]  /*f3a0*/  @P0 LDC R23, c[0x0][0xbec] ;  /* 0x0002fb00ff170b82 */ /* 0x000f220000000800 */
[----:B------:R-:W-:-:S02]  /*f3b0*/  SHF.R.S32.HI R9, RZ, 0x1f, R22 ;  /* 0x0000001fff097819 */ /* 0x000fc40000011416 */
[----:B------:R-:W-:Y:S02]  /*f3c0*/  LEA.HI R6, R5, R5, RZ, 0x1 ;  /* 0x0000000505067211 */ /* 0x000fe400078f08ff */
[----:B------:R-:W-:Y:S02]  /*f3d0*/  LEA.HI R9, R9, R8, RZ, 0x3 ;  /* 0x0000000809097211 */ /* 0x000fe400078f18ff */
[----:B------:R-:W-:Y:S01]  /*f3e0*/  LOP3.LUT R6, R6, 0x1ffffffe, RZ, 0xc0, !PT ;  /* 0x1ffffffe06067812 */ /* 0x000fe200078ec0ff */
[----:B------:R-:W5:Y:S01]  /*f3f0*/  @P0 LDC R120, c[0x0][0xbf0] ;  /* 0x0002fc00ff780b82 */ /* 0x000f620000000800 */
[----:B------:R-:W-:Y:S02]  /*f400*/  LOP3.LUT R9, R9, 0xfffffff8, RZ, 0xc0, !PT ;  /* 0xfffffff809097812 */ /* 0x000fe400078ec0ff */
[----:B------:R-:W-:Y:S01]  /*f410*/  SHF.R.S32.HI R7, RZ, 0x5, R7 ;  /* 0x00000005ff077819 */ /* 0x000fe20000011407 */
[----:B------:R-:W-:Y:S02]  /*f420*/  IMAD.IADD R12, R5, 0x1, -R6 ;  /* 0x00000001050c7824 */ /* 0x000fe400078e0a06 */
[----:B------:R-:W-:-:S02]  /*f430*/  IMAD.IADD R4, R8, 0x1, -R9 ;  /* 0x0000000108047824 */ /* 0x000fc400078e0a09 */
[----:B------:R-:W0:Y:S01]  /*f440*/  @P0 LDC R9, c[0x0][0xbec] ;  /* 0x0002fb00ff090b82 */ /* 0x000e220000000800 */
[----:B------:R-:W-:Y:S02]  /*f450*/  IMAD.U32 R5, RZ, RZ, UR5 ;  /* 0x00000005ff057e24 */ /* 0x000fe4000f8e00ff */
[----:B------:R-:W-:Y:S02]  /*f460*/  IMAD R6, R7, 0x10, R4 ;  /* 0x0000001007067824 */ /* 0x000fe400078e0204 */
[----:B---3--:R-:W-:Y:S02]  /*f470*/  IMAD R8, R10, UR10, RZ ;  /* 0x0000000a0a087c24 */ /* 0x008fe4000f8e02ff */
[----:B------:R-:W-:Y:S02]  /*f480*/  IMAD R3, R3, 0x40, R6 ;  /* 0x0000004003037824 */ /* 0x000fe400078e0206 */
[----:B------:R-:W-:Y:S01]  /*f490*/  IMAD.U32 R4, RZ, RZ, UR4 ;  /* 0x00000004ff047e24 */ /* 0x000fe2000f8e00ff */
[----:B------:R-:W-:Y:S01]  /*f4a0*/  UIMAD.WIDE.U32 UR4, UR13, UR8, URZ ;  /* 0x000000080d0472a5 */ /* 0x000fe2000f8e003f */
[----:B------:R-:W-:Y:S01]  /*f4b0*/  IMAD.U32 R5, RZ, RZ, UR6 ;  /* 0x00000006ff057e24 */ /* 0x000fe2000f8e00ff */
[----:B------:R-:W-:Y:S01]  /*f4c0*/  UIMAD UR6, UR13, UR9, UR7 ;  /* 0x000000090d0672a4 */ /* 0x000fe2000f8e0207 */
[----:B------:R-:W-:-:S02]  /*f4d0*/  IMAD R6, R12, 0x8, R3 ;  /* 0x000000080c067824 */ /* 0x000fc400078e0203 */
[----:B------:R-:W-:Y:S01]  /*f4e0*/  IMAD R11, R11, UR12, R8 ;  /* 0x0000000c0b0b7c24 */ /* 0x000fe2000f8e0208 */
[----:B------:R-:W-:Y:S01]  /*f4f0*/  UIADD3 UR6, UR5, UR6, URZ ;  /* 0x0000000605067290 */ /* 0x000fe2000fffe03f */
[----:B--2---:R-:W-:Y:S01]  /*f500*/  IMAD R8, R16, 0x80, R6 ;  /* 0x0000008010087824 */ /* 0x004fe200078e0206 */
[----:B------:R-:W-:Y:S01]  /*f510*/  ULDC.64 UR8, c[0x0][0xb28] ;  /* 0x0002ca0000087ab9 */ /* 0x000fe20000000a00 */
[----:B------:R-:W-:-:S04]  /*f520*/  IMAD.WIDE.U32 R4, R10, UR12, R4 ;  /* 0x0000000c0a047c25 */ /* 0x000fc8000f8e0004 */
[----:B------:R-:W-:Y:S02]  /*f530*/  IMAD.U32 R7, RZ, RZ, UR5 ;  /* 0x00000005ff077e24 */ /* 0x000fe4000f8e00ff */
[----:B0-----:R-:W-:-:S04]  /*f540*/  @P0 IMAD.HI.U32 R10, R8, R9, RZ ;  /* 0x00000009080a0227 */ /* 0x001fc800078e00ff */
[C---:B------:R-:W-:Y:S02]  /*f550*/  IMAD R12, R14.reuse, UR10, RZ ;  /* 0x0000000a0e0c7c24 */ /* 0x040fe4000f8e02ff */
[----:B------:R-:W-:Y:S01]  /*f560*/  IMAD.U32 R6, RZ, RZ, UR4 ;  /* 0x00000004ff067e24 */ /* 0x000fe2000f8e00ff */
[----:B------:R-:W-:Y:S01]  /*f570*/  ULDC.64 UR4, c[0x0][0xbe0] ;  /* 0x0002f80000047ab9 */ /* 0x000fe20000000a00 */
[----:B------:R-:W-:Y:S01]  /*f580*/  IMAD.U32 R7, RZ, RZ, UR6 ;  /* 0x00000006ff077e24 */ /* 0x000fe2000f8e00ff */
[----:B------:R-:W-:Y:S01]  /*f590*/  ULDC.64 UR6, c[0x0][0xb48] ;  /* 0x0002d20000067ab9 */ /* 0x000fe20000000a00 */
[----:B------:R-:W-:Y:S01]  /*f5a0*/  IMAD.MOV.U32 R9, RZ, RZ, R8 ;  /* 0x000000ffff097224 */ /* 0x000fe200078e0008 */
[----:B-1----:R-:W-:Y:S01]  /*f5b0*/  @P0 SHF.R.U32.HI R9, RZ, R13, R10 ;  /* 0x0000000dff090219 */ /* 0x002fe2000001160a */
[----:B------:R-:W-:Y:S01]  /*f5c0*/  IMAD R13, R15, UR12, R12 ;  /* 0x0000000c0f0d7c24 */ /* 0x000fe2000f8e020c */
[----:B------:R-:W-:Y:S01]  /*f5d0*/  SHF.R.S32.HI R12, RZ, 0x1f, R21 ;  /* 0x0000001fff0c7819 */ /* 0x000fe20000011415 */
[----:B------:R-:W-:-:S04]  /*f5e0*/  IMAD.WIDE.U32 R6, R14, UR12, R6 ;  /* 0x0000000c0e067c25 */ /* 0x000fc8000f8e0006 */
[----:B------:R-:W-:Y:S02]  /*f5f0*/  IMAD.IADD R5, R5, 0x1, R11 ;  /* 0x0000000105057824 */ /* 0x000fe400078e020b */
[----:B----4-:R-:W-:-:S04]  /*f600*/  @P0 IMAD.HI.U32 R23, R8, R23, RZ ;  /* 0x0000001708170227 */ /* 0x010fc800078e00ff */
[----:B------:R-:W-:Y:S02]  /*f610*/  IMAD.IADD R7, R7, 0x1, R13 ;  /* 0x0000000107077824 */ /* 0x000fe400078e020d */
[----:B------:R-:W-:Y:S02]  /*f620*/  IMAD R13, R12, UR6, RZ ;  /* 0x000000060c0d7c24 */ /* 0x000fe4000f8e02ff */
[----:B------:R-:W-:-:S04]  /*f630*/  IMAD.WIDE.U32 R4, R21, UR4, R4 ;  /* 0x0000000415047c25 */ /* 0x000fc8000f8e0004 */
[----:B------:R-:W-:Y:S01]  /*f640*/  IMAD.MOV.U32 R11, RZ, RZ, R8 ;  /* 0x000000ffff0b7224 */ /* 0x000fe200078e0008 */
[----:B-----5:R-:W-:Y:S01]  /*f650*/  @P0 SHF.R.U32.HI R11, RZ, R120, R23 ;  /* 0x00000078ff0b0219 */ /* 0x020fe20000011617 */
[----:B------:R-:W-:Y:S01]  /*f660*/  IMAD R10, R12, UR4, RZ ;  /* 0x000000040c0a7c24 */ /* 0x000fe2000f8e02ff */
[----:B------:R-:W-:Y:S01]  /*f670*/  IADD3 R4, P0, R9, R4, RZ ;  /* 0x0000000409047210 */ /* 0x000fe20007f1e0ff */
[C---:B------:R-:W-:Y:S01]  /*f680*/  IMAD R15, R21.reuse, UR7, R13 ;  /* 0x00000007150f7c24 */ /* 0x040fe2000f8e020d */
[--C-:B------:R-:W-:Y:S01]  /*f690*/  SHF.R.S32.HI R13, RZ, 0x1f, R9.reuse ;  /* 0x0000001fff0d7819 */ /* 0x100fe20000011409 */
[----:B------:R-:W-:Y:S02]  /*f6a0*/  IMAD.MOV R9, RZ, RZ, -R9 ;  /* 0x000000ffff097224 */ /* 0x000fe400078e0a09 */
[----:B------:R-:W-:Y:S01]  /*f6b0*/  IMAD R12, R21, UR5, R10 ;  /* 0x00000005150c7c24 */ /* 0x000fe2000f8e020a */
[--C-:B------:R-:W-:Y:S01]  /*f6c0*/  SHF.R.S32.HI R10, RZ, 0x1f, R11.reuse ;  /* 0x0000001fff0a7819 */ /* 0x100fe2000001140b */
[----:B------:R-:W-:Y:S01]  /*f6d0*/  IMAD.MOV R14, RZ, RZ, -R11 ;  /* 0x000000ffff0e7224 */ /* 0x000fe200078e0a0b */
[----:B------:R-:W-:Y:S01]  /*f6e0*/  ULDC.64 UR4, c[0x0][0xb30] ;  /* 0x0002cc0000047ab9 */ /* 0x000fe20000000a00 */
[----:B------:R-:W-:Y:S01]  /*f6f0*/  IMAD R9, R17, R9, R8 ;  /* 0x0000000911097224 */ /* 0x000fe200078e0208 */
[----:B------:R-:W-:Y:S01]  /*f700*/  IADD3.X R5, R13, R5, R12, P0, !PT ;  /* 0x000000050d057210 */ /* 0x000fe200007fe40c */
[----:B------:R-:W-:Y:S01]  /*f710*/  IMAD.WIDE.U32 R6, R21, UR6, R6 ;  /* 0x0000000615067c25 */ /* 0x000fe2000f8e0006 */
[----:B------:R-:W-:-:S03]  /*f720*/  ULDC.64 UR6, c[0x0][0xbc8] ;  /* 0x0002f20000067ab9 */ /* 0x000fc60000000a00 */
        /* <DEDUP_REMOVED lines=15> */
[C---:B------:R-:W-:Y:S01]  /*f820*/  IMAD R15, R13.reuse, UR9, R10 ;  /* 0x000000090d0f7c24 */ /* 0x040fe2000f8e020a */
[----:B------:R-:W-:Y:S01]  /*f830*/  LEA R12, P0, R4, UR6, 0x2 ;  /* 0x00000006040c7c11 */ /* 0x000fe2000f8010ff */
[----:B------:R-:W-:Y:S01]  /*f840*/  IMAD.WIDE.U32 R8, R13, UR8, R6 ;  /* 0x000000080d087c25 */ /* 0x000fe2000f8e0006 */
[----:B------:R-:W-:Y:S01]  /*f850*/  ULDC.64 UR8, c[0x0][0xb00] ;  /* 0x0002c00000087ab9 */ /* 0x000fe20000000a00 */
[----:B------:R-:W-:Y:S02]  /*f860*/  ULDC UR6, c[0x0][0xa88] ;  /* 0x0002a20000067ab9 */ /* 0x000fe40000000800 */
[----:B------:R-:W-:Y:S01]  /*f870*/  IMAD.IADD R5, R5, 0x1, R11 ;  /* 0x0000000105057824 */ /* 0x000fe200078e020b */
[----:B------:R-:W-:Y:S01]  /*f880*/  LEA R6, P1, R8, UR8, 0x2 ;  /* 0x0000000808067c11 */ /* 0x000fe2000f8210ff */
[----:B------:R-:W-:Y:S01]  /*f890*/  IMAD.IADD R7, R9, 0x1, R15 ;  /* 0x0000000109077824 */ /* 0x000fe200078e020f */
[----:B------:R-:W-:Y:S01]  /*f8a0*/  SHFL.IDX PT, R10, R12, 0x1, 0x1c1f ;  /* 0x003c1f000c0a7f89 */ /* 0x000fe200000e0000 */
[----:B------:R-:W-:Y:S01]  /*f8b0*/  IMAD R3, R16, 0x80, R3 ;  /* 0x0000008010037824 */ /* 0x000fe200078e0203 */
[----:B------:R-:W-:Y:S01]  /*f8c0*/  LEA.HI.X R13, R4, UR7, R5, 0x2, P0 ;  /* 0x00000007040d7c11 */ /* 0x000fe200080f1405 */
[----:B0-----:R-:W-:Y:S01]  /*f8d0*/  ULEA UR4, UR5, UR4, 0x18 ;  /* 0x0000000405047291 */ /* 0x001fe2000f8ec03f */
[----:B------:R-:W-:Y:S01]  /*f8e0*/  LEA.HI.X R7, R8, UR9, R7, 0x2, P1 ;  /* 0x0000000908077c11 */ /* 0x000fe200088f1407 */
[----:B------:R-:W-:Y:S01]  /*f8f0*/  IMAD R18, R17, UR6, RZ ;  /* 0x0000000611127c24 */ /* 0x000fe2000f8e02ff */
[----:B------:R-:W-:Y:S01]  /*f900*/  SHFL.IDX PT, R8, R12, RZ, 0x1c1f ;  /* 0x001c1fff0c087589 */ /* 0x000fe200000e0000 */
[----:B------:R-:W-:Y:S01]  /*f910*/  LOP3.LUT P0, RZ, R20, 0x3, RZ, 0xc0, !PT ;  /* 0x0000000314ff7812 */ /* 0x000fe2000780c0ff */
[C---:B------:R-:W-:Y:S01]  /*f920*/  VIADD R23, R3.reuse, 0x8 ;  /* 0x0000000803177836 */ /* 0x040fe20000000000 */
[----:B------:R-:W-:Y:S01]  /*f930*/  UIADD3 UR4, UR4, 0x30820, URZ ;  /* 0x0003082004047890 */ /* 0x000fe2000fffe03f */
[----:B------:R-:W0:Y:S01]  /*f940*/  SHFL.IDX PT, R9, R13, RZ, 0x1c1f ;  /* 0x001c1fff0d097589 */ /* 0x000e2200000e0000 */
[----:B------:R-:W-:-:S02]  /*f950*/  ISETP.GE.OR P1, PT, R3, R18, P0 ;  /* 0x000000120300720c */ /* 0x000fc40000726670 */
[-C--:B------:R-:W-:Y:S01]  /*f960*/  ISETP.GE.OR P0, PT, R23, R18.reuse, P0 ;  /* 0x000000121700720c */ /* 0x080fe20000706670 */
[----:B------:R1:W2:Y:S01]  /*f970*/  SHFL.IDX PT, R11, R13, 0x1, 0x1c1f ;  /* 0x003c1f000d0b7f89 */ /* 0x0002a200000e0000 */
[----:B------:R-:W-:Y:S01]  /*f980*/  ISETP.GE.AND P2, PT, R3, R18, PT ;  /* 0x000000120300720c */ /* 0x000fe20003f46270 */
[----:B------:R-:W-:Y:S02]  /*f990*/  UPRMT UR4, URZ, 0x654, UR4 ;  /* 0x000006543f047896 */ /* 0x000fe40008000004 */
[----:B------:R3:W4:Y:S01]  /*f9a0*/  SHFL.IDX PT, R4, R6, RZ, 0x1c1f ;  /* 0x001c1fff06047589 */ /* 0x00072200000e0000 */
[----:B-1----:R-:W-:-:S03]  /*f9b0*/  LOP3.LUT R13, R22, 0x7ffffffc, RZ, 0xc0, !PT ;  /* 0x7ffffffc160d7812 */ /* 0x002fc600078ec0ff */
[----:B------:R3:W1:Y:S03]  /*f9c0*/  SHFL.IDX PT, R5, R7, RZ, 0x1c1f ;  /* 0x001c1fff07057589 */ /* 0x00066600000e0000 */
[----:B------:R-:W-:Y:S01]  /*f9d0*/  SYNCS.ARRIVE.TRANS64.RED.A1T0 RZ, [UR4], RZ ;  /* 0x000000ffffff79a7 */ /* 0x000fe20008100404 */
[----:B------:R-:W-:-:S04]  /*f9e0*/  IMAD.IADD R13, R20, 0x1, -R13 ;  /* 0x00000001140d7824 */ /* 0x000fc800078e0a0d */
[----:B------:R-:W-:Y:S01]  /*f9f0*/  IMAD.SHL.U32 R3, R13, 0x2, RZ ;  /* 0x000000020d037824 */ /* 0x000fe200078e00ff */
[----:B0-----:R3:W-:Y:S04]  /*fa00*/  @!P1 ST.E desc[UR14][R8.64], R2 ;  /* 0x0000000208009985 */ /* 0x0017e8000c10190e */
[----:B--2---:R3:W-:Y:S01]  /*fa10*/  @!P0 ST.E desc[UR14][R10.64], R0 ;  /* 0x000000000a008985 */ /* 0x0047e2000c10190e */
[----:B------:R-:W-:Y:S05]  /*fa20*/  @P2 BRA `(.L_x_997) ;  /* 0x00000008003c2947 */ /* 0x000fea0003800000 */
[C---:B---3--:R-:W-:Y:S01]  /*fa30*/  VIADD R0, R3.reuse, 0x8 ;  /* 0x0000000803007836 */ /* 0x048fe20000000000 */
        /* <DEDUP_REMOVED lines=9> */
[----:B------:R-:W-:Y:S01]  /*fad0*/  VIADD R16, R3, 0x38 ;  /* 0x0000003803107836 */ /* 0x000fe20000000000 */
[----:B------:R-:W-:Y:S01]  /*fae0*/  ISETP.GE.AND P6, PT, R15, UR4, PT ;  /* 0x000000040f007c0c */ /* 0x000fe2000bfc6270 */
[----:B------:R-:W-:-:S02]  /*faf0*/  VIADD R17, R3, 0x40 ;  /* 0x0000004003117836 */ /* 0x000fc40000000000 */
[C---:B------:R-:W-:Y:S01]  /*fb00*/  VIADD R20, R3.reuse, 0x48 ;  /* 0x0000004803147836 */ /* 0x040fe20000000000 */
[----:B------:R-:W-:Y:S01]  /*fb10*/  ISETP.GE.AND P3, PT, R16, UR4, PT ;  /* 0x0000000410007c0c */ /* 0x000fe2000bf66270 */
[C-C-:B-1--4-:R-:W-:Y:S02]  /*fb20*/  @!P0 IMAD.WIDE R8, R3.reuse, 0x4, R4.reuse ;  /* 0x0000000403088825 */ /* 0x152fe400078e0204 */
[----:B------:R-:W-:Y:S02]  /*fb30*/  @!P1 LEA.HI R0, R0, R0, RZ, 0x1 ;  /* 0x0000000000009211 */ /* 0x000fe400078f08ff */
[----:B------:R-:W-:Y:S01]  /*fb40*/  @!P2 LEA.HI R2, R2, R2, RZ, 0x1 ;  /* 0x000000020202a211 */ /* 0x000fe200078f08ff */
[----:B------:R0:W-:Y:S01]  /*fb50*/  @!P0 ST.E.64 desc[UR6][R8.64], R24 ;  /* 0x0000001808008985 */ /* 0x0001e2000c101b06 */
[----:B------:R-:W-:Y:S01]  /*fb60*/  @!P1 LOP3.LUT R11, R0, 0xfffffffe, RZ, 0xc0, !PT ;  /* 0xfffffffe000b9812 */ /* 0x000fe200078ec0ff */
[C---:B------:R-:W-:Y:S01]  /*fb70*/  VIADD R0, R3.reuse, 0x28 ;  /* 0x0000002803007836 */ /* 0x040fe20000000000 */
[----:B------:R-:W-:Y:S01]  /*fb80*/  @!P2 LOP3.LUT R13, R2, 0xfffffffe, RZ, 0xc0, !PT ;  /* 0xfffffffe020da812 */ /* 0x000fe200078ec0ff */
[----:B------:R-:W-:Y:S01]  /*fb90*/  VIADD R2, R3, 0x30 ;  /* 0x0000003003027836 */ /* 0x000fe20000000000 */
[----:B------:R-:W-:Y:S01]  /*fba0*/  @!P5 LEA.HI R14, R14, R14, RZ, 0x1 ;  /* 0x0000000e0e0ed211 */ /* 0x000fe200078f08ff */
        /* <DEDUP_REMOVED lines=9> */
[C---:B------:R-:W-:Y:S01]  /*fc40*/  VIADD R22, R3.reuse, 0x50 ;  /* 0x0000005003167836 */ /* 0x040fe20000000000 */
[----:B0-----:R-:W-:Y:S01]  /*fc50*/  @!P5 LOP3.LUT R9, R14, 0xfffffffe, RZ, 0xc0, !PT ;  /* 0xfffffffe0e09d812 */ /* 0x001fe200078ec0ff */
[----:B------:R-:W-:Y:S01]  /*fc60*/  VIADD R24, R3, 0x58 ;  /* 0x0000005803187836 */ /* 0x000fe20000000000 */
[----:B------:R-:W-:-:S02]  /*fc70*/  @!P0 LEA.HI R0, R0, R0, RZ, 0x1 ;  /* 0x0000000000008211 */ /* 0x000fc400078f08ff */
[----:B------:R-:W-:Y:S01]  /*fc80*/  @!P4 LEA.HI R2, R2, R2, RZ, 0x1 ;  /* 0x000000020202c211 */ /* 0x000fe200078f08ff */
[--C-:B------:R-:W-:Y:S01]  /*fc90*/  @!P5 IMAD.WIDE R8, R9, 0x4, R4.reuse ;  /* 0x000000040908d825 */ /* 0x100fe200078e0204 */
[----:B------:R-:W-:Y:S02]  /*fca0*/  @!P3 LEA.HI R16, R16, R16, RZ, 0x1 ;  /* 0x000000101010b211 */ /* 0x000fe400078f08ff */
[----:B-1----:R-:W-:Y:S02]  /*fcb0*/  @!P6 LOP3.LUT R11, R15, 0xfffffffe, RZ, 0xc0, !PT ;  /* 0xfffffffe0f0be812 */ /* 0x002fe400078ec0ff */
[----:B------:R-:W-:Y:S01]  /*fcc0*/  @!P1 LEA.HI R20, R20, R20, RZ, 0x1 ;  /* 0x0000001414149211 */ /* 0x000fe200078f08ff */
[----:B------:R0:W-:Y:S01]  /*fcd0*/  @!P5 ST.E.64 desc[UR6][R8.64], R36 ;  /* 0x000000240800d985 */ /* 0x0001e2000c101b06 */
[----:B--2---:R-:W-:Y:S01]  /*fce0*/  @!P2 LEA.HI R12, R17, R17, RZ, 0x1 ;  /* 0x00000011110ca211 */ /* 0x004fe200078f08ff */
[----:B------:R-:W-:Y:S01]  /*fcf0*/  @!P6 IMAD.WIDE R10, R11, 0x4, R4 ;  /* 0x000000040b0ae825 */ /* 0x000fe200078e0204 */
[----:B------:R-:W-:-:S02]  /*fd00*/  @!P0 LOP3.LUT R13, R0, 0xfffffffe, RZ, 0xc0, !PT ;  /* 0xfffffffe000d8812 */ /* 0x000fc400078ec0ff */
[----:B------:R-:W-:Y:S01]  /*fd10*/  @!P4 LOP3.LUT R15, R2, 0xfffffffe, RZ, 0xc0, !PT ;  /* 0xfffffffe020fc812 */ /* 0x000fe200078ec0ff */
[C---:B------:R-:W-:Y:S01]  /*fd20*/  VIADD R0, R3.reuse, 0x60 ;  /* 0x0000006003007836 */ /* 0x040fe20000000000 */
[----:B------:R-:W-:Y:S01]  /*fd30*/  @!P3 LOP3.LUT R17, R16, 0xfffffffe, RZ, 0xc0, !PT ;  /* 0xfffffffe1011b812 */ /* 0x000fe200078ec0ff */
[----:B------:R1:W-:Y:S01]  /*fd40*/  @!P6 ST.E.64 desc[UR6][R10.64], R40 ;  /* 0x000000280a00e985 */ /* 0x0003e2000c101b06 */
[----:B------:R-:W-:Y:S01]  /*fd50*/  @!P2 LOP3.LUT R21, R12, 0xfffffffe, RZ, 0xc0, !PT ;  /* 0xfffffffe0c15a812 */ /* 0x000fe200078ec0ff */
[C---:B------:R-:W-:Y:S01]  /*fd60*/  VIADD R2, R3.reuse, 0x68 ;  /* 0x0000006803027836 */ /* 0x040fe20000000000 */
[----:B------:R-:W-:Y:S01]  /*fd70*/  @!P1 LOP3.LUT R25, R20, 0xfffffffe, RZ, 0xc0, !PT ;  /* 0xfffffffe14199812 */ /* 0x000fe200078ec0ff */
[----:B------:R-:W-:Y:S01]  /*fd80*/  VIADD R20, R3, 0x70 ;  /* 0x0000007003147836 */ /* 0x000fe20000000000 */
[----:B------:R-:W-:Y:S01]  /*fd90*/  ISETP.GE.AND P5, PT, R22, UR4, PT ;  /* 0x0000000416007c0c */ /* 0x000fe2000bfa6270 */
[----:B0-----:R-:W-:Y:S01]  /*fda0*/  @!P0 IMAD.WIDE R8, R13, 0x4, R4 ;  /* 0x000000040d088825 */ /* 0x001fe200078e0204 */
[----:B------:R-:W-:-:S03]  /*fdb0*/  ISETP.GE.AND P6, PT, R24, UR4, PT ;  /* 0x0000000418007c0c */ /* 0x000fc6000bfc6270 */
[--C-:B------:R-:W-:Y:S01]  /*fdc0*/  @!P3 IMAD.WIDE R12, R17, 0x4, R4.reuse ;  /* 0x00000004110cb825 */ /* 0x100fe200078e0204 */
[----:B------:R0:W-:Y:S01]  /*fdd0*/  @!P0 ST.E.64 desc[UR6][R8.64], R44 ;  /* 0x0000002c08008985 */ /* 0x0001e2000c101b06 */
[----:B------:R-:W-:Y:S02]  /*fde0*/  ISETP.GE.AND P0, PT, R0, UR4, PT ;  /* 0x0000000400007c0c */ /* 0x000fe4000bf06270 */
[----:B-1----:R-:W-:-:S04]  /*fdf0*/  @!P4 IMAD.WIDE R10, R15, 0x4, R4 ;  /* 0x000000040f0ac825 */ /* 0x002fc800078e0204 */
[--C-:B------:R-:W-:Y:S01]  /*fe00*/  @!P2 IMAD.WIDE R14, R21, 0x4, R4.reuse ;  /* 0x00000004150ea825 */ /* 0x100fe200078e0204 */
[----:B------:R1:W-:Y:S01]  /*fe10*/  @!P4 ST.E.64 desc[UR6][R10.64], R48 ;  /* 0x000000300a00c985 */ /* 0x0003e2000c101b06 */
[----:B------:R-:W-:Y:S02]  /*fe20*/  @!P5 LEA.HI R22, R22, R22, RZ, 0x1 ;  /* 0x000000161616d211 */ /* 0x000fe400078f08ff */
[----:B------:R-:W-:Y:S01]  /*fe30*/  @!P1 IMAD.WIDE R16, R25, 0x4, R4 ;  /* 0x0000000419109825 */ /* 0x000fe200078e0204 */
[----:B------:R2:W-:Y:S01]  /*fe40*/  @!P3 ST.E.64 desc[UR6][R12.64], R52 ;  /* 0x000000340c00b985 */ /* 0x0005e2000c101b06 */
[----:B------:R-:W-:Y:S02]  /*fe50*/  @!P6 LEA.HI R24, R24, R24, RZ, 0x1 ;  /* 0x000000181818e211 */ /* 0x000fe400078f08ff */
[C---:B------:R-:W-:Y:S01]  /*fe60*/  VIADD R21, R3.reuse, 0x78 ;  /* 0x0000007803157836 */ /* 0x040fe20000000000 */
[----:B------:R3:W-:Y:S01]  /*fe70*/  @!P2 ST.E.64 desc[UR6][R14.64], R56 ;  /* 0x000000380e00a985 */ /* 0x0007e2000c101b06 */
[----:B------:R-:W-:Y:S01]  /*fe80*/  VIADD R25, R3, 0x80 ;  /* 0x0000008003197836 */ /* 0x000fe20000000000 */
[----:B------:R-:W-:-:S02]  /*fe90*/  ISETP.GE.AND P2, PT, R20, UR4, PT ;  /* 0x0000000414007c0c */ /* 0x000fc4000bf46270 */
[----:B------:R4:W-:Y:S01]  /*fea0*/  @!P1 ST.E.64 desc[UR6][R16.64], R60 ;  /* 0x0000003c10009985 */ /* 0x0009e2000c101b06 */
[----:B------:R-:W-:Y:S02]  /*feb0*/  ISETP.GE.AND P1, PT, R2, UR4, PT ;  /* 0x0000000402007c0c */ /* 0x000fe4000bf26270 */
[----:B------:R-:W-:Y:S02]  /*fec0*/  ISETP.GE.AND P3, PT, R21, UR4, PT ;  /* 0x0000000415007c0c */ /* 0x000fe4000bf66270 */
[----:B------:R-:W-:Y:S02]  /*fed0*/  ISETP.GE.AND P4, PT, R25, UR4, PT ;  /* 0x0000000419007c0c */ /* 0x000fe4000bf86270 */
[----:B0-----:R-:W-:Y:S02]  /*fee0*/  @!P5 LOP3.LUT R9, R22, 0xfffffffe, RZ, 0xc0, !PT ;  /* 0xfffffffe1609d812 */ /* 0x001fe400078ec0ff */
[----:B------:R-:W-:Y:S02]  /*fef0*/  @!P0 LEA.HI R0, R0, R0, RZ, 0x1 ;  /* 0x0000000000008211 */ /* 0x000fe400078f08ff */
[----:B-1----:R-:W-:Y:S01]  /*ff00*/  @!P6 LOP3.LUT R11, R24, 0xfffffffe, RZ, 0xc0, !PT ;  /* 0xfffffffe180be812 */ /* 0x002fe200078ec0ff */
[----:B------:R-:W-:Y:S01]  /*ff10*/  @!P5 IMAD.WIDE R8, R9, 0x4, R4 ;  /* 0x000000040908d825 */ /* 0x000fe200078e0204 */
[----:B--2---:R-:W-:-:S02]  /*ff20*/  @!P0 LOP3.LUT R13, R0, 0xfffffffe, RZ, 0xc0, !PT ;  /* 0xfffffffe000d8812 */ /* 0x004fc400078ec0ff */
[----:B------:R-:W-:Y:S01]  /*ff30*/  @!P1 LEA.HI R2, R2, R2, RZ, 0x1 ;  /* 0x0000000202029211 */ /* 0x000fe200078f08ff */
[--C-:B------:R-:W-:Y:S01]  /*ff40*/  @!P6 IMAD.WIDE R10, R11, 0x4, R4.reuse ;  /* 0x000000040b0ae825 */ /* 0x100fe200078e0204 */
[----:B------:R-:W-:Y:S01]  /*ff50*/  @!P2 LEA.HI R20, R20, R20, RZ, 0x1 ;  /* 0x000000141414a211 */ /* 0x000fe200078f08ff */
[----:B------:R0:W-:Y:S01]  /*ff60*/  @!P5 ST.E.64 desc[UR6][R8.64], R64 ;  /* 0x000000400800d985 */ /* 0x0001e2000c101b06 */
[----:B---3--:R-:W-:Y:S01]  /*ff70*/  @!P1 LOP3.LUT R15, R2, 0xfffffffe, RZ, 0xc0, !PT ;  /* 0xfffffffe020f9812 */ /* 0x008fe200078ec0ff */
[--C-:B------:R-:W-:Y:S01]  /*ff80*/  @!P0 IMAD.WIDE R12, R13, 0x4, R4.reuse ;  /* 0x000000040d0c8825 */ /* 0x100fe200078e0204 */
[----:B------:R-:W-:Y:S01]  /*ff90*/  @!P3 LEA.HI R21, R21, R21, RZ, 0x1 ;  /* 0x000000151515b211 */ /* 0x000fe200078f08ff */
[----:B------:R1:W-:Y:S01]  /*ffa0*/  @!P6 ST.E.64 desc[UR6][R10.64], R68 ;  /* 0x000000440a00e985 */ /* 0x0003e2000c101b06 */
[----:B------:R-:W-:Y:S01]  /*ffb0*/  @!P4 LEA.HI R25, R25, R25, RZ, 0x1 ;  /* 0x000000191919c211 */ /* 0x000fe200078f08ff */
[----:B------:R-:W-:Y:S01]  /*ffc0*/  VIADD R0, R3, 0x88 ;  /* 0x0000008803007836 */ /* 0x000fe20000000000 */
[----:B----4-:R-:W-:Y:S01]  /*ffd0*/  @!P2 LOP3.LUT R17, R20, 0xfffffffe, RZ, 0xc0, !PT ;  /* 0xfffffffe1411a812 */ /* 0x010fe200078ec0ff */
[----:B------:R2:W-:Y:S01]  /*ffe0*/  @!P0 ST.E.64 desc[UR6][R12.64], R72 ;  /* 0x000000480c008985 */ /* 0x0005e2000c101b06 */
[----:B------:R-:W-:Y:S01]  /*fff0*/  @!P3 LOP3.LUT R21, R21, 0xfffffffe, RZ, 0xc0, !PT ;  /* 0xfffffffe1515b812 */ /* 0x000fe200078ec0ff */
[----:B------:R-:W-:Y:S01]  /*10000*/  VIADD R2, R3, 0x90 ;  /* 0x0000009003027836 */ /* 0x000fe20000000000 */
[----:B------:R-:W-:Y:S01]  /*10010*/  @!P4 LOP3.LUT R25, R25, 0xfffffffe, RZ, 0xc0, !PT ;  /* 0xfffffffe1919c812 */ /* 0x000fe200078ec0ff */
[----:B------:R-:W-:Y:S01]  /*10020*/  VIADD R20, R3, 0x98 ;  /* 0x0000009803147836 */ /* 0x000fe20000000000 */
        /* <DEDUP_REMOVED lines=14> */
[----:B------:R-:W-:Y:S01]  /*10110*/  @!P1 LEA.HI R2, R2, R2, RZ, 0x1 ;  /* 0x0000000202029211 */ /* 0x000fe200078f08ff */
[----:B0-----:R-:W-:Y:S01]  /*10120*/  VIADD R9, R3, 0xb8 ;  /* 0x000000b803097836 */ /* 0x001fe20000000000 */
[----:B------:R-:W-:Y:S01]  /*10130*/  ISETP.GE.AND P3, PT, R21, UR4, PT ;  /* 0x0000000415007c0c */ /* 0x000fe2000bf66270 */
[----:B------:R-:W-:Y:S01]  /*10140*/  VIADD R13, R3, 0xb0 ;  /* 0x000000b0030d7836 */ /* 0x000fe20000000000 */
[----:B------:R-:W-:Y:S02]  /*10150*/  ISETP.GE.AND P4, PT, R12, UR4, PT ;  /* 0x000000040c007c0c */ /* 0x000fe4000bf86270 */
[----:B------:R-:W-:Y:S02]  /*10160*/  ISETP.GE.AND P6, PT, R9, UR4, PT ;  /* 0x0000000409007c0c */ /* 0x000fe4000bfc6270 */
[----:B------:R-:W-:-:S02]  /*10170*/  ISETP.GE.AND P5, PT, R13, UR4, PT ;  /* 0x000000040d007c0c */ /* 0x000fc4000bfa6270 */
[----:B------:R-:W-:Y:S02]  /*10180*/  @!P2 LEA.HI R20, R20, R20, RZ, 0x1 ;  /* 0x000000141414a211 */ /* 0x000fe400078f08ff */
[----:B-1----:R-:W-:-:S03]  /*10190*/  @!P1 LOP3.LUT R11, R2, 0xfffffffe, RZ, 0xc0, !PT ;  /* 0xfffffffe020b9812 */ /* 0x002fc600078ec0ff */
[----:B------:R-:W-:Y:S02]  /*101a0*/  @!P3 LEA.HI R21, R21, R21, RZ, 0x1 ;  /* 0x000000151515b211 */ /* 0x000fe400078f08ff */
[----:B------:R-:W-:Y:S02]  /*101b0*/  @!P4 LEA.HI R12, R12, R12, RZ, 0x1 ;  /* 0x0000000c0c0cc211 */ /* 0x000fe400078f08ff */
[----:B------:R-:W-:Y:S02]  /*101c0*/  @!P6 LEA.HI R10, R9, R9, RZ, 0x1 ;  /* 0x00000009090ae211 */ /* 0x000fe400078f08ff */
[----:B------:R-:W-:Y:S02]  /*101d0*/  @!P5 LEA.HI R8, R13, R13, RZ, 0x1 ;  /* 0x0000000d0d08d211 */ /* 0x000fe400078f08ff */
[----:B------:R-:W-:Y:S02]  /*101e0*/  @!P0 LOP3.LUT R9, R0, 0xfffffffe, RZ, 0xc0, !PT ;  /* 0xfffffffe00098812 */ /* 0x000fe400078ec0ff */
[----:B------:R-:W-:-:S02]  /*101f0*/  @!P2 LOP3.LUT R13, R20, 0xfffffffe, RZ, 0xc0, !PT ;  /* 0xfffffffe140da812 */ /* 0x000fc400078ec0ff */
[----:B---3--:R-:W-:Y:S02]  /*10200*/  @!P3 LOP3.LUT R15, R21, 0xfffffffe, RZ, 0xc0, !PT ;  /* 0xfffffffe150fb812 */ /* 0x008fe400078ec0ff */
[----:B----4-:R-:W-:Y:S01]  /*10210*/  @!P4 LOP3.LUT R17, R12, 0xfffffffe, RZ, 0xc0, !PT ;  /* 0xfffffffe0c11c812 */ /* 0x010fe200078ec0ff */
[--C-:B------:R-:W-:Y:S01]  /*10220*/  @!P2 IMAD.WIDE R12, R13, 0x4, R4.reuse ;  /* 0x000000040d0ca825 */ /* 0x100fe200078e0204 */
[----:B------:R-:W-:Y:S02]  /*10230*/  @!P5 LOP3.LUT R21, R8, 0xfffffffe, RZ, 0xc0, !PT ;  /* 0xfffffffe0815d812 */ /* 0x000fe400078ec0ff */
        /* <DEDUP_REMOVED lines=14> */
.L_x_997:
[----:B------:R-:W-:Y:S05]  /*10320*/  BSYNC B0 ;  /* 0x0000000000007941 */ /* 0x000fea0003800000 */
.L_x_996:
[----:B------:R-:W-:Y:S01]  /*10330*/  ISETP.GE.AND P0, PT, R23, R18, PT ;  /* 0x000000121700720c */ /* 0x000fe20003f06270 */
[----:B01----:R2:W0:Y:S04]  /*10340*/  SHFL.IDX PT, R5, R7, 0x1, 0x1c1f ;  /* 0x003c1f0007057f89 */ /* 0x00342800000e0000 */
[----:B----4-:R2:W4:Y:S08]  /*10350*/  SHFL.IDX PT, R4, R6, 0x1, 0x1c1f ;  /* 0x003c1f0006047f89 */ /* 0x01053000000e0000 */
[----:B--2---:R-:W-:Y:S05]  /*10360*/  @P0 BRA `(.L_x_916) ;  /* 0x0000005000d40947 */ /* 0x004fea0003800000 */
        /* <DEDUP_REMOVED lines=10> */
[----:B------:R-:W-:-:S02]  /*10410*/  VIADD R12, R3, 0x30 ;  /* 0x00000030030c7836 */ /* 0x000fc40000000000 */
[C---:B------:R-:W-:Y:S02]  /*10420*/  VIADD R13, R3.reuse, 0x38 ;  /* 0x00000038030d7836 */ /* 0x040fe40000000000 */
[C---:B------:R-:W-:Y:S01]  /*10430*/  VIADD R14, R3.reuse, 0x40 ;  /* 0x00000040030e7836 */ /* 0x040fe20000000000 */
[----:B------:R-:W-:Y:S01]  /*10440*/  ISETP.GE.AND P4, PT, R12, UR4, PT ;  /* 0x000000040c007c0c */ /* 0x000fe2000bf86270 */
[--C-:B0---4-:R-:W-:Y:S01]  /*10450*/  @!P2 IMAD.WIDE R6, R3, 0x4, R4.reuse ;  /* 0x000000040306a825 */ /* 0x111fe200078e0204 */
[----:B------:R-:W-:Y:S02]  /*10460*/  ISETP.GE.AND P5, PT, R13, UR4, PT ;  /* 0x000000040d007c0c */ /* 0x000fe4000bfa6270 */
[----:B------:R-:W-:Y:S01]  /*10470*/  @!P3 LEA.HI R0, R0, R0, RZ, 0x1 ;  /* 0x000000000000b211 */ /* 0x000fe200078f08ff */
[C---:B------:R-:W-:Y:S01]  /*10480*/  VIADD R16, R3.reuse, 0x48 ;  /* 0x0000004803107836 */ /* 0x040fe20000000000 */
[----:B------:R0:W-:Y:S01]  /*10490*/  @!P2 ST.E.64 desc[UR6][R6.64], R26 ;  /* 0x0000001a0600a985 */ /* 0x0001e2000c101b06 */
[----:B------:R-:W-:Y:S01]  /*104a0*/  ISETP.GE.AND P6, PT, R14, UR4, PT ;  /* 0x000000040e007c0c */ /* 0x000fe2000bfc6270 */
[C---:B------:R-:W-:Y:S01]  /*104b0*/  VIADD R18, R3.reuse, 0x50 ;  /* 0x0000005003127836 */ /* 0x040fe20000000000 */
[----:B------:R-:W-:Y:S01]  /*104c0*/  @!P3 LOP3.LUT R9, R0, 0xfffffffe, RZ, 0xc0, !PT ;  /* 0xfffffffe0009b812 */ /* 0x000fe200078ec0ff */
[C---:B------:R-:W-:Y:S01]  /*104d0*/  VIADD R0, R3.reuse, 0x20 ;  /* 0x0000002003007836 */ /* 0x040fe20000000000 */
[----:B------:R-:W-:Y:S01]  /*104e0*/  @!P0 LEA.HI R2, R2, R2, RZ, 0x1 ;  /* 0x0000000202028211 */ /* 0x000fe200078f08ff */
[----:B------:R-:W-:Y:S01]  /*104f0*/  VIADD R20, R3, 0x70 ;  /* 0x0000007003147836 */ /* 0x000fe20000000000 */
[----:B------:R-:W-:Y:S01]  /*10500*/  @!P1 LEA.HI R10, R10, R10, RZ, 0x1 ;  /* 0x0000000a0a0a9211 */ /* 0x000fe200078f08ff */
[----:B------:R-:W-:Y:S01]  /*10510*/  @!P3 IMAD.WIDE R8, R9, 0x4, R4 ;  /* 0x000000040908b825 */ /* 0x000fe200078e0204 */
[----:B------:R-:W-:-:S02]  /*10520*/  ISETP.GE.AND P2, PT, R0, UR4, PT ;  /* 0x0000000400007c0c */ /* 0x000fc4000bf46270 */
[----:B------:R-:W-:Y:S02]  /*10530*/  @!P4 LEA.HI R12, R12, R12, RZ, 0x1 ;  /* 0x0000000c0c0cc211 */ /* 0x000fe400078f08ff */
[----:B------:R1:W-:Y:S01]  /*10540*/  @!P3 ST.E.64 desc[UR6][R8.64], R30 ;  /* 0x0000001e0800b985 */ /* 0x0003e2000c101b06 */
[----:B------:R-:W-:Y:S02]  /*10550*/  ISETP.GE.AND P3, PT, R11, UR4, PT ;  /* 0x000000040b007c0c */ /* 0x000fe4000bf66270 */
[----:B0-----:R-:W-:Y:S02]  /*10560*/  @!P0 LOP3.LUT R7, R2, 0xfffffffe, RZ, 0xc0, !PT ;  /* 0xfffffffe02078812 */ /* 0x001fe400078ec0ff */
[----:B------:R-:W-:Y:S02]  /*10570*/  @!P6 LEA.HI R14, R14, R14, RZ, 0x1 ;  /* 0x0000000e0e0ee211 */ /* 0x000fe400078f08ff */
[----:B------:R-:W-:Y:S01]  /*10580*/  @!P4 LOP3.LUT R15, R12, 0xfffffffe, RZ, 0xc0, !PT ;  /* 0xfffffffe0c0fc812 */ /* 0x000fe200078ec0ff */
[----:B------:R-:W-:Y:S01]  /*10590*/  @!P0 IMAD.WIDE R6, R7, 0x4, R4 ;  /* 0x0000000407068825 */ /* 0x000fe200078e0204 */
[----:B------:R-:W-:-:S02]  /*105a0*/  @!P2 LEA.HI R0, R0, R0, RZ, 0x1 ;  /* 0x000000000000a211 */ /* 0x000fc400078f08ff */
[----:B------:R-:W-:Y:S02]  /*105b0*/  @!P6 LOP3.LUT R21, R14, 0xfffffffe, RZ, 0xc0, !PT ;  /* 0xfffffffe0e15e812 */ /* 0x000fe400078ec0ff */
[----:B------:R0:W-:Y:S01]  /*105c0*/  @!P0 ST.E.64 desc[UR6][R6.64], R34 ;  /* 0x0000002206008985 */ /* 0x0001e2000c101b06 */
[----:B-1----:R-:W-:Y:S02]  /*105d0*/  @!P1 LOP3.LUT R9, R10, 0xfffffffe, RZ, 0xc0, !PT ;  /* 0xfffffffe0a099812 */ /* 0x002fe400078ec0ff */
[----:B------:R-:W-:Y:S02]  /*105e0*/  @!P3 LEA.HI R2, R11, R11, RZ, 0x1 ;  /* 0x0000000b0b02b211 */ /* 0x000fe400078f08ff */
[----:B------:R-:W-:Y:S01]  /*105f0*/  @!P5 LEA.HI R10, R13, R13, RZ, 0x1 ;  /* 0x0000000d0d0ad211 */ /* 0x000fe200078f08ff */
[--C-:B------:R-:W-:Y:S01]  /*10600*/  @!P1 IMAD.WIDE R8, R9, 0x4, R4.reuse ;  /* 0x0000000409089825 */ /* 0x100fe200078e0204 */
[----:B------:R-:W-:Y:S02]  /*10610*/  @!P2 LOP3.LUT R11, R0, 0xfffffffe, RZ, 0xc0, !PT ;  /* 0xfffffffe000ba812 */ /* 0x000fe400078ec0ff */
[----:B------:R-:W-:Y:S01]  /*10620*/  @!P3 LOP3.LUT R13, R2, 0xfffffffe, RZ, 0xc0, !PT ;  /* 0xfffffffe020db812 */ /* 0x000fe200078ec0ff */
[----:B------:R-:W-:Y:S01]  /*10630*/  VIADD R0, R3, 0x58 ;  /* 0x0000005803007836 */ /* 0x000fe20000000000 */
[----:B------:R-:W-:Y:S01]  /*10640*/  @!P5 LOP3.LUT R17, R10, 0xfffffffe, RZ, 0xc0, !PT ;  /* 0xfffffffe0a11d812 */ /* 0x000fe200078ec0ff */
[----:B------:R1:W-:Y:S01]  /*10650*/  @!P1 ST.E.64 desc[UR6][R8.64], R38 ;  /* 0x0000002608009985 */ /* 0x0003e2000c101b06 */
[----:B------:R-:W-:Y:S01]  /*10660*/  ISETP.GE.AND P1, PT, R16, UR4, PT ;  /* 0x0000000410007c0c */ /* 0x000fe2000bf26270 */
[----:B0-----:R-:W-:Y:S01]  /*10670*/  @!P2 IMAD.WIDE R6, R11, 0x4, R4 ;  /* 0x000000040b06a825 */ /* 0x001fe200078e0204 */
[----:B------:R-:W-:-:S03]  /*10680*/  ISETP.GE.AND P0, PT, R18, UR4, PT ;  /* 0x0000000412007c0c */ /* 0x000fc6000bf06270 */
[--C-:B------:R-:W-:Y:S01]  /*10690*/  @!P4 IMAD.WIDE R10, R15, 0x4, R4.reuse ;  /* 0x000000040f0ac825 */ /* 0x100fe200078e0204 */
[----:B------:R0:W-:Y:S01]  /*106a0*/  @!P2 ST.E.64 desc[UR6][R6.64], R42 ;  /* 0x0000002a0600a985 */ /* 0x0001e2000c101b06 */
[----:B------:R-:W-:Y:S02]  /*106b0*/  ISETP.GE.AND P2, PT, R0, UR4, PT ;  /* 0x0000000400007c0c */ /* 0x000fe4000bf46270 */
[----:B------:R-:W-:-:S04]  /*106c0*/  @!P6 IMAD.WIDE R14, R21, 0x4, R4 ;  /* 0x00000004150ee825 */ /* 0x000fc800078e0204 */
[--C-:B-1----:R-:W-:Y:S01]  /*106d0*/  @!P3 IMAD.WIDE R8, R13, 0x4, R4.reuse ;  /* 0x000000040d08b825 */ /* 0x102fe200078e0204 */
[----:B------:R-:W-:Y:S02]  /*106e0*/  @!P1 LEA.HI R16, R16, R16, RZ, 0x1 ;  /* 0x0000001010109211 */ /* 0x000fe400078f08ff */
[----:B------:R-:W-:Y:S01]  /*106f0*/  @!P0 LEA.HI R18, R18, R18, RZ, 0x1 ;  /* 0x0000001212128211 */ /* 0x000fe200078f08ff */
[--C-:B------:R-:W-:Y:S01]  /*10700*/  @!P5 IMAD.WIDE R12, R17, 0x4, R4.reuse ;  /* 0x00000004110cd825 */ /* 0x100fe200078e0204 */
[----:B------:R1:W-:Y:S01]  /*10710*/  @!P3 ST.E.64 desc[UR6][R8.64], R46 ;  /* 0x0000002e0800b985 */ /* 0x0003e2000c101b06 */
[----:B0-----:R-:W-:Y:S02]  /*10720*/  @!P1 LOP3.LUT R7, R16, 0xfffffffe, RZ, 0xc0, !PT ;  /* 0xfffffffe10079812 */ /* 0x001fe400078ec0ff */
[C---:B------:R-:W-:Y:S01]  /*10730*/  VIADD R2, R3.reuse, 0x60 ;  /* 0x0000006003027836 */ /* 0x040fe20000000000 */
[----:B------:R0:W-:Y:S01]  /*10740*/  @!P4 ST.E.64 desc[UR6][R10.64], R50 ;  /* 0x000000320a00c985 */ /* 0x0001e2000c101b06 */
[C---:B------:R-:W-:Y:S01]  /*10750*/  VIADD R17, R3.reuse, 0x68 ;  /* 0x0000006803117836 */ /* 0x040fe20000000000 */
[----:B------:R-:W-:Y:S01]  /*10760*/  ISETP.GE.AND P4, PT, R20, UR4, PT ;  /* 0x0000000414007c0c */ /* 0x000fe2000bf86270 */
[----:B------:R-:W-:Y:S01]  /*10770*/  VIADD R21, R3, 0x78 ;  /* 0x0000007803157836 */ /* 0x000fe20000000000 */
[----:B------:R-:W-:Y:S01]  /*10780*/  @!P5 ST.E.64 desc[UR6][R12.64], R54 ;  /* 0x000000360c00d985 */ /* 0x000fe2000c101b06 */
[----:B------:R-:W-:Y:S01]  /*10790*/  @!P2 LEA.HI R0, R0, R0, RZ, 0x1 ;  /* 0x000000000000a211 */ /* 0x000fe200078f08ff */
[----:B------:R-:W-:Y:S01]  /*107a0*/  @!P1 IMAD.WIDE R6, R7, 0x4, R4 ;  /* 0x0000000407069825 */ /* 0x000fe200078e0204 */
[----:B------:R-:W-:Y:S01]  /*107b0*/  ISETP.GE.AND P5, PT, R17, UR4, PT ;  /* 0x0000000411007c0c */ /* 0x000fe2000bfa6270 */
[----:B------:R-:W-:Y:S01]  /*107c0*/  @!P6 ST.E.64 desc[UR6][R14.64], R58 ;  /* 0x0000003a0e00e985 */ /* 0x000fe2000c101b06 */
[----:B------:R-:W-:Y:S01]  /*107d0*/  ISETP.GE.AND P6, PT, R2, UR4, PT ;  /* 0x0000000402007c0c */ /* 0x000fe2000bfc6270 */
[----:B------:R-:W-:Y:S01]  /*107e0*/  VIADD R16, R3, 0x80 ;  /* 0x0000008003107836 */ /* 0x000fe20000000000 */
[----:B------:R-:W-:Y:S01]  /*107f0*/  ISETP.GE.AND P3, PT, R21, UR4, PT ;  /* 0x0000000415007c0c */ /* 0x000fe2000bf66270 */
[----:B------:R2:W-:Y:S01]  /*10800*/  @!P1 ST.E.64 desc[UR6][R6.64], R62 ;  /* 0x0000003e06009985 */ /* 0x0005e2000c101b06 */
[----:B-1----:R-:W-:Y:S01]  /*10810*/  @!P0 LOP3.LUT R9, R18, 0xfffffffe, RZ, 0xc0, !PT ;  /* 0xfffffffe12098812 */ /* 0x002fe200078ec0ff */
[----:B------:R-:W-:Y:S01]  /*10820*/  VIADD R18, R3, 0x88 ;  /* 0x0000008803127836 */ /* 0x000fe20000000000 */
[----:B------:R-:W-:-:S02]  /*10830*/  @!P4 LEA.HI R20, R20, R20, RZ, 0x1 ;  /* 0x000000141414c211 */ /* 0x000fc400078f08ff */
[----:B0-----:R-:W-:Y:S01]  /*10840*/  @!P2 LOP3.LUT R11, R0, 0xfffffffe, RZ, 0xc0, !PT ;  /* 0xfffffffe000ba812 */ /* 0x001fe200078ec0ff */
[--C-:B------:R-:W-:Y:S01]  /*10850*/  @!P0 IMAD.WIDE R8, R9, 0x4, R4.reuse ;  /* 0x0000000409088825 */ /* 0x100fe200078e0204 */
[----:B------:R-:W-:Y:S02]  /*10860*/  ISETP.GE.AND P1, PT, R18, UR4, PT ;  /* 0x0000000412007c0c */ /* 0x000fe4000bf26270 */
[----:B------:R-:W-:Y:S01]  /*10870*/  @!P5 LEA.HI R17, R17, R17, RZ, 0x1 ;  /* 0x000000111111d211 */ /* 0x000fe200078f08ff */
[----:B------:R-:W-:Y:S01]  /*10880*/  VIADD R0, R3, 0x90 ;  /* 0x0000009003007836 */ /* 0x000fe20000000000 */
[----:B------:R-:W-:Y:S01]  /*10890*/  @!P6 LEA.HI R2, R2, R2, RZ, 0x1 ;  /* 0x000000020202e211 */ /* 0x000fe200078f08ff */
[----:B------:R0:W-:Y:S01]  /*108a0*/  @!P0 ST.E.64 desc[UR6][R8.64], R66 ;  /* 0x0000004208008985 */ /* 0x0001e2000c101b06 */
[----:B------:R-:W-:Y:S01]  /*108b0*/  @!P3 LEA.HI R21, R21, R21, RZ, 0x1 ;  /* 0x000000151515b211 */ /* 0x000fe200078f08ff */
[----:B--2---:R-:W-:Y:S01]  /*108c0*/  @!P2 IMAD.WIDE R6, R11, 0x4, R4 ;  /* 0x000000040b06a825 */ /* 0x004fe200078e0204 */
[----:B------:R-:W-:-:S02]  /*108d0*/  @!P6 LOP3.LUT R13, R2, 0xfffffffe, RZ, 0xc0, !PT ;  /* 0xfffffffe020de812 */ /* 0x000fc400078ec0ff */
[----:B------:R-:W-:Y:S01]  /*108e0*/  @!P5 LOP3.LUT R17, R17, 0xfffffffe, RZ, 0xc0, !PT ;  /* 0xfffffffe1111d812 */ /* 0x000fe200078ec0ff */
[----:B------:R-:W-:Y:S01]  /*108f0*/  VIADD R2, R3, 0x98 ;  /* 0x0000009803027836 */ /* 0x000fe20000000000 */
[----:B------:R-:W-:Y:S01]  /*10900*/  @!P4 LOP3.LUT R15, R20, 0xfffffffe, RZ, 0xc0, !PT ;  /* 0xfffffffe140fc812 */ /* 0x000fe200078ec0ff */
[----:B------:R1:W-:Y:S01]  /*10910*/  @!P2 ST.E.64 desc[UR6][R6.64], R70 ;  /* 0x000000460600a985 */ /* 0x0003e2000c101b06 */
[----:B------:R-:W-:Y:S01]  /*10920*/  @!P3 LOP3.LUT R21, R21, 0xfffffffe, RZ, 0xc0, !PT ;  /* 0xfffffffe1515b812 */ /* 0x000fe200078ec0ff */
[--C-:B------:R-:W-:Y:S01]  /*10930*/  @!P5 IMAD.WIDE R10, R17, 0x4, R4.reuse ;  /* 0x00000004110ad825 */ /* 0x100fe200078e0204 */
[----:B------:R-:W-:Y:S02]  /*10940*/  ISETP.GE.AND P0, PT, R16, UR4, PT ;  /* 0x0000000410007c0c */ /* 0x000fe4000bf06270 */
[----:B------:R-:W-:Y:S01]  /*10950*/  ISETP.GE.AND P2, PT, R0, UR4, PT ;  /* 0x0000000400007c0c */ /* 0x000fe2000bf46270 */
[----:B0-----:R-:W-:Y:S01]  /*10960*/  @!P6 IMAD.WIDE R8, R13, 0x4, R4 ;  /* 0x000000040d08e825 */ /* 0x001fe200078e0204 */
[----:B------:R-:W-:-:S03]  /*10970*/  @!P1 LEA.HI R18, R18, R18, RZ, 0x1 ;  /* 0x0000001212129211 */ /* 0x000fc600078f08ff */
[--C-:B------:R-:W-:Y:S01]  /*10980*/  @!P4 IMAD.WIDE R12, R15, 0x4, R4.reuse ;  /* 0x000000040f0cc825 */ /* 0x100fe200078e0204 */
[----:B------:R0:W-:Y:S03]  /*10990*/  @!P6 ST.E.64 desc[UR6][R8.64], R74 ;  /* 0x0000004a0800e985 */ /* 0x0001e6000c101b06 */
[--C-:B------:R-:W-:Y:S01]  /*109a0*/  @!P3 IMAD.WIDE R14, R21, 0x4, R4.reuse ;  /* 0x00000004150eb825 */ /* 0x100fe200078e0204 */
[----:B------:R2:W-:Y:S01]  /*109b0*/  @!P5 ST.E.64 desc[UR6][R10.64], R78 ;  /* 0x0000004e0a00d985 */ /* 0x0005e2000c101b06 */
[----:B------:R-:W-:Y:S02]  /*109c0*/  @!P0 LEA.HI R16, R16, R16, RZ, 0x1 ;  /* 0x0000001010108211 */ /* 0x000fe400078f08ff */
[C---:B------:R-:W-:Y:S01]  /*109d0*/  VIADD R17, R3.reuse, 0xa0 ;  /* 0x000000a003117836 */ /* 0x040fe20000000000 */
[----:B------:R3:W-:Y:S01]  /*109e0*/  @!P4 ST.E.64 desc[UR6][R12.64], R82 ;  /* 0x000000520c00c985 */ /* 0x0007e2000c101b06 */
[C---:B------:R-:W-:Y:S01]  /*109f0*/  VIADD R20, R3.reuse, 0xa8 ;  /* 0x000000a803147836 */ /* 0x040fe20000000000 */
[----:B-1----:R-:W-:Y:S01]  /*10a00*/  @!P0 LOP3.LUT R7, R16, 0xfffffffe, RZ, 0xc0, !PT ;  /* 0xfffffffe10078812 */ /* 0x002fe200078ec0ff */
[C---:B------:R-:W-:Y:S01]  /*10a10*/  VIADD R21, R3.reuse, 0xb0 ;  /* 0x000000b003157836 */ /* 0x040fe20000000000 */
[----:B------:R-:W-:Y:S01]  /*10a20*/  @!P3 ST.E.64 desc[UR6][R14.64], R86 ;  /* 0x000000560e00b985 */ /* 0x000fe2000c101b06 */
[----:B------:R-:W-:Y:S01]  /*10a30*/  ISETP.GE.AND P3, PT, R2, UR4, PT ;  /* 0x0000000402007c0c */ /* 0x000fe2000bf66270 */
[----:B------:R-:W-:Y:S01]  /*10a40*/  VIADD R3, R3, 0xb8 ;  /* 0x000000b803037836 */ /* 0x000fe20000000000 */
[----:B------:R-:W-:Y:S01]  /*10a50*/  ISETP.GE.AND P4, PT, R17, UR4, PT ;  /* 0x0000000411007c0c */ /* 0x000fe2000bf86270 */
[----:B------:R-:W-:Y:S01]  /*10a60*/  @!P0 IMAD.WIDE R6, R7, 0x4, R4 ;  /* 0x0000000407068825 */ /* 0x000fe200078e0204 */
[----:B------:R-:W-:-:S02]  /*10a70*/  ISETP.GE.AND P5, PT, R20, UR4, PT ;  /* 0x0000000414007c0c */ /* 0x000fc4000bfa6270 */
[----:B------:R-:W-:Y:S02]  /*10a80*/  ISETP.GE.AND P6, PT, R21, UR4, PT ;  /* 0x0000000415007c0c */ /* 0x000fe4000bfc6270 */
[----:B0-----:R-:W-:Y:S01]  /*10a90*/  @!P1 LOP3.LUT R9, R18, 0xfffffffe, RZ, 0xc0, !PT ;  /* 0xfffffffe12099812 */ /* 0x001fe200078ec0ff */
[----:B------:R0:W-:Y:S01]  /*10aa0*/  @!P0 ST.E.64 desc[UR6][R6.64], R90 ;  /* 0x0000005a06008985 */ /* 0x0001e2000c101b06 */
[----:B------:R-:W-:Y:S02]  /*10ab0*/  @!P2 LEA.HI R0, R0, R0, RZ, 0x1 ;  /* 0x000000000000a211 */ /* 0x000fe400078f08ff */
[----:B------:R-:W-:Y:S01]  /*10ac0*/  ISETP.GE.AND P0, PT, R3, UR4, PT ;  /* 0x0000000403007c0c */ /* 0x000fe2000bf06270 */
[----:B------:R-:W-:Y:S01]  /*10ad0*/  @!P1 IMAD.WIDE R8, R9, 0x4, R4 ;  /* 0x0000000409089825 */ /* 0x000fe200078e0204 */
[----:B------:R-:W-:Y:S02]  /*10ae0*/  @!P3 LEA.HI R2, R2, R2, RZ, 0x1 ;  /* 0x000000020202b211 */ /* 0x000fe400078f08ff */
[----:B------:R-:W-:-:S02]  /*10af0*/  @!P4 LEA.HI R17, R17, R17, RZ, 0x1 ;  /* 0x000000111111c211 */ /* 0x000fc400078f08ff */
[----:B------:R-:W-:Y:S01]  /*10b00*/  @!P5 LEA.HI R20, R20, R20, RZ, 0x1 ;  /* 0x000000141414d211 */ /* 0x000fe200078f08ff */
[----:B------:R1:W-:Y:S01]  /*10b10*/  @!P1 ST.E.64 desc[UR6][R8.64], R94 ;  /* 0x0000005e08009985 */ /* 0x0003e2000c101b06 */
[----:B------:R-:W-:Y:S02]  /*10b20*/  @!P6 LEA.HI R21, R21, R21, RZ, 0x1 ;  /* 0x000000151515e211 */ /* 0x000fe400078f08ff */
[----:B--2---:R-:W-:Y:S02]  /*10b30*/  @!P2 LOP3.LUT R11, R0, 0xfffffffe, RZ, 0xc0, !PT ;  /* 0xfffffffe000ba812 */ /* 0x004fe400078ec0ff */
[----:B---3--:R-:W-:Y:S02]  /*10b40*/  @!P3 LOP3.LUT R13, R2, 0xfffffffe, RZ, 0xc0, !PT ;  /* 0xfffffffe020db812 */ /* 0x008fe400078ec0ff */
[----:B------:R-:W-:Y:S01]  /*10b50*/  @!P4 LOP3.LUT R17, R17, 0xfffffffe, RZ, 0xc0, !PT ;  /* 0xfffffffe1111c812 */ /* 0x000fe200078ec0ff */
[----:B0-----:R-:W-:Y:S01]  /*10b60*/  @!P2 IMAD.WIDE R6, R11, 0x4, R4 ;  /* 0x000000040b06a825 */ /* 0x001fe200078e0204 */
[----:B------:R-:W-:-:S02]  /*10b70*/  @!P5 LOP3.LUT R15, R20, 0xfffffffe, RZ, 0xc0, !PT ;  /* 0xfffffffe140fd812 */ /* 0x000fc400078ec0ff */
[----:B------:R-:W-:Y:S01]  /*10b80*/  @!P6 LOP3.LUT R21, R21, 0xfffffffe, RZ, 0xc0, !PT ;  /* 0xfffffffe1515e812 */ /* 0x000fe200078ec0ff */
[--C-:B------:R-:W-:Y:S01]  /*10b90*/  @!P4 IMAD.WIDE R10, R17, 0x4, R4.reuse ;  /* 0x00000004110ac825 */ /* 0x100fe200078e0204 */
[----:B------:R2:W-:Y:S03]  /*10ba0*/  @!P2 ST.E.64 desc[UR6][R6.64], R98 ;  /* 0x000000620600a985 */ /* 0x0005e6000c101b06 */
[----:B-1----:R-:W-:-:S04]  /*10bb0*/  @!P3 IMAD.WIDE R8, R13, 0x4, R4 ;  /* 0x000000040d08b825 */ /* 0x002fc800078e0204 */
[--C-:B------:R-:W-:Y:S01]  /*10bc0*/  @!P5 IMAD.WIDE R12, R15, 0x4, R4.reuse ;  /* 0x000000040f0cd825 */ /* 0x100fe200078e0204 */
[----:B------:R2:W-:Y:S03]  /*10bd0*/  @!P3 ST.E.64 desc[UR6][R8.64], R102 ;  /* 0x000000660800b985 */ /* 0x0005e6000c101b06 */
[----:B------:R-:W-:Y:S01]  /*10be0*/  @!P6 IMAD.WIDE R14, R21, 0x4, R4 ;  /* 0x00000004150ee825 */ /* 0x000fe200078e0204 */
[----:B------:R2:W-:Y:S04]  /*10bf0*/  @!P4 ST.E.64 desc[UR6][R10.64], R106 ;  /* 0x0000006a0a00c985 */ /* 0x0005e8000c101b06 */
        /* <DEDUP_REMOVED lines=9> */
.L_x_995:
[----:B------:R-:W0:Y:S02]  /*10c90*/  S2R R0, SR_TID.X ;  /* 0x0000000000007919 */ /* 0x000e240000002100 */
[----:B0-----:R-:W-:-:S05]  /*10ca0*/  VIADD R2, R0, 0xffffff80 ;  /* 0xffffff8000027836 */ /* 0x001fca0000000000 */
        /* <DEDUP_REMOVED lines=24> */
[----:B------:R-:W-:Y:S01]  /*10e30*/  IMAD.U32 R3, RZ, RZ, UR5 ;  /* 0x00000005ff037e24 */ /* 0x000fe2000f8e00ff */
[----:B------:R-:W-:Y:S01]  /*10e40*/  UIADD3 UR6, UR5, UR6, URZ ;  /* 0x0000000605067290 */ /* 0x000fe2000fffe03f */
[----:B------:R-:W-:Y:S02]  /*10e50*/  IMAD.U32 R2, RZ, RZ, UR4 ;  /* 0x00000004ff027e24 */ /* 0x000fe4000f8e00ff */
        /* <DEDUP_REMOVED lines=11> */
[----:B0-----:R-:W-:Y:S02]  /*10f10*/  IMAD R9, R8, R7, UR10 ;  /* 0x0000000a08097e24 */ /* 0x001fe4000f8e0207 */
[----:B------:R-:W-:Y:S02]  /*10f20*/  IMAD.MOV R7, RZ, RZ, -R5 ;  /* 0x000000ffff077224 */ /* 0x000fe400078e0a05 */
        /* <DEDUP_REMOVED lines=20> */
.L_x_914:
        /* <DEDUP_REMOVED lines=18> */
.L_x_998:
[----:B------:R-:W-:Y:S01]  /*11190*/  ULDC UR7, c[0x0][0xc50] ;  /* 0x0003140000077ab9 */ /* 0x000fe20000000800 */
[----:B------:R-:W-:Y:S01]  /*111a0*/  UMOV UR36, UR6 ;  /* 0x0000000600247c82 */ /* 0x000fe20008000000 */
[----:B------:R-:W-:-:S11]  /*111b0*/  UISETP.NE.AND UP0, UPT, UR7, 0x1, UPT ;  /* 0x000000010700788c */ /* 0x000fd6000bf05270 */
[----:B------:R-:W-:Y:S01]  /*111c0*/  @UP0 ULDC UR4, c[0x0][0xc54] ;  /* 0x0003150000040ab9 */ /* 0x000fe20000000800 */
[----:B------:R-:W-:Y:S01]  /*111d0*/  @UP0 ULDC UR8, c[0x0][0xc58] ;  /* 0x0003160000080ab9 */ /* 0x000fe20000000800 */
[----:B------:R-:W-:-:S04]  /*111e0*/  UIMAD.WIDE.U32 UR4, UR6, UR4, URZ ;  /* 0x00000004060472a5 */ /* 0x000fc8000f8e003f */
[----:B------:R-:W-:-:S12]  /*111f0*/  @UP0 USHF.R.U32.HI UR36, URZ, UR8, UR5 ;  /* 0x000000083f240299 */ /* 0x000fd80008011605 */
.L_x_999:
[----:B------:R-:W-:Y:S01]  /*11200*/  ISETP.GE.AND P0, PT, R19, RZ, PT ;  /* 0x000000ff1300720c */ /* 0x000fe20003f06270 */
[----:B------:R-:W-:Y:S01]  /*11210*/  UIADD3 UR44, -UR36, URZ, URZ ;  /* 0x0000003f242c7290 */ /* 0x000fe2000fffe13f */
[----:B------:R-:W-:Y:S02]  /*11220*/  IMAD.MOV.U32 R10, RZ, RZ, 0x1 ;  /* 0x00000001ff0a7424 */ /* 0x000fe400078e00ff */
[----:B------:R-:W-:Y:S01]  /*11230*/  IMAD.MOV.U32 R0, RZ, RZ, RZ ;  /* 0x000000ffff007224 */ /* 0x000fe200078e00ff */
[----:B------:R-:W-:Y:S01]  /*11240*/  UIMAD UR44, UR7, UR44, UR6 ;  /* 0x0000002c072c72a4 */ /* 0x000fe2000f8e0206 */
[----:B------:R-:W-:-:S07]  /*11250*/  IMAD.MOV.U32 R3, RZ, RZ, 0x1 ;  /* 0x00000001ff037424 */ /* 0x000fce00078e00ff */
[----:B------:R-:W-:Y:S05]  /*11260*/  @!P0 BRA `(.L_x_1000) ;  /* 0x00000040004c8947 */ /* 0x000fea0003800000 */
[----:B------:R-:W0:Y:S01]  /*11270*/  S2UR UR45, SR_CTAID.X ;  /* 0x00000000002d79c3 */ /* 0x000e220000002500 */
[----:B------:R-:W-:Y:S01]  /*11280*/  ULDC UR6, c[0x0][0x448] ;  /* 0x0001120000067ab9 */ /* 0x000fe20000000800 */
[----:B------:R-:W-:Y:S01]  /*11290*/  ULDC.64 UR4, c[0x0][0x418] ;  /* 0x0001060000047ab9 */ /* 0x000fe20000000a00 */
[----:B------:R-:W-:Y:S02]  /*112a0*/  UISETP.NE.AND UP1, UPT, UR6, 0x1, UPT ;  /* 0x000000010600788c */ /* 0x000fe4000bf25270 */
[----:B------:R-:W-:Y:S01]  /*112b0*/  UISETP.NE.U32.AND UP0, UPT, UR4, URZ, UPT ;  /* 0x0000003f0400728c */ /* 0x000fe2000bf05070 */
[----:B------:R-:W-:Y:S02]  /*112c0*/  ULDC UR11, c[0x0][0x288] ;  /* 0x0000a200000b7ab9 */ /* 0x000fe40000000800 */
[----:B------:R-:W-:Y:S01]  /*112d0*/  ULDC UR4, c[0x0][0x424] ;  /* 0x0001090000047ab9 */ /* 0x000fe20000000800 */
[----:B------:R-:W-:Y:S01]  /*112e0*/  UISETP.NE.AND.EX UP0, UPT, UR5, URZ, UPT, UP0 ;  /* 0x0000003f0500728c */ /* 0x000fe2000bf05300 */
[----:B------:R-:W-:Y:S01]  /*112f0*/  ULDC UR12, c[0x0][0x2f0] ;  /* 0x0000bc00000c7ab9 */ /* 0x000fe20000000800 */
[----:B------:R-:W-:-:S02]  /*11300*/  UIADD3 UR6, -UR11, 0x1, URZ ;  /* 0x000000010b067890 */ /* 0x000fc4000fffe13f */
[----:B------:R-:W-:Y:S01]  /*11310*/  USEL UR10, UR4, 0x1, UP0 ;  /* 0x00000001040a7887 */ /* 0x000fe20008000000 */
[----:B------:R-:W-:Y:S02]  /*11320*/  @UP1 ULDC UR13, c[0x0][0x450] ;  /* 0x00011400000d1ab9 */ /* 0x000fe40000000800 */
[----:B------:R-:W-:Y:S01]  /*11330*/  @UP1 ULDC UR4, c[0x0][0x44c] ;  /* 0x0001130000041ab9 */ /* 0x000fe20000000800 */
[----:B------:R-:W-:Y:S02]  /*11340*/  UIMAD UR7, UR10, UR12, 0x5f ;  /* 0x0000005f0a0774a4 */ /* 0x000fe4000f8e020c */
[----:B------:R-:W-:Y:S02]  /*11350*/  UIMAD UR9, UR10, UR12, UR6 ;  /* 0x0000000c0a0972a4 */ /* 0x000fe4000f8e0206 */
[----:B------:R-:W-:Y:S02]  /*11360*/  UIMAD.WIDE UR6, UR7, 0x2aaaaaab, URZ ;  /* 0x2aaaaaab070678a5 */ /* 0x000fe4000f8e023f */
[----:B0-----:R-:W-:-:S02]  /*11370*/  USHF.L.U32 UR45, UR45, 0x7, URZ ;  /* 0x000000072d2d7899 */ /* 0x001fc4000800063f */
[----:B------:R-:W-:Y:S02]  /*11380*/  USHF.R.U32.HI UR43, URZ, 0x1f, UR7 ;  /* 0x0000001f3f2b7899 */ /* 0x000fe40008011607 */
[----:B------:R-:W-:Y:S02]  /*11390*/  UIADD3 UR8, UR45, 0x7f, URZ ;  /* 0x0000007f2d087890 */ /* 0x000fe4000fffe03f */
[----:B------:R-:W-:Y:S02]  /*113a0*/  ULEA.HI.SX32 UR43, UR7, UR43, 0x1c ;  /* 0x0000002b072b7291 */ /* 0x000fe4000f8fe23f */
[----:B------:R-:W-:-:S04]  /*113b0*/  UIMAD.WIDE.U32 UR4, UR8, UR4, URZ ;  /* 0x00000004080472a5 */ /* 0x000fc8000f8e003f */
[----:B------:R-:W-:-:S03]  /*113c0*/  @UP1 USHF.R.U32.HI UR8, URZ, UR13, UR5 ;  /* 0x0000000d3f081299 */ /* 0x000fc60008011605 */
[----:B------:R-:W-:Y:S01]  /*113d0*/  ULDC.64 UR4, c[0x0][0x9e0] ;  /* 0x0002780000047ab9 */ /* 0x000fe20000000a00 */
[----:B------:R-:W-:Y:S02]  /*113e0*/  UIADD3 UR9, UR9, UR8, URZ ;  /* 0x0000000809097290 */ /* 0x000fe4000fffe03f */
[----:B------:R-:W-:Y:S02]  /*113f0*/  UISETP.GE.AND UP0, UPT, UR5, 0x1, UPT ;  /* 0x000000010500788c */ /* 0x000fe4000bf06270 */
[----:B------:R-:W-:-:S04]  /*11400*/  UIADD3 UR4, UR9, UR4, URZ ;  /* 0x0000000409047290 */ /* 0x000fc8000fffe03f */
[----:B------:R-:W-:-:S13]  /*11410*/  PLOP3.LUT P1, PT, PT, PT, UP0, 0x80, 0x0 ;  /* 0x000000000000781c */ /* 0x000fda0003f2f008 */
[----:B------:R-:W-:Y:S05]  /*11420*/  @!P1 BRA `(.L_x_1001) ;  /* 0x0000000000449947 */ /* 0x000fea0003800000 */
        /* <DEDUP_REMOVED lines=10> */
.L_x_1002:
[----:B------:R-:W-:-:S11]  /*114d0*/  UISETP.NE.AND UP0, UPT, UR5, 0x1, UPT ;  /* 0x000000010500788c */ /* 0x000fd6000bf05270 */
[----:B------:R-:W-:Y:S02]  /*114e0*/  @UP0 ULDC.64 UR14, c[0x0][0x9e8] ;  /* 0x00027a00000e0ab9 */ /* 0x000fe40000000a00 */
[----:B------:R-:W-:-:S04]  /*114f0*/  UIMAD.WIDE.U32 UR6, UR8, UR14, URZ ;  /* 0x0000000e080672a5 */ /* 0x000fc8000f8e003f */
[----:B------:R-:W-:-:S12]  /*11500*/  @UP0 USHF.R.U32.HI UR8, URZ, UR15, UR7 ;  /* 0x0000000f3f080299 */ /* 0x000fd80008011607 */
.L_x_1003:
[----:B------:R-:W-:-:S04]  /*11510*/  UIMAD UR8, UR8, UR5, UR5 ;  /* 0x00000005080872a4 */ /* 0x000fc8000f8e0205 */
[----:B------:R-:W-:-:S04]  /*11520*/  UISETP.LT.AND UP0, UPT, UR4, UR8, UPT ;  /* 0x000000080400728c */ /* 0x000fc8000bf01270 */
[----:B------:R-:W-:-:S12]  /*11530*/  USEL UR4, UR4, UR8, UP0 ;  /* 0x0000000804047287 */ /* 0x000fd80008000000 */
.L_x_1001:
[----:B------:R-:W-:Y:S01]  /*11540*/  UIADD3 UR6, UR4, 0x5f, URZ ;  /* 0x0000005f04067890 */ /* 0x000fe2000fffe03f */
[----:B------:R-:W-:Y:S01]  /*11550*/  @UP1 ULDC UR8, c[0x0][0x44c] ;  /* 0x0001130000081ab9 */ /* 0x000fe20000000800 */
[----:B------:R-:W-:Y:S02]  /*11560*/  @UP1 ULDC UR13, c[0x0][0x450] ;  /* 0x00011400000d1ab9 */ /* 0x000fe40000000800 */
[----:B------:R-:W-:Y:S02]  /*11570*/  UIMAD.WIDE UR6, UR6, 0x2aaaaaab, URZ ;  /* 0x2aaaaaab060678a5 */ /* 0x000fe4000f8e023f */
[----:B------:R-:W-:Y:S02]  /*11580*/  UIMAD.WIDE.U32 UR8, UR45, UR8, URZ ;  /* 0x000000082d0872a5 */ /* 0x000fe4000f8e003f */
[----:B------:R-:W-:Y:S01]  /*11590*/  USHF.R.U32.HI UR42, URZ, 0x1f, UR7 ;  /* 0x0000001f3f2a7899 */ /* 0x000fe20008011607 */
[----:B------:R-:W-:Y:S01]  /*115a0*/  UMOV UR4, UR45 ;  /* 0x0000002d00047c82 */ /* 0x000fe20008000000 */
[----:B------:R-:W-:-:S02]  /*115b0*/  UIMAD UR10, UR10, UR12, -UR11 ;  /* 0x0000000c0a0a72a4 */ /* 0x000fc4000f8e0a0b */
[----:B------:R-:W-:Y:S02]  /*115c0*/  @UP1 USHF.R.U32.HI UR4, URZ, UR13, UR9 ;  /* 0x0000000d3f041299 */ /* 0x000fe40008011609 */
[----:B------:R-:W-:Y:S02]  /*115d0*/  ULEA.HI.SX32 UR42, UR7, UR42, 0x1c ;  /* 0x0000002a072a7291 */ /* 0x000fe4000f8fe23f */
[----:B------:R-:W-:Y:S02]  /*115e0*/  UIADD3 UR4, UR10, UR4, URZ ;  /* 0x000000040a047290 */ /* 0x000fe4000fffe03f */
[----:B------:R-:W-:Y:S01]  /*115f0*/  UISETP.LT.AND UP0, UPT, UR43, UR42, UPT ;  /* 0x0000002a2b00728c */ /* 0x000fe2000bf01270 */
[----:B------:R-:W-:Y:S02]  /*11600*/  ULDC UR8, c[0x0][0x9dc] ;  /* 0x0002770000087ab9 */ /* 0x000fe40000000800 */
[----:B------:R-:W-:Y:S02]  /*11610*/  UIADD3 UR8, UR4, -UR8, URZ ;  /* 0x8000000804087290 */ /* 0x000fe4000fffe03f */
[----:B------:R-:W-:Y:S01]  /*11620*/  USEL UR12, UR43, UR42, UP0 ;  /* 0x0000002a2b0c7287 */ /* 0x000fe20008000000 */
[----:B------:R-:W-:Y:S11]  /*11630*/  @!P1 BRA `(.L_x_1004) ;  /* 0x0000000000449947 */ /* 0x000ff60003800000 */
        /* <DEDUP_REMOVED lines=10> */
.L_x_1005:
[----:B------:R-:W-:-:S11]  /*116e0*/  UISETP.NE.AND UP0, UPT, UR5, 0x1, UPT ;  /* 0x000000010500788c */ /* 0x000fd6000bf05270 */
[----:B------:R-:W-:Y:S02]  /*116f0*/  @UP0 ULDC.64 UR10, c[0x0][0x9e8] ;  /* 0x00027a00000a0ab9 */ /* 0x000fe40000000a00 */
[----:B------:R-:W-:-:S04]  /*11700*/  UIMAD.WIDE.U32 UR6, UR4, UR10, URZ ;  /* 0x0000000a040672a5 */ /* 0x000fc8000f8e003f */
[----:B------:R-:W-:-:S12]  /*11710*/  @UP0 USHF.R.U32.HI UR4, URZ, UR11, UR7 ;  /* 0x0000000b3f040299 */ /* 0x000fd80008011607 */
.L_x_1006:
[----:B------:R-:W-:-:S04]  /*11720*/  UIMAD UR4, UR4, UR5, URZ ;  /* 0x00000005040472a4 */ /* 0x000fc8000f8e023f */
[----:B------:R-:W-:-:S04]  /*11730*/  UISETP.LT.AND UP0, UPT, UR8, UR4, UPT ;  /* 0x000000040800728c */ /* 0x000fc8000bf01270 */
[----:B------:R-:W-:-:S12]  /*11740*/  USEL UR8, UR8, UR4, !UP0 ;  /* 0x0000000408087287 */ /* 0x000fd8000c000000 */
.L_x_1004:
[----:B------:R-:W-:Y:S02]  /*11750*/  UIMAD.WIDE UR4, UR8, 0x2aaaaaab, URZ ;  /* 0x2aaaaaab080478a5 */ /* 0x000fe4000f8e023f */
[----:B------:R-:W-:Y:S02]  /*11760*/  USHF.R.U32.HI UR10, URZ, 0x10, UR44 ;  /* 0x000000103f0a7899 */ /* 0x000fe4000801162c */
[----:B------:R-:W-:Y:S02]  /*11770*/  USHF.R.U32.HI UR4, URZ, 0x1f, UR5 ;  /* 0x0000001f3f047899 */ /* 0x000fe40008011605 */
[----:B------:R-:W-:Y:S02]  /*11780*/  ULOP3.LUT UR44, UR44, 0xffff, URZ, 0xc0, !UPT ;  /* 0x0000ffff2c2c7892 */ /* 0x000fe4000f8ec03f */
[----:B------:R-:W-:Y:S01]  /*11790*/  ULEA.HI.SX32 UR4, UR5, UR4, 0x1c ;  /* 0x0000000405047291 */ /* 0x000fe2000f8fe23f */
[----:B------:R-:W-:-:S03]  /*117a0*/  UMOV UR41, URZ ;  /* 0x0000003f00297c82 */ /* 0x000fc60008000000 */
[----:B------:R-:W-:-:S04]  /*117b0*/  UISETP.LT.AND UP0, UPT, URZ, UR4, UPT ;  /* 0x000000043f00728c */ /* 0x000fc8000bf01270 */
[----:B------:R-:W-:Y:S02]  /*117c0*/  USEL UR40, URZ, UR4, !UP0 ;  /* 0x000000043f287287 */ /* 0x000fe4000c000000 */
[----:B------:R-:W-:Y:S02]  /*117d0*/  UISETP.NE.AND UP0, UPT, UR10, URZ, UPT ;  /* 0x0000003f0a00728c */ /* 0x000fe4000bf05270 */
[----:B------:R-:W-:-:S06]  /*117e0*/  UISETP.GT.AND UP1, UPT, UR12, UR40, UPT ;  /* 0x000000280c00728c */ /* 0x000fcc000bf24270 */
[----:B------:R-:W-:-:S03]  /*117f0*/  PLOP3.LUT P0, PT, PT, PT, UP1, 0x80, 0x0 ;  /* 0x000000000000781c */ /* 0x000fc60003f0f018 */
[----:B------:R-:W-:-:S10]  /*11800*/  @!UP0 ULDC UR10, c[0x0][0x9f0] ;  /* 0x00027c00000a8ab9 */ /* 0x000fd40000000800 */
[----:B------:R-:W-:Y:S05]  /*11810*/  @!P0 BRA `(.L_x_1007) ;  /* 0x0000000000808947 */ /* 0x000fea0003800000 */
[----:B------:R-:W-:Y:S01]  /*11820*/  IMAD.U32 R3, RZ, RZ, UR10 ;  /* 0x0000000aff037e24 */ /* 0x000fe2000f8e00ff */
[----:B------:R-:W-:-:S04]  /*11830*/  UIADD3 UR4, UR10, -0x1, UR12 ;  /* 0xffffffff0a047890 */ /* 0x000fc8000fffe00c */
[-C--:B------:R-:W-:Y:S01]  /*11840*/  IABS R0, R3.reuse ;  /* 0x0000000300007213 */ /* 0x080fe20000000000 */
[----:B------:R-:W-:Y:S01]  /*11850*/  UIADD3 UR6, -UR40, UR4, URZ ;  /* 0x0000000428067290 */ /* 0x000fe2000fffe13f */
[----:B------:R-:W-:Y:S02]  /*11860*/  IABS R3, R3 ;  /* 0x0000000300037213 */ /* 0x000fe40000000000 */
[----:B------:R-:W-:Y:S01]  /*11870*/  R2UR UR11, R0 ;  /* 0x00000000000b72ca */ /* 0x000fe200000e0000 */
[----:B------:R-:W-:Y:S02]  /*11880*/  UMOV UR4, URZ ;  /* 0x0000003f00047c82 */ /* 0x000fe40008000000 */
[----:B------:R-:W-:-:S05]  /*11890*/  IMAD.MOV R3, RZ, RZ, -R3 ;  /* 0x000000ffff037224 */ /* 0x000fca00078e0a03 */
[----:B------:R-:W-:-:S05]  /*118a0*/  R2UR UR9, R3 ;  /* 0x00000000030972ca */ /* 0x000fca00000e0000 */
[----:B------:R-:W0:Y:S08]  /*118b0*/  I2F.RP R0, UR11 ;  /* 0x0000000b00007d06 */ /* 0x000e300008209400 */
[----:B0-----:R-:W0:Y:S02]  /*118c0*/  MUFU.RCP R0, R0 ;  /* 0x0000000000007308 */ /* 0x001e240000001000 */
[----:B0-----:R-:W-:Y:S01]  /*118d0*/  VIADD R2, R0, 0xffffffe ;  /* 0x0ffffffe00027836 */ /* 0x001fe20000000000 */
[----:B------:R-:W-:Y:S01]  /*118e0*/  IABS R0, UR6 ;  /* 0x0000000600007c13 */ /* 0x000fe20008000000 */
[----:B------:R-:W-:-:S03]  /*118f0*/  ULOP3.LUT UR6, UR6, UR10, URZ, 0x3c, !UPT ;  /* 0x0000000a06067292 */ /* 0x000fc6000f8e3c3f */
[----:B------:R-:W-:Y:S01]  /*11900*/  R2UR UR8, R0 ;  /* 0x00000000000872ca */ /* 0x000fe200000e0000 */
[----:B------:R-:W0:Y:S02]  /*11910*/  F2I.FTZ.U32.TRUNC.NTZ R2, R2 ;  /* 0x0000000200027305 */ /* 0x000e24000021f000 */
        /* <DEDUP_REMOVED lines=16> */
.L_x_1007:
[----:B------:R-:W-:Y:S01]  /*11a20*/  UIMAD UR39, UR44, UR41, UR40 ;  /* 0x000000292c2772a4 */ /* 0x000fe2000f8e0228 */
[----:B------:R-:W-:Y:S02]  /*11a30*/  IMAD.U32 R0, RZ, RZ, UR12 ;  /* 0x0000000cff007e24 */ /* 0x000fe4000f8e00ff */
[----:B------:R-:W-:-:S03]  /*11a40*/  IMAD.MOV.U32 R10, RZ, RZ, 0x1 ;  /* 0x00000001ff0a7424 */ /* 0x000fc600078e00ff */
        /* <DEDUP_REMOVED lines=30> */
.L_x_1008:
        /* <DEDUP_REMOVED lines=20> */
.L_x_1010:
        /* <DEDUP_REMOVED lines=15> */
.L_x_1009:
[----:B------:R-:W0:Y:S01]  /*11e60*/  LDC.64 R2, c[0x0][0x9f8] ;  /* 0x00027e00ff027b82 */ /* 0x000e220000000a00 */
[----:B------:R-:W-:-:S07]  /*11e70*/  ULDC.64 UR4, c[0x0][0x208] ;  /* 0x0000820000047ab9 */ /* 0x000fce0000000a00 */
[----:B------:R-:W1:Y:S01]  /*11e80*/  LDC.64 R4, c[0x0][0x418] ;  /* 0x00010600ff047b82 */ /* 0x000e620000000a00 */
[----:B0-----:R-:W-:-:S04]  /*11e90*/  ISETP.NE.U32.AND P0, PT, R2, RZ, PT ;  /* 0x000000ff0200720c */ /* 0x001fc80003f05070 */
[----:B------:R-:W-:-:S13]  /*11ea0*/  ISETP.NE.AND.EX P0, PT, R3, RZ, PT, P0 ;  /* 0x000000ff0300720c */ /* 0x000fda0003f05300 */
[----:B------:R-:W0:Y:S02]  /*11eb0*/  @P0 LDC.64 R2, c[0x0][0x9f8] ;  /* 0x00027e00ff020b82 */ /* 0x000e240000000a00 */
[----:B0-----:R-:W-:-:S05]  /*11ec0*/  @P0 IMAD.WIDE R2, R19, 0x4, R2 ;  /* 0x0000000413020825 */ /* 0x001fca00078e0202 */
[----:B------:R-:W2:Y:S01]  /*11ed0*/  @P0 LDG.E R19, desc[UR4][R2.64] ;  /* 0x0000000402130981 */ /* 0x000ea2000c1e1900 */
[----:B-1----:R-:W-:Y:S01]  /*11ee0*/  ISETP.NE.U32.AND P0, PT, R4, RZ, PT ;  /* 0x000000ff0400720c */ /* 0x002fe20003f05070 */
[----:B------:R-:W-:Y:S01]  /*11ef0*/  UMOV UR4, 0xffffffff ;  /* 0xffffffff00047882 */ /* 0x000fe20000000000 */
[----:B------:R-:W-:Y:S01]  /*11f00*/  LOP3.LUT R17, R17, 0xfffffffe, RZ, 0xc0, !PT ;  /* 0xfffffffe11117812 */ /* 0x000fe200078ec0ff */
[----:B------:R-:W0:Y:S01]  /*11f10*/  S2R R0, SR_TID.X ;  /* 0x0000000000007919 */ /* 0x000e220000002100 */
[----:B------:R-:W-:Y:S01]  /*11f20*/  ISETP.NE.AND.EX P1, PT, R5, RZ, PT, P0 ;  /* 0x000000ff0500720c */ /* 0x000fe20003f25300 */
[----:B------:R-:W-:-:S12]  /*11f30*/  VIADD R18, R18, 0xffffffff ;  /* 0xffffffff12127836 */ /* 0x000fd80000000000 */
[----:B------:R-:W-:Y:S02]  /*11f40*/  @P1 LOP3.LUT R17, R17, 0x1, RZ, 0xfc, !PT ;  /* 0x0000000111111812 */ /* 0x000fe400078efcff */
[----:B0-----:R-:W-:-:S04]  /*11f50*/  SHF.R.U32.HI R0, RZ, 0x5, R0 ;  /* 0x00000005ff007819 */ /* 0x001fc80000011600 */
[----:B------:R-:W-:Y:S02]  /*11f60*/  LOP3.LUT R0, R0, 0x3, RZ, 0xc0, !PT ;  /* 0x0000000300007812 */ /* 0x000fe400078ec0ff */
[----:B--2---:R-:W-:Y:S02]  /*11f70*/  SHF.R.S32.HI R7, RZ, 0x1f, R19 ;  /* 0x0000001fff077819 */ /* 0x004fe40000011413 */
[----:B------:R-:W-:-:S03]  /*11f80*/  SEL R16, R19, RZ, !P1 ;  /* 0x000000ff13107207 */ /* 0x000fc60004800000 */
[----:B------:R0:W-:Y:S01]  /*11f90*/  STL [R1], R7 ;  /* 0x0000000701007387 */ /* 0x0001e20000100800 */
[----:B------:R-:W-:Y:S05]  /*11fa0*/  BRA.DIV UR4, `(.L_x_1011) ;  /* 0x0000003a04a47947 */ /* 0x000fea000b800000 */
[----:B------:R1:W2:Y:S02]  /*11fb0*/  SHFL.IDX PT, R14, R0, RZ, 0x1f ;  /* 0x00001fff000e7589 */ /* 0x0002a400000e0000 */
.L_x_1095:
[----:B--2---:R-:W-:Y:S02]  /*11fc0*/  ISETP.NE.AND P0, PT, R14, RZ, PT ;  /* 0x000000ff0e00720c */ /* 0x004fe40003f05270 */
[----:B------:R-:W-:Y:S02]  /*11fd0*/  PLOP3.LUT P2, PT, PT, PT, PT, 0x8, 0x0 ;  /* 0x000000000000781c */ /* 0x000fe40003f4e170 */
[----:B------:R-:W-:-:S11]  /*11fe0*/  LOP3.LUT R17, R17, 0xfffffffd, RZ, 0xc0, !PT ;  /* 0xfffffffd11117812 */ /* 0x000fd600078ec0ff */
[----:B------:R-:W-:Y:S01]  /*11ff0*/  @P2 LOP3.LUT R17, R17, 0x2, RZ, 0xfc, !PT ;  /* 0x0000000211112812 */ /* 0x000fe200078efcff */
[----:B------:R-:W-:Y:S06]  /*12000*/  @P0 BRA `(.L_x_1012) ;  /* 0x0000000400180947 */ /* 0x000fec0003800000 */
[----:B------:R-:W-:-:S03]  /*12010*/  UMOV UR4, 0xffffffff ;  /* 0xffffffff00047882 */ /* 0x000fc60000000000 */
[----:B------:R-:W-:Y:S05]  /*12020*/  BRA.DIV UR4, `(.L_x_1013) ;  /* 0x0000003a04a47947 */ /* 0x000fea000b800000 */
[----:B------:R-:W-:-:S13]  /*12030*/  ELECT P6, URZ, PT ;  /* 0x00000000003f782f */ /* 0x000fda00038c0000 */
.L_x_1098:
[----:B------:R-:W-:Y:S05]  /*12040*/  @!P6 BRA `(.L_x_1012) ;  /* 0x000000040008e947 */ /* 0x000fea0003800000 */
[----:B------:R-:W-:Y:S01]  /*12050*/  IMAD.MOV.U32 R16, RZ, RZ, R19 ;  /* 0x000000ffff107224 */ /* 0x000fe200078e0013 */
[----:B------:R-:W-:Y:S06]  /*12060*/  @!P1 BRA `(.L_x_1014) ;  /* 0x00000000004c9947 */ /* 0x000fec0003800000 */
[----:B------:R-:W2:Y:S01]  /*12070*/  LDC R6, c[0x0][0x43c] ;  /* 0x00010f00ff067b82 */ /* 0x000ea20000000800 */
[----:B-1----:R-:W-:Y:S01]  /*12080*/  IMAD.MOV.U32 R0, RZ, RZ, R18 ;  /* 0x000000ffff007224 */ /* 0x002fe200078e0012 */
[----:B------:R-:W-:Y:S01]  /*12090*/  ULDC.64 UR4, c[0x0][0x428] ;  /* 0x00010a0000047ab9 */ /* 0x000fe20000000a00 */
[----:B------:R-:W-:Y:S01]  /*120a0*/  ULDC.64 UR6, c[0x0][0x208] ;  /* 0x0000820000067ab9 */ /* 0x000fe20000000a00 */
[----:B------:R-:W-:-:S04]  /*120b0*/  IMAD R8, R7, UR4, RZ ;  /* 0x0000000407087c24 */ /* 0x000fc8000f8e02ff */
[----:B0-----:R-:W-:Y:S01]  /*120c0*/  IMAD R7, R19, UR5, R8 ;  /* 0x0000000513077c24 */ /* 0x001fe2000f8e0208 */
[----:B--2---:R-:W-:-:S13]  /*120d0*/  ISETP.NE.AND P0, PT, R6, 0x1, PT ;  /* 0x000000010600780c */ /* 0x004fda0003f05270 */
        /* <DEDUP_REMOVED lines=10> */
[----:B------:R-:W-:-:S04]  /*12180*/  IMAD.MOV R3, RZ, RZ, -R0 ;  /* 0x000000ffff037224 */ /* 0x000fc800078e0a00 */
[----:B------:R-:W-:-:S07]  /*12190*/  IMAD R18, R6, R3, R18 ;  /* 0x0000000306127224 */ /* 0x000fce00078e0212 */
.L_x_1014:
[----:B-1----:R-:W-:Y:S01]  /*121a0*/  IMAD.MOV.U32 R0, RZ, RZ, 0x1 ;  /* 0x00000001ff007424 */ /* 0x002fe200078e00ff */
[----:B------:R-:W1:Y:S04]  /*121b0*/  S2R R9, SR_TID.X ;  /* 0x0000000000097919 */ /* 0x000e680000002100 */
[----:B------:R-:W-:-:S04]  /*121c0*/  SHF.L.U32 R0, R0, 0x1f, RZ ;  /* 0x0000001f00007819 */ /* 0x000fc800000006ff */
[----:B------:R-:W3:Y:S01]  /*121d0*/  SYNCS.PHASECHK.TRANS64.TRYWAIT P0, [UR38+0x30840], R0 ;  /* 0x03084000ff0075a7 */ /* 0x000ee20008000166 */
[----:B-1----:R-:W-:-:S04]  /*121e0*/  LOP3.LUT R2, R9, 0x7f, RZ, 0xc0, !PT ;  /* 0x0000007f09027812 */ /* 0x002fc800078ec0ff */
[----:B------:R-:W-:Y:S01]  /*121f0*/  ISETP.NE.AND P1, PT, R2, RZ, PT ;  /* 0x000000ff0200720c */ /* 0x000fe20003f25270 */
[----:B---3--:R-:W-:-:S12]  /*12200*/  @!P0 BRA `(.L_x_1015) ;  /* 0x00000038004c8947 */ /* 0x008fd80003800000 */
.L_x_1099:
[----:B------:R-:W-:Y:S05]  /*12210*/  @P1 BRA `(.L_x_1016) ;  /* 0x0000000000181947 */ /* 0x000fea0003800000 */
[----:B------:R-:W3:Y:S01]  /*12220*/  S2R R2, SR_TID.X ;  /* 0x0000000000027919 */ /* 0x000ee20000002100 */
[----:B-1----:R-:W-:-:S04]  /*12230*/  IMAD.MOV.U32 R0, RZ, RZ, 0x9000 ;  /* 0x00009000ff007424 */ /* 0x002fc800078e00ff */
[----:B------:R4:W-:Y:S01]  /*12240*/  SYNCS.ARRIVE.TRANS64 RZ, [UR38+0x30830], R0 ;  /* 0x03083000ffff79a7 */ /* 0x0009e20008000026 */
[----:B---3--:R-:W-:-:S13]  /*12250*/  LOP3.LUT P0, RZ, R2, 0x1f, RZ, 0xc0, !PT ;  /* 0x0000001f02ff7812 */ /* 0x008fda000780c0ff */
[----:B----4-:R-:W-:Y:S05]  /*12260*/  @!P0 BRA `(.L_x_1016) ;  /* 0x0000000000048947 */ /* 0x010fea0003800000 */
[----:B------:R-:W-:Y:S01]  /*12270*/  BPT.TRAP 0x1 ;  /* 0x000000040000795c */ /* 0x000fe20000300000 */
.L_x_1016:
[----:B------:R-:W-:Y:S01]  /*12280*/  R2UR UR11, R18 ;  /* 0x00000000120b72ca */ /* 0x000fe200000e0000 */
[----:B------:R-:W-:Y:S01]  /*12290*/  ULDC.64 UR4, c[0x0][0x198] ;  /* 0x0000660000047ab9 */ /* 0x000fe20000000a00 */
[----:B-----5:R-:W-:Y:S01]  /*122a0*/  R2UR UR13, R16 ;  /* 0x00000000100d72ca */ /* 0x020fe200000e0000 */
[----:B------:R-:W-:Y:S01]  /*122b0*/  UIADD3 UR4, UP0, UR4, 0x370, URZ ;  /* 0x0000037004047890 */ /* 0x000fe2000ff1e03f */
[----:B------:R-:W-:Y:S01]  /*122c0*/  PLOP3.LUT P0, PT, PT, PT, PT, 0x80, 0x0 ;  /* 0x000000000000781c */ /* 0x000fe20003f0f070 */
[----:B------:R-:W-:Y:S01]  /*122d0*/  UIADD3 UR8, UR38, 0x1e400, URZ ;  /* 0x0001e40026087890 */ /* 0x000fe2000fffe03f */
[----:B------:R-:W-:Y:S01]  /*122e0*/  LOP3.LUT R17, R17, 0xfffffffd, RZ, 0xc0, !PT ;  /* 0xfffffffd11117812 */ /* 0x000fe200078ec0ff */
[----:B------:R-:W-:Y:S02]  /*122f0*/  UIADD3 UR9, UR38, 0x30830, URZ ;  /* 0x0003083026097890 */ /* 0x000fe4000fffe03f */
[----:B------:R-:W-:Y:S02]  /*12300*/  UIADD3.X UR5, URZ, UR5, URZ, UP0, !UPT ;  /* 0x000000053f057290 */ /* 0x000fe400087fe43f */
[----:B------:R-:W-:-:S02]  /*12310*/  UIADD3 UR24, UR38, 0x21400, URZ ;  /* 0x0002140026187890 */ /* 0x000fc4000fffe03f */
[----:B------:R-:W-:Y:S02]  /*12320*/  UIMAD UR11, UR11, 0x60, URZ ;  /* 0x000000600b0b78a4 */ /* 0x000fe4000f8e023f */
        /* <DEDUP_REMOVED lines=16> */
[----:B------:R-:W-:Y:S01]  /*12430*/  @P0 LOP3.LUT R17, R17, 0x2, RZ, 0xfc, !PT ;  /* 0x0000000211110812 */ /* 0x000fe200078efcff */
[----:B------:R3:W-:Y:S01]  /*12440*/  UTMALDG.4D [UR24], [UR4], desc[UR6] ;  /* 0x00000618040075b4 */ /* 0x0007e20008019000 */
[----:B------:R3:W-:Y:S02]  /*12450*/  UTMALDG.4D [UR16], [UR4], desc[UR6] ;  /* 0x00000610040075b4 */ /* 0x0007e40008019000 */
[----:B---3--:R-:W-:-:S03]  /*12460*/  NOP ;  /* 0x0000000000007918 */ /* 0x008fc60000000000 */
.L_x_1012:
        /* <DEDUP_REMOVED lines=10> */
[----:B--2---:R-:W-:Y:S02]  /*12510*/  IMAD.U32 R4, RZ, RZ, UR6 ;  /* 0x00000006ff047e24 */ /* 0x004fe4000f8e00ff */
[----:B-1----:R-:W1:Y:S01]  /*12520*/  LDC.64 R2, c[0x4][R2] ;  /* 0x0100000002027b82 */ /* 0x002e620000000a00 */
[----:B------:R-:W-:Y:S02]  /*12530*/  IMAD.U32 R5, RZ, RZ, UR7 ;  /* 0x00000007ff057e24 */ /* 0x000fe4000f8e00ff */
[----:B------:R-:W-:Y:S02]  /*12540*/  IMAD.U32 R6, RZ, RZ, UR8 ;  /* 0x00000008ff067e24 */ /* 0x000fe4000f8e00ff */
[----:B0-----:R-:W-:-:S02]  /*12550*/  IMAD.U32 R7, RZ, RZ, UR9 ;  /* 0x00000009ff077e24 */ /* 0x001fc4000f8e00ff */
[----:B------:R-:W-:Y:S02]  /*12560*/  IMAD.U32 R10, RZ, RZ, UR4 ;  /* 0x00000004ff0a7e24 */ /* 0x000fe4000f8e00ff */
[----:B------:R-:W-:Y:S02]  /*12570*/  IMAD.U32 R11, RZ, RZ, UR5 ;  /* 0x00000005ff0b7e24 */ /* 0x000fe4000f8e00ff */
[----:B------:R-:W-:Y:S02]  /*12580*/  IMAD.MOV.U32 R8, RZ, RZ, 0x70 ;  /* 0x00000070ff087424 */ /* 0x000fe400078e00ff */
[----:B------:R-:W-:Y:S02]  /*12590*/  IMAD.MOV.U32 R12, RZ, RZ, 0x1 ;  /* 0x00000001ff0c7424 */ /* 0x000fe400078e00ff */
[----:B------:R-:W-:-:S07]  /*125a0*/  IMAD.MOV.U32 R13, RZ, RZ, RZ ;  /* 0x000000ffff0d7224 */ /* 0x000fce00078e00ff */
[----:B------:R-:W-:-:S07]  /*125b0*/  LEPC R20, `(.L_x_1017) ;  /* 0x000000001014794e */ /* 0x000fce0000000000 */
[----:B-1----:R-:W-:Y:S05]  /*125c0*/  CALL.ABS.NOINC R2 ;  /* 0x0000000002007343 */ /* 0x002fea0003c00000 */
.L_x_1017:
[----:B0-----:R-:W0:Y:S01]  /*125d0*/  LDC R7, c[0x0][0x448] ;  /* 0x00011200ff077b82 */ /* 0x001e220000000800 */
[----:B------:R-:W3:Y:S01]  /*125e0*/  S2R R13, SR_TID.X ;  /* 0x00000000000d7919 */ /* 0x000ee20000002100 */
[----:B------:R-:W-:Y:S01]  /*125f0*/  USHF.R.S32.HI UR4, URZ, 0x1f, UR36 ;  /* 0x0000001f3f047899 */ /* 0x000fe20008011424 */
[----:B------:R-:W-:Y:S01]  /*12600*/  ULDC.64 UR8, c[0x0][0x2d8] ;  /* 0x0000b60000087ab9 */ /* 0x000fe20000000a00 */
[----:B------:R-:W4:Y:S02]  /*12610*/  S2R R8, SR_CTAID.Z ;  /* 0x0000000000087919 */ /* 0x000f240000002700 */
[----:B------:R-:W-:Y:S02]  /*12620*/  UIMAD UR6, UR4, UR8, URZ ;  /* 0x00000008040672a4 */ /* 0x000fe4000f8e023f */
[----:B------:R-:W-:Y:S02]  /*12630*/  UIMAD.WIDE.U32 UR4, UR36, UR8, URZ ;  /* 0x00000008240472a5 */ /* 0x000fe4000f8e003f */
[----:B------:R-:W-:-:S04]  /*12640*/  UIMAD UR6, UR36, UR9, UR6 ;  /* 0x00000009240672a4 */ /* 0x000fc8000f8e0206 */
[----:B------:R-:W-:Y:S01]  /*12650*/  UIADD3 UR5, UR5, UR6, URZ ;  /* 0x0000000605057290 */ /* 0x000fe2000fffe03f */
[----:B0-----:R-:W-:Y:S02]  /*12660*/  ISETP.NE.AND P0, PT, R7, 0x1, PT ;  /* 0x000000010700780c */ /* 0x001fe40003f05270 */
[C---:B---3--:R-:W-:Y:S01]  /*12670*/  LOP3.LUT R12, R13.reuse, 0x7f, RZ, 0xc0, !PT ;  /* 0x0000007f0d0c7812 */ /* 0x048fe200078ec0ff */
[----:B-1----:R-:W-:-:S10]  /*12680*/  IMAD.SHL.U32 R3, R13, 0x10, RZ ;  /* 0x000000100d037824 */ /* 0x002fd400078e00ff */
[----:B--2---:R-:W0:Y:S01]  /*12690*/  @P0 LDC R5, c[0x0][0x44c] ;  /* 0x00011300ff050b82 */ /* 0x004e220000000800 */
[----:B------:R-:W-:-:S04]  /*126a0*/  SHF.R.U32.HI R6, RZ, 0x3, R12 ;  /* 0x00000003ff067819 */ /* 0x000fc8000001160c */
[----:B------:R-:W-:-:S03]  /*126b0*/  LOP3.LUT R0, R6, 0x70, R3, 0xf8, !PT ;  /* 0x0000007006007812 */ /* 0x000fc600078ef803 */
[----:B------:R-:W1:Y:S02]  /*126c0*/  @P0 LDC R4, c[0x0][0x450] ;  /* 0x00011400ff040b82 */ /* 0x000e640000000800 */
[----:B------:R-:W-:-:S04]  /*126d0*/  VIADD R0, R0, UR45 ;  /* 0x0000002d00007c36 */ /* 0x000fc80008000000 */
[----:B------:R-:W-:Y:S02]  /*126e0*/  IMAD.MOV.U32 R9, RZ, RZ, R0 ;  /* 0x000000ffff097224 */ /* 0x000fe400078e0000 */
[----:B------:R-:W2:Y:S01]  /*126f0*/  LDC.64 R2, c[0x0][0x2e0] ;  /* 0x0000b800ff027b82 */ /* 0x000ea20000000a00 */
[----:B0-----:R-:W-:-:S05]  /*12700*/  @P0 IMAD.HI.U32 R5, R0, R5, RZ ;  /* 0x0000000500050227 */ /* 0x001fca00078e00ff */
[----:B-1----:R-:W-:Y:S02]  /*12710*/  @P0 SHF.R.U32.HI R9, RZ, R4, R5 ;  /* 0x00000004ff090219 */ /* 0x002fe40000011605 */
[----:B----4-:R-:W-:-:S05]  /*12720*/  SHF.R.S32.HI R5, RZ, 0x1f, R8 ;  /* 0x0000001fff057819 */ /* 0x010fca0000011408 */
[----:B--2---:R-:W-:-:S04]  /*12730*/  IMAD R4, R5, R2, RZ ;  /* 0x0000000205047224 */ /* 0x004fc800078e02ff */
[C---:B------:R-:W-:Y:S01]  /*12740*/  IMAD R5, R8.reuse, R3, R4 ;  /* 0x0000000308057224 */ /* 0x040fe200078e0204 */
[----:B------:R-:W-:Y:S01]  /*12750*/  SHF.R.S32.HI R4, RZ, 0x1f, R9 ;  /* 0x0000001fff047819 */ /* 0x000fe20000011409 */
[----:B------:R-:W-:Y:S01]  /*12760*/  IMAD.WIDE.U32 R2, R8, R2, UR4 ;  /* 0x0000000408027e25 */ /* 0x000fe2000f8e0002 */
[----:B------:R-:W-:-:S03]  /*12770*/  ULDC.64 UR4, c[0x0][0x2d0] ;  /* 0x0000b40000047ab9 */ /* 0x000fc60000000a00 */
[----:B------:R-:W-:Y:S02]  /*12780*/  IMAD.IADD R3, R3, 0x1, R5 ;  /* 0x0000000103037824 */ /* 0x000fe400078e0205 */
[----:B------:R-:W-:Y:S02]  /*12790*/  IMAD.MOV R5, RZ, RZ, -R9 ;  /* 0x000000ffff057224 */ /* 0x000fe400078e0a09 */
[----:B------:R-:W-:Y:S02]  /*127a0*/  IMAD R4, R4, UR4, RZ ;  /* 0x0000000404047c24 */ /* 0x000fe4000f8e02ff */
[----:B------:R-:W-:Y:S02]  /*127b0*/  IMAD R5, R7, R5, R0 ;  /* 0x0000000507057224 */ /* 0x000fe400078e0200 */
[C---:B------:R-:W-:Y:S02]  /*127c0*/  IMAD R11, R9.reuse, UR5, R4 ;  /* 0x00000005090b7c24 */ /* 0x040fe4000f8e0204 */
[----:B------:R-:W-:Y:S01]  /*127d0*/  IMAD.WIDE.U32 R2, R9, UR4, R2 ;  /* 0x0000000409027c25 */ /* 0x000fe2000f8e0002 */
[----:B------:R-:W-:Y:S01]  /*127e0*/  SHF.R.S32.HI R0, RZ, 0x1f, R5 ;  /* 0x0000001fff007819 */ /* 0x000fe20000011405 */
[----:B------:R-:W-:-:S02]  /*127f0*/  ULDC.64 UR4, c[0x0][0x2c8] ;  /* 0x0000b20000047ab9 */ /* 0x000fc40000000a00 */
[----:B------:R-:W-:Y:S02]  /*12800*/  IMAD.IADD R3, R3, 0x1, R11 ;  /* 0x0000000103037824 */ /* 0x000fe400078e020b */
[----:B------:R-:W-:Y:S02]  /*12810*/  IMAD R0, R0, UR4, RZ ;  /* 0x0000000400007c24 */ /* 0x000fe4000f8e02ff */
[----:B------:R-:W-:-:S04]  /*12820*/  IMAD.WIDE.U32 R2, R5, UR4, R2 ;  /* 0x0000000405027c25 */ /* 0x000fc8000f8e0002 */
[----:B------:R-:W-:Y:S01]  /*12830*/  IMAD R9, R5, UR5, R0 ;  /* 0x0000000505097c24 */ /* 0x000fe2000f8e0200 */
[----:B------:R-:W-:Y:S02]  /*12840*/  ULDC.64 UR4, c[0x0][0x280] ;  /* 0x0000a00000047ab9 */ /* 0x000fe40000000a00 */
[----:B------:R-:W-:Y:S01]  /*12850*/  LEA R0, P0, R2, UR4, 0x1 ;  /* 0x0000000402007c11 */ /* 0x000fe2000f8008ff */
[----:B------:R-:W-:Y:S01]  /*12860*/  IMAD.IADD R3, R3, 0x1, R9 ;  /* 0x0000000103037824 */ /* 0x000fe200078e0209 */
[----:B------:R-:W-:Y:S01]  /*12870*/  ULDC UR4, c[0x0][0x2b8] ;  /* 0x0000ae0000047ab9 */ /* 0x000fe20000000800 */
[----:B------:R-:W-:-:S03]  /*12880*/  IMAD.SHL.U32 R9, R12, 0x8, RZ ;  /* 0x000000080c097824 */ /* 0x000fc600078e00ff */
        /* <DEDUP_REMOVED lines=14> */
[----:B------:R-:W0:Y:S01]  /*12970*/  SHFL.IDX PT, R2, R8, RZ, 0x181f ;  /* 0x00181fff08027589 */ /* 0x000e2200000e0000 */
[----:B------:R-:W-:Y:S01]  /*12980*/  ULDC UR4, c[0x0][0x288] ;  /* 0x0000a20000047ab9 */ /* 0x000fe20000000800 */
[----:B------:R-:W-:Y:S01]  /*12990*/  VIADD R6, R6, UR45 ;  /* 0x0000002d06067c36 */ /* 0x000fe20008000000 */
[----:B------:R-:W-:Y:S01]  /*129a0*/  ULDC.64 UR6, c[0x0][0x208] ;  /* 0x0000820000067ab9 */ /* 0x000fe20000000a00 */
[----:B------:R-:W1:Y:S01]  /*129b0*/  SHFL.IDX PT, R14, R0, RZ, 0x181f ;  /* 0x00181fff000e7589 */ /* 0x000e6200000e0000 */
[----:B------:R-:W-:Y:S02]  /*129c0*/  IMAD R7, R7, UR4, RZ ;  /* 0x0000000407077c24 */ /* 0x000fe4000f8e02ff */
[C---:B------:R-:W-:Y:S01]  /*129d0*/  VIADD R12, R6.reuse, 0x10 ;  /* 0x00000010060c7836 */ /* 0x040fe20000000000 */
[----:B------:R-:W2:Y:S02]  /*129e0*/  SHFL.IDX PT, R4, R8, 0x1, 0x181f ;  /* 0x00381f0008047f89 */ /* 0x000ea400000e0000 */
[----:B------:R-:W-:-:S13]  /*129f0*/  ISETP.GE.AND P3, PT, R6, R7, PT ;  /* 0x000000070600720c */ /* 0x000fda0003f66270 */
[----:B------:R-:W-:Y:S01]  /*12a00*/  @!P3 LEA R21, R9, UR38, 0x1 ;  /* 0x000000260915bc11 */ /* 0x000fe2000f8e08ff */
[----:B0-----:R-:W-:Y:S02]  /*12a10*/  IMAD.MOV.U32 R3, RZ, RZ, R2 ;  /* 0x000000ffff037224 */ /* 0x001fe400078e0002 */
[----:B-1----:R-:W-:Y:S02]  /*12a20*/  IMAD.MOV.U32 R2, RZ, RZ, R14 ;  /* 0x000000ffff027224 */ /* 0x002fe400078e000e */
[----:B------:R-:W0:Y:S02]  /*12a30*/  SHFL.IDX PT, R14, R0, 0x1, 0x181f ;  /* 0x00381f00000e7f89 */ /* 0x000e2400000e0000 */
[----:B------:R-:W-:-:S04]  /*12a40*/  @!P3 IMAD.WIDE.U32 R2, R10, 0x2, R2 ;  /* 0x000000020a02b825 */ /* 0x000fc800078e0002 */
[----:B--2---:R-:W-:Y:S01]  /*12a50*/  IMAD.MOV.U32 R5, RZ, RZ, R4 ;  /* 0x000000ffff057224 */ /* 0x004fe200078e0004 */
[----:B------:R-:W-:Y:S04]  /*12a60*/  @!P3 LDGSTS.E.BYPASS.LTC128B.128 [R21+0x12400], desc[UR6][R2.64], !P2 ;  /* 0x124000000215bfae */ /* 0x000fe8000d101d46 */
[----:B------:R-:W-:Y:S04]  /*12a70*/  @!P3 LDGSTS.E.BYPASS.LTC128B.128 [R21+0x16400], desc[UR6][R2.64+0x80], !P0 ;  /* 0x164000800215bfae */ /* 0x000fe8000c101d46 */
[----:B------:R1:W-:Y:S01]  /*12a80*/  @!P3 LDGSTS.E.BYPASS.LTC128B.128 [R21+0x1a400], desc[UR6][R2.64+0x100], !P1 ;  /* 0x1a4001000215bfae */ /* 0x0003e2000c901d46 */
[----:B------:R-:W-:Y:S01]  /*12a90*/  ISETP.GE.AND P3, PT, R12, R7, PT ;  /* 0x000000070c00720c */ /* 0x000fe20003f66270 */
[----:B------:R-:W-:-:S02]  /*12aa0*/  VIADD R12, R6, 0x20 ;  /* 0x00000020060c7836 */ /* 0x000fc40000000000 */
[----:B0-----:R-:W-:Y:S02]  /*12ab0*/  IMAD.MOV.U32 R4, RZ, RZ, R14 ;  /* 0x000000ffff047224 */ /* 0x001fe400078e000e */
[----:B------:R-:W-:Y:S08]  /*12ac0*/  SHFL.IDX PT, R14, R0, 0x2, 0x181f ;  /* 0x00581f00000e7f89 */ /* 0x000ff000000e0000 */
[----:B------:R-:W-:Y:S01]  /*12ad0*/  @!P3 IMAD.WIDE.U32 R4, R10, 0x2, R4 ;  /* 0x000000020a04b825 */ /* 0x000fe200078e0004 */
[----:B-1----:R-:W0:Y:S01]  /*12ae0*/  SHFL.IDX PT, R2, R8, 0x2, 0x181f ;  /* 0x00581f0008027f89 */ /* 0x002e2200000e0000 */
[----:B------:R-:W-:-:S05]  /*12af0*/  @!P3 LEA R20, R9, UR38, 0x1 ;  /* 0x000000260914bc11 */ /* 0x000fca000f8e08ff */
[----:B------:R-:W-:Y:S04]  /*12b00*/  @!P3 LDGSTS.E.BYPASS.LTC128B.128 [R20+0x12c00], desc[UR6][R4.64], !P2 ;  /* 0x12c000000414bfae */ /* 0x000fe8000d101d46 */
[----:B------:R-:W-:Y:S04]  /*12b10*/  @!P3 LDGSTS.E.BYPASS.LTC128B.128 [R20+0x16c00], desc[UR6][R4.64+0x80], !P0 ;  /* 0x16c000800414bfae */ /* 0x000fe8000c101d46 */
[----:B------:R1:W-:Y:S01]  /*12b20*/  @!P3 LDGSTS.E.BYPASS.LTC128B.128 [R20+0x1ac00], desc[UR6][R4.64+0x100], !P1 ;  /* 0x1ac001000414bfae */ /* 0x0003e2000c901d46 */
[----:B------:R-:W-:Y:S01]  /*12b30*/  ISETP.GE.AND P3, PT, R12, R7, PT ;  /* 0x000000070c00720c */ /* 0x000fe20003f66270 */
[----:B------:R-:W-:-:S02]  /*12b40*/  VIADD R12, R6, 0x30 ;  /* 0x00000030060c7836 */ /* 0x000fc40000000000 */
[----:B0-----:R-:W-:Y:S02]  /*12b50*/  IMAD.MOV.U32 R3, RZ, RZ, R2 ;  /* 0x000000ffff037224 */ /* 0x001fe400078e0002 */
[----:B------:R-:W-:Y:S01]  /*12b60*/  IMAD.MOV.U32 R2, RZ, RZ, R14 ;  /* 0x000000ffff027224 */ /* 0x000fe200078e000e */
[----:B-1----:R-:W0:Y:S07]  /*12b70*/  SHFL.IDX PT, R4, R8, 0x3, 0x181f ;  /* 0x00781f0008047f89 */ /* 0x002e2e00000e0000 */
[----:B------:R-:W-:Y:S01]  /*12b80*/  @!P3 LEA R21, R9, UR38, 0x1 ;  /* 0x000000260915bc11 */ /* 0x000fe2000f8e08ff */
[----:B------:R-:W-:Y:S01]  /*12b90*/  @!P3 IMAD.WIDE.U32 R2, R10, 0x2, R2 ;  /* 0x000000020a02b825 */ /* 0x000fe200078e0002 */
[----:B------:R-:W1:Y:S04]  /*12ba0*/  SHFL.IDX PT, R14, R0, 0x3, 0x181f ;  /* 0x00781f00000e7f89 */ /* 0x000e6800000e0000 */
[----:B------:R-:W-:Y:S04]  /*12bb0*/  @!P3 LDGSTS.E.BYPASS.LTC128B.128 [R21+0x13400], desc[UR6][R2.64], !P2 ;  /* 0x134000000215bfae */ /* 0x000fe8000d101d46 */
[----:B------:R-:W-:Y:S04]  /*12bc0*/  @!P3 LDGSTS.E.BYPASS.LTC128B.128 [R21+0x17400], desc[UR6][R2.64+0x80], !P0 ;  /* 0x174000800215bfae */ /* 0x000fe8000c101d46 */
[----:B------:R2:W-:Y:S01]  /*12bd0*/  @!P3 LDGSTS.E.BYPASS.LTC128B.128 [R21+0x1b400], desc[UR6][R2.64+0x100], !P1 ;  /* 0x1b4001000215bfae */ /* 0x0005e2000c901d46 */
[----:B------:R-:W-:Y:S01]  /*12be0*/  ISETP.GE.AND P3, PT, R12, R7, PT ;  /* 0x000000070c00720c */ /* 0x000fe20003f66270 */
[----:B------:R-:W-:-:S02]  /*12bf0*/  VIADD R12, R6, 0x40 ;  /* 0x00000040060c7836 */ /* 0x000fc40000000000 */
[----:B0-----:R-:W-:Y:S02]  /*12c00*/  IMAD.MOV.U32 R5, RZ, RZ, R4 ;  /* 0x000000ffff057224 */ /* 0x001fe400078e0004 */
[----:B-1----:R-:W-:Y:S01]  /*12c10*/  IMAD.MOV.U32 R4, RZ, RZ, R14 ;  /* 0x000000ffff047224 */ /* 0x002fe200078e000e */
[----:B--2---:R-:W0:Y:S07]  /*12c20*/  SHFL.IDX PT, R2, R8, 0x4, 0x181f ;  /* 0x00981f0008027f89 */ /* 0x004e2e00000e0000 */
        /* <DEDUP_REMOVED lines=29> */
[----:B0-----:R-:W-:-:S02]  /*12e00*/  IMAD.MOV.U32 R3, RZ, RZ, R2 ;  /* 0x000000ffff037224 */ /* 0x001fc400078e0002 */
[----:B-1----:R-:W-:Y:S01]  /*12e10*/  IMAD.MOV.U32 R2, RZ, RZ, R14 ;  /* 0x000000ffff027224 */ /* 0x002fe200078e000e */
[----:B--2---:R0:W1:Y:S09]  /*12e20*/  SHFL.IDX PT, R4, R8, 0x7, 0x181f ;  /* 0x00f81f0008047f89 */ /* 0x00407200000e0000 */
[----:B------:R-:W-:Y:S01]  /*12e30*/  @!P3 LEA R21, R9, UR38, 0x1 ;  /* 0x000000260915bc11 */ /* 0x000fe2000f8e08ff */
[----:B------:R-:W-:Y:S01]  /*12e40*/  @!P3 IMAD.WIDE.U32 R2, R10, 0x2, R2 ;  /* 0x000000020a02b825 */ /* 0x000fe200078e0002 */
[----:B------:R0:W2:Y:S04]  /*12e50*/  SHFL.IDX PT, R14, R0, 0x7, 0x181f ;  /* 0x00f81f00000e7f89 */ /* 0x0000a800000e0000 */
[----:B------:R0:W-:Y:S04]  /*12e60*/  @!P3 LDGSTS.E.BYPASS.LTC128B.128 [R21+0x15400], desc[UR6][R2.64], !P2 ;  /* 0x154000000215bfae */ /* 0x0001e8000d101d46 */
[----:B------:R0:W-:Y:S04]  /*12e70*/  @!P3 LDGSTS.E.BYPASS.LTC128B.128 [R21+0x19400], desc[UR6][R2.64+0x80], !P0 ;  /* 0x194000800215bfae */ /* 0x0001e8000c101d46 */
[----:B------:R0:W-:Y:S02]  /*12e80*/  @!P3 LDGSTS.E.BYPASS.LTC128B.128 [R21+0x1d400], desc[UR6][R2.64+0x100], !P1 ;  /* 0x1d4001000215bfae */ /* 0x0001e4000c901d46 */
.L_x_1116:
[----:B------:R-:W-:Y:S01]  /*12e90*/  VIADD R6, R6, 0x70 ;  /* 0x0000007006067836 */ /* 0x000fe20000000000 */
[----:B------:R-:W-:Y:S01]  /*12ea0*/  BSSY B0, `(.L_x_1019) ;  /* 0x000000e000007945 */ /* 0x000fe20003800000 */
[----:B0-2---:R-:W-:Y:S02]  /*12eb0*/  IMAD.MOV.U32 R2, RZ, RZ, R14 ;  /* 0x000000ffff027224 */ /* 0x005fe400078e000e */
[----:B-1----:R-:W-:Y:S01]  /*12ec0*/  IMAD.MOV.U32 R3, RZ, RZ, R4 ;  /* 0x000000ffff037224 */ /* 0x002fe200078e0004 */
[----:B------:R-:W-:-:S13]  /*12ed0*/  ISETP.GE.AND P3, PT, R6, R7, PT ;  /* 0x000000070600720c */ /* 0x000fda0003f66270 */
        /* <DEDUP_REMOVED lines=10> */
.L_x_1020:
[----:B------:R-:W-:Y:S05]  /*12f80*/  BSYNC B0 ;  /* 0x0000000000007941 */ /* 0x000fea0003800000 */
.L_x_1019:
        /* <DEDUP_REMOVED lines=12> */
.L_x_1117:
[----:B0-----:R-:W-:Y:S02]  /*13050*/  IMAD.MOV.U32 R10, RZ, RZ, 0x1 ;  /* 0x00000001ff0a7424 */ /* 0x001fe400078e00ff */
[----:B-1----:R-:W-:Y:S01]  /*13060*/  IMAD.MOV.U32 R0, RZ, RZ, RZ ;  /* 0x000000ffff007224 */ /* 0x002fe200078e00ff */
[----:B------:R-:W-:Y:S06]  /*13070*/  @!P1 BRA `(.L_x_1022) ;  /* 0x0000001c009c9947 */ /* 0x000fec0003800000 */
[----:B------:R-:W-:Y:S01]  /*13080*/  UIADD3 UR4, UR44, 0x1, URZ ;  /* 0x000000012c047890 */ /* 0x000fe2000fffe03f */
[----:B------:R-:W0:Y:S01]  /*13090*/  S2R R4, SR_TID.X ;  /* 0x0000000000047919 */ /* 0x000e220000002100 */
[----:B------:R-:W-:Y:S01]  /*130a0*/  ULOP3.LUT UR5, URZ, UR42, URZ, 0x33, !UPT ;  /* 0x0000002a3f057292 */ /* 0x000fe2000f8e333f */
[----:B------:R-:W-:Y:S01]  /*130b0*/  IMAD.MOV.U32 R10, RZ, RZ, 0x1 ;  /* 0x00000001ff0a7424 */ /* 0x000fe200078e00ff */
[----:B------:R-:W-:-:S04]  /*130c0*/  UIMAD UR4, UR4, UR41, URZ ;  /* 0x00000029040472a4 */ /* 0x000fc8000f8e023f */
[----:B------:R-:W-:Y:S01]  /*130d0*/  IMAD.U32 R3, RZ, RZ, UR5 ;  /* 0x00000005ff037e24 */ /* 0x000fe2000f8e00ff */
[----:B------:R-:W-:Y:S01]  /*130e0*/  ULOP3.LUT UR5, URZ, UR39, URZ, 0x33, !UPT ;  /* 0x000000273f057292 */ /* 0x000fe2000f8e333f */
[----:B------:R-:W-:Y:S01]  /*130f0*/  LOP3.LUT R2, RZ, UR4, RZ, 0x33, !PT ;  /* 0x00000004ff027c12 */ /* 0x000fe2000f8e33ff */
[----:B------:R-:W-:-:S03]  /*13100*/  ULOP3.LUT UR4, URZ, UR43, URZ, 0x33, !UPT ;  /* 0x0000002b3f047292 */ /* 0x000fc6000f8e333f */
[----:B------:R-:W-:Y:S01]  /*13110*/  VIADDMNMX R2, R2, -UR40, R3, !PT ;  /* 0x8000002802027c46 */ /* 0x000fe2000f800103 */
[----:B------:R-:W-:-:S03]  /*13120*/  IMAD.MOV.U32 R3, RZ, RZ, 0x2 ;  /* 0x00000002ff037424 */ /* 0x000fc600078e00ff */
[----:B------:R-:W-:-:S04]  /*13130*/  VIMNMX R2, R2, UR4, !PT ;  /* 0x0000000402027c48 */ /* 0x000fc8000ffe0100 */
[----:B------:R-:W-:-:S05]  /*13140*/  VIADDMNMX R3, R2, R3, UR5, !PT ;  /* 0x0000000502037e46 */ /* 0x000fca000f800103 */
[----:B------:R-:W-:-:S05]  /*13150*/  VIADD R5, R3, 0xfffffffe ;  /* 0xfffffffe03057836 */ /* 0x000fca0000000000 */
[-C--:B------:R-:W-:Y:S02]  /*13160*/  ISETP.NE.AND P0, PT, R5, R2.reuse, PT ;  /* 0x000000020500720c */ /* 0x080fe40003f05270 */
[----:B------:R-:W-:Y:S02]  /*13170*/  LOP3.LUT R2, RZ, R2, RZ, 0x33, !PT ;  /* 0x00000002ff027212 */ /* 0x000fe400078e33ff */
[----:B0-----:R-:W-:Y:S01]  /*13180*/  LOP3.LUT R9, R4, 0x1f, RZ, 0xc0, !PT ;  /* 0x0000001f04097812 */ /* 0x001fe200078ec0ff */
[----:B------:R-:W-:Y:S02]  /*13190*/  IMAD.MOV.U32 R4, RZ, RZ, R16 ;  /* 0x000000ffff047224 */ /* 0x000fe400078e0010 */
[----:B------:R-:W-:-:S05]  /*131a0*/  IMAD.IADD R2, R3, 0x1, R2 ;  /* 0x0000000103027824 */ /* 0x000fca00078e0202 */
[----:B------:R-:W-:Y:S01]  /*131b0*/  LOP3.LUT R11, R2, 0x1, RZ, 0xc0, !PT ;  /* 0x00000001020b7812 */ /* 0x000fe200078ec0ff */
[----:B------:R-:W-:Y:S06]  /*131c0*/  @!P0 BRA `(.L_x_1023) ;  /* 0x0000001000e48947 */ /* 0x000fec0003800000 */
[----:B------:R-:W-:Y:S01]  /*131d0*/  BSSY B0, `(.L_x_1023) ;  /* 0x0000138000007945 */ /* 0x000fe20003800000 */
[----:B------:R-:W-:Y:S02]  /*131e0*/  IMAD.IADD R7, R2, 0x1, -R11 ;  /* 0x0000000102077824 */ /* 0x000fe400078e0a0b */
[----:B------:R-:W-:Y:S02]  /*131f0*/  IMAD.MOV.U32 R8, RZ, RZ, 0x1 ;  /* 0x00000001ff087424 */ /* 0x000fe400078e00ff */
[----:B------:R-:W-:-:S07]  /*13200*/  IMAD.MOV.U32 R4, RZ, RZ, R16 ;  /* 0x000000ffff047224 */ /* 0x000fce00078e0010 */
.L_x_1058:
[----:B------:R-:W-:Y:S01]  /*13210*/  LOP3.LUT P0, RZ, R17, 0x2, RZ, 0xc0, !PT ;  /* 0x0000000211ff7812 */ /* 0x000fe2000780c0ff */
[----:B------:R-:W-:Y:S01]  /*13220*/  VIADD R7, R7, 0xfffffffe ;  /* 0xfffffffe07077836 */ /* 0x000fe20000000000 */
[----:B------:R-:W-:Y:S04]  /*13230*/  BSSY B1, `(.L_x_1024) ;  /* 0x0000096000017945 */ /* 0x000fe80003800000 */
[----:B------:R-:W-:-:S07]  /*13240*/  ISETP.NE.AND P1, PT, R7, RZ, PT ;  /* 0x000000ff0700720c */ /* 0x000fce0003f25270 */
[----:B------:R-:W-:Y:S06]  /*13250*/  @!P0 BRA `(.L_x_1025) ;  /* 0x00000008004c8947 */ /* 0x000fec0003800000 */
[----:B------:R-:W-:Y:S01]  /*13260*/  LOP3.LUT P0, RZ, R17, 0x1, RZ, 0xc0, !PT ;  /* 0x0000000111ff7812 */ /* 0x000fe2000780c0ff */
[----:B------:R-:W-:-:S12]  /*13270*/  IMAD.MOV.U32 R10, RZ, RZ, R6 ;  /* 0x000000ffff0a7224 */ /* 0x000fd800078e0006 */
[----:B------:R-:W-:Y:S05]  /*13280*/  @!P0 BRA `(.L_x_1026) ;  /* 0x0000000000508947 */ /* 0x000fea0003800000 */
[----:B------:R-:W2:Y:S01]  /*13290*/  LDL R5, [R1] ;  /* 0x0000000001057983 */ /* 0x000ea20000100800 */
        /* <DEDUP_REMOVED lines=8> */
[--C-:B------:R-:W-:Y:S01]  /*13320*/  SHF.R.S32.HI R3, RZ, 0x1f, R2.reuse ;  /* 0x0000001fff037819 */ /* 0x100fe20000011402 */
[----:B--2---:R-:W-:Y:S02]  /*13330*/  IMAD R4, R5, UR4, RZ ;  /* 0x0000000405047c24 */ /* 0x004fe4000f8e02ff */
[----:B------:R-:W-:Y:S02]  /*13340*/  IMAD.MOV R5, RZ, RZ, -R2 ;  /* 0x000000ffff057224 */ /* 0x000fe400078e0a02 */
[C---:B------:R-:W-:Y:S02]  /*13350*/  IMAD R4, R19.reuse, UR5, R4 ;  /* 0x0000000513047c24 */ /* 0x040fe4000f8e0204 */
[----:B------:R-:W-:Y:S01]  /*13360*/  IMAD.WIDE.U32 R2, R19, UR4, R2 ;  /* 0x0000000413027c25 */ /* 0x000fe2000f8e0002 */
[----:B------:R-:W-:-:S03]  /*13370*/  ULDC.64 UR4, c[0x0][0x418] ;  /* 0x0001060000047ab9 */ /* 0x000fc60000000a00 */
[----:B------:R-:W-:Y:S01]  /*13380*/  IMAD.IADD R3, R4, 0x1, R3 ;  /* 0x0000000104037824 */ /* 0x000fe200078e0203 */
[----:B------:R-:W-:Y:S01]  /*13390*/  LEA R4, P0, R2, UR4, 0x2 ;  /* 0x0000000402047c11 */ /* 0x000fe2000f8010ff */
[----:B------:R-:W-:-:S03]  /*133a0*/  IMAD R10, R10, R5, R6 ;  /* 0x000000050a0a7224 */ /* 0x000fc600078e0206 */
[----:B------:R-:W-:-:S05]  /*133b0*/  LEA.HI.X R5, R2, UR5, R3, 0x2, P0 ;  /* 0x0000000502057c11 */ /* 0x000fca00080f1403 */
[----:B------:R0:W5:Y:S04]  /*133c0*/  LDG.E R4, desc[UR6][R4.64] ;  /* 0x0000000604047981 */ /* 0x000168000c1e1900 */
.L_x_1026:
[----:B------:R-:W1:Y:S01]  /*133d0*/  S2R R2, SR_TID.X ;  /* 0x0000000000027919 */ /* 0x000e620000002100 */
[----:B------:R-:W-:Y:S01]  /*133e0*/  BSSY B2, `(.L_x_1027) ;  /* 0x0000006000027945 */ /* 0x000fe20003800000 */
[----:B-1----:R-:W-:Y:S02]  /*133f0*/  LOP3.LUT R3, R2, 0x7f, RZ, 0xc0, !PT ;  /* 0x0000007f02037812 */ /* 0x002fe400078ec0ff */
[----:B------:R-:W-:Y:S02]  /*13400*/  SHF.L.U32 R2, R8, 0x1f, RZ ;  /* 0x0000001f08027819 */ /* 0x000fe400000006ff */
[----:B------:R-:W-:Y:S02]  /*13410*/  ISETP.NE.AND P2, PT, R3, RZ, PT ;  /* 0x000000ff0300720c */ /* 0x000fe40003f45270 */
[----:B------:R-:W1:Y:S02]  /*13420*/  SYNCS.PHASECHK.TRANS64.TRYWAIT P0, [UR38+0x30848], R2 ;  /* 0x03084802ff0075a7 */ /* 0x000e640008000166 */
[----:B-1----:R-:W-:Y:S09]  /*13430*/  @!P0 BRA `(.L_x_1028) ;  /* 0x0000003000b08947 */ /* 0x002ff20003800000 */
.L_x_1118:
[----:B------:R-:W-:Y:S05]  /*13440*/  BSYNC B2 ;  /* 0x0000000000027941 */ /* 0x000fea0003800000 */
.L_x_1027:
[----:B------:R-:W-:Y:S04]  /*13450*/  BSSY B2, `(.L_x_1029) ;  /* 0x0000007000027945 */ /* 0x000fe80003800000 */
[----:B------:R-:W-:Y:S05]  /*13460*/  @P2 BRA `(.L_x_1030) ;  /* 0x0000000000142947 */ /* 0x000fea0003800000 */
[----:B------:R-:W-:Y:S01]  /*13470*/  ISETP.NE.AND P0, PT, R9, RZ, PT ;  /* 0x000000ff0900720c */ /* 0x000fe20003f05270 */
[----:B-1----:R-:W-:-:S04]  /*13480*/  IMAD.MOV.U32 R3, RZ, RZ, 0x9000 ;  /* 0x00009000ff037424 */ /* 0x002fc800078e00ff */
[----:B------:R2:W-:Y:S08]  /*13490*/  SYNCS.ARRIVE.TRANS64 RZ, [UR38+0x30838], R3 ;  /* 0x03083803ffff79a7 */ /* 0x0005f00008000026 */
[----:B--2---:R-:W-:Y:S05]  /*134a0*/  @!P0 BRA `(.L_x_1030) ;  /* 0x0000000000048947 */ /* 0x004fea0003800000 */
[----:B------:R-:W-:Y:S01]  /*134b0*/  BPT.TRAP 0x1 ;  /* 0x000000040000795c */ /* 0x000fe20000300000 */
.L_x_1030:
[----:B------:R-:W-:Y:S05]  /*134c0*/  BSYNC B2 ;  /* 0x0000000000027941 */ /* 0x000fea0003800000 */
.L_x_1029:
        /* <DEDUP_REMOVED lines=11> */
.L_x_1031:
        /* <DEDUP_REMOVED lines=13> */
.L_x_1032:
        /* <DEDUP_REMOVED lines=15> */
.L_x_1033:
        /* <DEDUP_REMOVED lines=12> */
.L_x_1119:
[----:B------:R-:W-:Y:S05]  /*13800*/  BSYNC B2 ;  /* 0x0000000000027941 */ /* 0x000fea0003800000 */
.L_x_1034:
        /* <DEDUP_REMOVED lines=9> */
.L_x_1037:
[----:B------:R-:W-:Y:S05]  /*138a0*/  BSYNC B2 ;  /* 0x0000000000027941 */ /* 0x000fea0003800000 */
.L_x_1036:
        /* <DEDUP_REMOVED lines=10> */
.L_x_1038:
        /* <DEDUP_REMOVED lines=13> */
.L_x_1039:
        /* <DEDUP_REMOVED lines=13> */
.L_x_1040:
        /* <DEDUP_REMOVED lines=10> */
.L_x_1025:
[----:B------:R-:W-:Y:S05]  /*13b90*/  BSYNC B1 ;  /* 0x0000000000017941 */ /* 0x000fea0003800000 */
.L_x_1024:
[----:B------:R-:W-:Y:S01]  /*13ba0*/  LOP3.LUT P0, RZ, R17, 0x2, RZ, 0xc0, !PT ;  /* 0x0000000211ff7812 */ /* 0x000fe2000780c0ff */
[----:B------:R-:W-:Y:S01]  /*13bb0*/  BSSY B1, `(.L_x_1041) ;  /* 0x0000096000017945 */ /* 0x000fe20003800000 */
[----:B------:R-:W-:-:S11]  /*13bc0*/  LOP3.LUT R10, R8, 0x1, RZ, 0x3c, !PT ;  /* 0x00000001080a7812 */ /* 0x000fd600078e3cff */
[----:B------:R-:W-:Y:S05]  /*13bd0*/  @!P0 BRA `(.L_x_1042) ;  /* 0x00000008004c8947 */ /* 0x000fea0003800000 */
[----:B------:R-:W-:Y:S01]  /*13be0*/  LOP3.LUT P0, RZ, R17, 0x1, RZ, 0xc0, !PT ;  /* 0x0000000111ff7812 */ /* 0x000fe2000780c0ff */
[----:B------:R-:W-:-:S12]  /*13bf0*/  VIADD R12, R6, 0xffffffff ;  /* 0xffffffff060c7836 */ /* 0x000fd80000000000 */
        /* <DEDUP_REMOVED lines=12> */
[----:B------:R-:W-:-:S03]  /*13cc0*/  SHF.R.S32.HI R3, RZ, 0x1f, R2 ;  /* 0x0000001fff037819 */ /* 0x000fc60000011402 */
[----:B------:R-:W-:-:S04]  /*13cd0*/  IMAD.WIDE.U32 R2, R19, UR4, R2 ;  /* 0x0000000413027c25 */ /* 0x000fc8000f8e0002 */
[----:B--2---:R-:W-:-:S04]  /*13ce0*/  IMAD R4, R13, UR4, RZ ;  /* 0x000000040d047c24 */ /* 0x004fc8000f8e02ff */
[----:B------:R-:W-:Y:S01]  /*13cf0*/  IMAD R4, R19, UR5, R4 ;  /* 0x0000000513047c24 */ /* 0x000fe2000f8e0204 */
[----:B------:R-:W-:-:S03]  /*13d00*/  ULDC.64 UR4, c[0x0][0x418] ;  /* 0x0001060000047ab9 */ /* 0x000fc60000000a00 */
[----:B------:R-:W-:Y:S01]  /*13d10*/  IMAD.IADD R3, R4, 0x1, R3 ;  /* 0x0000000104037824 */ /* 0x000fe200078e0203 */
[----:B------:R-:W-:-:S04]  /*13d20*/  LEA R4, P0, R2, UR4, 0x2 ;  /* 0x0000000402047c11 */ /* 0x000fc8000f8010ff */
[----:B------:R-:W-:-:S05]  /*13d30*/  LEA.HI.X R5, R2, UR5, R3, 0x2, P0 ;  /* 0x0000000502057c11 */ /* 0x000fca00080f1403 */
[----:B------:R0:W5:Y:S04]  /*13d40*/  LDG.E R4, desc[UR6][R4.64] ;  /* 0x0000000604047981 */ /* 0x000168000c1e1900 */
.L_x_1043:
[----:B------:R-:W1:Y:S01]  /*13d50*/  S2R R2, SR_TID.X ;  /* 0x0000000000027919 */ /* 0x000e620000002100 */
[----:B------:R-:W-:Y:S01]  /*13d60*/  BSSY B2, `(.L_x_1044) ;  /* 0x0000006000027945 */ /* 0x000fe20003800000 */
[----:B-1----:R-:W-:Y:S02]  /*13d70*/  LOP3.LUT R3, R2, 0x7f, RZ, 0xc0, !PT ;  /* 0x0000007f02037812 */ /* 0x002fe400078ec0ff */
[----:B------:R-:W-:Y:S02]  /*13d80*/  SHF.L.U32 R2, R10, 0x1f, RZ ;  /* 0x0000001f0a027819 */ /* 0x000fe400000006ff */
[----:B------:R-:W-:Y:S02]  /*13d90*/  ISETP.NE.AND P2, PT, R3, RZ, PT ;  /* 0x000000ff0300720c */ /* 0x000fe40003f45270 */
[----:B------:R-:W1:Y:S02]  /*13da0*/  SYNCS.PHASECHK.TRANS64.TRYWAIT P0, [UR38+0x30840], R2 ;  /* 0x03084002ff0075a7 */ /* 0x000e640008000166 */
[----:B-1----:R-:W-:Y:S09]  /*13db0*/  @!P0 BRA `(.L_x_1045) ;  /* 0x0000002800808947 */ /* 0x002ff20003800000 */
.L_x_1120:
[----:B------:R-:W-:Y:S05]  /*13dc0*/  BSYNC B2 ;  /* 0x0000000000027941 */ /* 0x000fea0003800000 */
.L_x_1044:
[----:B------:R-:W-:Y:S04]  /*13dd0*/  BSSY B2, `(.L_x_1046) ;  /* 0x0000007000027945 */ /* 0x000fe80003800000 */
[----:B------:R-:W-:Y:S05]  /*13de0*/  @P2 BRA `(.L_x_1047) ;  /* 0x0000000000142947 */ /* 0x000fea0003800000 */
[----:B------:R-:W-:Y:S01]  /*13df0*/  ISETP.NE.AND P0, PT, R9, RZ, PT ;  /* 0x000000ff0900720c */ /* 0x000fe20003f05270 */
[----:B-1----:R-:W-:-:S04]  /*13e00*/  IMAD.MOV.U32 R2, RZ, RZ, 0x9000 ;  /* 0x00009000ff027424 */ /* 0x002fc800078e00ff */
[----:B------:R2:W-:Y:S08]  /*13e10*/  SYNCS.ARRIVE.TRANS64 RZ, [UR38+0x30830], R2 ;  /* 0x03083002ffff79a7 */ /* 0x0005f00008000026 */
[----:B--2---:R-:W-:Y:S05]  /*13e20*/  @!P0 BRA `(.L_x_1047) ;  /* 0x0000000000048947 */ /* 0x004fea0003800000 */
[----:B------:R-:W-:Y:S01]  /*13e30*/  BPT.TRAP 0x1 ;  /* 0x000000040000795c */ /* 0x000fe20000300000 */
.L_x_1047:
[----:B------:R-:W-:Y:S05]  /*13e40*/  BSYNC B2 ;  /* 0x0000000000027941 */ /* 0x000fea0003800000 */
.L_x_1046:
        /* <DEDUP_REMOVED lines=11> */
.L_x_1048:
[----:B------:R-:W-:-:S13]  /*13f00*/  @P0 ELECT P3, URZ, PT ;  /* 0x00000000003f082f */ /* 0x000fda0003860000 */
[----:B-----5:R-:W-:Y:S01]  /*13f10*/  @P3 R2UR UR13, R4 ;  /* 0x00000000040d32ca */ /* 0x020fe200000e0000 */
        /* <DEDUP_REMOVED lines=12> */
.L_x_1049:
        /* <DEDUP_REMOVED lines=14> */
.L_x_1050:
        /* <DEDUP_REMOVED lines=12> */
.L_x_1121:
[----:B------:R-:W-:Y:S05]  /*14180*/  BSYNC B2 ;  /* 0x0000000000027941 */ /* 0x000fea0003800000 */
.L_x_1051:
        /* <DEDUP_REMOVED lines=9> */
.L_x_1054:
[----:B------:R-:W-:Y:S05]  /*14220*/  BSYNC B2 ;  /* 0x0000000000027941 */ /* 0x000fea0003800000 */
.L_x_1053:
        /* <DEDUP_REMOVED lines=10> */
.L_x_1055:
        /* <DEDUP_REMOVED lines=13> */
.L_x_1056:
        /* <DEDUP_REMOVED lines=13> */
.L_x_1057:
        /* <DEDUP_REMOVED lines=10> */
.L_x_1042:
[----:B------:R-:W-:Y:S05]  /*14510*/  BSYNC B1 ;  /* 0x0000000000017941 */ /* 0x000fea0003800000 */
.L_x_1041:
[----:B------:R-:W-:Y:S02]  /*14520*/  VIADD R6, R6, 0xfffffffe ;  /* 0xfffffffe06067836 */ /* 0x000fe40000000000 */
[----:B------:R-:W-:Y:S01]  /*14530*/  IMAD.MOV.U32 R8, RZ, RZ, R10 ;  /* 0x000000ffff087224 */ /* 0x000fe200078e000a */
[----:B------:R-:W-:Y:S06]  /*14540*/  @P1 BRA `(.L_x_1058) ;  /* 0xffffffec00301947 */ /* 0x000fec000383ffff */
[----:B------:R-:W-:Y:S05]  /*14550*/  BSYNC B0 ;  /* 0x0000000000007941 */ /* 0x000fea0003800000 */
.L_x_1023:
[----:B------:R-:W-:Y:S01]  /*14560*/  ISETP.NE.AND P0, PT, R11, RZ, PT ;  /* 0x000000ff0b00720c */ /* 0x000fe20003f05270 */
[----:B------:R-:W-:-:S12]  /*14570*/  BSSY B0, `(.L_x_1022) ;  /* 0x0000097000007945 */ /* 0x000fd80003800000 */
[----:B------:R-:W-:Y:S05]  /*14580*/  @!P0 BRA `(.L_x_1059) ;  /* 0x0000000800548947 */ /* 0x000fea0003800000 */
[----:B------:R-:W-:Y:S01]  /*14590*/  LOP3.LUT P1, RZ, R17, 0x2, RZ, 0xc0, !PT ;  /* 0x0000000211ff7812 */ /* 0x000fe2000782c0ff */
[----:B------:R-:W-:-:S12]  /*145a0*/  IMAD.MOV.U32 R0, RZ, RZ, 0x1 ;  /* 0x00000001ff007424 */ /* 0x000fd800078e00ff */
[----:B------:R-:W-:Y:S05]  /*145b0*/  @!P1 BRA `(.L_x_1059) ;  /* 0x0000000800489947 */ /* 0x000fea0003800000 */
[----:B------:R-:W-:-:S13]  /*145c0*/  LOP3.LUT P1, RZ, R17, 0x1, RZ, 0xc0, !PT ;  /* 0x0000000111ff7812 */ /* 0x000fda000782c0ff */
[----:B------:R-:W-:Y:S05]  /*145d0*/  @!P1 BRA `(.L_x_1060) ;  /* 0x0000000000549947 */ /* 0x000fea0003800000 */
[----:B------:R-:W2:Y:S01]  /*145e0*/  LDL.LU R5, [R1] ;  /* 0x0000000001057983 */ /* 0x000ea20000300800 */
[----:B------:R-:W0:Y:S01]  /*145f0*/  LDC R8, c[0x0][0x43c] ;  /* 0x00010f00ff087b82 */ /* 0x000e220000000800 */
[----:B------:R-:W-:Y:S01]  /*14600*/  IMAD.MOV.U32 R7, RZ, RZ, R6 ;  /* 0x000000ffff077224 */ /* 0x000fe200078e0006 */
[----:B------:R-:W-:Y:S01]  /*14610*/  ULDC.64 UR4, c[0x0][0x428] ;  /* 0x00010a0000047ab9 */ /* 0x000fe20000000a00 */
[----:B------:R-:W-:Y:S01]  /*14620*/  ULDC.64 UR6, c[0x0][0x208] ;  /* 0x0000820000067ab9 */ /* 0x000fe20000000a00 */
[----:B0-----:R-:W-:-:S13]  /*14630*/  ISETP.NE.AND P0, PT, R8, 0x1, PT ;  /* 0x000000010800780c */ /* 0x001fda0003f05270 */
[----:B------:R-:W0:Y:S02]  /*14640*/  @P0 LDC.64 R2, c[0x0][0x440] ;  /* 0x00011000ff020b82 */ /* 0x000e240000000a00 */
[----:B0-----:R-:W-:-:S05]  /*14650*/  @P0 IMAD.HI.U32 R2, R6, R2, RZ ;  /* 0x0000000206020227 */ /* 0x001fca00078e00ff */
[----:B------:R-:W-:-:S04]  /*14660*/  @P0 SHF.R.U32.HI R7, RZ, R3, R2 ;  /* 0x00000003ff070219 */ /* 0x000fc80000011602 */
[----:B------:R-:W-:Y:S01]  /*14670*/  SHF.R.S32.HI R3, RZ, 0x1f, R7 ;  /* 0x0000001fff037819 */ /* 0x000fe20000011407 */
[----:B--2---:R-:W-:-:S04]  /*14680*/  IMAD R2, R5, UR4, RZ ;  /* 0x0000000405027c24 */ /* 0x004fc8000f8e02ff */
[----:B------:R-:W-:Y:S02]  /*14690*/  IMAD R5, R19, UR5, R2 ;  /* 0x0000000513057c24 */ /* 0x000fe4000f8e0202 */
[----:B------:R-:W-:-:S04]  /*146a0*/  IMAD.MOV.U32 R2, RZ, RZ, R7 ;  /* 0x000000ffff027224 */ /* 0x000fc800078e0007 */
[----:B------:R-:W-:Y:S01]  /*146b0*/  IMAD.WIDE.U32 R2, R19, UR4, R2 ;  /* 0x0000000413027c25 */ /* 0x000fe2000f8e0002 */
[----:B------:R-:W-:-:S03]  /*146c0*/  ULDC.64 UR4, c[0x0][0x418] ;  /* 0x0001060000047ab9 */ /* 0x000fc60000000a00 */
[----:B------:R-:W-:Y:S01]  /*146d0*/  IMAD.IADD R3, R5, 0x1, R3 ;  /* 0x0000000105037824 */ /* 0x000fe200078e0203 */
[----:B------:R-:W-:-:S04]  /*146e0*/  LEA R4, P0, R2, UR4, 0x2 ;  /* 0x0000000402047c11 */ /* 0x000fc8000f8010ff */
[----:B------:R-:W-:-:S05]  /*146f0*/  LEA.HI.X R5, R2, UR5, R3, 0x2, P0 ;  /* 0x0000000502057c11 */ /* 0x000fca00080f1403 */
[----:B------:R0:W5:Y:S01]  /*14700*/  LDG.E R4, desc[UR6][R4.64] ;  /* 0x0000000604047981 */ /* 0x000162000c1e1900 */
[----:B------:R-:W-:-:S04]  /*14710*/  IMAD.MOV R3, RZ, RZ, -R7 ;  /* 0x000000ffff037224 */ /* 0x000fc800078e0a07 */
[----:B------:R-:W-:-:S07]  /*14720*/  IMAD R6, R8, R3, R6 ;  /* 0x0000000308067224 */ /* 0x000fce00078e0206 */
.L_x_1060:
[----:B------:R-:W1:Y:S01]  /*14730*/  S2R R2, SR_TID.X ;  /* 0x0000000000027919 */ /* 0x000e620000002100 */
[----:B------:R-:W-:Y:S01]  /*14740*/  BSSY B1, `(.L_x_1061) ;  /* 0x0000006000017945 */ /* 0x000fe20003800000 */
[----:B-1----:R-:W-:Y:S02]  /*14750*/  LOP3.LUT R3, R2, 0x7f, RZ, 0xc0, !PT ;  /* 0x0000007f02037812 */ /* 0x002fe400078ec0ff */
[----:B------:R-:W-:Y:S02]  /*14760*/  SHF.L.U32 R2, R10, 0x1f, RZ ;  /* 0x0000001f0a027819 */ /* 0x000fe400000006ff */
[----:B------:R-:W-:Y:S02]  /*14770*/  ISETP.NE.AND P1, PT, R3, RZ, PT ;  /* 0x000000ff0300720c */ /* 0x000fe40003f25270 */
[----:B------:R-:W1:Y:S02]  /*14780*/  SYNCS.PHASECHK.TRANS64.TRYWAIT P0, [UR38+0x30848], R2 ;  /* 0x03084802ff0075a7 */ /* 0x000e640008000166 */
[----:B-1----:R-:W-:Y:S09]  /*14790*/  @!P0 BRA `(.L_x_1062) ;  /* 0x0000002000388947 */ /* 0x002ff20003800000 */
.L_x_1122:
[----:B------:R-:W-:Y:S05]  /*147a0*/  BSYNC B1 ;  /* 0x0000000000017941 */ /* 0x000fea0003800000 */
.L_x_1061:
[----:B------:R-:W-:Y:S04]  /*147b0*/  BSSY B1, `(.L_x_1063) ;  /* 0x0000007000017945 */ /* 0x000fe80003800000 */
[----:B------:R-:W-:Y:S05]  /*147c0*/  @P1 BRA `(.L_x_1064) ;  /* 0x0000000000141947 */ /* 0x000fea0003800000 */
[----:B------:R-:W-:Y:S01]  /*147d0*/  ISETP.NE.AND P0, PT, R9, RZ, PT ;  /* 0x000000ff0900720c */ /* 0x000fe20003f05270 */
[----:B-1----:R-:W-:-:S04]  /*147e0*/  IMAD.MOV.U32 R3, RZ, RZ, 0x9000 ;  /* 0x00009000ff037424 */ /* 0x002fc800078e00ff */
[----:B------:R2:W-:Y:S08]  /*147f0*/  SYNCS.ARRIVE.TRANS64 RZ, [UR38+0x30838], R3 ;  /* 0x03083803ffff79a7 */ /* 0x0005f00008000026 */
[----:B--2---:R-:W-:Y:S05]  /*14800*/  @!P0 BRA `(.L_x_1064) ;  /* 0x0000000000048947 */ /* 0x004fea0003800000 */
[----:B------:R-:W-:Y:S01]  /*14810*/  BPT.TRAP 0x1 ;  /* 0x000000040000795c */ /* 0x000fe20000300000 */
.L_x_1064:
[----:B------:R-:W-:Y:S05]  /*14820*/  BSYNC B1 ;  /* 0x0000000000017941 */ /* 0x000fea0003800000 */
.L_x_1063:
        /* <DEDUP_REMOVED lines=11> */
.L_x_1065:
        /* <DEDUP_REMOVED lines=8> */
[----:B------:R-:W-:Y:S01]  /*14960*/  IMAD.MOV.U32 R7, RZ, RZ, 0x40 ;  /* 0x00000040ff077424 */ /* 0x000fe200078e00ff */
[----:B------:R-:W-:Y:S01]  /*14970*/  PLOP3.LUT P0, PT, PT, PT, PT, 0x80, 0x0 ;  /* 0x000000000000781c */ /* 0x000fe20003f0f070 */
[----:B------:R-:W-:Y:S01]  /*14980*/  UIADD3 UR8, UR38, 0x2a400, URZ ;  /* 0x0002a40026087890 */ /* 0x000fe2000fffe03f */
[----:B------:R-:W-:Y:S02]  /*14990*/  UMOV UR6, 0x0 ;  /* 0x0000000000067882 */ /* 0x000fe40000000000 */
[----:B------:R-:W-:Y:S01]  /*149a0*/  R2UR UR10, R7 ;  /* 0x00000000070a72ca */ /* 0x000fe200000e0000 */
[----:B------:R-:W-:-:S14]  /*149b0*/  UMOV UR7, 0x14f00000 ;  /* 0x14f0000000077882 */ /* 0x000fdc0000000000 */
.L_x_1066:
        /* <DEDUP_REMOVED lines=14> */
.L_x_1067:
        /* <DEDUP_REMOVED lines=11> */
.L_x_1123:
[----:B------:R-:W-:Y:S05]  /*14b50*/  BSYNC B1 ;  /* 0x0000000000017941 */ /* 0x000fea0003800000 */
.L_x_1068:
        /* <DEDUP_REMOVED lines=9> */
.L_x_1071:
[----:B------:R-:W-:Y:S05]  /*14bf0*/  BSYNC B1 ;  /* 0x0000000000017941 */ /* 0x000fea0003800000 */
.L_x_1070:
        /* <DEDUP_REMOVED lines=10> */
.L_x_1072:
        /* <DEDUP_REMOVED lines=13> */
.L_x_1073:
        /* <DEDUP_REMOVED lines=13> */
.L_x_1074:
        /* <DEDUP_REMOVED lines=10> */
.L_x_1059:
[----:B------:R-:W-:Y:S05]  /*14ee0*/  BSYNC B0 ;  /* 0x0000000000007941 */ /* 0x000fea0003800000 */
.L_x_1022:
[----:B------:R-:W-:Y:S01]  /*14ef0*/  LOP3.LUT P0, RZ, R17, 0x2, RZ, 0xc0, !PT ;  /* 0x0000000211ff7812 */ /* 0x000fe2000780c0ff */
[----:B------:R-:W-:-:S12]  /*14f00*/  BSSY B0, `(.L_x_1075) ;  /* 0x0000043000007945 */ /* 0x000fd80003800000 */
[----:B------:R-:W-:Y:S05]  /*14f10*/  @!P0 BRA `(.L_x_1076) ;  /* 0x0000000400048947 */ /* 0x000fea0003800000 */
[----:B------:R-:W0:Y:S01]  /*14f20*/  S2R R2, SR_TID.X ;  /* 0x0000000000027919 */ /* 0x000e220000002100 */
[----:B------:R-:W-:Y:S01]  /*14f30*/  LEA R3, R0, UR38, 0x3 ;  /* 0x0000002600037c11 */ /* 0x000fe2000f8e18ff */
[----:B------:R-:W-:Y:S01]  /*14f40*/  BSSY B1, `(.L_x_1077) ;  /* 0x0000006000017945 */ /* 0x000fe20003800000 */
[----:B0-----:R-:W-:Y:S02]  /*14f50*/  LOP3.LUT R4, R2, 0x7f, RZ, 0xc0, !PT ;  /* 0x0000007f02047812 */ /* 0x001fe400078ec0ff */
[----:B------:R-:W-:Y:S02]  /*14f60*/  SHF.L.U32 R2, R10, 0x1f, RZ ;  /* 0x0000001f0a027819 */ /* 0x000fe400000006ff */
[----:B------:R-:W-:Y:S02]  /*14f70*/  ISETP.NE.AND P1, PT, R4, RZ, PT ;  /* 0x000000ff0400720c */ /* 0x000fe40003f25270 */
[----:B------:R-:W0:Y:S02]  /*14f80*/  SYNCS.PHASECHK.TRANS64.TRYWAIT P0, [R3+URZ+0x30860], R2 ;  /* 0x03086002030075a7 */ /* 0x000e24000800017f */
[----:B0-----:R-:W-:Y:S09]  /*14f90*/  @!P0 BRA `(.L_x_1078) ;  /* 0x0000001800688947 */ /* 0x001ff20003800000 */
.L_x_1124:
[----:B------:R-:W-:Y:S05]  /*14fa0*/  BSYNC B1 ;  /* 0x0000000000017941 */ /* 0x000fea0003800000 */
.L_x_1077:
[----:B------:R-:W-:Y:S04]  /*14fb0*/  BSSY B1, `(.L_x_1079) ;  /* 0x0000008000017945 */ /* 0x000fe80003800000 */
[----:B------:R-:W-:Y:S05]  /*14fc0*/  @P1 BRA `(.L_x_1080) ;  /* 0x0000000000181947 */ /* 0x000fea0003800000 */
[----:B------:R-:W1:Y:S01]  /*14fd0*/  S2R R4, SR_TID.X ;  /* 0x0000000000047919 */ /* 0x000e620000002100 */
[----:B0-----:R-:W-:-:S04]  /*14fe0*/  IMAD.MOV.U32 R2, RZ, RZ, 0x9000 ;  /* 0x00009000ff027424 */ /* 0x001fc800078e00ff */
[----:B------:R2:W-:Y:S01]  /*14ff0*/  SYNCS.ARRIVE.TRANS64 RZ, [R3+URZ+0x30850], R2 ;  /* 0x0308500203ff79a7 */ /* 0x0005e2000800003f */
[----:B-1----:R-:W-:-:S13]  /*15000*/  LOP3.LUT P0, RZ, R4, 0x1f, RZ, 0xc0, !PT ;  /* 0x0000001f04ff7812 */ /* 0x002fda000780c0ff */
[----:B--2---:R-:W-:Y:S05]  /*15010*/  @!P0 BRA `(.L_x_1080) ;  /* 0x0000000000048947 */ /* 0x004fea0003800000 */
[----:B------:R-:W-:Y:S01]  /*15020*/  BPT.TRAP 0x1 ;  /* 0x000000040000795c */ /* 0x000fe20000300000 */
.L_x_1080:
[----:B------:R-:W-:Y:S05]  /*15030*/  BSYNC B1 ;  /* 0x0000000000017941 */ /* 0x000fea0003800000 */
.L_x_1079:
        /* <DEDUP_REMOVED lines=13> */
.L_x_1081:
        /* <DEDUP_REMOVED lines=8> */
[----:B------:R-:W-:Y:S01]  /*15190*/  PLOP3.LUT P0, PT, PT, PT, PT, 0x80, 0x0 ;  /* 0x000000000000781c */ /* 0x000fe20003f0f070 */
[----:B------:R-:W-:Y:S01]  /*151a0*/  UIADD3 UR8, UR4, 0x3400, URZ ;  /* 0x0000340004087890 */ /* 0x000fe2000fffe03f */
[----:B------:R-:W-:Y:S01]  /*151b0*/  UMOV UR14, 0x0 ;  /* 0x00000000000e7882 */ /* 0x000fe20000000000 */
[----:B------:R-:W-:Y:S01]  /*151c0*/  UMOV UR15, 0x14f00000 ;  /* 0x14f00000000f7882 */ /* 0x000fe20000000000 */
[----:B------:R-:W-:-:S09]  /*151d0*/  UMOV UR10, 0x40 ;  /* 0x00000040000a7882 */ /* 0x000fd20000000000 */
.L_x_1082:
        /* <DEDUP_REMOVED lines=10> */
[----:B------:R-:W-:Y:S02]  /*15280*/  UMOV UR5, 0x14f00000 ;  /* 0x14f0000000057882 */ /* 0x000fe40000000000 */
[----:B------:R-:W-:Y:S01]  /*15290*/  UMOV UR4, 0x0 ;  /* 0x0000000000047882 */ /* 0x000fe20000000000 */
[----:B------:R-:W-:-:S08]  /*152a0*/  UMOV UR10, 0x80 ;  /* 0x00000080000a7882 */ /* 0x000fd00000000000 */
.L_x_1083:
        /* <DEDUP_REMOVED lines=8> */
.L_x_1076:
[----:B------:R-:W-:Y:S05]  /*15330*/  BSYNC B0 ;  /* 0x0000000000007941 */ /* 0x000fea0003800000 */
.L_x_1075:
[----:B------:R-:W-:-:S05]  /*15340*/  VIADD R0, R0, 0x1 ;  /* 0x0000000100007836 */ /* 0x000fca0000000000 */
[----:B------:R-:W-:-:S04]  /*15350*/  ISETP.NE.AND P0, PT, R0, 0x2, PT ;  /* 0x000000020000780c */ /* 0x000fc80003f05270 */
[----:B0-----:R-:W-:Y:S02]  /*15360*/  SEL R3, RZ, 0x1, P0 ;  /* 0x00000001ff037807 */ /* 0x001fe40000000000 */
[----:B------:R-:W-:Y:S02]  /*15370*/  SEL R0, R0, RZ, P0 ;  /* 0x000000ff00007207 */ /* 0x000fe40000000000 */
[----:B------:R-:W-:Y:S01]  /*15380*/  LOP3.LUT R10, R10, R3, RZ, 0x3c, !PT ;  /* 0x000000030a0a7212 */ /* 0x000fe200078e3cff */
[----:B------:R-:W-:-:S07]  /*15390*/  IMAD.MOV.U32 R3, RZ, RZ, RZ ;  /* 0x000000ffff037224 */ /* 0x000fce00078e00ff */
.L_x_1000:
[----:B------:R-:W0:Y:S01]  /*153a0*/  S2R R5, SR_CgaCtaId ;  /* 0x0000000000057919 */ /* 0x000e220000008800 */
[----:B------:R-:W-:Y:S02]  /*153b0*/  MOV R2, 0x400 ;  /* 0x0000040000027802 */ /* 0x000fe40000000f00 */
[----:B------:R-:W-:Y:S02]  /*153c0*/  SHF.L.U32 R3, R3, 0x1f, RZ ;  /* 0x0000001f03037819 */ /* 0x000fe400000006ff */
[----:B0-----:R-:W-:-:S04]  /*153d0*/  LEA R2, R5, R2, 0x18 ;  /* 0x0000000205027211 */ /* 0x001fc800078ec0ff */
[----:B------:R-:W0:Y:S02]  /*153e0*/  SYNCS.PHASECHK.TRANS64.TRYWAIT P0, [R2+URZ+0x30820], R3 ;  /* 0x03082003020075a7 */ /* 0x000e24000800017f */
[----:B0-----:R-:W-:Y:S05]  /*153f0*/  @!P0 BRA `(.L_x_1084) ;  /* 0x0000001400648947 */ /* 0x001fea0003800000 */
.L_x_1125:
[----:B------:R-:W-:-:S03]  /*15400*/  UMOV UR4, 0xffffffff ;  /* 0xffffffff00047882 */ /* 0x000fc60000000000 */
[----:B------:R-:W-:Y:S05]  /*15410*/  BRA.DIV UR4, `(.L_x_1085) ;  /* 0x0000001604707947 */ /* 0x000fea000b800000 */
[----:B0-----:R-:W0:Y:S02]  /*15420*/  S2R R3, SR_TID.X ;  /* 0x0000000000037919 */ /* 0x001e240000002100 */
[----:B0-----:R-:W-:-:S04]  /*15430*/  SHF.R.U32.HI R3, RZ, 0x5, R3 ;  /* 0x00000005ff037819 */ /* 0x001fc80000011603 */
[----:B------:R-:W-:-:S05]  /*15440*/  LOP3.LUT R3, R3, 0x3, RZ, 0xc0, !PT ;  /* 0x0000000303037812 */ /* 0x000fca00078ec0ff */
[----:B------:R0:W1:Y:S02]  /*15450*/  SHFL.IDX PT, R14, R3, RZ, 0x1f ;  /* 0x00001fff030e7589 */ /* 0x00006400000e0000 */
.L_x_1128:
[----:B-1----:R-:W-:-:S13]  /*15460*/  ISETP.NE.AND P0, PT, R14, RZ, PT ;  /* 0x000000ff0e00720c */ /* 0x002fda0003f05270 */
[----:B------:R-:W-:Y:S05]  /*15470*/  @P0 BRA `(.L_x_916) ;  /* 0x0000000000900947 */ /* 0x000fea0003800000 */
[----:B------:R-:W-:-:S03]  /*15480*/  UMOV UR4, 0xffffffff ;  /* 0xffffffff00047882 */ /* 0x000fc60000000000 */
[----:B------:R-:W-:Y:S05]  /*15490*/  BRA.DIV UR4, `(.L_x_1086) ;  /* 0x0000001604847947 */ /* 0x000fea000b800000 */
[----:B------:R-:W-:-:S13]  /*154a0*/  ELECT P6, URZ, PT ;  /* 0x00000000003f782f */ /* 0x000fda00038c0000 */
.L_x_1131:
[----:B------:R-:W-:Y:S05]  /*154b0*/  @!P6 BRA `(.L_x_916) ;  /* 0x000000000080e947 */ /* 0x000fea0003800000 */
[----:B0-----:R-:W2:Y:S02]  /*154c0*/  LDL R3, [R1+0x8] ;  /* 0x0000080001037983 */ /* 0x001ea40000100800 */
[----:B--2---:R-:W-:-:S13]  /*154d0*/  R2UR UR4, R3 ;  /* 0x00000000030472ca */ /* 0x004fda00000e0000 */
[----:B------:R-:W-:-:S06]  /*154e0*/  ULOP3.LUT UR4, UR4, 0x2, URZ, 0xfc, !UPT ;  /* 0x0000000204047892 */ /* 0x000fcc000f8efc3f */
[----:B------:R-:W-:-:S05]  /*154f0*/  IMAD.U32 R3, RZ, RZ, UR4 ;  /* 0x00000004ff037e24 */ /* 0x000fca000f8e00ff */
[----:B------:R-:W-:-:S13]  /*15500*/  ISETP.NE.AND P2, PT, R3, 0x3, PT ;  /* 0x000000030300780c */ /* 0x000fda0003f45270 */
[----:B------:R-:W-:Y:S05]  /*15510*/  @!P2 BRA `(.L_x_1087) ;  /* 0x000000000004a947 */ /* 0x000fea0003800000 */
[----:B------:R-:W-:Y:S01]  /*15520*/  BPT.TRAP 0x1 ;  /* 0x000000040000795c */ /* 0x000fe20000300000 */
.L_x_1087:
[----:B------:R-:W-:Y:S01]  /*15530*/  VIADD R9, R2, 0x30840 ;  /* 0x0003084002097836 */ /* 0x000fe20000000000 */
[----:B------:R-:W-:Y:S01]  /*15540*/  SHF.L.U32 R4, R10, 0x1f, RZ ;  /* 0x0000001f0a047819 */ /* 0x000fe200000006ff */
[C---:B------:R-:W-:Y:S02]  /*15550*/  VIADD R3, R0.reuse, 0x1 ;  /* 0x0000000100037836 */ /* 0x040fe40000000000 */
[----:B------:R-:W-:-:S03]  /*15560*/  IMAD R7, R0, 0x8, R9 ;  /* 0x0000000800077824 */ /* 0x000fc600078e0209 */
[C---:B------:R-:W-:Y:S01]  /*15570*/  ISETP.NE.AND P1, PT, R3.reuse, 0x2, PT ;  /* 0x000000020300780c */ /* 0x040fe20003f25270 */
[----:B------:R-:W0:Y:S03]  /*15580*/  SYNCS.PHASECHK.TRANS64.TRYWAIT P0, [R7+URZ], R4 ;  /* 0x00000004070075a7 */ /* 0x000e26000800017f */
[----:B------:R-:W-:Y:S02]  /*15590*/  SEL R5, RZ, 0x1, P1 ;  /* 0x00000001ff057807 */ /* 0x000fe40000800000 */
[----:B------:R-:W-:Y:S02]  /*155a0*/  SEL R6, R3, RZ, P1 ;  /* 0x000000ff03067207 */ /* 0x000fe40000800000 */
[----:B------:R-:W-:-:S03]  /*155b0*/  LOP3.LUT R5, R10, R5, RZ, 0x3c, !PT ;  /* 0x000000050a057212 */ /* 0x000fc600078e3cff */
[----:B------:R-:W-:Y:S01]  /*155c0*/  IMAD R8, R6, 0x8, R9 ;  /* 0x0000000806087824 */ /* 0x000fe200078e0209 */
[----:B------:R-:W-:Y:S01]  /*155d0*/  SHF.L.U32 R5, R5, 0x1f, RZ ;  /* 0x0000001f05057819 */ /* 0x000fe200000006ff */
[----:B0-----:R-:W-:Y:S06]  /*155e0*/  @!P0 BRA `(.L_x_1088) ;  /* 0x0000001400508947 */ /* 0x001fec0003800000 */
.L_x_1132:
[----:B------:R-:W1:Y:S02]  /*155f0*/  SYNCS.PHASECHK.TRANS64.TRYWAIT P0, [R8+URZ], R5 ;  /* 0x00000005080075a7 */ /* 0x000e64000800017f */
[----:B-1----:R-:W-:Y:S05]  /*15600*/  @!P0 BRA `(.L_x_1089) ;  /* 0x00000014005c8947 */ /* 0x002fea0003800000 */
.L_x_1133:
[----:B------:R-:W-:Y:S05]  /*15610*/  @!P2 BRA `(.L_x_1090) ;  /* 0x000000000004a947 */ /* 0x000fea0003800000 */
[----:B------:R-:W-:Y:S01]  /*15620*/  BPT.TRAP 0x1 ;  /* 0x000000040000795c */ /* 0x000fe20000300000 */
.L_x_1090:
[----:B------:R-:W-:-:S04]  /*15630*/  VIADD R3, R2, 0x30860 ;  /* 0x0003086002037836 */ /* 0x000fc80000000000 */
[----:B0-----:R-:W-:-:S04]  /*15640*/  IMAD R7, R0, 0x8, R3 ;  /* 0x0000000800077824 */ /* 0x001fc800078e0203 */
[----:B------:R-:W0:Y:S02]  /*15650*/  SYNCS.PHASECHK.TRANS64.TRYWAIT P0, [R7+URZ], R4 ;  /* 0x00000004070075a7 */ /* 0x000e24000800017f */
[----:B0-----:R-:W-:Y:S05]  /*15660*/  @!P0 BRA `(.L_x_1091) ;  /* 0x0000001400588947 */ /* 0x001fea0003800000 */
.L_x_1134:
[----:B------:R-:W-:-:S07]  /*15670*/  IMAD R6, R6, 0x8, R3 ;  /* 0x0000000806067824 */ /* 0x000fce00078e0203 */
.L_x_1092:
[----:B--2---:R2:W3:Y:S02]  /*15680*/  SYNCS.PHASECHK.TRANS64.TRYWAIT P0, [R6+URZ], R5 ;  /* 0x00000005060075a7 */ /* 0x0044e4000800017f */
[----:B---3--:R-:W-:Y:S05]  /*15690*/  @!P0 NANOSLEEP.SYNCS 0x989680 ;  /* 0x009896800000895d */ /* 0x008fea0003900000 */
[----:B------:R-:W3:Y:S02]  /*156a0*/  @!P0 SYNCS.PHASECHK.TRANS64 P0, [R6+URZ], R5 ;  /* 0x00000005060085a7 */ /* 0x000ee4000800007f */
[----:B---3--:R-:W-:Y:S05]  /*156b0*/  @!P0 BRA `(.L_x_1092) ;  /* 0xfffffffc00f08947 */ /* 0x008fea000383ffff */
.L_x_916:
[----:B------:R-:W-:Y:S05]  /*156c0*/  BSYNC B6 ;  /* 0x0000000000067941 */ /* 0x000fea0003800000 */
.L_x_913:
[----:B------:R-:W-:Y:S05]  /*156d0*/  EXIT ;  /* 0x000000000000794d */ /* 0x000fea0003800000 */
.L_x_926:
[----:B0-----:R-:W-:-:S04]  /*156e0*/  IMAD.U32 R3, RZ, RZ, UR58 ;  /* 0x0000003aff037e24 */ /* 0x001fc8000f8e00ff */
[----:B------:R0:W1:Y:S03]  /*156f0*/  SYNCS.PHASECHK.TRANS64.TRYWAIT P0, [R3+URZ+0x30800], R0 ;  /* 0x03080000030075a7 */ /* 0x000066000800017f */
[----:B-1----:R-:W-:Y:S05]  /*15700*/  @!P0 NANOSLEEP.SYNCS 0x989680 ;  /* 0x009896800000895d */ /* 0x002fea0003900000 */
[----:B------:R-:W1:Y:S02]  /*15710*/  @!P0 SYNCS.PHASECHK.TRANS64 P0, [R3+URZ+0x30800], R0 ;  /* 0x03080000030085a7 */ /* 0x000e64000800007f */
[----:B-1----:R-:W-:Y:S05]  /*15720*/  @!P0 BRA `(.L_x_926) ;  /* 0xfffffffc00ec8947 */ /* 0x002fea000383ffff */
[----:B------:R-:W-:Y:S05]  /*15730*/  BRA `(.L_x_1093) ;  /* 0xfffffec000607947 */ /* 0x000fea000383ffff */
.L_x_930:
[----:B0-----:R-:W-:-:S04]  /*15740*/  IMAD.U32 R3, RZ, RZ, UR58 ;  /* 0x0000003aff037e24 */ /* 0x001fc8000f8e00ff */
[----:B------:R0:W2:Y:S03]  /*15750*/  SYNCS.PHASECHK.TRANS64.TRYWAIT P2, [R3+URZ+0x30830], R0 ;  /* 0x03083000030075a7 */ /* 0x0000a6000804017f */
[----:B--2---:R-:W-:Y:S05]  /*15760*/  @!P2 NANOSLEEP.SYNCS 0x989680 ;  /* 0x009896800000a95d */ /* 0x004fea0003900000 */
[----:B------:R-:W2:Y:S02]  /*15770*/  @!P2 SYNCS.PHASECHK.TRANS64 P2, [R3+URZ+0x30830], R0 ;  /* 0x030830000300a5a7 */ /* 0x000ea4000804007f */
[----:B--2---:R-:W-:Y:S05]  /*15780*/  @!P2 BRA `(.L_x_930) ;  /* 0xfffffffc00eca947 */ /* 0x004fea000383ffff */
[----:B------:R-:W-:Y:S05]  /*15790*/  BRA `(.L_x_929) ;  /* 0xfffffec000907947 */ /* 0x000fea000383ffff */
.L_x_946:
[----:B-1----:R-:W-:-:S04]  /*157a0*/  IMAD.U32 R15, RZ, RZ, UR61 ;  /* 0x0000003dff0f7e24 */ /* 0x002fc8000f8e00ff */
[----:B------:R1:W2:Y:S03]  /*157b0*/  SYNCS.PHASECHK.TRANS64.TRYWAIT P2, [R15+URZ+0x30830], R12 ;  /* 0x0308300c0f0075a7 */ /* 0x0002a6000804017f */
[----:B--2---:R-:W-:Y:S05]  /*157c0*/  @!P2 NANOSLEEP.SYNCS 0x989680 ;  /* 0x009896800000a95d */ /* 0x004fea0003900000 */
[----:B------:R-:W2:Y:S02]  /*157d0*/  @!P2 SYNCS.PHASECHK.TRANS64 P2, [R15+URZ+0x30830], R12 ;  /* 0x0308300c0f00a5a7 */ /* 0x000ea4000804007f */
[----:B--2---:R-:W-:Y:S05]  /*157e0*/  @!P2 BRA `(.L_x_946) ;  /* 0xfffffffc00eca947 */ /* 0x004fea000383ffff */
[----:B------:R-:W-:Y:S05]  /*157f0*/  BRA `(.L_x_945) ;  /* 0xfffffef400c87947 */ /* 0x000fea000383ffff */
.L_x_950:
[----:B-1----:R-:W-:-:S04]  /*15800*/  IMAD.U32 R15, RZ, RZ, UR14 ;  /* 0x0000000eff0f7e24 */ /* 0x002fc8000f8e00ff */
[----:B------:R1:W3:Y:S03]  /*15810*/  SYNCS.PHASECHK.TRANS64.TRYWAIT P2, [R15+URZ+0x30850], R0 ;  /* 0x030850000f0075a7 */ /* 0x0002e6000804017f */
[----:B---3--:R-:W-:Y:S05]  /*15820*/  @!P2 NANOSLEEP.SYNCS 0x989680 ;  /* 0x009896800000a95d */ /* 0x008fea0003900000 */
[----:B------:R-:W3:Y:S02]  /*15830*/  @!P2 SYNCS.PHASECHK.TRANS64 P2, [R15+URZ+0x30850], R0 ;  /* 0x030850000f00a5a7 */ /* 0x000ee4000804007f */
[----:B---3--:R-:W-:Y:S05]  /*15840*/  @!P2 BRA `(.L_x_950) ;  /* 0xfffffffc00eca947 */ /* 0x008fea000383ffff */
[----:B------:R-:W-:Y:S05]  /*15850*/  BRA `(.L_x_949) ;  /* 0xffffff0000587947 */ /* 0x000fea000383ffff */
.L_x_967:
[----:B-1----:R-:W-:-:S04]  /*15860*/  IMAD.U32 R4, RZ, RZ, UR57 ;  /* 0x00000039ff047e24 */ /* 0x002fc8000f8e00ff */
[----:B------:R1:W2:Y:S03]  /*15870*/  SYNCS.PHASECHK.TRANS64.TRYWAIT P2, [R4+URZ+0x30830], R3 ;  /* 0x03083003040075a7 */ /* 0x0002a6000804017f */
[----:B--2---:R-:W-:Y:S05]  /*15880*/  @!P2 NANOSLEEP.SYNCS 0x989680 ;  /* 0x009896800000a95d */ /* 0x004fea0003900000 */
[----:B------:R-:W2:Y:S02]  /*15890*/  @!P2 SYNCS.PHASECHK.TRANS64 P2, [R4+URZ+0x30830], R3 ;  /* 0x030830030400a5a7 */ /* 0x000ea4000804007f */
[----:B--2---:R-:W-:Y:S05]  /*158a0*/  @!P2 BRA `(.L_x_967) ;  /* 0xfffffffc00eca947 */ /* 0x004fea000383ffff */
[----:B------:R-:W-:Y:S05]  /*158b0*/  BRA `(.L_x_966) ;  /* 0xffffff2c00c47947 */ /* 0x000fea000383ffff */
.L_x_971:
[----:B01----:R-:W-:-:S04]  /*158c0*/  IMAD.U32 R3, RZ, RZ, UR14 ;  /* 0x0000000eff037e24 */ /* 0x003fc8000f8e00ff */
[----:B------:R0:W1:Y:S03]  /*158d0*/  SYNCS.PHASECHK.TRANS64.TRYWAIT P2, [R3+URZ+0x30850], R0 ;  /* 0x03085000030075a7 */ /* 0x000066000804017f */
[----:B-1----:R-:W-:Y:S05]  /*158e0*/  @!P2 NANOSLEEP.SYNCS 0x989680 ;  /* 0x009896800000a95d */ /* 0x002fea0003900000 */
[----:B------:R-:W1:Y:S02]  /*158f0*/  @!P2 SYNCS.PHASECHK.TRANS64 P2, [R3+URZ+0x30850], R0 ;  /* 0x030850000300a5a7 */ /* 0x000e64000804007f */
[----:B-1----:R-:W-:Y:S05]  /*15900*/  @!P2 BRA `(.L_x_971) ;  /* 0xfffffffc00eca947 */ /* 0x002fea000383ffff */
[----:B------:R-:W-:Y:S05]  /*15910*/  BRA `(.L_x_970) ;  /* 0xffffff3800547947 */ /* 0x000fea000383ffff */
.L_x_977:
[----:B-1----:R-:W-:-:S04]  /*15920*/  IMAD.U32 R4, RZ, RZ, UR57 ;  /* 0x00000039ff047e24 */ /* 0x002fc8000f8e00ff */
[----:B------:R1:W2:Y:S03]  /*15930*/  SYNCS.PHASECHK.TRANS64.TRYWAIT P2, [R4+URZ+0x30830], R3 ;  /* 0x03083003040075a7 */ /* 0x0002a6000804017f */
[----:B--2---:R-:W-:Y:S05]  /*15940*/  @!P2 NANOSLEEP.SYNCS 0x989680 ;  /* 0x009896800000a95d */ /* 0x004fea0003900000 */
[----:B------:R-:W2:Y:S02]  /*15950*/  @!P2 SYNCS.PHASECHK.TRANS64 P2, [R4+URZ+0x30830], R3 ;  /* 0x030830030400a5a7 */ /* 0x000ea4000804007f */
[----:B--2---:R-:W-:Y:S05]  /*15960*/  @!P2 BRA `(.L_x_977) ;  /* 0xfffffffc00eca947 */ /* 0x004fea000383ffff */
[----:B------:R-:W-:Y:S05]  /*15970*/  BRA `(.L_x_976) ;  /* 0xffffff5000907947 */ /* 0x000fea000383ffff */
.L_x_981:
[----:B01----:R-:W-:-:S04]  /*15980*/  IMAD.U32 R3, RZ, RZ, UR14 ;  /* 0x0000000eff037e24 */ /* 0x003fc8000f8e00ff */
[----:B------:R0:W1:Y:S03]  /*15990*/  SYNCS.PHASECHK.TRANS64.TRYWAIT P2, [R3+URZ+0x30850], R0 ;  /* 0x03085000030075a7 */ /* 0x000066000804017f */
[----:B-1----:R-:W-:Y:S05]  /*159a0*/  @!P2 NANOSLEEP.SYNCS 0x989680 ;  /* 0x009896800000a95d */ /* 0x002fea0003900000 */
[----:B------:R-:W1:Y:S02]  /*159b0*/  @!P2 SYNCS.PHASECHK.TRANS64 P2, [R3+URZ+0x30850], R0 ;  /* 0x030850000300a5a7 */ /* 0x000e64000804007f */
[----:B-1----:R-:W-:Y:S05]  /*159c0*/  @!P2 BRA `(.L_x_981) ;  /* 0xfffffffc00eca947 */ /* 0x002fea000383ffff */
[----:B------:R-:W-:Y:S05]  /*159d0*/  BRA `(.L_x_980) ;  /* 0xffffff5c00207947 */ /* 0x000fea000383ffff */
.L_x_994:
[----:B-1----:R-:W-:-:S04]  /*159e0*/  IMAD.U32 R7, RZ, RZ, UR5 ;  /* 0x00000005ff077e24 */ /* 0x002fc8000f8e00ff */
[----:B------:R1:W2:Y:S03]  /*159f0*/  SYNCS.PHASECHK.TRANS64.TRYWAIT P0, [R7+URZ+0x30850], R0 ;  /* 0x03085000070075a7 */ /* 0x0002a6000800017f */
[----:B--2---:R-:W-:Y:S05]  /*15a00*/  @!P0 NANOSLEEP.SYNCS 0x989680 ;  /* 0x009896800000895d */ /* 0x004fea0003900000 */
[----:B------:R-:W2:Y:S02]  /*15a10*/  @!P0 SYNCS.PHASECHK.TRANS64 P0, [R7+URZ+0x30850], R0 ;  /* 0x03085000070085a7 */ /* 0x000ea4000800007f */
[----:B--2---:R-:W-:Y:S05]  /*15a20*/  @!P0 BRA `(.L_x_994) ;  /* 0xfffffffc00ec8947 */ /* 0x004fea000383ffff */
[----:B------:R-:W-:Y:S05]  /*15a30*/  BRA `(.L_x_993) ;  /* 0xffffff8c002c7947 */ /* 0x000fea000383ffff */
.L_x_1011:
[----:B------:R-:W-:Y:S02]  /*15a40*/  IMAD.MOV.U32 R13, RZ, RZ, R0 ;  /* 0x000000ffff0d7224 */ /* 0x000fe400078e0000 */
[----:B------:R-:W-:Y:S02]  /*15a50*/  IMAD.MOV.U32 R12, RZ, RZ, RZ ;  /* 0x000000ffff0c7224 */ /* 0x000fe400078e00ff */
[----:B------:R-:W-:Y:S02]  /*15a60*/  IMAD.MOV.U32 R11, RZ, RZ, 0x1f ;  /* 0x0000001fff0b7424 */ /* 0x000fe400078e00ff */
[----:B------:R-:W-:-:S07]  /*15a70*/  IMAD.MOV.U32 R15, RZ, RZ, -0x1 ;  /* 0xffffffffff0f7424 */ /* 0x000fce00078e00ff */
[----:B0-----:R-:W-:Y:S05]  /*15a80*/  WARPSYNC.COLLECTIVE R15, `(.L_x_1094) ;  /* 0x000000000f087348 */ /* 0x001fea0003c00000 */
[----:B------:R1:W2:Y:S02]  /*15a90*/  SHFL.IDX P6, R14, R13, R12, R11 ;  /* 0x0000000c0d0e7389 */ /* 0x0002a400000c000b */
[----:B012---:R-:W-:Y:S01]  /*15aa0*/  ENDCOLLECTIVE ;  /* 0x000000000000791b */ /* 0x007fe20003800000 */
.L_x_1094:
[----:B------:R-:W-:Y:S05]  /*15ab0*/  BRA `(.L_x_1095) ;  /* 0xffffffc400407947 */ /* 0x000fea000383ffff */
.L_x_1013:
[----:B------:R-:W-:Y:S01]  /*15ac0*/  BSSY B0, `(.L_x_1096) ;  /* 0x0000006000007945 */ /* 0x000fe20003800000 */
[----:B------:R-:W-:-:S07]  /*15ad0*/  IMAD.MOV.U32 R15, RZ, RZ, -0x1 ;  /* 0xffffffffff0f7424 */ /* 0x000fce00078e00ff */
[----:B01----:R-:W-:Y:S05]  /*15ae0*/  WARPSYNC.COLLECTIVE R15, `(.L_x_1097) ;  /* 0x000000000f0c7348 */ /* 0x003fea0003c00000 */
[----:B------:R-:W-:Y:S02]  /*15af0*/  ELECT P6, UR62, PT ;  /* 0x00000000003e782f */ /* 0x000fe400038c0000 */
[----:B------:R-:W-:Y:S01]  /*15b00*/  MOV R14, UR62 ;  /* 0x0000003e000e7c02 */ /* 0x000fe20008000f00 */
[----:B01----:R-:W-:Y:S10]  /*15b10*/  ENDCOLLECTIVE ;  /* 0x000000000000791b */ /* 0x003ff40003800000 */
.L_x_1097:
[----:B------:R-:W-:Y:S05]  /*15b20*/  BSYNC B0 ;  /* 0x0000000000007941 */ /* 0x000fea0003800000 */
.L_x_1096:
[----:B------:R-:W-:Y:S05]  /*15b30*/  BRA `(.L_x_1098) ;  /* 0xffffffc400407947 */ /* 0x000fea000383ffff */
.L_x_1015:
[----:B-1----:R-:W-:-:S04]  /*15b40*/  IMAD.U32 R3, RZ, RZ, UR38 ;  /* 0x00000026ff037e24 */ /* 0x002fc8000f8e00ff */
[----:B------:R1:W3:Y:S03]  /*15b50*/  SYNCS.PHASECHK.TRANS64.TRYWAIT P0, [R3+URZ+0x30840], R0 ;  /* 0x03084000030075a7 */ /* 0x0002e6000800017f */
[----:B---3--:R-:W-:Y:S05]  /*15b60*/  @!P0 NANOSLEEP.SYNCS 0x989680 ;  /* 0x009896800000895d */ /* 0x008fea0003900000 */
[----:B------:R-:W3:Y:S02]  /*15b70*/  @!P0 SYNCS.PHASECHK.TRANS64 P0, [R3+URZ+0x30840], R0 ;  /* 0x03084000030085a7 */ /* 0x000ee4000800007f */
[----:B---3--:R-:W-:Y:S05]  /*15b80*/  @!P0 BRA `(.L_x_1015) ;  /* 0xfffffffc00ec8947 */ /* 0x008fea000383ffff */
[----:B------:R-:W-:Y:S05]  /*15b90*/  BRA `(.L_x_1099) ;  /* 0xffffffc4009c7947 */ /* 0x000fea000383ffff */
.L_x_1018:
[----:B------:R-:W-:Y:S02]  /*15ba0*/  IMAD.MOV.U32 R13, RZ, RZ, R8 ;  /* 0x000000ffff0d7224 */ /* 0x000fe400078e0008 */
[----:B------:R-:W-:Y:S02]  /*15bb0*/  IMAD.MOV.U32 R12, RZ, RZ, RZ ;  /* 0x000000ffff0c7224 */ /* 0x000fe400078e00ff */
[----:B------:R-:W-:Y:S02]  /*15bc0*/  IMAD.MOV.U32 R11, RZ, RZ, 0x181f ;  /* 0x0000181fff0b7424 */ /* 0x000fe400078e00ff */
[----:B------:R-:W-:Y:S02]  /*15bd0*/  IMAD.MOV.U32 R15, RZ, RZ, -0x1 ;  /* 0xffffffffff0f7424 */ /* 0x000fe400078e00ff */
[----:B------:R-:W-:-:S07]  /*15be0*/  VIADD R6, R6, UR45 ;  /* 0x0000002d06067c36 */ /* 0x000fce0008000000 */
[----:B------:R-:W-:Y:S05]  /*15bf0*/  WARPSYNC.COLLECTIVE R15, `(.L_x_1100) ;  /* 0x000000000f087348 */ /* 0x000fea0003c00000 */
[----:B------:R0:W1:Y:S02]  /*15c00*/  SHFL.IDX P6, R14, R13, R12, R11 ;  /* 0x0000000c0d0e7389 */ /* 0x00006400000c000b */
[----:B01----:R-:W-:Y:S01]  /*15c10*/  ENDCOLLECTIVE ;  /* 0x000000000000791b */ /* 0x003fe20003800000 */
.L_x_1100:
[----:B------:R-:W-:Y:S02]  /*15c20*/  VIADD R4, R6, 0x10 ;  /* 0x0000001006047836 */ /* 0x000fe40000000000 */
[----:B------:R-:W-:Y:S02]  /*15c30*/  IMAD.MOV.U32 R13, RZ, RZ, R0 ;  /* 0x000000ffff0d7224 */ /* 0x000fe400078e0000 */
[----:B------:R-:W-:-:S07]  /*15c40*/  IMAD.MOV.U32 R2, RZ, RZ, R14 ;  /* 0x000000ffff027224 */ /* 0x000fce00078e000e */
[----:B------:R-:W-:Y:S05]  /*15c50*/  WARPSYNC.COLLECTIVE R15, `(.L_x_1101) ;  /* 0x000000000f087348 */ /* 0x000fea0003c00000 */
[----:B------:R0:W1:Y:S02]  /*15c60*/  SHFL.IDX P6, R14, R13, R12, R11 ;  /* 0x0000000c0d0e7389 */ /* 0x00006400000c000b */
[----:B01----:R-:W-:Y:S01]  /*15c70*/  ENDCOLLECTIVE ;  /* 0x000000000000791b */ /* 0x003fe20003800000 */
.L_x_1101:
[----:B------:R-:W-:Y:S01]  /*15c80*/  ULDC UR4, c[0x0][0x288] ;  /* 0x0000a20000047ab9 */ /* 0x000fe20000000800 */
[----:B------:R-:W-:Y:S01]  /*15c90*/  IMAD.MOV.U32 R3, RZ, RZ, R2 ;  /* 0x000000ffff037224 */ /* 0x000fe200078e0002 */
[----:B------:R-:W-:Y:S01]  /*15ca0*/  ULDC.64 UR6, c[0x0][0x208] ;  /* 0x0000820000067ab9 */ /* 0x000fe20000000a00 */
[----:B------:R-:W-:-:S05]  /*15cb0*/  IMAD R7, R7, UR4, RZ ;  /* 0x0000000407077c24 */ /* 0x000fca000f8e02ff */
[----:B------:R-:W-:Y:S01]  /*15cc0*/  ISETP.GE.AND P3, PT, R6, R7, PT ;  /* 0x000000070600720c */ /* 0x000fe20003f66270 */
[----:B------:R-:W-:Y:S02]  /*15cd0*/  IMAD.MOV.U32 R13, RZ, RZ, R8 ;  /* 0x000000ffff0d7224 */ /* 0x000fe400078e0008 */
[----:B------:R-:W-:-:S10]  /*15ce0*/  IMAD.MOV.U32 R12, RZ, RZ, 0x1 ;  /* 0x00000001ff0c7424 */ /* 0x000fd400078e00ff */
[----:B------:R-:W-:Y:S01]  /*15cf0*/  @!P3 LEA R21, R9, UR38, 0x1 ;  /* 0x000000260915bc11 */ /* 0x000fe2000f8e08ff */
        /* <DEDUP_REMOVED lines=12> */
.L_x_1102:
[----:B------:R-:W-:Y:S01]  /*15dc0*/  VIADD R2, R6, 0x20 ;  /* 0x0000002006027836 */ /* 0x000fe20000000000 */
[----:B------:R-:W-:Y:S01]  /*15dd0*/  @!P3 LEA R20, R9, UR38, 0x1 ;  /* 0x000000260914bc11 */ /* 0x000fe2000f8e08ff */
[----:B------:R-:W-:Y:S02]  /*15de0*/  IMAD.MOV.U32 R13, RZ, RZ, R0 ;  /* 0x000000ffff0d7224 */ /* 0x000fe400078e0000 */
[----:B------:R-:W-:-:S07]  /*15df0*/  IMAD.MOV.U32 R4, RZ, RZ, R14 ;  /* 0x000000ffff047224 */ /* 0x000fce00078e000e */
[----:B------:R-:W-:Y:S05]  /*15e00*/  WARPSYNC.COLLECTIVE R15, `(.L_x_1103) ;  /* 0x000000000f087348 */ /* 0x000fea0003c00000 */
[----:B------:R0:W1:Y:S02]  /*15e10*/  SHFL.IDX P6, R14, R13, R12, R11 ;  /* 0x0000000c0d0e7389 */ /* 0x00006400000c000b */
[----:B01----:R-:W-:Y:S01]  /*15e20*/  ENDCOLLECTIVE ;  /* 0x000000000000791b */ /* 0x003fe20003800000 */
.L_x_1103:
        /* <DEDUP_REMOVED lines=16> */
.L_x_1104:
[----:B------:R-:W-:Y:S01]  /*15f30*/  VIADD R4, R6, 0x30 ;  /* 0x0000003006047836 */ /* 0x000fe20000000000 */
[----:B------:R-:W-:Y:S01]  /*15f40*/  @!P3 LEA R21, R9, UR38, 0x1 ;  /* 0x000000260915bc11 */ /* 0x000fe2000f8e08ff */
[----:B------:R-:W-:Y:S02]  /*15f50*/  IMAD.MOV.U32 R13, RZ, RZ, R0 ;  /* 0x000000ffff0d7224 */ /* 0x000fe400078e0000 */
[----:B------:R-:W-:-:S07]  /*15f60*/  IMAD.MOV.U32 R2, RZ, RZ, R14 ;  /* 0x000000ffff027224 */ /* 0x000fce00078e000e */
[----:B------:R-:W-:Y:S05]  /*15f70*/  WARPSYNC.COLLECTIVE R15, `(.L_x_1105) ;  /* 0x000000000f087348 */ /* 0x000fea0003c00000 */
[----:B------:R0:W1:Y:S02]  /*15f80*/  SHFL.IDX P6, R14, R13, R12, R11 ;  /* 0x0000000c0d0e7389 */ /* 0x00006400000c000b */
[----:B01----:R-:W-:Y:S01]  /*15f90*/  ENDCOLLECTIVE ;  /* 0x000000000000791b */ /* 0x003fe20003800000 */
.L_x_1105:
        /* <DEDUP_REMOVED lines=16> */
.L_x_1106:
[----:B------:R-:W-:Y:S01]  /*160a0*/  VIADD R2, R6, 0x40 ;  /* 0x0000004006027836 */ /* 0x000fe20000000000 */
[----:B------:R-:W-:Y:S01]  /*160b0*/  @!P3 LEA R20, R9, UR38, 0x1 ;  /* 0x000000260914bc11 */ /* 0x000fe2000f8e08ff */
[----:B------:R-:W-:Y:S02]  /*160c0*/  IMAD.MOV.U32 R13, RZ, RZ, R0 ;  /* 0x000000ffff0d7224 */ /* 0x000fe400078e0000 */
[----:B------:R-:W-:-:S07]  /*160d0*/  IMAD.MOV.U32 R4, RZ, RZ, R14 ;  /* 0x000000ffff047224 */ /* 0x000fce00078e000e */
[----:B------:R-:W-:Y:S05]  /*160e0*/  WARPSYNC.COLLECTIVE R15, `(.L_x_1107) ;  /* 0x000000000f087348 */ /* 0x000fea0003c00000 */
[----:B------:R0:W1:Y:S02]  /*160f0*/  SHFL.IDX P6, R14, R13, R12, R11 ;  /* 0x0000000c0d0e7389 */ /* 0x00006400000c000b */
[----:B01----:R-:W-:Y:S01]  /*16100*/  ENDCOLLECTIVE ;  /* 0x000000000000791b */ /* 0x003fe20003800000 */
.L_x_1107:
        /* <DEDUP_REMOVED lines=16> */
.L_x_1108:
[----:B------:R-:W-:Y:S01]  /*16210*/  VIADD R4, R6, 0x50 ;  /* 0x0000005006047836 */ /* 0x000fe20000000000 */
[----:B------:R-:W-:Y:S01]  /*16220*/  @!P3 LEA R21, R9, UR38, 0x1 ;  /* 0x000000260915bc11 */ /* 0x000fe2000f8e08ff */
[----:B------:R-:W-:Y:S02]  /*16230*/  IMAD.MOV.U32 R13, RZ, RZ, R0 ;  /* 0x000000ffff0d7224 */ /* 0x000fe400078e0000 */
[----:B------:R-:W-:-:S07]  /*16240*/  IMAD.MOV.U32 R2, RZ, RZ, R14 ;  /* 0x000000ffff027224 */ /* 0x000fce00078e000e */
[----:B------:R-:W-:Y:S05]  /*16250*/  WARPSYNC.COLLECTIVE R15, `(.L_x_1109) ;  /* 0x000000000f087348 */ /* 0x000fea0003c00000 */
[----:B------:R0:W1:Y:S02]  /*16260*/  SHFL.IDX P6, R14, R13, R12, R11 ;  /* 0x0000000c0d0e7389 */ /* 0x00006400000c000b */
[----:B01----:R-:W-:Y:S01]  /*16270*/  ENDCOLLECTIVE ;  /* 0x000000000000791b */ /* 0x003fe20003800000 */
.L_x_1109:
        /* <DEDUP_REMOVED lines=16> */
.L_x_1110:
[----:B------:R-:W-:Y:S01]  /*16380*/  VIADD R2, R6, 0x60 ;  /* 0x0000006006027836 */ /* 0x000fe20000000000 */
[----:B------:R-:W-:Y:S01]  /*16390*/  @!P3 LEA R20, R9, UR38, 0x1 ;  /* 0x000000260914bc11 */ /* 0x000fe2000f8e08ff */
[----:B------:R-:W-:Y:S02]  /*163a0*/  IMAD.MOV.U32 R13, RZ, RZ, R0 ;  /* 0x000000ffff0d7224 */ /* 0x000fe400078e0000 */
[----:B------:R-:W-:-:S07]  /*163b0*/  IMAD.MOV.U32 R4, RZ, RZ, R14 ;  /* 0x000000ffff047224 */ /* 0x000fce00078e000e */
[----:B------:R-:W-:Y:S05]  /*163c0*/  WARPSYNC.COLLECTIVE R15, `(.L_x_1111) ;  /* 0x000000000f087348 */ /* 0x000fea0003c00000 */
[----:B------:R0:W1:Y:S02]  /*163d0*/  SHFL.IDX P6, R14, R13, R12, R11 ;  /* 0x0000000c0d0e7389 */ /* 0x00006400000c000b */
[----:B01----:R-:W-:Y:S01]  /*163e0*/  ENDCOLLECTIVE ;  /* 0x000000000000791b */ /* 0x003fe20003800000 */
.L_x_1111:
        /* <DEDUP_REMOVED lines=16> */
.L_x_1112:
[----:B------:R-:W-:Y:S01]  /*164f0*/  @!P3 LEA R21, R9, UR38, 0x1 ;  /* 0x000000260915bc11 */ /* 0x000fe2000f8e08ff */
[----:B------:R-:W-:Y:S02]  /*16500*/  IMAD.MOV.U32 R13, RZ, RZ, R0 ;  /* 0x000000ffff0d7224 */ /* 0x000fe400078e0000 */
[----:B------:R-:W-:-:S07]  /*16510*/  IMAD.MOV.U32 R2, RZ, RZ, R14 ;  /* 0x000000ffff027224 */ /* 0x000fce00078e000e */
[----:B------:R-:W-:Y:S05]  /*16520*/  WARPSYNC.COLLECTIVE R15, `(.L_x_1113) ;  /* 0x000000000f087348 */ /* 0x000fea0003c00000 */
[----:B------:R0:W1:Y:S02]  /*16530*/  SHFL.IDX P6, R14, R13, R12, R11 ;  /* 0x0000000c0d0e7389 */ /* 0x00006400000c000b */
[----:B01----:R-:W-:Y:S01]  /*16540*/  ENDCOLLECTIVE ;  /* 0x000000000000791b */ /* 0x003fe20003800000 */
.L_x_1113:
        /* <DEDUP_REMOVED lines=15> */
.L_x_1114:
[----:B------:R-:W-:Y:S02]  /*16640*/  IMAD.MOV.U32 R13, RZ, RZ, R0 ;  /* 0x000000ffff0d7224 */ /* 0x000fe400078e0000 */
[----:B------:R-:W-:-:S07]  /*16650*/  IMAD.MOV.U32 R4, RZ, RZ, R14 ;  /* 0x000000ffff047224 */ /* 0x000fce00078e000e */
[----:B------:R-:W-:Y:S05]  /*16660*/  WARPSYNC.COLLECTIVE R15, `(.L_x_1115) ;  /* 0x000000000f087348 */ /* 0x000fea0003c00000 */
[----:B------:R0:W1:Y:S02]  /*16670*/  SHFL.IDX P6, R14, R13, R12, R11 ;  /* 0x0000000c0d0e7389 */ /* 0x00006400000c000b */
[----:B01----:R-:W-:Y:S01]  /*16680*/  ENDCOLLECTIVE ;  /* 0x000000000000791b */ /* 0x003fe20003800000 */
.L_x_1115:
[----:B------:R-:W-:Y:S05]  /*16690*/  BRA `(.L_x_1116) ;  /* 0xffffffc400fc7947 */ /* 0x000fea000383ffff */
.L_x_1021:
[----:B-1----:R-:W-:-:S04]  /*166a0*/  IMAD.U32 R3, RZ, RZ, UR38 ;  /* 0x00000026ff037e24 */ /* 0x002fc8000f8e00ff */
[----:B------:R1:W2:Y:S03]  /*166b0*/  SYNCS.PHASECHK.TRANS64.TRYWAIT P0, [R3+URZ+0x30820], R0 ;  /* 0x03082000030075a7 */ /* 0x0002a6000800017f */
[----:B--2---:R-:W-:Y:S05]  /*166c0*/  @!P0 NANOSLEEP.SYNCS 0x989680 ;  /* 0x009896800000895d */ /* 0x004fea0003900000 */
[----:B------:R-:W2:Y:S02]  /*166d0*/  @!P0 SYNCS.PHASECHK.TRANS64 P0, [R3+URZ+0x30820], R0 ;  /* 0x03082000030085a7 */ /* 0x000ea4000800007f */
[----:B--2---:R-:W-:Y:S05]  /*166e0*/  @!P0 BRA `(.L_x_1021) ;  /* 0xfffffffc00ec8947 */ /* 0x004fea000383ffff */
[----:B------:R-:W-:Y:S05]  /*166f0*/  BRA `(.L_x_1117) ;  /* 0xffffffc800547947 */ /* 0x000fea000383ffff */
.L_x_1028:
[----:B-1----:R-:W-:-:S04]  /*16700*/  IMAD.U32 R3, RZ, RZ, UR38 ;  /* 0x00000026ff037e24 */ /* 0x002fc8000f8e00ff */
[----:B------:R1:W2:Y:S03]  /*16710*/  SYNCS.PHASECHK.TRANS64.TRYWAIT P0, [R3+URZ+0x30848], R2 ;  /* 0x03084802030075a7 */ /* 0x0002a6000800017f */
[----:B--2---:R-:W-:Y:S05]  /*16720*/  @!P0 NANOSLEEP.SYNCS 0x989680 ;  /* 0x009896800000895d */ /* 0x004fea0003900000 */
[----:B------:R-:W2:Y:S02]  /*16730*/  @!P0 SYNCS.PHASECHK.TRANS64 P0, [R3+URZ+0x30848], R2 ;  /* 0x03084802030085a7 */ /* 0x000ea4000800007f */
[----:B--2---:R-:W-:Y:S05]  /*16740*/  @!P0 BRA `(.L_x_1028) ;  /* 0xfffffffc00ec8947 */ /* 0x004fea000383ffff */
[----:B------:R-:W-:Y:S05]  /*16750*/  BRA `(.L_x_1118) ;  /* 0xffffffcc00387947 */ /* 0x000fea000383ffff */
.L_x_1035:
[----:B0-----:R-:W-:-:S04]  /*16760*/  IMAD.U32 R3, RZ, RZ, UR38 ;  /* 0x00000026ff037e24 */ /* 0x001fc8000f8e00ff */
[----:B------:R0:W1:Y:S03]  /*16770*/  SYNCS.PHASECHK.TRANS64.TRYWAIT P0, [R3+URZ+0x30860], R2 ;  /* 0x03086002030075a7 */ /* 0x000066000800017f */
[----:B-1----:R-:W-:Y:S05]  /*16780*/  @!P0 NANOSLEEP.SYNCS 0x989680 ;  /* 0x009896800000895d */ /* 0x002fea0003900000 */
[----:B------:R-:W1:Y:S02]  /*16790*/  @!P0 SYNCS.PHASECHK.TRANS64 P0, [R3+URZ+0x30860], R2 ;  /* 0x03086002030085a7 */ /* 0x000e64000800007f */
[----:B-1----:R-:W-:Y:S05]  /*167a0*/  @!P0 BRA `(.L_x_1035) ;  /* 0xfffffffc00ec8947 */ /* 0x002fea000383ffff */
[----:B------:R-:W-:Y:S05]  /*167b0*/  BRA `(.L_x_1119) ;  /* 0xffffffd000107947 */ /* 0x000fea000383ffff */
.L_x_1045:
[----:B-1----:R-:W-:-:S04]  /*167c0*/  IMAD.U32 R3, RZ, RZ, UR38 ;  /* 0x00000026ff037e24 */ /* 0x002fc8000f8e00ff */
[----:B------:R1:W2:Y:S03]  /*167d0*/  SYNCS.PHASECHK.TRANS64.TRYWAIT P0, [R3+URZ+0x30840], R2 ;  /* 0x03084002030075a7 */ /* 0x0002a6000800017f */
[----:B--2---:R-:W-:Y:S05]  /*167e0*/  @!P0 NANOSLEEP.SYNCS 0x989680 ;  /* 0x009896800000895d */ /* 0x004fea0003900000 */
[----:B------:R-:W2:Y:S02]  /*167f0*/  @!P0 SYNCS.PHASECHK.TRANS64 P0, [R3+URZ+0x30840], R2 ;  /* 0x03084002030085a7 */ /* 0x000ea4000800007f */
[----:B--2---:R-:W-:Y:S05]  /*16800*/  @!P0 BRA `(.L_x_1045) ;  /* 0xfffffffc00ec8947 */ /* 0x004fea000383ffff */
[----:B------:R-:W-:Y:S05]  /*16810*/  BRA `(.L_x_1120) ;  /* 0xffffffd400687947 */ /* 0x000fea000383ffff */
.L_x_1052:
[----:B0-----:R-:W-:-:S04]  /*16820*/  IMAD.U32 R3, RZ, RZ, UR38 ;  /* 0x00000026ff037e24 */ /* 0x001fc8000f8e00ff */
[----:B------:R0:W1:Y:S03]  /*16830*/  SYNCS.PHASECHK.TRANS64.TRYWAIT P0, [R3+URZ+0x30868], R2 ;  /* 0x03086802030075a7 */ /* 0x000066000800017f */
[----:B-1----:R-:W-:Y:S05]  /*16840*/  @!P0 NANOSLEEP.SYNCS 0x989680 ;  /* 0x009896800000895d */ /* 0x002fea0003900000 */
[----:B------:R-:W1:Y:S02]  /*16850*/  @!P0 SYNCS.PHASECHK.TRANS64 P0, [R3+URZ+0x30868], R2 ;  /* 0x03086802030085a7 */ /* 0x000e64000800007f */
[----:B-1----:R-:W-:Y:S05]  /*16860*/  @!P0 BRA `(.L_x_1052) ;  /* 0xfffffffc00ec8947 */ /* 0x002fea000383ffff */
[----:B------:R-:W-:Y:S05]  /*16870*/  BRA `(.L_x_1121) ;  /* 0xffffffd800407947 */ /* 0x000fea000383ffff */
.L_x_1062:
[----:B-1----:R-:W-:-:S04]  /*16880*/  IMAD.U32 R3, RZ, RZ, UR38 ;  /* 0x00000026ff037e24 */ /* 0x002fc8000f8e00ff */
[----:B------:R1:W2:Y:S03]  /*16890*/  SYNCS.PHASECHK.TRANS64.TRYWAIT P0, [R3+URZ+0x30848], R2 ;  /* 0x03084802030075a7 */ /* 0x0002a6000800017f */
[----:B--2---:R-:W-:Y:S05]  /*168a0*/  @!P0 NANOSLEEP.SYNCS 0x989680 ;  /* 0x009896800000895d */ /* 0x004fea0003900000 */
[----:B------:R-:W2:Y:S02]  /*168b0*/  @!P0 SYNCS.PHASECHK.TRANS64 P0, [R3+URZ+0x30848], R2 ;  /* 0x03084802030085a7 */ /* 0x000ea4000800007f */
[----:B--2---:R-:W-:Y:S05]  /*168c0*/  @!P0 BRA `(.L_x_1062) ;  /* 0xfffffffc00ec8947 */ /* 0x004fea000383ffff */
[----:B------:R-:W-:Y:S05]  /*168d0*/  BRA `(.L_x_1122) ;  /* 0xffffffdc00b07947 */ /* 0x000fea000383ffff */
.L_x_1069:
[----:B0-----:R-:W-:-:S04]  /*168e0*/  IMAD.U32 R3, RZ, RZ, UR38 ;  /* 0x00000026ff037e24 */ /* 0x001fc8000f8e00ff */
[----:B------:R0:W1:Y:S03]  /*168f0*/  SYNCS.PHASECHK.TRANS64.TRYWAIT P0, [R3+URZ+0x30860], R2 ;  /* 0x03086002030075a7 */ /* 0x000066000800017f */
[----:B-1----:R-:W-:Y:S05]  /*16900*/  @!P0 NANOSLEEP.SYNCS 0x989680 ;  /* 0x009896800000895d */ /* 0x002fea0003900000 */
[----:B------:R-:W1:Y:S02]  /*16910*/  @!P0 SYNCS.PHASECHK.TRANS64 P0, [R3+URZ+0x30860], R2 ;  /* 0x03086002030085a7 */ /* 0x000e64000800007f */
[----:B-1----:R-:W-:Y:S05]  /*16920*/  @!P0 BRA `(.L_x_1069) ;  /* 0xfffffffc00ec8947 */ /* 0x002fea000383ffff */
[----:B------:R-:W-:Y:S05]  /*16930*/  BRA `(.L_x_1123) ;  /* 0xffffffe000847947 */ /* 0x000fea000383ffff */
.L_x_1078:
[----:B0-----:R0:W1:Y:S02]  /*16940*/  SYNCS.PHASECHK.TRANS64.TRYWAIT P0, [R3+URZ+0x30860], R2 ;  /* 0x03086002030075a7 */ /* 0x001064000800017f */
[----:B-1----:R-:W-:Y:S05]  /*16950*/  @!P0 NANOSLEEP.SYNCS 0x989680 ;  /* 0x009896800000895d */ /* 0x002fea0003900000 */
[----:B------:R-:W1:Y:S02]  /*16960*/  @!P0 SYNCS.PHASECHK.TRANS64 P0, [R3+URZ+0x30860], R2 ;  /* 0x03086002030085a7 */ /* 0x000e64000800007f */
[----:B-1----:R-:W-:Y:S05]  /*16970*/  @!P0 BRA `(.L_x_1078) ;  /* 0xfffffffc00f08947 */ /* 0x002fea000383ffff */
[----:B------:R-:W-:Y:S05]  /*16980*/  BRA `(.L_x_1124) ;  /* 0xffffffe400847947 */ /* 0x000fea000383ffff */
.L_x_1084:
[----:B0-----:R0:W1:Y:S02]  /*16990*/  SYNCS.PHASECHK.TRANS64.TRYWAIT P0, [R2+URZ+0x30820], R3 ;  /* 0x03082003020075a7 */ /* 0x001064000800017f */
[----:B-1----:R-:W-:Y:S05]  /*169a0*/  @!P0 NANOSLEEP.SYNCS 0x989680 ;  /* 0x009896800000895d */ /* 0x002fea0003900000 */
[----:B------:R-:W1:Y:S02]  /*169b0*/  @!P0 SYNCS.PHASECHK.TRANS64 P0, [R2+URZ+0x30820], R3 ;  /* 0x03082003020085a7 */ /* 0x000e64000800007f */
[----:B-1----:R-:W-:Y:S05]  /*169c0*/  @!P0 BRA `(.L_x_1084) ;  /* 0xfffffffc00f08947 */ /* 0x002fea000383ffff */
[----:B------:R-:W-:Y:S05]  /*169d0*/  BRA `(.L_x_1125) ;  /* 0xffffffe800887947 */ /* 0x000fea000383ffff */
.L_x_1085:
        /* <DEDUP_REMOVED lines=11> */
.L_x_1127:
[----:B------:R-:W-:Y:S05]  /*16a90*/  BSYNC B0 ;  /* 0x0000000000007941 */ /* 0x000fea0003800000 */
.L_x_1126:
[----:B------:R-:W-:Y:S05]  /*16aa0*/  BRA `(.L_x_1128) ;  /* 0xffffffe8006c7947 */ /* 0x000fea000383ffff */
.L_x_1086:
[----:B------:R-:W-:Y:S01]  /*16ab0*/  BSSY B0, `(.L_x_1129) ;  /* 0x0000006000007945 */ /* 0x000fe20003800000 */
[----:B------:R-:W-:-:S07]  /*16ac0*/  IMAD.MOV.U32 R15, RZ, RZ, -0x1 ;  /* 0xffffffffff0f7424 */ /* 0x000fce00078e00ff */
[----:B0-----:R-:W-:Y:S05]  /*16ad0*/  WARPSYNC.COLLECTIVE R15, `(.L_x_1130) ;  /* 0x000000000f0c7348 */ /* 0x001fea0003c00000 */
[----:B------:R-:W-:Y:S02]  /*16ae0*/  ELECT P6, UR62, PT ;  /* 0x00000000003e782f */ /* 0x000fe400038c0000 */
[----:B------:R-:W-:Y:S01]  /*16af0*/  MOV R14, UR62 ;  /* 0x0000003e000e7c02 */ /* 0x000fe20008000f00 */
[----:B0-----:R-:W-:Y:S10]  /*16b00*/  ENDCOLLECTIVE ;  /* 0x000000000000791b */ /* 0x001ff40003800000 */
.L_x_1130:
[----:B------:R-:W-:Y:S05]  /*16b10*/  BSYNC B0 ;  /* 0x0000000000007941 */ /* 0x000fea0003800000 */
.L_x_1129:
[----:B------:R-:W-:Y:S05]  /*16b20*/  BRA `(.L_x_1131) ;  /* 0xffffffe800607947 */ /* 0x000fea000383ffff */
.L_x_1088:
[----:B0-----:R0:W1:Y:S02]  /*16b30*/  SYNCS.PHASECHK.TRANS64.TRYWAIT P0, [R7+URZ], R4 ;  /* 0x00000004070075a7 */ /* 0x001064000800017f */
[----:B-1----:R-:W-:Y:S05]  /*16b40*/  @!P0 NANOSLEEP.SYNCS 0x989680 ;  /* 0x009896800000895d */ /* 0x002fea0003900000 */
[----:B------:R-:W1:Y:S02]  /*16b50*/  @!P0 SYNCS.PHASECHK.TRANS64 P0, [R7+URZ], R4 ;  /* 0x00000004070085a7 */ /* 0x000e64000800007f */
[----:B-1----:R-:W-:Y:S05]  /*16b60*/  @!P0 BRA `(.L_x_1088) ;  /* 0xfffffffc00f08947 */ /* 0x002fea000383ffff */
[----:B------:R-:W-:Y:S05]  /*16b70*/  BRA `(.L_x_1132) ;  /* 0xffffffe8009c7947 */ /* 0x000fea000383ffff */
.L_x_1089:
[----:B-1----:R1:W2:Y:S02]  /*16b80*/  SYNCS.PHASECHK.TRANS64.TRYWAIT P0, [R8+URZ], R5 ;  /* 0x00000005080075a7 */ /* 0x0022a4000800017f */
[----:B--2---:R-:W-:Y:S05]  /*16b90*/  @!P0 NANOSLEEP.SYNCS 0x989680 ;  /* 0x009896800000895d */ /* 0x004fea0003900000 */
[----:B------:R-:W2:Y:S02]  /*16ba0*/  @!P0 SYNCS.PHASECHK.TRANS64 P0, [R8+URZ], R5 ;  /* 0x00000005080085a7 */ /* 0x000ea4000800007f */
[----:B--2---:R-:W-:Y:S05]  /*16bb0*/  @!P0 BRA `(.L_x_1089) ;  /* 0xfffffffc00f08947 */ /* 0x004fea000383ffff */
[----:B------:R-:W-:Y:S05]  /*16bc0*/  BRA `(.L_x_1133) ;  /* 0xffffffe800907947 */ /* 0x000fea000383ffff */
.L_x_1091:
[----:B0-----:R0:W2:Y:S02]  /*16bd0*/  SYNCS.PHASECHK.TRANS64.TRYWAIT P0, [R7+URZ], R4 ;  /* 0x00000004070075a7 */ /* 0x0010a4000800017f */
[----:B--2---:R-:W-:Y:S05]  /*16be0*/  @!P0 NANOSLEEP.SYNCS 0x989680 ;  /* 0x009896800000895d */ /* 0x004fea0003900000 */
[----:B------:R-:W2:Y:S02]  /*16bf0*/  @!P0 SYNCS.PHASECHK.TRANS64 P0, [R7+URZ], R4 ;  /* 0x00000004070085a7 */ /* 0x000ea4000800007f */
[----:B--2---:R-:W-:Y:S05]  /*16c00*/  @!P0 BRA `(.L_x_1091) ;  /* 0xfffffffc00f08947 */ /* 0x004fea000383ffff */
[----:B------:R-:W-:Y:S05]  /*16c10*/  BRA `(.L_x_1134) ;  /* 0xffffffe800947947 */ /* 0x000fea000383ffff */
.L_x_1135:
        /* <DEDUP_REMOVED lines=14> */
.L_x_3019:


//--------------------- .text._ZN7cutlass13device_kernelIN5flash11enable_sm90INS1_16FlashAttnFwdSm90INS1_25CollectiveMainloopFwdSm90ILi2EN4cute5tupleIJNS5_1CILi1EEES8_S8_EEENS6_IJNS7_ILi128EEENS7_ILi96EEENS7_ILi192EEEEEELi192ENS_10bfloat16_tEfNS_4arch4Sm90ELb0ELb1ELb1ELb1ELb0ELb0ELb0ELb1ELb1ELb1ELb1ELb0EEENS1_21CollectiveEpilogueFwdINS6_IJSA_SC_SB_EEES9_SE_SG_Li256ELb1ELb1ELb1ELb0EEENS1_36VarlenDynamicPersistentTileSchedulerILi128ELi96ELi256ELi128ELb1ELb1ELb1ELb1ELb0ELb1EEEEEEEEEvNT_6ParamsE --------------------------
	.section	.text._ZN7cutlass13device_kernelIN5flash11enable_sm90INS1_16FlashAttnFwdSm90INS1_25CollectiveMainloopFwdSm90ILi2EN4cute5tupleIJNS5_1CILi1EEES8_S8_EEENS6_IJNS7_ILi128EEENS7_ILi96EEENS7_ILi192EEEEEELi192ENS_10bfloat16_tEfNS_4arch4Sm90ELb0ELb1ELb1ELb1ELb0ELb0ELb0ELb1ELb1ELb1ELb1ELb0EEENS1_21CollectiveEpilogueFwdINS6_IJSA_SC_SB_EEES9_SE_SG_Li256ELb1ELb1ELb1ELb0EEENS1_36VarlenDynamicPersistentTileSchedulerILi128ELi96ELi256ELi128ELb1ELb1ELb1ELb1ELb0ELb1EEEEEEEEEvNT_6ParamsE,"ax",@progbits
	.align	128
.text._ZN7cutlass13device_kernelIN5flash11enable_sm90INS1_16FlashAttnFwdSm90INS1_25CollectiveMainloopFwdSm90ILi2EN4cute5tupleIJNS5_1CILi1EEES8_S8_EEENS6_IJNS7_ILi128EEENS7_ILi96EEENS7_ILi192EEEEEELi192ENS_10bfloat16_tEfNS_4arch4Sm90ELb0ELb1ELb1ELb1ELb0ELb0ELb0ELb1ELb1ELb1ELb1ELb0EEENS1_21CollectiveEpilogueFwdINS6_IJSA_SC_SB_EEES9_SE_SG_Li256ELb1ELb1ELb1ELb0EEENS1_36VarlenDynamicPersistentTileSchedulerILi128ELi96ELi256ELi128ELb1ELb1ELb1ELb1ELb0ELb1EEEEEEEEEvNT_6ParamsE:
        .type           _ZN7cutlass13device_kernelIN5flash11enable_sm90INS1_16FlashAttnFwdSm90INS1_25CollectiveMainloopFwdSm90ILi2EN4cute5tupleIJNS5_1CILi1EEES8_S8_EEENS6_IJNS7_ILi128EEENS7_ILi96EEENS7_ILi192EEEEEELi192ENS_10bfloat16_tEfNS_4arch4Sm90ELb0ELb1ELb1ELb1ELb0ELb0ELb0ELb1ELb1ELb1ELb1ELb0EEENS1_21CollectiveEpilogueFwdINS6_IJSA_SC_SB_EEES9_SE_SG_Li256ELb1ELb1ELb1ELb0EEENS1_36VarlenDynamicPersistentTileSchedulerILi128ELi96ELi256ELi128ELb1ELb1ELb1ELb1ELb0ELb1EEEEEEEEEvNT_6ParamsE,@function
        .size           _ZN7cutlass13device_kernelIN5flash11enable_sm90INS1_16FlashAttnFwdSm90INS1_25CollectiveMainloopFwdSm90ILi2EN4cute5tupleIJNS5_1CILi1EEES8_S8_EEENS6_IJNS7_ILi128EEENS7_ILi96EEENS7_ILi192EEEEEELi192ENS_10bfloat16_tEfNS_4arch4Sm90ELb0ELb1ELb1ELb1ELb0ELb0ELb0ELb1ELb1ELb1ELb1ELb0EEENS1_21CollectiveEpilogueFwdINS6_IJSA_SC_SB_EEES9_SE_SG_Li256ELb1ELb1ELb1ELb0EEENS1_36VarlenDynamicPersistentTileSchedulerILi128ELi96ELi256ELi128ELb1ELb1ELb1ELb1ELb0ELb1EEEEEEEEEvNT_6ParamsE,(.L_x_3020 - _ZN7cutlass13device_kernelIN5flash11enable_sm90INS1_16FlashAttnFwdSm90INS1_25CollectiveMainloopFwdSm90ILi2EN4cute5tupleIJNS5_1CILi1EEES8_S8_EEENS6_IJNS7_ILi128EEENS7_ILi96EEENS7_ILi192EEEEEELi192ENS_10bfloat16_tEfNS_4arch4Sm90ELb0ELb1ELb1ELb1ELb0ELb0ELb0ELb1ELb1ELb1ELb1ELb0EEENS1_21CollectiveEpilogueFwdINS6_IJSA_SC_SB_EEES9_SE_SG_Li256ELb1ELb1ELb1ELb0EEENS1_36VarlenDynamicPersistentTileSchedulerILi128ELi96ELi256ELi128ELb1ELb1ELb1ELb1ELb0ELb1EEEEEEEEEvNT_6ParamsE)
        .other          _ZN7cutlass13device_kernelIN5flash11enable_sm90INS1_16FlashAttnFwdSm90INS1_25CollectiveMainloopFwdSm90ILi2EN4cute5tupleIJNS5_1CILi1EEES8_S8_EEENS6_IJNS7_ILi128EEENS7_ILi96EEENS7_ILi192EEEEEELi192ENS_10bfloat16_tEfNS_4arch4Sm90ELb0ELb1ELb1ELb1ELb0ELb0ELb0ELb1ELb1ELb1ELb1ELb0EEENS1_21CollectiveEpilogueFwdINS6_IJSA_SC_SB_EEES9_SE_SG_Li256ELb1ELb1ELb1ELb0EEENS1_36VarlenDynamicPersistentTileSchedulerILi128ELi96ELi256ELi128ELb1ELb1ELb1ELb1ELb0ELb1EEEEEEEEEvNT_6ParamsE,@"STO_CUDA_ENTRY STV_DEFAULT"
_ZN7cutlass13device_kernelIN5flash11enable_sm90INS1_16FlashAttnFwdSm90INS1_25CollectiveMainloopFwdSm90ILi2EN4cute5tupleIJNS5_1CILi1EEES8_S8_EEENS6_IJNS7_ILi128EEENS7_ILi96EEENS7_ILi192EEEEEELi192ENS_10bfloat16_tEfNS_4arch4Sm90ELb0ELb1ELb1ELb1ELb0ELb0ELb0ELb1ELb1ELb1ELb1ELb0EEENS1_21CollectiveEpilogueFwdINS6_IJSA_SC_SB_EEES9_SE_SG_Li256ELb1ELb1ELb1ELb0EEENS1_36VarlenDynamicPersistentTileSchedulerILi128ELi96ELi256ELi128ELb1ELb1ELb1ELb1ELb0ELb1EEEEEEEEEvNT_6ParamsE:
        /* <DEDUP_REMOVED lines=18> */
.L_x_1137:
[----:B------:R-:W-:Y:S05]  /*0120*/  BSYNC B0 ;  /* 0x0000000000007941 */ /* 0x000fea0003800000 */
.L_x_1136:
        /* <DEDUP_REMOVED lines=41> */
.L_x_1138:
        /* <DEDUP_REMOVED lines=22> */
.L_x_1139:
        /* <DEDUP_REMOVED lines=18> */
.L_x_1140:
        /* <DEDUP_REMOVED lines=22> */
.L_x_1141:
        /* <DEDUP_REMOVED lines=22> */
.L_x_1142:
        /* <DEDUP_REMOVED lines=8> */
.L_x_1144:
        /* <DEDUP_REMOVED lines=14> */
[----:B------:R-:W2:Y:S01]  /*0a60*/  LDL R0, [R1+0x5c] ;  /* 0x00005c0001007983 */ /* 0x000ea20000100800 */
[----:B------:R-:W-:Y:S01]  /*0a70*/  VIADD R12, R6, 0xffffff80 ;  /* 0xffffff80060c7836 */ /* 0x000fe20000000000 */
[----:B------:R-:W-:Y:S01]  /*0a80*/  R2UR UR5, R9 ;  /* 0x00000000090572ca */ /* 0x000fe200000e0000 */
[----:B------:R-:W-:Y:S01]  /*0a90*/  UMOV UR36, URZ ;  /* 0x0000003f00247c82 */ /* 0x000fe20008000000 */
[----:B------:R-:W-:Y:S01]  /*0aa0*/  R2UR UR7, R10 ;  /* 0x000000000a0772ca */ /* 0x000fe200000e0000 */
[----:B------:R-:W-:Y:S01]  /*0ab0*/  UMOV UR37, URZ ;  /* 0x0000003f00257c82 */ /* 0x000fe20008000000 */
[----:B------:R-:W-:Y:S02]  /*0ac0*/  R2UR UR6, R11 ;  /* 0x000000000b0672ca */ /* 0x000fe400000e0000 */
[----:B--2---:R-:W-:Y:S02]  /*0ad0*/  R2UR UR4, R0 ;  /* 0x00000000000472ca */ /* 0x004fe400000e0000 */
[----:B------:R-:W-:-:S04]  /*0ae0*/  SHF.R.S32.HI R0, RZ, 0x1f, R12 ;  /* 0x0000001fff007819 */ /* 0x000fc8000001140c */
[CC--:B------:R-:W-:Y:S02]  /*0af0*/  LEA.HI R4, R0.reuse, R12.reuse, RZ, 0x5 ;  /* 0x0000000c00047211 */ /* 0x0c0fe400078f28ff */
[CC--:B------:R-:W-:Y:S02]  /*0b00*/  LEA.HI R3, R0.reuse, R12.reuse, RZ, 0x4 ;  /* 0x0000000c00037211 */ /* 0x0c0fe400078f20ff */
[----:B0-----:R-:W-:Y:S01]  /*0b10*/  LEA.HI R2, R0, R12, RZ, 0x7 ;  /* 0x0000000c00027211 */ /* 0x001fe200078f38ff */
[----:B------:R-:W-:Y:S01]  /*0b20*/  IMAD.SHL.U32 R5, R4, 0x20, RZ ;  /* 0x0000002004057824 */ /* 0x000fe200078e00ff */
[----:B------:R-:W-:Y:S01]  /*0b30*/  LOP3.LUT R4, R3, 0x3fffff0, RZ, 0xc0, !PT ;  /* 0x03fffff003047812 */ /* 0x000fe200078ec0ff */
[----:B------:R-:W-:Y:S01]  /*0b40*/  ULOP3.LUT UR4, UR4, 0x1, URZ, 0xfc, !UPT ;  /* 0x0000000104047892 */ /* 0x000fe2000f8efc3f */
[----:B------:R-:W-:Y:S02]  /*0b50*/  SHF.R.S32.HI R6, RZ, 0x4, R3 ;  /* 0x00000004ff067819 */ /* 0x000fe40000011403 */
[----:B------:R-:W-:Y:S01]  /*0b60*/  LOP3.LUT R224, R2, 0xffffff80, RZ, 0xc0, !PT ;  /* 0xffffff8002e07812 */ /* 0x000fe200078ec0ff */
[----:B------:R-:W-:Y:S01]  /*0b70*/  IMAD.IADD R4, R12, 0x1, -R4 ;  /* 0x000000010c047824 */ /* 0x000fe200078e0a04 */
[----:B------:R-:W-:-:S02]  /*0b80*/  LOP3.LUT R5, R5, 0xfffffc00, RZ, 0xc0, !PT ;  /* 0xfffffc0005057812 */ /* 0x000fc400078ec0ff */
[----:B------:R-:W-:Y:S01]  /*0b90*/  LEA.HI R3, R3, R6, RZ, 0x1 ;  /* 0x0000000603037211 */ /* 0x000fe200078f08ff */
[----:B------:R-:W-:Y:S02]  /*0ba0*/  IMAD.IADD R224, R12, 0x1, -R224 ;  /* 0x000000010ce07824 */ /* 0x000fe400078e0ae0 */
[----:B------:R-:W-:Y:S01]  /*0bb0*/  IMAD R4, R4, 0x40, R5 ;  /* 0x0000004004047824 */ /* 0x000fe200078e0205 */
[----:B------:R-:W-:Y:S02]  /*0bc0*/  LOP3.LUT R3, R3, 0x1ffffffe, RZ, 0xc0, !PT ;  /* 0x1ffffffe03037812 */ /* 0x000fe400078ec0ff */
[----:B------:R-:W-:Y:S02]  /*0bd0*/  LEA.HI R5, R0, R12, RZ, 0x2 ;  /* 0x0000000c00057211 */ /* 0x000fe400078f10ff */
[----:B------:R-:W-:Y:S01]  /*0be0*/  SHF.R.S32.HI R7, RZ, 0x1f, R224 ;  /* 0x0000001fff077819 */ /* 0x000fe200000114e0 */
[----:B------:R-:W-:Y:S01]  /*0bf0*/  IMAD.IADD R3, R6, 0x1, -R3 ;  /* 0x0000000106037824 */ /* 0x000fe200078e0a03 */
[----:B------:R-:W-:-:S02]  /*0c00*/  LOP3.LUT R5, R5, 0xfffffffc, RZ, 0xc0, !PT ;  /* 0xfffffffc05057812 */ /* 0x000fc400078ec0ff */
[-C--:B------:R-:W-:Y:S01]  /*0c10*/  LEA.HI R8, R7, R224.reuse, RZ, 0x2 ;  /* 0x000000e007087211 */ /* 0x080fe200078f10ff */
[----:B------:R-:W-:Y:S01]  /*0c20*/  IMAD R3, R3, 0x8, R4 ;  /* 0x0000000803037824 */ /* 0x000fe200078e0204 */
[----:B------:R-:W-:Y:S01]  /*0c30*/  SHF.R.S32.HI R6, RZ, 0x7, R2 ;  /* 0x00000007ff067819 */ /* 0x000fe20000011402 */
[----:B------:R-:W-:Y:S01]  /*0c40*/  IMAD.IADD R5, R12, 0x1, -R5 ;  /* 0x000000010c057824 */ /* 0x000fe200078e0a05 */
[--C-:B------:R-:W-:Y:S02]  /*0c50*/  SHF.R.S32.HI R9, RZ, 0x2, R8.reuse ;  /* 0x00000002ff097819 */ /* 0x100fe40000011408 */
[----:B------:R-:W-:Y:S01]  /*0c60*/  SHF.R.S32.HI R10, RZ, 0x1f, R8 ;  /* 0x0000001fff0a7819 */ /* 0x000fe20000011408 */
[----:B------:R0:W-:Y:S01]  /*0c70*/  STL [R1+0x30], R3 ;  /* 0x0000300301007387 */ /* 0x0001e20000100800 */
[----:B------:R-:W-:Y:S02]  /*0c80*/  LEA.HI R7, R7, R224, RZ, 0x5 ;  /* 0x000000e007077211 */ /* 0x000fe400078f28ff */
[----:B------:R-:W-:-:S02]  /*0c90*/  LEA.HI R10, R10, R9, RZ, 0x3 ;  /* 0x000000090a0a7211 */ /* 0x000fc400078f18ff */
[----:B------:R-:W-:Y:S02]  /*0ca0*/  LEA.HI R2, R2, R6, RZ, 0x1 ;  /* 0x0000000602027211 */ /* 0x000fe400078f08ff */
[----:B------:R-:W-:Y:S02]  /*0cb0*/  LOP3.LUT R10, R10, 0xfffffff8, RZ, 0xc0, !PT ;  /* 0xfffffff80a0a7812 */ /* 0x000fe400078ec0ff */
[----:B------:R-:W-:Y:S02]  /*0cc0*/  SHF.R.S32.HI R7, RZ, 0x5, R7 ;  /* 0x00000005ff077819 */ /* 0x000fe40000011407 */
[----:B0-----:R-:W-:Y:S01]  /*0cd0*/  LEA.HI R3, R5, R5, RZ, 0x1 ;  /* 0x0000000505037211 */ /* 0x001fe200078f08ff */
[----:B------:R-:W-:Y:S01]  /*0ce0*/  IMAD.IADD R10, R9, 0x1, -R10 ;  /* 0x00000001090a7824 */ /* 0x000fe200078e0a0a */
[----:B------:R-:W-:Y:S02]  /*0cf0*/  LOP3.LUT R2, R2, 0x3fffffe, RZ, 0xc0, !PT ;  /* 0x03fffffe02027812 */ /* 0x000fe400078ec0ff */
[----:B------:R-:W-:Y:S01]  /*0d00*/  LOP3.LUT R4, R3, 0x1ffffffe, RZ, 0xc0, !PT ;  /* 0x1ffffffe03047812 */ /* 0x000fe200078ec0ff */
[----:B------:R-:W-:Y:S01]  /*0d10*/  IMAD R7, R7, 0x10, R10 ;  /* 0x0000001007077824 */ /* 0x000fe200078e020a */
[----:B------:R-:W-:Y:S01]  /*0d20*/  LOP3.LUT R3, R8, 0x7ffffffc, RZ, 0xc0, !PT ;  /* 0x7ffffffc08037812 */ /* 0x000fe200078ec0ff */
[----:B------:R-:W-:Y:S01]  /*0d30*/  IMAD.IADD R2, R6, 0x1, -R2 ;  /* 0x0000000106027824 */ /* 0x000fe200078e0a02 */
[----:B------:R-:W-:Y:S01]  /*0d40*/  LEA.HI R0, R0, R12, RZ, 0x3 ;  /* 0x0000000c00007211 */ /* 0x000fe200078f18ff */
[----:B------:R-:W-:-:S02]  /*0d50*/  IMAD.IADD R4, R5, 0x1, -R4 ;  /* 0x0000000105047824 */ /* 0x000fc400078e0a04 */
[----:B------:R-:W-:Y:S01]  /*0d60*/  IMAD.IADD R3, R224, 0x1, -R3 ;  /* 0x00000001e0037824 */ /* 0x000fe200078e0a03 */
[----:B------:R-:W-:Y:S01]  /*0d70*/  LOP3.LUT R194, R0, 0xfffffff8, RZ, 0xc0, !PT ;  /* 0xfffffff800c27812 */ /* 0x000fe200078ec0ff */
[----:B------:R-:W-:Y:S01]  /*0d80*/  IMAD R2, R2, 0x40, R7 ;  /* 0x0000004002027824 */ /* 0x000fe200078e0207 */
[----:B------:R-:W-:Y:S01]  /*0d90*/  SHF.R.S32.HI R221, RZ, 0x3, R0 ;  /* 0x00000003ffdd7819 */ /* 0x000fe20000011400 */
[----:B------:R-:W-:Y:S02]  /*0da0*/  IMAD.SHL.U32 R19, R3, 0x2, RZ ;  /* 0x0000000203137824 */ /* 0x000fe400078e00ff */
[----:B------:R-:W-:Y:S01]  /*0db0*/  IMAD.IADD R194, R12, 0x1, -R194 ;  /* 0x000000010cc27824 */ /* 0x000fe200078e0ac2 */
[----:B------:R-:W-:Y:S01]  /*0dc0*/  STL [R1+0x2c], R2 ;  /* 0x00002c0201007387 */ /* 0x000fe20000100800 */
[----:B------:R-:W-:Y:S01]  /*0dd0*/  IMAD.U32 R3, RZ, RZ, UR4 ;  /* 0x00000004ff037e24 */ /* 0x000fe2000f8e00ff */
[----:B------:R-:W-:Y:S01]  /*0de0*/  UMOV UR4, URZ ;  /* 0x0000003f00047c82 */ /* 0x000fe20008000000 */
[----:B------:R-:W-:-:S02]  /*0df0*/  VIADD R220, R19, 0x8 ;  /* 0x0000000813dc7836 */ /* 0x000fc40000000000 */
[C---:B------:R-:W-:Y:S01]  /*0e00*/  VIADD R219, R19.reuse, 0x10 ;  /* 0x0000001013db7836 */ /* 0x040fe20000000000 */
[----:B------:R0:W-:Y:S01]  /*0e10*/  STL [R1+0x34], R3 ;  /* 0x0000340301007387 */ /* 0x0001e20000100800 */
[C---:B------:R-:W-:Y:S01]  /*0e20*/  VIADD R218, R19.reuse, 0x18 ;  /* 0x0000001813da7836 */ /* 0x040fe20000000000 */
[----:B------:R-:W-:Y:S01]  /*0e30*/  SHF.R.S32.HI R0, RZ, 0x1f, R220 ;  /* 0x0000001fff007819 */ /* 0x000fe200000114dc */
[C---:B------:R-:W-:Y:S01]  /*0e40*/  VIADD R217, R19.reuse, 0x20 ;  /* 0x0000002013d97836 */ /* 0x040fe20000000000 */
[----:B------:R-:W-:Y:S01]  /*0e50*/  SHF.R.S32.HI R5, RZ, 0x1f, R219 ;  /* 0x0000001fff057819 */ /* 0x000fe200000114db */
[C---:B------:R-:W-:Y:S02]  /*0e60*/  VIADD R216, R19.reuse, 0x28 ;  /* 0x0000002813d87836 */ /* 0x040fe40000000000 */
        /* <DEDUP_REMOVED lines=38> */
[----:B------:R-:W-:Y:S01]  /*10d0*/  IMAD.U32 R223, RZ, RZ, UR4 ;  /* 0x00000004ffdf7e24 */ /* 0x000fe2000f8e00ff */
[----:B------:R-:W-:Y:S01]  /*10e0*/  SHF.R.S32.HI R226, RZ, 0x1f, R199 ;  /* 0x0000001fffe27819 */ /* 0x000fe200000114c7 */
[----:B------:R-:W-:Y:S01]  /*10f0*/  VIADD R193, R22, 0x80 ;  /* 0x0000008016c17836 */ /* 0x000fe20000000000 */
[----:B------:R-:W-:Y:S01]  /*1100*/  SHF.R.S32.HI R225, RZ, 0x1f, R198 ;  /* 0x0000001fffe17819 */ /* 0x000fe200000114c6 */
[----:B------:R-:W-:-:S07]  /*1110*/  IMAD R23, R4, 0x8, R2 ;  /* 0x0000000804177824 */ /* 0x000fce00078e0202 */
.L_x_1248:
[----:B------:R-:W-:Y:S01]  /*1120*/  ULDC.64 UR8, c[0x0][0xa28] ;  /* 0x00028a0000087ab9 */ /* 0x000fe20000000a00 */
[----:B0---4-:R-:W0:Y:S01]  /*1130*/  LDC.64 R8, c[0x0][0x418] ;  /* 0x00010600ff087b82 */ /* 0x011e220000000a00 */
[----:B------:R-:W-:Y:S01]  /*1140*/  UISETP.NE.U32.AND UP0, UPT, UR8, URZ, UPT ;  /* 0x0000003f0800728c */ /* 0x000fe2000bf05070 */
[----:B-1----:R-:W-:Y:S01]  /*1150*/  IMAD.MOV.U32 R7, RZ, RZ, RZ ;  /* 0x000000ffff077224 */ /* 0x002fe200078e00ff */
[----:B------:R-:W-:Y:S02]  /*1160*/  ULDC.64 UR12, c[0x0][0x208] ;  /* 0x00008200000c7ab9 */ /* 0x000fe40000000a00 */
[----:B------:R-:W-:-:S03]  /*1170*/  UISETP.NE.AND.EX UP0, UPT, UR9, URZ, UPT, UP0 ;  /* 0x0000003f0900728c */ /* 0x000fc6000bf05300 */
[----:B------:R-:W-:Y:S01]  /*1180*/  ULDC.64 UR8, c[0x0][0xa18] ;  /* 0x0002860000087ab9 */ /* 0x000fe20000000a00 */
[----:B------:R-:W1:Y:S01]  /*1190*/  LDC R17, c[0x0][0x288] ;  /* 0x0000a200ff117b82 */ /* 0x000e620000000800 */
[----:B------:R-:W-:Y:S01]  /*11a0*/  UISETP.NE.U32.AND UP1, UPT, UR8, URZ, UPT ;  /* 0x0000003f0800728c */ /* 0x000fe2000bf25070 */
[----:B------:R-:W-:-:S03]  /*11b0*/  PLOP3.LUT P0, PT, PT, PT, UP0, 0x80, 0x0 ;  /* 0x000000000000781c */ /* 0x000fc60003f0f008 */
[----:B------:R-:W-:-:S03]  /*11c0*/  UISETP.NE.AND.EX UP1, UPT, UR9, URZ, UPT, UP1 ;  /* 0x0000003f0900728c */ /* 0x000fc6000bf25310 */
[----:B------:R-:W-:Y:S01]  /*11d0*/  @UP0 ULDC.64 UR8, c[0x0][0xa28] ;  /* 0x00028a0000080ab9 */ /* 0x000fe20000000a00 */
[----:B--23--:R-:W2:Y:S01]  /*11e0*/  LDC R0, c[0x0][0x424] ;  /* 0x00010900ff007b82 */ /* 0x00cea20000000800 */
[----:B------:R-:W-:Y:S01]  /*11f0*/  @UP0 UIMAD.WIDE UR8, UR6, 0x4, UR8 ;  /* 0x00000004060808a5 */ /* 0x000fe2000f8e0208 */
[----:B------:R-:W-:-:S05]  /*1200*/  PLOP3.LUT P2, PT, PT, PT, UP1, 0x80, 0x0 ;  /* 0x000000000000781c */ /* 0x000fca0003f4f018 */
[----:B------:R-:W-:Y:S01]  /*1210*/  @UP1 ULDC.64 UR10, c[0x0][0xa18] ;  /* 0x00028600000a1ab9 */ /* 0x000fe20000000a00 */
[----:B------:R-:W-:Y:S01]  /*1220*/  IMAD.U32 R2, RZ, RZ, UR8 ;  /* 0x00000008ff027e24 */ /* 0x000fe2000f8e00ff */
[----:B------:R-:W3:Y:S01]  /*1230*/  LDC R11, c[0x0][0x2f0] ;  /* 0x0000bc00ff0b7b82 */ /* 0x000ee20000000800 */
[----:B------:R-:W-:Y:S01]  /*1240*/  IMAD.U32 R3, RZ, RZ, UR9 ;  /* 0x00000009ff037e24 */ /* 0x000fe2000f8e00ff */
[----:B------:R-:W-:Y:S02]  /*1250*/  @UP1 UIMAD.WIDE UR8, UR6, 0x4, UR10 ;  /* 0x00000004060818a5 */ /* 0x000fe4000f8e020a */
[----:B------:R-:W-:Y:S02]  /*1260*/  ULOP3.LUT UR4, UR7, 0xff000000, URZ, 0xc0, !UPT ;  /* 0xff00000007047892 */ /* 0x000fe4000f8ec03f */
[----:B------:R4:W5:Y:S01]  /*1270*/  @P0 LDG.E R7, desc[UR12][R2.64] ;  /* 0x0000000c02070981 */ /* 0x000962000c1e1900 */
[----:B------:R-:W-:Y:S01]  /*1280*/  ULDC.64 UR10, c[0x0][0xa20] ;  /* 0x00028800000a7ab9 */ /* 0x000fe20000000a00 */
[----:B------:R-:W-:Y:S01]  /*1290*/  IMAD.U32 R4, RZ, RZ, UR8 ;  /* 0x00000008ff047e24 */ /* 0x000fe2000f8e00ff */
[----:B------:R-:W-:Y:S01]  /*12a0*/  ULOP3.LUT UR8, UR7, 0xff0000, URZ, 0xc0, !UPT ;  /* 0x00ff000007087892 */ /* 0x000fe2000f8ec03f */
[----:B------:R-:W-:Y:S01]  /*12b0*/  IMAD.U32 R5, RZ, RZ, UR9 ;  /* 0x00000009ff057e24 */ /* 0x000fe2000f8e00ff */
[----:B------:R-:W-:Y:S01]  /*12c0*/  USHF.R.U32.HI UR4, URZ, 0x8, UR4 ;  /* 0x000000083f047899 */ /* 0x000fe20008011604 */
[----:B0-----:R-:W-:-:S03]  /*12d0*/  ISETP.NE.U32.AND P0, PT, R8, RZ, PT ;  /* 0x000000ff0800720c */ /* 0x001fc60003f05070 */
[----:B------:R-:W-:Y:S01]  /*12e0*/  ULEA.HI UR8, UR8, UR4, URZ, 0x10 ;  /* 0x0000000408087291 */ /* 0x000fe2000f8f803f */
[----:B------:R-:W-:Y:S01]  /*12f0*/  ISETP.NE.U32.AND P1, PT, RZ, UR10, PT ;  /* 0x0000000aff007c0c */ /* 0x000fe2000bf25070 */
[----:B------:R-:W-:Y:S01]  /*1300*/  ULOP3.LUT UR4, UR7, 0xffff, URZ, 0xc0, !UPT ;  /* 0x0000ffff07047892 */ /* 0x000fe2000f8ec03f */
[----:B------:R-:W-:Y:S01]  /*1310*/  ISETP.NE.AND.EX P0, PT, R9, RZ, PT, P0 ;  /* 0x000000ff0900720c */ /* 0x000fe20003f05300 */
[----:B-1----:R4:W5:Y:S01]  /*1320*/  @P2 LDG.E R17, desc[UR12][R4.64] ;  /* 0x0000000c04112981 */ /* 0x002962000c1e1900 */
[----:B------:R-:W-:Y:S02]  /*1330*/  ISETP.NE.AND.EX P1, PT, RZ, UR11, PT, P1 ;  /* 0x0000000bff007c0c */ /* 0x000fe4000bf25310 */
[----:B--2---:R-:W-:Y:S01]  /*1340*/  SEL R0, R0, 0x1, P0 ;  /* 0x0000000100007807 */ /* 0x004fe20000000000 */
[----:B------:R-:W-:Y:S01]  /*1350*/  IMAD.U32 R197, RZ, RZ, UR4 ;  /* 0x00000004ffc57e24 */ /* 0x000fe2000f8e00ff */
[----:B----4-:R-:W-:Y:S09]  /*1360*/  @P2 BRA `(.L_x_1145) ;  /* 0x0000000000302947 */ /* 0x010ff20003800000 */
[----:B------:R-:W-:Y:S02]  /*1370*/  ULDC.64 UR10, c[0x0][0xa00] ;  /* 0x00028000000a7ab9 */ /* 0x000fe40000000a00 */
[----:B------:R-:W-:-:S04]  /*1380*/  ISETP.NE.U32.AND P0, PT, RZ, UR10, PT ;  /* 0x0000000aff007c0c */ /* 0x000fc8000bf05070 */
[----:B------:R-:W-:-:S13]  /*1390*/  ISETP.NE.AND.EX P0, PT, RZ, UR11, PT, P0 ;  /* 0x0000000bff007c0c */ /* 0x000fda000bf05300 */
[----:B------:R-:W-:Y:S05]  /*13a0*/  @!P0 BRA `(.L_x_1145) ;  /* 0x0000000000208947 */ /* 0x000fea0003800000 */
[----:B------:R-:W-:Y:S01]  /*13b0*/  ULDC.64 UR10, c[0x0][0xa00] ;  /* 0x00028000000a7ab9 */ /* 0x000fe20000000a00 */
[----:B------:R-:W-:Y:S01]  /*13c0*/  ULDC.64 UR12, c[0x0][0x208] ;  /* 0x00008200000c7ab9 */ /* 0x000fe20000000a00 */
[----:B------:R-:W-:-:S06]  /*13d0*/  UIMAD.WIDE UR10, UR6, 0x4, UR10 ;  /* 0x00000004060a78a5 */ /* 0x000fcc000f8e020a */
[----:B------:R-:W-:Y:S02]  /*13e0*/  IMAD.U32 R2, RZ, RZ, UR10 ;  /* 0x0000000aff027e24 */ /* 0x000fe4000f8e00ff */
[----:B------:R-:W-:-:S05]  /*13f0*/  IMAD.U32 R3, RZ, RZ, UR11 ;  /* 0x0000000bff037e24 */ /* 0x000fca000f8e00ff */
[----:B-----5:R-:W2:Y:S04]  /*1400*/  LDG.E R17, desc[UR12][R2.64] ;  /* 0x0000000c02117981 */ /* 0x020ea8000c1e1900 */
[----:B------:R-:W2:Y:S02]  /*1410*/  LDG.E R4, desc[UR12][R2.64+0x4] ;  /* 0x0000040c02047981 */ /* 0x000ea4000c1e1900 */
[----:B--2---:R-:W-:-:S07]  /*1420*/  IMAD.IADD R17, R4, 0x1, -R17 ;  /* 0x0000000104117824 */ /* 0x004fce00078e0a11 */
.L_x_1145:
[----:B---3--:R-:W-:Y:S02]  /*1430*/  IMAD R16, R0, R11, RZ ;  /* 0x0000000b00107224 */ /* 0x008fe400078e02ff */
[----:B------:R-:W-:Y:S01]  /*1440*/  IMAD.U32 R222, RZ, RZ, UR6 ;  /* 0x00000006ffde7e24 */ /* 0x000fe2000f8e00ff */
[----:B------:R-:W-:Y:S06]  /*1450*/  @!P1 BRA `(.L_x_1146) ;  /* 0x00000000001c9947 */ /* 0x000fec0003800000 */
[----:B------:R-:W-:Y:S01]  /*1460*/  ULDC.64 UR10, c[0x0][0xa20] ;  /* 0x00028800000a7ab9 */ /* 0x000fe20000000a00 */
[----:B------:R-:W-:Y:S01]  /*1470*/  ULDC.64 UR12, c[0x0][0x208] ;  /* 0x00008200000c7ab9 */ /* 0x000fe20000000a00 */
[----:B------:R-:W-:-:S06]  /*1480*/  UIMAD.WIDE UR6, UR6, 0x4, UR10 ;  /* 0x00000004060678a5 */ /* 0x000fcc000f8e020a */
[----:B------:R-:W-:Y:S02]  /*1490*/  IMAD.U32 R2, RZ, RZ, UR6 ;  /* 0x00000006ff027e24 */ /* 0x000fe4000f8e00ff */
[----:B------:R-:W-:-:S05]  /*14a0*/  IMAD.U32 R3, RZ, RZ, UR7 ;  /* 0x00000007ff037e24 */ /* 0x000fca000f8e00ff */
[----:B------:R0:W5:Y:S01]  /*14b0*/  LDG.E R16, desc[UR12][R2.64] ;  /* 0x0000000c02107981 */ /* 0x000162000c1e1900 */
[----:B------:R-:W-:Y:S05]  /*14c0*/  BRA `(.L_x_1147) ;  /* 0x0000000000307947 */ /* 0x000fea0003800000 */
.L_x_1146:
        /* <DEDUP_REMOVED lines=9> */
[----:B------:R-:W2:Y:S04]  /*1560*/  LDG.E R16, desc[UR12][R2.64] ;  /* 0x0000000c02107981 */ /* 0x000ea8000c1e1900 */
[----:B------:R-:W2:Y:S02]  /*1570*/  LDG.E R5, desc[UR12][R2.64+0x4] ;  /* 0x0000040c02057981 */ /* 0x000ea4000c1e1900 */
[----:B--2---:R-:W-:-:S07]  /*1580*/  IMAD.IADD R16, R5, 0x1, -R16 ;  /* 0x0000000105107824 */ /* 0x004fce00078e0a10 */
.L_x_1147:
[----:B------:R-:W-:Y:S01]  /*1590*/  ULDC UR4, c[0x0][0x448] ;  /* 0x0001120000047ab9 */ /* 0x000fe20000000800 */
[----:B-----5:R-:W-:Y:S01]  /*15a0*/  IMAD.IADD R16, R16, 0x1, -R7 ;  /* 0x0000000110107824 */ /* 0x020fe200078e0a07 */
[----:B------:R-:W-:Y:S02]  /*15b0*/  UISETP.NE.AND UP0, UPT, UR4, 0x1, UPT ;  /* 0x000000010400788c */ /* 0x000fe4000bf05270 */
[----:B------:R-:W-:Y:S02]  /*15c0*/  USHF.L.U32 UR60, UR5, 0x7, URZ ;  /* 0x00000007053c7899 */ /* 0x000fe4000800063f */
[----:B------:R-:W-:Y:S01]  /*15d0*/  IADD3 R0, R16, 0x1, -R17 ;  /* 0x0000000110007810 */ /* 0x000fe20007ffe811 */
[----:B------:R-:W-:Y:S01]  /*15e0*/  ULDC.64 UR4, c[0x0][0x9e0] ;  /* 0x0002780000047ab9 */ /* 0x000fe20000000a00 */
[----:B------:R-:W-:Y:S02]  /*15f0*/  UIADD3 UR9, UR60, 0x7f, URZ ;  /* 0x0000007f3c097890 */ /* 0x000fe4000fffe03f */
[----:B------:R-:W-:Y:S01]  /*1600*/  R2UR UR10, R0 ;  /* 0x00000000000a72ca */ /* 0x000fe200000e0000 */
[----:B------:R-:W-:-:S02]  /*1610*/  UISETP.GE.AND UP1, UPT, UR5, 0x1, UPT ;  /* 0x000000010500788c */ /* 0x000fc4000bf26270 */
[----:B------:R-:W-:Y:S01]  /*1620*/  @UP0 ULDC UR6, c[0x0][0x44c] ;  /* 0x0001130000060ab9 */ /* 0x000fe20000000800 */
[----:B------:R-:W-:Y:S01]  /*1630*/  @UP0 ULDC UR11, c[0x0][0x450] ;  /* 0x00011400000b0ab9 */ /* 0x000fe20000000800 */
[----:B------:R-:W-:Y:S02]  /*1640*/  UIMAD.WIDE.U32 UR6, UR9, UR6, URZ ;  /* 0x00000006090672a5 */ /* 0x000fe4000f8e003f */
[----:B------:R-:W-:Y:S02]  /*1650*/  PLOP3.LUT P1, PT, PT, PT, UP1, 0x80, 0x0 ;  /* 0x000000000000781c */ /* 0x000fe40003f2f018 */
        /* <DEDUP_REMOVED lines=15> */
.L_x_1149:
[----:B------:R-:W-:-:S11]  /*1750*/  UISETP.NE.AND UP1, UPT, UR5, 0x1, UPT ;  /* 0x000000010500788c */ /* 0x000fd6000bf25270 */
[----:B------:R-:W-:Y:S02]  /*1760*/  @UP1 ULDC.64 UR10, c[0x0][0x9e8] ;  /* 0x00027a00000a1ab9 */ /* 0x000fe40000000a00 */
[----:B------:R-:W-:-:S04]  /*1770*/  UIMAD.WIDE.U32 UR6, UR4, UR10, URZ ;  /* 0x0000000a040672a5 */ /* 0x000fc8000f8e003f */
[----:B------:R-:W-:-:S12]  /*1780*/  @UP1 USHF.R.U32.HI UR4, URZ, UR11, UR7 ;  /* 0x0000000b3f041299 */ /* 0x000fd80008011607 */
.L_x_1150:
[----:B------:R-:W-:-:S06]  /*1790*/  UIMAD UR4, UR4, UR5, UR5 ;  /* 0x00000005040472a4 */ /* 0x000fcc000f8e0205 */
[----:B------:R-:W-:-:S07]  /*17a0*/  VIMNMX R0, R0, UR4, PT ;  /* 0x0000000400007c48 */ /* 0x000fce000bfe0100 */
.L_x_1148:
[----:B------:R-:W-:Y:S01]  /*17b0*/  IMAD.IADD R81, R16, 0x1, -R17 ;  /* 0x0000000110517824 */ /* 0x000fe200078e0a11 */
[----:B------:R-:W-:Y:S01]  /*17c0*/  @UP0 ULDC UR6, c[0x0][0x44c] ;  /* 0x0001130000060ab9 */ /* 0x000fe20000000800 */
[----:B0-----:R-:W-:Y:S01]  /*17d0*/  VIADD R2, R0, 0x5f ;  /* 0x0000005f00027836 */ /* 0x001fe20000000000 */
[----:B------:R-:W-:Y:S01]  /*17e0*/  UIMAD.WIDE.U32 UR6, UR60, UR6, URZ ;  /* 0x000000063c0672a5 */ /* 0x000fe2000f8e003f */
[----:B------:R-:W-:Y:S01]  /*17f0*/  VIADD R0, R16, 0x5f ;  /* 0x0000005f10007836 */ /* 0x000fe20000000000 */
        /* <DEDUP_REMOVED lines=25> */
.L_x_1152:
[----:B------:R-:W-:-:S11]  /*1990*/  UISETP.NE.AND UP0, UPT, UR5, 0x1, UPT ;  /* 0x000000010500788c */ /* 0x000fd6000bf05270 */
[----:B------:R-:W-:Y:S02]  /*19a0*/  @UP0 ULDC.64 UR10, c[0x0][0x9e8] ;  /* 0x00027a00000a0ab9 */ /* 0x000fe40000000a00 */
[----:B------:R-:W-:-:S04]  /*19b0*/  UIMAD.WIDE.U32 UR6, UR4, UR10, URZ ;  /* 0x0000000a040672a5 */ /* 0x000fc8000f8e003f */
[----:B------:R-:W-:-:S12]  /*19c0*/  @UP0 USHF.R.U32.HI UR4, URZ, UR11, UR7 ;  /* 0x0000000b3f040299 */ /* 0x000fd80008011607 */
.L_x_1153:
[----:B------:R-:W-:-:S04]  /*19d0*/  UIMAD UR4, UR4, UR5, URZ ;  /* 0x00000005040472a4 */ /* 0x000fc8000f8e023f */
[----:B------:R-:W-:-:S04]  /*19e0*/  UISETP.LT.AND UP0, UPT, UR9, UR4, UPT ;  /* 0x000000040900728c */ /* 0x000fc8000bf01270 */
[----:B------:R-:W-:-:S12]  /*19f0*/  USEL UR9, UR9, UR4, !UP0 ;  /* 0x0000000409097287 */ /* 0x000fd8000c000000 */
.L_x_1151:
[----:B------:R-:W-:Y:S02]  /*1a00*/  UIMAD.WIDE UR4, UR9, 0x2aaaaaab, URZ ;  /* 0x2aaaaaab090478a5 */ /* 0x000fe4000f8e023f */
[----:B------:R-:W-:Y:S02]  /*1a10*/  ULOP3.LUT UR6, UR8, 0xff, URZ, 0xc0, !UPT ;  /* 0x000000ff08067892 */ /* 0x000fe4000f8ec03f */
[----:B------:R-:W-:-:S04]  /*1a20*/  USHF.R.U32.HI UR4, URZ, 0x1f, UR5 ;  /* 0x0000001f3f047899 */ /* 0x000fc80008011605 */
[----:B------:R-:W-:Y:S01]  /*1a30*/  ULEA.HI.SX32 UR4, UR5, UR4, 0x1c ;  /* 0x0000000405047291 */ /* 0x000fe2000f8fe23f */
[----:B------:R-:W-:Y:S01]  /*1a40*/  IMAD.U32 R196, RZ, RZ, UR6 ;  /* 0x00000006ffc47e24 */ /* 0x000fe2000f8e00ff */
[----:B------:R-:W-:Y:S02]  /*1a50*/  USHF.R.U32.HI UR5, URZ, 0x10, UR8 ;  /* 0x000000103f057899 */ /* 0x000fe40008011608 */
[----:B------:R-:W-:-:S04]  /*1a60*/  UISETP.LT.AND UP0, UPT, URZ, UR4, UPT ;  /* 0x000000043f00728c */ /* 0x000fc8000bf01270 */
[----:B------:R-:W-:Y:S01]  /*1a70*/  USEL UR9, URZ, UR4, !UP0 ;  /* 0x000000043f097287 */ /* 0x000fe2000c000000 */
[----:B------:R-:W-:Y:S02]  /*1a80*/  IMAD.U32 R195, RZ, RZ, UR5 ;  /* 0x00000005ffc37e24 */ /* 0x000fe4000f8e00ff */
[----:B------:R-:W-:-:S03]  /*1a90*/  UMOV UR4, URZ ;  /* 0x0000003f00047c82 */ /* 0x000fc60008000000 */
[----:B------:R-:W-:-:S13]  /*1aa0*/  ISETP.GT.AND P0, PT, R80, UR9, PT ;  /* 0x0000000950007c0c */ /* 0x000fda000bf04270 */
[----:B------:R-:W-:Y:S05]  /*1ab0*/  @!P0 BRA `(.L_x_1154) ;  /* 0x00000000009c8947 */ /* 0x000fea0003800000 */
[----:B------:R-:W-:Y:S01]  /*1ac0*/  R2UR UR5, R195 ;  /* 0x00000000c30572ca */ /* 0x000fe200000e0000 */
[----:B------:R-:W-:-:S12]  /*1ad0*/  ULDC UR4, c[0x0][0x9f0] ;  /* 0x00027c0000047ab9 */ /* 0x000fd80000000800 */
[----:B------:R-:W-:-:S04]  /*1ae0*/  UISETP.NE.AND UP0, UPT, UR5, URZ, UPT ;  /* 0x0000003f0500728c */ /* 0x000fc8000bf05270 */
[----:B------:R-:W-:-:S03]  /*1af0*/  USEL UR10, UR5, UR4, UP0 ;  /* 0x00000004050a7287 */ /* 0x000fc60008000000 */
[----:B------:R-:W-:-:S03]  /*1b00*/  UMOV UR4, URZ ;  /* 0x0000003f00047c82 */ /* 0x000fc60008000000 */
[----:B------:R-:W-:-:S05]  /*1b10*/  IMAD.U32 R5, RZ, RZ, UR10 ;  /* 0x0000000aff057e24 */ /* 0x000fca000f8e00ff */
        /* <DEDUP_REMOVED lines=33> */
.L_x_1154:
[----:B------:R-:W-:Y:S01]  /*1d30*/  R2UR UR5, R196 ;  /* 0x00000000c40572ca */ /* 0x000fe200000e0000 */
[----:B------:R-:W-:Y:S01]  /*1d40*/  IMAD.U32 R3, RZ, RZ, UR4 ;  /* 0x00000004ff037e24 */ /* 0x000fe2000f8e00ff */
[----:B------:R-:W-:Y:S01]  /*1d50*/  PLOP3.LUT P0, PT, PT, PT, PT, 0x80, 0x0 ;  /* 0x000000000000781c */ /* 0x000fe20003f0f070 */
[----:B------:R-:W-:Y:S01]  /*1d60*/  IMAD.MOV.U32 R4, RZ, RZ, RZ ;  /* 0x000000ffff047224 */ /* 0x000fe200078e00ff */
        /* <DEDUP_REMOVED lines=9> */
[----:B------:R-:W-:Y:S01]  /*1e00*/  UIMAD UR5, UR5, UR4, UR9 ;  /* 0x00000004050572a4 */ /* 0x000fe2000f8e0209 */
        /* <DEDUP_REMOVED lines=9> */
[----:B------:R-:W-:Y:S02]  /*1ea0*/  ISETP.GT.AND P1, PT, R80, UR5, PT ;  /* 0x0000000550007c0c */ /* 0x000fe4000bf24270 */
        /* <DEDUP_REMOVED lines=70> */
.L_x_1156:
[----:B------:R-:W2:Y:S01]  /*2310*/  LDL R2, [R1+0x34] ;  /* 0x0000340001027983 */ /* 0x000ea20000100800 */
[----:B------:R-:W-:-:S13]  /*2320*/  R2UR UR6, R223 ;  /* 0x00000000df0672ca */ /* 0x000fda00000e0000 */
[----:B------:R-:W-:-:S04]  /*2330*/  ULEA.HI UR4, UR6, UR6, URZ, 0x1 ;  /* 0x0000000606047291 */ /* 0x000fc8000f8f083f */
[----:B------:R-:W-:-:S04]  /*2340*/  ULOP3.LUT UR4, UR4, 0xfffffffe, URZ, 0xc0, !UPT ;  /* 0xfffffffe04047892 */ /* 0x000fc8000f8ec03f */
[----:B------:R-:W-:-:S06]  /*2350*/  UIADD3 UR4, UR6, -UR4, URZ ;  /* 0x8000000406047290 */ /* 0x000fcc000fffe03f */
[----:B------:R-:W-:-:S05]  /*2360*/  IMAD.U32 R0, RZ, RZ, UR4 ;  /* 0x00000004ff007e24 */ /* 0x000fca000f8e00ff */
[----:B------:R-:W-:-:S04]  /*2370*/  SHF.L.U32 R0, R0, 0x1f, RZ ;  /* 0x0000001f00007819 */ /* 0x000fc800000006ff */
[----:B------:R-:W0:Y:S01]  /*2380*/  SYNCS.PHASECHK.TRANS64.TRYWAIT P1, [UR38+0x30800], R0 ;  /* 0x03080000ff0075a7 */ /* 0x000e220008020166 */
[----:B--2---:R-:W-:-:S13]  /*2390*/  R2UR UR5, R2 ;  /* 0x00000000020572ca */ /* 0x004fda00000e0000 */
[----:B------:R-:W-:-:S05]  /*23a0*/  IMAD.U32 R2, RZ, RZ, UR5 ;  /* 0x00000005ff027e24 */ /* 0x000fca000f8e00ff */
[----:B------:R-:W-:Y:S01]  /*23b0*/  ISETP.NE.AND P0, PT, R2, 0x3, PT ;  /* 0x000000030200780c */ /* 0x000fe20003f05270 */
[----:B0-----:R-:W-:-:S12]  /*23c0*/  @!P1 BRA `(.L_x_1157) ;  /* 0x0000019000149947 */ /* 0x001fd80003800000 */
.L_x_1387:
[----:B------:R-:W-:Y:S05]  /*23d0*/  @!P0 BRA `(.L_x_1158) ;  /* 0x0000000000048947 */ /* 0x000fea0003800000 */
[----:B------:R-:W-:Y:S01]  /*23e0*/  BPT.TRAP 0x1 ;  /* 0x000000040000795c */ /* 0x000fe20000300000 */
.L_x_1158:
[----:B------:R-:W-:Y:S02]  /*23f0*/  IMAD.U32 R7, RZ, RZ, UR37 ;  /* 0x00000025ff077e24 */ /* 0x000fe4000f8e00ff */
[----:B0-----:R-:W-:-:S03]  /*2400*/  IMAD.U32 R0, RZ, RZ, UR36 ;  /* 0x00000024ff007e24 */ /* 0x001fc6000f8e00ff */
[----:B------:R-:W-:Y:S02]  /*2410*/  LEA R7, R7, UR38, 0x3 ;  /* 0x0000002607077c11 */ /* 0x000fe4000f8e18ff */
[----:B------:R-:W-:-:S04]  /*2420*/  SHF.L.U32 R0, R0, 0x1f, RZ ;  /* 0x0000001f00007819 */ /* 0x000fc800000006ff */
[----:B------:R0:W1:Y:S01]  /*2430*/  SYNCS.PHASECHK.TRANS64.TRYWAIT P2, [R7+URZ+0x30830], R0 ;  /* 0x03083000070075a7 */ /* 0x000062000804017f */
[----:B------:R-:W-:Y:S05]  /*2440*/  @!P0 BRA `(.L_x_1159) ;  /* 0x0000000000048947 */ /* 0x000fea0003800000 */
[----:B------:R-:W-:Y:S01]  /*2450*/  BPT.TRAP 0x1 ;  /* 0x000000040000795c */ /* 0x000fe20000300000 */
.L_x_1159:
[----:B------:R-:W2:Y:S02]  /*2460*/  S2R R2, SR_TID.X ;  /* 0x0000000000027919 */ /* 0x000ea40000002100 */
[----:B--2---:R-:W-:-:S04]  /*2470*/  LOP3.LUT R2, R2, 0x7f, RZ, 0xc0, !PT ;  /* 0x0000007f02027812 */ /* 0x004fc800078ec0ff */
[----:B------:R-:W-:Y:S01]  /*2480*/  ISETP.NE.AND P1, PT, R2, RZ, PT ;  /* 0x000000ff0200720c */ /* 0x000fe20003f25270 */
[----:B-1----:R-:W-:-:S12]  /*2490*/  @P2 BRA `(.L_x_1160) ;  /* 0x0000000000082947 */ /* 0x002fd80003800000 */
[----:B------:R-:W1:Y:S02]  /*24a0*/  SYNCS.PHASECHK.TRANS64.TRYWAIT P2, [R7+URZ+0x30830], R0 ;  /* 0x03083000070075a7 */ /* 0x000e64000804017f */
[----:B-1----:R-:W-:Y:S05]  /*24b0*/  @!P2 BRA `(.L_x_1161) ;  /* 0x0000018c00f0a947 */ /* 0x002fea0003800000 */
.L_x_1160:
[----:B------:R-:W-:Y:S05]  /*24c0*/  WARPSYNC.ALL ;  /* 0x0000000000007948 */ /* 0x000fea0003800000 */
[----:B------:R-:W-:Y:S01]  /*24d0*/  UIADD3 UR4, UR38, 0x1e400, URZ ;  /* 0x0001e40026047890 */ /* 0x000fe2000fffe03f */
[----:B------:R-:W-:Y:S01]  /*24e0*/  WARPGROUP.ARRIVE ;  /* 0x00000000000079c5 */ /* 0x000fe20000000000 */
[----:B------:R-:W-:Y:S01]  /*24f0*/  UMOV UR9, 0x40000040 ;  /* 0x4000004000097882 */ /* 0x000fe20000000000 */
[----:B------:R-:W-:Y:S01]  /*2500*/  UMOV UR11, 0x40000040 ;  /* 0x40000040000b7882 */ /* 0x000fe20000000000 */
[----:B------:R-:W-:Y:S01]  /*2510*/  USHF.R.U32.HI UR4, URZ, 0x4, UR4 ;  /* 0x000000043f047899 */ /* 0x000fe20008011604 */
[----:B------:R-:W-:Y:S01]  /*2520*/  IMAD.U32 R5, RZ, RZ, UR9 ;  /* 0x00000009ff057e24 */ /* 0x000fe2000f8e00ff */
[----:B------:R-:W-:Y:S01]  /*2530*/  UMOV UR57, 0x40000040 ;  /* 0x4000004000397882 */ /* 0x000fe20000000000 */
[----:B------:R-:W-:Y:S01]  /*2540*/  UMOV UR59, 0x40000040 ;  /* 0x40000040003b7882 */ /* 0x000fe20000000000 */
[----:B------:R-:W-:Y:S01]  /*2550*/  ULOP3.LUT UR4, UR4, 0x3fff, URZ, 0xc0, !UPT ;  /* 0x00003fff04047892 */ /* 0x000fe2000f8ec03f */
[----:B------:R-:W-:Y:S01]  /*2560*/  VIADD R2, R23, UR60 ;  /* 0x0000003c17027c36 */ /* 0x000fe20008000000 */
[----:B------:R-:W-:Y:S01]  /*2570*/  UMOV UR53, 0x40000040 ;  /* 0x4000004000357882 */ /* 0x000fe20000000000 */
[----:B------:R-:W-:Y:S01]  /*2580*/  UMOV UR55, 0x40000040 ;  /* 0x4000004000377882 */ /* 0x000fe20000000000 */
[----:B------:R-:W-:-:S02]  /*2590*/  ULOP3.LUT UR61, UR4, 0x10000, URZ, 0xfc, !UPT ;  /* 0x00010000043d7892 */ /* 0x000fc4000f8efc3f */
[----:B------:R-:W-:Y:S02]  /*25a0*/  ULOP3.LUT UR4, UR39, 0x10000, URZ, 0xfc, !UPT ;  /* 0x0001000027047892 */ /* 0x000fe4000f8efc3f */
[----:B------:R-:W-:Y:S02]  /*25b0*/  UIMAD UR5, UR37, 0x900, UR61 ;  /* 0x00000900250578a4 */ /* 0x000fe4000f8e023d */
[----:B------:R-:W-:Y:S02]  /*25c0*/  UIADD3 UR56, UR4, 0x2, URZ ;  /* 0x0000000204387890 */ /* 0x000fe4000fffe03f */
[----:B------:R-:W-:Y:S01]  /*25d0*/  UIADD3 UR58, UR5, 0x2, URZ ;  /* 0x00000002053a7890 */ /* 0x000fe2000fffe03f */
[----:B------:R-:W-:Y:S02]  /*25e0*/  UMOV UR8, UR4 ;  /* 0x0000000400087c82 */ /* 0x000fe40008000000 */
[----:B------:R-:W-:Y:S01]  /*25f0*/  UMOV UR10, UR5 ;  /* 0x00000005000a7c82 */ /* 0x000fe20008000000 */
[----:B------:R-:W-:Y:S01]  /*2600*/  UIADD3 UR52, UR4, 0x4, URZ ;  /* 0x0000000404347890 */ /* 0x000fe2000fffe03f */
[----:B------:R-:W-:Y:S01]  /*2610*/  HGMMA.64x96x16.F32.BF16 R24, gdesc[UR8], RZ, !UPT, gsb0 ;  /* 0x01600000081879f0 */ /* 0x000fe2000c0018ff */
[----:B------:R-:W-:Y:S01]  /*2620*/  UIADD3 UR54, UR5, 0x4, URZ ;  /* 0x0000000405367890 */ /* 0x000fe2000fffe03f */
[----:B------:R-:W-:Y:S01]  /*2630*/  IMAD.U32 R4, RZ, RZ, UR8 ;  /* 0x00000008ff047e24 */ /* 0x000fe2000f8e00ff */
[----:B------:R-:W-:-:S02]  /*2640*/  UIADD3 UR8, UR4, 0x6, URZ ;  /* 0x0000000604087890 */ /* 0x000fc4000fffe03f */
[----:B------:R-:W-:Y:S01]  /*2650*/  UIADD3 UR10, UR5, 0x6, URZ ;  /* 0x00000006050a7890 */ /* 0x000fe2000fffe03f */
[----:B------:R-:W-:Y:S01]  /*2660*/  UMOV UR9, 0x40000040 ;  /* 0x4000004000097882 */ /* 0x000fe20000000000 */
[----:B------:R-:W-:Y:S01]  /*2670*/  UMOV UR11, 0x40000040 ;  /* 0x40000040000b7882 */ /* 0x000fe20000000000 */
[----:B------:R-:W-:Y:S02]  /*2680*/  UIADD3 UR12, UR4, 0x400, URZ ;  /* 0x00000400040c7890 */ /* 0x000fe4000fffe03f */
[----:B------:R-:W-:Y:S01]  /*2690*/  UIADD3 UR14, UR5, 0x300, URZ ;  /* 0x00000300050e7890 */ /* 0x000fe2000fffe03f */
[----:B------:R-:W-:Y:S01]  /*26a0*/  UMOV UR13, 0x40000040 ;  /* 0x40000040000d7882 */ /* 0x000fe20000000000 */
[----:B------:R-:W-:Y:S01]  /*26b0*/  UMOV UR15, 0x40000040 ;  /* 0x40000040000f7882 */ /* 0x000fe20000000000 */
[----:B------:R-:W-:Y:S02]  /*26c0*/  UIADD3 UR16, UR4, 0x402, URZ ;  /* 0x0000040204107890 */ /* 0x000fe4000fffe03f */
[----:B------:R-:W-:Y:S01]  /*26d0*/  UIADD3 UR18, UR5, 0x302, URZ ;  /* 0x0000030205127890 */ /* 0x000fe2000fffe03f */
[----:B------:R-:W-:Y:S01]  /*26e0*/  UMOV UR17, 0x40000040 ;  /* 0x4000004000117882 */ /* 0x000fe20000000000 */
[----:B------:R-:W-:Y:S01]  /*26f0*/  UMOV UR19, 0x40000040 ;  /* 0x4000004000137882 */ /* 0x000fe20000000000 */
        /* <DEDUP_REMOVED lines=24> */
[----:B------:R-:W-:Y:S01]  /*2880*/  ULDC UR5, c[0x0][0x448] ;  /* 0x0001120000057ab9 */ /* 0x000fe20000000800 */
[----:B------:R-:W-:Y:S01]  /*2890*/  ULDC UR4, c[0x0][0x9d8] ;  /* 0x0002760000047ab9 */ /* 0x000fe20000000800 */
[----:B------:R-:W-:-:S06]  /*28a0*/  UISETP.NE.AND UP0, UPT, UR5, 0x1, UPT ;  /* 0x000000010500788c */ /* 0x000fcc000bf05270 */
[----:B------:R-:W-:Y:S02]  /*28b0*/  PLOP3.LUT P2, PT, PT, PT, UP0, 0x80, 0x0 ;  /* 0x000000000000781c */ /* 0x000fe40003f4f008 */
[----:B------:R-:W-:-:S03]  /*28c0*/  PLOP3.LUT P3, PT, PT, PT, UP0, 0x80, 0x0 ;  /* 0x000000000000781c */ /* 0x000fc60003f6f008 */
[----:B------:R-:W-:-:S08]  /*28d0*/  @UP0 ULDC UR5, c[0x0][0x44c] ;  /* 0x0001130000050ab9 */ /* 0x000fd00000000800 */
[----:B------:R-:W-:Y:S01]  /*28e0*/  @P2 IMAD.HI.U32 R6, R2, UR5, RZ ;  /* 0x0000000502062c27 */ /* 0x000fe2000f8e00ff */
[----:B------:R-:W-:Y:S01]  /*28f0*/  @UP0 ULDC UR5, c[0x0][0x450] ;  /* 0x0001140000050ab9 */ /* 0x000fe20000000800 */
[----:B------:R-:W-:Y:S02]  /*2900*/  WARPGROUP.DEPBAR.LE gsb0, 0x0 ;  /* 0x00008000000079c5 */ /* 0x000fe40000010000 */
[----:B------:R-:W-:-:S06]  /*2910*/  WARPGROUP.ARRIVE ;  /* 0x00000000000079c5 */ /* 0x000fcc0000000000 */
[----:B------:R-:W-:Y:S03]  /*2920*/  HGMMA.64x96x16.F32.BF16 R24, gdesc[UR56], R24, gsb0 ;  /* 0x01600000381879f0 */ /* 0x000fe60008001818 */
[----:B------:R-:W-:Y:S02]  /*2930*/  WARPGROUP.DEPBAR.LE gsb0, 0x0 ;  /* 0x00008000000079c5 */ /* 0x000fe40000010000 */
[----:B------:R-:W-:-:S06]  /*2940*/  WARPGROUP.ARRIVE ;  /* 0x00000000000079c5 */ /* 0x000fcc0000000000 */
[----:B------:R-:W-:Y:S01]  /*2950*/  HGMMA.64x96x16.F32.BF16 R24, gdesc[UR52], R24, gsb0 ;  /* 0x01600000341879f0 */ /* 0x000fe20008001818 */
[----:B------:R-:W-:Y:S02]  /*2960*/  ULDC UR54, c[0x0][0x9dc] ;  /* 0x0002770000367ab9 */ /* 0x000fe40000000800 */
[----:B------:R-:W-:Y:S01]  /*2970*/  ULOP3.LUT UR54, URZ, UR54, URZ, 0x33, !UPT ;  /* 0x000000363f367292 */ /* 0x000fe2000f8e333f */
        /* <DEDUP_REMOVED lines=28> */
[----:B------:R-:W-:Y:S01]  /*2b40*/  FMUL.FTZ R15, R34, UR4 ;  /* 0x00000004220f7c20 */ /* 0x000fe20008410000 */
[----:B------:R-:W-:Y:S01]  /*2b50*/  FMUL.FTZ R25, R25, UR4 ;  /* 0x0000000419197c20 */ /* 0x000fe20008410000 */
[----:B------:R-:W-:Y:S01]  /*2b60*/  FMUL.FTZ R37, R37, UR4 ;  /* 0x0000000425257c20 */ /* 0x000fe20008410000 */
[----:B------:R-:W-:Y:S02]  /*2b70*/  IMAD.MOV.U32 R34, RZ, RZ, R2 ;  /* 0x000000ffff227224 */ /* 0x000fe400078e0002 */
[----:B------:R-:W-:Y:S01]  /*2b80*/  FMUL.FTZ R28, R28, UR4 ;  /* 0x000000041c1c7c20 */ /* 0x000fe20008410000 */
[----:B------:R-:W-:Y:S01]  /*2b90*/  FMUL.FTZ R29, R29, UR4 ;  /* 0x000000041d1d7c20 */ /* 0x000fe20008410000 */
[----:B------:R-:W-:Y:S01]  /*2ba0*/  FMUL.FTZ R32, R32, UR4 ;  /* 0x0000000420207c20 */ /* 0x000fe20008410000 */
[----:B------:R-:W-:Y:S01]  /*2bb0*/  FMUL.FTZ R33, R33, UR4 ;  /* 0x0000000421217c20 */ /* 0x000fe20008410000 */
[----:B------:R-:W-:Y:S01]  /*2bc0*/  FMUL.FTZ R36, R36, UR4 ;  /* 0x0000000424247c20 */ /* 0x000fe20008410000 */
[----:B------:R-:W-:Y:S01]  /*2bd0*/  FMUL.FTZ R40, R40, UR4 ;  /* 0x0000000428287c20 */ /* 0x000fe20008410000 */
[----:B------:R-:W-:Y:S01]  /*2be0*/  @P3 SHF.R.U32.HI R34, RZ, UR5, R6 ;  /* 0x00000005ff223c19 */ /* 0x000fe20008011606 */
[----:B------:R2:W3:Y:S01]  /*2bf0*/  MUFU.TANH R9, R25 ;  /* 0x0000001900097308 */ /* 0x0004e20000002400 */
[----:B01----:R-:W-:Y:S01]  /*2c00*/  FMUL.FTZ R0, R26, UR4 ;  /* 0x000000041a007c20 */ /* 0x003fe20008410000 */
[----:B------:R-:W-:Y:S01]  /*2c10*/  FMUL.FTZ R3, R24, UR4 ;  /* 0x0000000418037c20 */ /* 0x000fe20008410000 */
[----:B------:R-:W-:Y:S01]  /*2c20*/  FMUL.FTZ R12, R27, UR4 ;  /* 0x000000041b0c7c20 */ /* 0x000fe20008410000 */
[----:B------:R-:W-:Y:S01]  /*2c30*/  FMUL.FTZ R13, R30, UR4 ;  /* 0x000000041e0d7c20 */ /* 0x000fe20008410000 */
[----:B------:R-:W-:Y:S01]  /*2c40*/  FMUL.FTZ R14, R31, UR4 ;  /* 0x000000041f0e7c20 */ /* 0x000fe20008410000 */
[----:B------:R-:W-:Y:S01]  /*2c50*/  FMUL.FTZ R20, R35, UR4 ;  /* 0x0000000423147c20 */ /* 0x000fe20008410000 */
[----:B------:R-:W-:Y:S01]  /*2c60*/  FMUL.FTZ R21, R38, UR4 ;  /* 0x0000000426157c20 */ /* 0x000fe20008410000 */
[----:B------:R0:W1:Y:S01]  /*2c70*/  MUFU.TANH R10, R28 ;  /* 0x0000001c000a7308 */ /* 0x0000620000002400 */
[----:B--2---:R-:W-:Y:S01]  /*2c80*/  FMUL.FTZ R25, R42, UR4 ;  /* 0x000000042a197c20 */ /* 0x004fe20008410000 */
[----:B------:R-:W-:Y:S01]  /*2c90*/  FMUL.FTZ R26, R43, UR4 ;  /* 0x000000042b1a7c20 */ /* 0x000fe20008410000 */
[----:B------:R-:W-:Y:S01]  /*2ca0*/  FMUL.FTZ R24, R39, UR4 ;  /* 0x0000000427187c20 */ /* 0x000fe20008410000 */
[----:B------:R-:W-:Y:S01]  /*2cb0*/  FMUL.FTZ R41, R41, UR4 ;  /* 0x0000000429297c20 */ /* 0x000fe20008410000 */
[----:B------:R-:W-:Y:S01]  /*2cc0*/  FMUL.FTZ R44, R44, UR4 ;  /* 0x000000042c2c7c20 */ /* 0x000fe20008410000 */
[----:B------:R-:W-:Y:S01]  /*2cd0*/  FMUL.FTZ R45, R45, UR4 ;  /* 0x000000042d2d7c20 */ /* 0x000fe20008410000 */
[----:B------:R-:W-:Y:S01]  /*2ce0*/  FMUL.FTZ R27, R46, UR4 ;  /* 0x000000042e1b7c20 */ /* 0x000fe20008410000 */
[----:B------:R2:W4:Y:S01]  /*2cf0*/  MUFU.TANH R72, R29 ;  /* 0x0000001d00487308 */ /* 0x0005220000002400 */
[----:B0-----:R-:W-:Y:S01]  /*2d00*/  FMUL.FTZ R28, R47, UR4 ;  /* 0x000000042f1c7c20 */ /* 0x001fe20008410000 */
        /* <DEDUP_REMOVED lines=14> */
[----:B------:R2:W1:Y:S01]  /*2df0*/  MUFU.TANH R74, R33 ;  /* 0x00000021004a7308 */ /* 0x0004620000002400 */
[----:B0-----:R-:W-:Y:S01]  /*2e00*/  FMUL.FTZ R32, R55, UR4 ;  /* 0x0000000437207c20 */ /* 0x001fe20008410000 */
[----:B------:R-:W-:Y:S01]  /*2e10*/  FMUL.FTZ R64, R64, UR4 ;  /* 0x0000000440407c20 */ /* 0x000fe20008410000 */
[----:B------:R-:W-:Y:S01]  /*2e20*/  FMUL.FTZ R65, R65, UR4 ;  /* 0x0000000441417c20 */ /* 0x000fe20008410000 */
[----:B------:R-:W-:Y:S01]  /*2e30*/  FMUL.FTZ R38, R67, UR4 ;  /* 0x0000000443267c20 */ /* 0x000fe20008410000 */
[----:B------:R-:W-:Y:S01]  /*2e40*/  FMUL.FTZ R68, R68, UR4 ;  /* 0x0000000444447c20 */ /* 0x000fe20008410000 */
[----:B------:R-:W-:-:S02]  /*2e50*/  @!P1 VIADD R2, R7, 0x30840 ;  /* 0x0003084007029836 */ /* 0x000fc40000000000 */
[----:B------:R-:W-:Y:S01]  /*2e60*/  FMUL.FTZ R69, R69, UR4 ;  /* 0x0000000445457c20 */ /* 0x000fe20008410000 */
[----:B------:R0:W1:Y:S01]  /*2e70*/  MUFU.TANH R75, R36 ;  /* 0x00000024004b7308 */ /* 0x0000620000002400 */
[----:B--2---:R-:W-:Y:S01]  /*2e80*/  FMUL.FTZ R33, R58, UR4 ;  /* 0x000000043a217c20 */ /* 0x004fe20008410000 */
[----:B------:R-:W-:Y:S01]  /*2e90*/  FMUL.FTZ R43, R70, UR4 ;  /* 0x00000004462b7c20 */ /* 0x000fe20008410000 */
[----:B------:R-:W-:Y:S01]  /*2ea0*/  FMUL.FTZ R42, R71, UR4 ;  /* 0x00000004472a7c20 */ /* 0x000fe20008410000 */
[----:B------:R-:W-:Y:S01]  /*2eb0*/  IMAD.MOV.U32 R7, RZ, RZ, -0x60 ;  /* 0xffffffa0ff077424 */ /* 0x000fe200078e00ff */
[----:B------:R-:W-:-:S03]  /*2ec0*/  @!P1 PRMT R2, RZ, 0x654, R2 ;  /* 0x00000654ff029816 */ /* 0x000fc60000000002 */
[----:B------:R2:W1:Y:S01]  /*2ed0*/  MUFU.TANH R76, R37 ;  /* 0x00000025004c7308 */ /* 0x0004620000002400 */
[----:B0-----:R-:W-:Y:S01]  /*2ee0*/  FMUL.FTZ R36, R63, UR4 ;  /* 0x000000043f247c20 */ /* 0x001fe20008410000 */
[----:B------:R-:W-:Y:S01]  /*2ef0*/  IMAD R6, R80, R7, 0x61 ;  /* 0x0000006150067424 */ /* 0x000fe200078e0207 */
[----:B------:R0:W-:Y:S04]  /*2f00*/  @!P1 SYNCS.ARRIVE.TRANS64.RED.A1T0 RZ, [R2+URZ], RZ ;  /* 0x000000ff02ff99a7 */ /* 0x0001e8000810043f */
[----:B------:R-:W-:Y:S01]  /*2f10*/  IADD3 R8, R16, R6, -R19 ;  /* 0x0000000610087210 */ /* 0x000fe20007ffe813 */
[----:B------:R5:W1:Y:S01]  /*2f20*/  MUFU.TANH R77, R40 ;  /* 0x00000028004d7308 */ /* 0x000a620000002400 */
[----:B--2---:R-:W2:Y:S01]  /*2f30*/  SHFL.IDX PT, R37, R34, RZ, 0x1c1f ;  /* 0x001c1fff22257589 */ /* 0x004ea200000e0000 */
[----:B0-----:R-:W-:-:S02]  /*2f40*/  IMAD R2, R80, -0x60, R16 ;  /* 0xffffffa050027824 */ /* 0x001fc400078e0210 */
[----:B------:R-:W-:-:S04]  /*2f50*/  IMAD.IADD R8, R8, 0x1, -R17 ;  /* 0x0000000108087824 */ /* 0x000fc800078e0a11 */
[----:B------:R-:W0:Y:S01]  /*2f60*/  MUFU.TANH R3, R3 ;  /* 0x0000000300037308 */ /* 0x000e220000002400 */
[----:B-----5:R-:W-:Y:S01]  /*2f70*/  FMUL.FTZ R40, R66, UR4 ;  /* 0x0000000442287c20 */ /* 0x020fe20008410000 */
[----:B------:R-:W-:Y:S01]  /*2f80*/  ULDC.64 UR4, c[0x0][0x9e0] ;  /* 0x0002780000047ab9 */ /* 0x000fe20000000a00 */
[----:B------:R-:W-:Y:S01]  /*2f90*/  IADD3 R58, -R19, 0x60, R2 ;  /* 0x00000060133a7810 */ /* 0x000fe20007ffe102 */
[----:B------:R-:W-:Y:S01]  /*2fa0*/  UISETP.GE.AND UP1, UPT, UR5, 0x1, UPT ;  /* 0x000000010500788c */ /* 0x000fe2000bf26270 */
[----:B------:R-:W-:Y:S02]  /*2fb0*/  VIADD R63, R8, UR4 ;  /* 0x00000004083f7c36 */ /* 0x000fe40008000000 */
[----:B------:R-:W-:Y:S01]  /*2fc0*/  VIADD R66, R6, 0xffffffff ;  /* 0xffffffff06427836 */ /* 0x000fe20000000000 */
[----:B------:R-:W0:Y:S01]  /*2fd0*/  MUFU.TANH R0, R0 ;  /* 0x0000000000007308 */ /* 0x000e220000002400 */
[----:B------:R-:W-:Y:S01]  /*2fe0*/  VIADD R62, R8, UR54 ;  /* 0x00000036083e7c36 */ /* 0x000fe20008000000 */
[----:B------:R-:W-:Y:S01]  /*2ff0*/  PLOP3.LUT P2, PT, PT, PT, UP1, 0x40, 0x0 ;  /* 0x000000000000781c */ /* 0x000fe20003f4e818 */
[----:B------:R-:W-:-:S05]  /*3000*/  IMAD.IADD R67, R66, 0x1, -R19 ;  /* 0x0000000142437824 */ /* 0x000fca00078e0a13 */
[----:B------:R-:W0:Y:S01]  /*3010*/  MUFU.TANH R12, R12 ;  /* 0x0000000c000c7308 */ /* 0x000e220000002400 */
[----:B--2---:R-:W-:Y:S01]  /*3020*/  VIADDMNMX R11, R37, R63, R58, PT ;  /* 0x0000003f250b7246 */ /* 0x004fe2000380013a */
[----:B------:R-:W-:-:S06]  /*3030*/  IMAD.IADD R55, R62, 0x1, R37 ;  /* 0x000000013e377824 */ /* 0x000fcc00078e0225 */
[----:B------:R-:W2:Y:S08]  /*3040*/  MUFU.TANH R13, R13 ;  /* 0x0000000d000d7308 */ /* 0x000eb00000002400 */
[----:B------:R-:W0:Y:S08]  /*3050*/  MUFU.TANH R14, R14 ;  /* 0x0000000e000e7308 */ /* 0x000e300000002400 */
[----:B------:R-:W0:Y:S08]  /*3060*/  MUFU.TANH R15, R15 ;  /* 0x0000000f000f7308 */ /* 0x000e300000002400 */
[----:B------:R-:W0:Y:S08]  /*3070*/  MUFU.TANH R20, R20 ;  /* 0x0000001400147308 */ /* 0x000e300000002400 */
[----:B------:R-:W0:Y:S08]  /*3080*/  MUFU.TANH R21, R21 ;  /* 0x0000001500157308 */ /* 0x000e300000002400 */
[----:B------:R-:W0:Y:S08]  /*3090*/  MUFU.TANH R24, R24 ;  /* 0x0000001800187308 */ /* 0x000e300000002400 */
[----:B------:R0:W0:Y:S08]  /*30a0*/  MUFU.TANH R78, R41 ;  /* 0x00000029004e7308 */ /* 0x0000300000002400 */
[----:B------:R-:W0:Y:S08]  /*30b0*/  MUFU.TANH R25, R25 ;  /* 0x0000001900197308 */ /* 0x000e300000002400 */
[----:B------:R-:W0:Y:S08]  /*30c0*/  MUFU.TANH R26, R26 ;  /* 0x0000001a001a7308 */ /* 0x000e300000002400 */
        /* <DEDUP_REMOVED lines=8> */
[----:B------:R0:W0:Y:S08]  /*3150*/  MUFU.TANH R46, R52 ;  /* 0x00000034002e7308 */ /* 0x0000300000002400 */
        /* <DEDUP_REMOVED lines=19> */
[----:B-1234-:R-:W-:Y:S05]  /*3290*/  @P2 BRA `(.L_x_1162) ;  /* 0x0000000000542947 */ /* 0x01efea0003800000 */
[----:B------:R-:W-:Y:S01]  /*32a0*/  IADD3 R2, -R17, R16, R37 ;  /* 0x0000001011027210 */ /* 0x000fe20007ffe125 */
        /* <DEDUP_REMOVED lines=11> */
.L_x_1164:
[----:B------:R-:W-:-:S06]  /*3360*/  UISETP.NE.AND UP2, UPT, UR5, 0x1, UPT ;  /* 0x000000010500788c */ /* 0x000fcc000bf45270 */
[----:B------:R-:W-:-:S05]  /*3370*/  PLOP3.LUT P2, PT, PT, PT, UP2, 0x80, 0x0 ;  /* 0x000000000000781c */ /* 0x000fca0003f4f028 */
[----:B------:R-:W-:-:S08]  /*3380*/  @UP2 ULDC.64 UR6, c[0x0][0x9e8] ;  /* 0x00027a0000062ab9 */ /* 0x000fd00000000a00 */
[----:B------:R-:W-:-:S05]  /*3390*/  @P2 IMAD.HI.U32 R6, R2, UR6, RZ ;  /* 0x0000000602062c27 */ /* 0x000fca000f8e00ff */
[----:B------:R-:W-:-:S07]  /*33a0*/  @P2 SHF.R.U32.HI R2, RZ, UR7, R6 ;  /* 0x00000007ff022c19 */ /* 0x000fce0008011606 */
.L_x_1165:
[----:B------:R-:W-:Y:S05]  /*33b0*/  BSYNC B0 ;  /* 0x0000000000007941 */ /* 0x000fea0003800000 */
.L_x_1163:
[----:B------:R-:W-:-:S05]  /*33c0*/  IMAD R2, R2, UR5, R67 ;  /* 0x0000000502027c24 */ /* 0x000fca000f8e0243 */
[----:B------:R-:W-:Y:S02]  /*33d0*/  VIMNMX R55, R55, R2, !PT ;  /* 0x0000000237377248 */ /* 0x000fe40007fe0100 */
[----:B------:R-:W-:-:S07]  /*33e0*/  VIADDMNMX R11, R2, UR5, R11, PT ;  /* 0x00000005020b7c46 */ /* 0x000fce000b80010b */
.L_x_1162:
[C---:B------:R-:W-:Y:S02]  /*33f0*/  ISETP.GE.AND P2, PT, R66.reuse, 0x2, PT ;  /* 0x000000024200780c */ /* 0x040fe40003f46270 */
[C---:B------:R-:W-:Y:S02]  /*3400*/  ISETP.GE.AND P6, PT, R66.reuse, 0xa, PT ;  /* 0x0000000a4200780c */ /* 0x040fe40003fc6270 */
        /* <DEDUP_REMOVED lines=25> */
[----:B0-----:R-:W-:Y:S02]  /*35a0*/  FSEL R53, R75, -INF , !P4 ;  /* 0xff8000004b357808 */ /* 0x001fe40006000000 */
        /* <DEDUP_REMOVED lines=8> */
[C---:B------:R-:W-:Y:S02]  /*3630*/  ISETP.GE.AND P5, PT, R66.reuse, 0x22, PT ;  /* 0x000000224200780c */ /* 0x040fe40003fa6270 */
        /* <DEDUP_REMOVED lines=97> */
.L_x_1168:
[----:B------:R-:W-:-:S06]  /*3c50*/  UISETP.NE.AND UP2, UPT, UR5, 0x1, UPT ;  /* 0x000000010500788c */ /* 0x000fcc000bf45270 */
[----:B------:R-:W-:-:S05]  /*3c60*/  PLOP3.LUT P6, PT, PT, PT, UP2, 0x80, 0x0 ;  /* 0x000000000000781c */ /* 0x000fca0003fcf028 */
[----:B------:R-:W-:-:S08]  /*3c70*/  @UP2 ULDC.64 UR6, c[0x0][0x9e8] ;  /* 0x00027a0000062ab9 */ /* 0x000fd00000000a00 */
[----:B------:R-:W-:Y:S01]  /*3c80*/  @P6 IMAD.HI.U32 R34, R3, UR6, RZ ;  /* 0x0000000603226c27 */ /* 0x000fe2000f8e00ff */
[----:B------:R-:W-:-:S13]  /*3c90*/  PLOP3.LUT P6, PT, PT, PT, UP2, 0x80, 0x0 ;  /* 0x000000000000781c */ /* 0x000fda0003fcf028 */
[----:B------:R-:W-:-:S07]  /*3ca0*/  @P6 SHF.R.U32.HI R3, RZ, UR7, R34 ;  /* 0x00000007ff036c19 */ /* 0x000fce0008011622 */
.L_x_1169:
[----:B------:R-:W-:Y:S05]  /*3cb0*/  BSYNC B0 ;  /* 0x0000000000007941 */ /* 0x000fea0003800000 */
.L_x_1167:
[----:B------:R-:W-:-:S05]  /*3cc0*/  IMAD R3, R3, UR5, R67 ;  /* 0x0000000503037c24 */ /* 0x000fca000f8e0243 */
[----:B------:R-:W-:Y:S02]  /*3cd0*/  VIMNMX R56, R56, R3, !PT ;  /* 0x0000000338387248 */ /* 0x000fe40007fe0100 */
[----:B------:R-:W-:-:S07]  /*3ce0*/  VIADDMNMX R55, R3, UR5, R55, PT ;  /* 0x0000000503377c46 */ /* 0x000fce000b800137 */
.L_x_1166:
[C---:B------:R-:W-:Y:S01]  /*3cf0*/  ISETP.GT.AND P2, PT, R56.reuse, 0x1, !P2 ;  /* 0x000000013800780c */ /* 0x040fe20005744270 */
[----:B------:R-:W-:Y:S01]  /*3d00*/  ULDC UR10, c[0x0][0x988] ;  /* 0x00026200000a7ab9 */ /* 0x000fe20000000800 */
[----:B------:R-:W-:Y:S01]  /*3d10*/  ISETP.GT.AND P3, PT, R56, 0x8, !P3 ;  /* 0x000000083800780c */ /* 0x000fe20005f64270 */
[----:B------:R-:W-:Y:S01]  /*3d20*/  @UP0 ULDC UR6, c[0x0][0x44c] ;  /* 0x0001130000060ab9 */ /* 0x000fe20000000800 */
[C---:B------:R-:W-:Y:S01]  /*3d30*/  ISETP.LT.OR P2, PT, R55.reuse, 0x2, P2 ;  /* 0x000000023700780c */ /* 0x040fe20001741670 */
[----:B------:R-:W-:Y:S01]  /*3d40*/  UIMAD.WIDE.U32 UR6, UR60, UR6, URZ ;  /* 0x000000063c0672a5 */ /* 0x000fe2000f8e003f */
[----:B------:R-:W-:Y:S01]  /*3d50*/  ISETP.LT.OR P3, PT, R55, 0x9, P3 ;  /* 0x000000093700780c */ /* 0x000fe20001f61670 */
[----:B------:R-:W-:Y:S01]  /*3d60*/  @UP0 ULDC UR15, c[0x0][0x450] ;  /* 0x00011400000f0ab9 */ /* 0x000fe20000000800 */
[----:B------:R-:W-:Y:S01]  /*3d70*/  FSEL R12, R12, -INF , !P2 ;  /* 0xff8000000c0c7808 */ /* 0x000fe20005000000 */
[----:B------:R-:W-:Y:S01]  /*3d80*/  UMOV UR11, UR60 ;  /* 0x0000003c000b7c82 */ /* 0x000fe20008000000 */
[----:B------:R-:W-:Y:S01]  /*3d90*/  ISETP.NE.AND P2, PT, R70, RZ, PT ;  /* 0x000000ff4600720c */ /* 0x000fe20003f45270 */
[----:B------:R-:W-:Y:S01]  /*3da0*/  @UP0 USHF.R.U32.HI UR11, URZ, UR15, UR7 ;  /* 0x0000000f3f0b0299 */ /* 0x000fe20008011607 */
[----:B------:R-:W-:-:S02]  /*3db0*/  FSEL R13, R13, -INF , !P3 ;  /* 0xff8000000d0d7808 */ /* 0x000fc40005800000 */
[----:B------:R-:W-:Y:S02]  /*3dc0*/  ISETP.GT.AND P2, PT, R56, 0x9, !P2 ;  /* 0x000000093800780c */ /* 0x000fe40005744270 */
[----:B------:R-:W-:Y:S02]  /*3dd0*/  ISETP.NE.AND P3, PT, R74, RZ, PT ;  /* 0x000000ff4a00720c */ /* 0x000fe40003f65270 */
[----:B------:R-:W-:Y:S02]  /*3de0*/  ISETP.LT.OR P2, PT, R55, 0xa, P2 ;  /* 0x0000000a3700780c */ /* 0x000fe40001741670 */
[----:B------:R-:W-:Y:S02]  /*3df0*/  ISETP.NE.AND P6, PT, R75, RZ, PT ;  /* 0x000000ff4b00720c */ /* 0x000fe40003fc5270 */
[----:B------:R-:W-:Y:S02]  /*3e00*/  FSEL R14, R14, -INF , !P2 ;  /* 0xff8000000e0e7808 */ /* 0x000fe40005000000 */
[----:B------:R-:W-:-:S02]  /*3e10*/  ISETP.NE.AND P2, PT, R72, RZ, PT ;  /* 0x000000ff4800720c */ /* 0x000fc40003f45270 */
[C---:B------:R-:W-:Y:S02]  /*3e20*/  ISETP.GT.AND P4, PT, R56.reuse, 0x51, !P4 ;  /* 0x000000513800780c */ /* 0x040fe40006784270 */
[C---:B------:R-:W-:Y:S02]  /*3e30*/  ISETP.GT.AND P2, PT, R56.reuse, 0x10, !P2 ;  /* 0x000000103800780c */ /* 0x040fe40005744270 */
[----:B------:R-:W-:Y:S02]  /*3e40*/  ISETP.GT.AND P5, PT, R56, 0x58, !P5 ;  /* 0x000000583800780c */ /* 0x000fe40006fa4270 */
[C---:B------:R-:W-:Y:S02]  /*3e50*/  ISETP.LT.OR P2, PT, R55.reuse, 0x11, P2 ;  /* 0x000000113700780c */ /* 0x040fe40001741670 */
[----:B------:R-:W-:Y:S02]  /*3e60*/  ISETP.LT.OR P4, PT, R55, 0x52, P4 ;  /* 0x000000523700780c */ /* 0x000fe40002781670 */
[----:B------:R-:W-:-:S02]  /*3e70*/  FSEL R15, R15, -INF , !P2 ;  /* 0xff8000000f0f7808 */ /* 0x000fc40005000000 */
[----:B------:R-:W-:Y:S02]  /*3e80*/  ISETP.NE.AND P2, PT, R73, RZ, PT ;  /* 0x000000ff4900720c */ /* 0x000fe40003f45270 */
[C---:B------:R-:W-:Y:S02]  /*3e90*/  ISETP.LT.OR P5, PT, R55.reuse, 0x59, P5 ;  /* 0x000000593700780c */ /* 0x040fe40002fa1670 */
[----:B------:R-:W-:Y:S02]  /*3ea0*/  ISETP.GT.AND P2, PT, R56, 0x11, !P2 ;  /* 0x000000113800780c */ /* 0x000fe40005744270 */
[----:B------:R-:W-:Y:S02]  /*3eb0*/  FSEL R38, R38, -INF , !P4 ;  /* 0xff80000026267808 */ /* 0x000fe40006000000 */
[----:B------:R-:W-:Y:S02]  /*3ec0*/  ISETP.LT.OR P2, PT, R55, 0x12, P2 ;  /* 0x000000123700780c */ /* 0x000fe40001741670 */
[----:B------:R-:W-:-:S02]  /*3ed0*/  FSEL R43, R43, -INF , !P5 ;  /* 0xff8000002b2b7808 */ /* 0x000fc40006800000 */
[----:B------:R-:W-:Y:S02]  /*3ee0*/  FSEL R20, R20, -INF , !P2 ;  /* 0xff80000014147808 */ /* 0x000fe40005000000 */
[----:B------:R-:W-:Y:S02]  /*3ef0*/  ISETP.GT.AND P2, PT, R56, 0x18, !P3 ;  /* 0x000000183800780c */ /* 0x000fe40005f44270 */
[----:B------:R-:W-:Y:S02]  /*3f00*/  ISETP.NE.AND P3, PT, R88, RZ, PT ;  /* 0x000000ff5800720c */ /* 0x000fe40003f65270 */
[----:B------:R-:W-:Y:S02]  /*3f10*/  ISETP.LT.OR P2, PT, R55, 0x19, P2 ;  /* 0x000000193700780c */ /* 0x000fe40001741670 */
[----:B------:R-:W-:Y:S02]  /*3f20*/  R2UR UR14, R81 ;  /* 0x00000000510e72ca */ /* 0x000fe400000e0000 */
[----:B------:R-:W-:-:S02]  /*3f30*/  FSEL R21, R21, -INF , !P2 ;  /* 0xff80000015157808 */ /* 0x000fc40005000000 */
[----:B------:R-:W-:Y:S02]  /*3f40*/  ISETP.GT.AND P2, PT, R56, 0x19, !P6 ;  /* 0x000000193800780c */ /* 0x000fe40007744270 */
[----:B------:R-:W-:Y:S02]  /*3f50*/  ISETP.NE.AND P6, PT, R57, RZ, PT ;  /* 0x000000ff3900720c */ /* 0x000fe40003fc5270 */
[----:B------:R-:W-:-:S04]  /*3f60*/  ISETP.LT.OR P2, PT, R55, 0x1a, P2 ;  /* 0x0000001a3700780c */ /* 0x000fc80001741670 */
[----:B------:R-:W-:Y:S01]  /*3f70*/  FSEL R24, R24, -INF , !P2 ;  /* 0xff80000018187808 */ /* 0x000fe20005000000 */
[----:B------:R-:W-:Y:S01]  /*3f80*/  UIADD3 UR6, UR14, UR11, URZ ;  /* 0x0000000b0e067290 */ /* 0x000fe2000fffe03f */
[----:B------:R-:W-:-:S03]  /*3f90*/  ISETP.NE.AND P2, PT, R76, RZ, PT ;  /* 0x000000ff4c00720c */ /* 0x000fc60003f45270 */
[----:B------:R-:W-:Y:S01]  /*3fa0*/  UIADD3 UR4, UR6, UR4, URZ ;  /* 0x0000000406047290 */ /* 0x000fe2000fffe03f */
        /* <DEDUP_REMOVED lines=35> */
[C---:B------:R-:W-:Y:S02]  /*41e0*/  ISETP.GT.AND P2, PT, R56.reuse, 0x41, !P3 ;  /* 0x000000413800780c */ /* 0x040fe40005f44270 */
        /* <DEDUP_REMOVED lines=36> */
[----:B------:R-:W0:Y:S02]  /*4430*/  SHFL.BFLY PT, R0, R59, 0x1, 0x1f ;  /* 0x0c201f003b007f89 */ /* 0x000e2400000e0000 */
[----:B0-----:R-:W-:-:S04]  /*4440*/  FMNMX.FTZ R3, R59, R0, !PT ;  /* 0x000000003b037209 */ /* 0x001fc80007810000 */
[C---:B------:R-:W-:Y:S01]  /*4450*/  FSETP.NEU.FTZ.AND P2, PT, R3.reuse, -INF , PT ;  /* 0xff8000000300780b */ /* 0x040fe20003f5d000 */
[----:B------:R-:W-:-:S05]  /*4460*/  FMUL.FTZ R0, R3, UR10 ;  /* 0x0000000a03007c20 */ /* 0x000fca0008410000 */
[----:B------:R-:W-:Y:S02]  /*4470*/  FSEL R60, R0, RZ, P2 ;  /* 0x000000ff003c7208 */ /* 0x000fe40001000000 */
[----:B------:R-:W-:Y:S02]  /*4480*/  ISETP.GT.AND P2, PT, R56, 0x48, !P6 ;  /* 0x000000483800780c */ /* 0x000fe40007744270 */
[----:B------:R-:W-:Y:S01]  /*4490*/  ISETP.NE.AND P6, PT, R64, RZ, PT ;  /* 0x000000ff4000720c */ /* 0x000fe20003fc5270 */
[--C-:B------:R-:W-:Y:S01]  /*44a0*/  FFMA.FTZ R184, R54, UR10, -R60.reuse ;  /* 0x0000000a36b87c23 */ /* 0x100fe2000801083c */
[----:B------:R-:W-:Y:S01]  /*44b0*/  ISETP.LT.OR P2, PT, R55, 0x49, P2 ;  /* 0x000000493700780c */ /* 0x000fe20001741670 */
[--C-:B------:R-:W-:Y:S01]  /*44c0*/  FFMA.FTZ R186, R53, UR10, -R60.reuse ;  /* 0x0000000a35ba7c23 */ /* 0x100fe2000801083c */
[----:B------:R-:W-:Y:S01]  /*44d0*/  ISETP.GT.AND P6, PT, R56, 0x59, !P6 ;  /* 0x000000593800780c */ /* 0x000fe200077c4270 */
[--C-:B------:R-:W-:Y:S01]  /*44e0*/  FFMA.FTZ R180, R52, UR10, -R60.reuse ;  /* 0x0000000a34b47c23 */ /* 0x100fe2000801083c */
[----:B------:R-:W-:Y:S01]  /*44f0*/  FSEL R0, R35, -INF , !P2 ;  /* 0xff80000023007808 */ /* 0x000fe20005000000 */
[--C-:B------:R-:W-:Y:S01]  /*4500*/  FFMA.FTZ R188, R61, UR10, -R60.reuse ;  /* 0x0000000a3dbc7c23 */ /* 0x100fe2000801083c */
[----:B------:R-:W-:Y:S01]  /*4510*/  FMNMX.FTZ R35, R13, R58, !PT ;  /* 0x0000003a0d237209 */ /* 0x000fe20007810000 */
[--C-:B------:R-:W-:Y:S01]  /*4520*/  FFMA.FTZ R190, R83, UR10, -R60.reuse ;  /* 0x0000000a53be7c23 */ /* 0x100fe2000801083c */
[----:B------:R-:W-:Y:S01]  /*4530*/  ISETP.NE.AND P2, PT, R90, RZ, PT ;  /* 0x000000ff5a00720c */ /* 0x000fe20003f45270 */
[--C-:B------:R-:W-:Y:S01]  /*4540*/  FFMA.FTZ R37, R37, UR10, -R60.reuse ;  /* 0x0000000a25257c23 */ /* 0x100fe2000801083c */
[----:B------:R-:W-:Y:S01]  /*4550*/  FMNMX.FTZ R58, R14, R35, !PT ;  /* 0x000000230e3a7209 */ /* 0x000fe20007810000 */
[--C-:B------:R-:W-:Y:S01]  /*4560*/  FFMA.FTZ R35, R71, UR10, -R60.reuse ;  /* 0x0000000a47237c23 */ /* 0x100fe2000801083c */
[----:B------:R-:W-:Y:S01]  /*4570*/  ISETP.GT.AND P2, PT, R56, 0x49, !P2 ;  /* 0x000000493800780c */ /* 0x000fe20005744270 */
[----:B------:R-:W-:Y:S01]  /*4580*/  MUFU.EX2 R188, R188 ;  /* 0x000000bc00bc7308 */ /* 0x000fe20000000800 */
[----:B------:R-:W-:Y:S01]  /*4590*/  FMNMX.FTZ R59, R15, R58, !PT ;  /* 0x0000003a0f3b7209 */ /* 0x000fe20007810000 */
[--C-:B------:R-:W-:Y:S01]  /*45a0*/  FFMA.FTZ R49, R49, UR10, -R60.reuse ;  /* 0x0000000a31317c23 */ /* 0x100fe2000801083c */
[----:B------:R-:W-:Y:S01]  /*45b0*/  ISETP.LT.OR P2, PT, R55, 0x4a, P2 ;  /* 0x0000004a3700780c */ /* 0x000fe20001741670 */
[--C-:B------:R-:W-:Y:S01]  /*45c0*/  FFMA.FTZ R10, R10, UR10, -R60.reuse ;  /* 0x0000000a0a0a7c23 */ /* 0x100fe2000801083c */
[----:B------:R-:W-:Y:S01]  /*45d0*/  FMNMX.FTZ R58, R20, R59, !PT ;  /* 0x0000003b143a7209 */ /* 0x000fe20007810000 */
[--C-:B------:R-:W-:Y:S01]  /*45e0*/  FFMA.FTZ R39, R39, UR10, -R60.reuse ;  /* 0x0000000a27277c23 */ /* 0x100fe2000801083c */
[----:B------:R-:W-:Y:S01]  /*45f0*/  FSEL R36, R36, -INF , !P2 ;  /* 0xff80000024247808 */ /* 0x000fe20005000000 */
[----:B------:R-:W0:Y:S01]  /*4600*/  MUFU.EX2 R35, R35 ;  /* 0x0000002300237308 */ /* 0x000e220000000800 */
[----:B------:R-:W-:Y:S01]  /*4610*/  FMNMX.FTZ R59, R21, R58, !PT ;  /* 0x0000003a153b7209 */ /* 0x000fe20007810000 */
[--C-:B------:R-:W-:Y:S01]  /*4620*/  FFMA.FTZ R9, R9, UR10, -R60.reuse ;  /* 0x0000000a09097c23 */ /* 0x100fe2000801083c */
[----:B------:R-:W-:Y:S01]  /*4630*/  ISETP.LT.OR P6, PT, R55, 0x5a, P6 ;  /* 0x0000005a3700780c */ /* 0x000fe200037c1670 */
[--C-:B------:R-:W-:Y:S01]  /*4640*/  FFMA.FTZ R41, R41, UR10, -R60.reuse ;  /* 0x0000000a29297c23 */ /* 0x100fe2000801083c */
[----:B------:R-:W-:Y:S01]  /*4650*/  FMNMX.FTZ R58, R24, R59, !PT ;  /* 0x0000003b183a7209 */ /* 0x000fe20007810000 */
[--C-:B------:R-:W-:Y:S01]  /*4660*/  FFMA.FTZ R48, R48, UR10, -R60.reuse ;  /* 0x0000000a30307c23 */ /* 0x100fe2000801083c */
[----:B------:R-:W-:Y:S01]  /*4670*/  FSEL R42, R42, -INF , !P6 ;  /* 0xff8000002a2a7808 */ /* 0x000fe20007000000 */
[----:B------:R-:W-:Y:S01]  /*4680*/  MUFU.EX2 R190, R190 ;  /* 0x000000be00be7308 */ /* 0x000fe20000000800 */
[----:B------:R-:W-:Y:S01]  /*4690*/  FMNMX.FTZ R59, R25, R58, !PT ;  /* 0x0000003a193b7209 */ /* 0x000fe20007810000 */
[--C-:B------:R-:W-:Y:S01]  /*46a0*/  FFMA.FTZ R47, R47, UR10, -R60.reuse ;  /* 0x0000000a2f2f7c23 */ /* 0x100fe2000801083c */
[--C-:B------:R-:W-:Y:S01]  /*46b0*/  FFMA.FTZ R46, R46, UR10, -R60.reuse ;  /* 0x0000000a2e2e7c23 */ /* 0x100fe2000801083c */
[--C-:B------:R-:W-:Y:S01]  /*46c0*/  FFMA.FTZ R44, R44, UR10, -R60.reuse ;  /* 0x0000000a2c2c7c23 */ /* 0x100fe2000801083c */
[----:B------:R-:W-:Y:S01]  /*46d0*/  FMNMX.FTZ R58, R26, R59, !PT ;  /* 0x0000003b1a3a7209 */ /* 0x000fe20007810000 */
[--C-:B------:R-:W-:Y:S01]  /*46e0*/  FFMA.FTZ R7, R7, UR10, -R60.reuse ;  /* 0x0000000a07077c23 */ /* 0x100fe2000801083c */
[--C-:B------:R-:W-:Y:S01]  /*46f0*/  FFMA.FTZ R8, R8, UR10, -R60.reuse ;  /* 0x0000000a08087c23 */ /* 0x100fe2000801083c */
[----:B------:R-:W-:Y:S01]  /*4700*/  MUFU.EX2 R37, R37 ;  /* 0x0000002500257308 */ /* 0x000fe20000000800 */
[----:B------:R-:W-:Y:S01]  /*4710*/  FMNMX.FTZ R59, R27, R58, !PT ;  /* 0x0000003a1b3b7209 */ /* 0x000fe20007810000 */
[--C-:B------:R-:W-:Y:S01]  /*4720*/  FFMA.FTZ R6, R6, UR10, -R60.reuse ;  /* 0x0000000a06067c23 */ /* 0x100fe2000801083c */
[----:B------:R-:W-:-:S02]  /*4730*/  FFMA.FTZ R11, R11, UR10, -R60 ;  /* 0x0000000a0b0b7c23 */ /* 0x000fc4000801083c */
[----:B------:R-:W-:-:S03]  /*4740*/  FMNMX.FTZ R54, R28, R59, !PT ;  /* 0x0000003b1c367209 */ /* 0x000fc60007810000 */
[----:B------:R-:W-:Y:S01]  /*4750*/  MUFU.EX2 R182, R49 ;  /* 0x0000003100b67308 */ /* 0x000fe20000000800 */
[----:B------:R-:W-:-:S04]  /*4760*/  FMNMX.FTZ R59, R29, R54, !PT ;  /* 0x000000361d3b7209 */ /* 0x000fc80007810000 */
[----:B------:R-:W-:-:S03]  /*4770*/  FMNMX.FTZ R54, R30, R59, !PT ;  /* 0x0000003b1e367209 */ /* 0x000fc60007810000 */
[----:B------:R-:W-:Y:S01]  /*4780*/  MUFU.EX2 R184, R184 ;  /* 0x000000b800b87308 */ /* 0x000fe20000000800 */
[----:B------:R-:W-:-:S04]  /*4790*/  FMNMX.FTZ R53, R31, R54, !PT ;  /* 0x000000361f357209 */ /* 0x000fc80007810000 */
[----:B------:R-:W-:-:S03]  /*47a0*/  FMNMX.FTZ R54, R32, R53, !PT ;  /* 0x0000003520367209 */ /* 0x000fc60007810000 */
[----:B------:R1:W-:Y:S01]  /*47b0*/  MUFU.EX2 R49, R10 ;  /* 0x0000000a00317308 */ /* 0x0003e20000000800 */
[----:B------:R-:W-:Y:S01]  /*47c0*/  FMNMX.FTZ R53, R33, R54, !PT ;  /* 0x0000003621357209 */ /* 0x000fe20007810000 */
[----:B------:R-:W-:-:S03]  /*47d0*/  FFMA.FTZ R54, R51, UR10, -R60 ;  /* 0x0000000a33367c23 */ /* 0x000fc6000801083c */
[----:B------:R-:W-:-:S03]  /*47e0*/  FMNMX.FTZ R53, R34, R53, !PT ;  /* 0x0000003522357209 */ /* 0x000fc60007810000 */
[----:B------:R-:W-:Y:S01]  /*47f0*/  MUFU.EX2 R39, R39 ;  /* 0x0000002700277308 */ /* 0x000fe20000000800 */
[----:B------:R-:W-:-:S04]  /*4800*/  FMNMX.FTZ R53, R0, R53, !PT ;  /* 0x0000003500357209 */ /* 0x000fc80007810000 */
[----:B------:R-:W-:-:S03]  /*4810*/  FMNMX.FTZ R53, R36, R53, !PT ;  /* 0x0000003524357209 */ /* 0x000fc60007810000 */
[----:B------:R-:W-:Y:S01]  /*4820*/  MUFU.EX2 R174, R9 ;  /* 0x0000000900ae7308 */ /* 0x000fe20000000800 */
[----:B------:R-:W-:-:S04]  /*4830*/  FMNMX.FTZ R53, R40, R53, !PT ;  /* 0x0000003528357209 */ /* 0x000fc80007810000 */
[----:B------:R-:W-:Y:S01]  /*4840*/  FMNMX.FTZ R52, R38, R53, !PT ;  /* 0x0000003526347209 */ /* 0x000fe20007810000 */
[--C-:B------:R-:W-:Y:S02]  /*4850*/  FFMA.FTZ R53, R50, UR10, -R60.reuse ;  /* 0x0000000a32357c23 */ /* 0x100fe4000801083c */
[----:B------:R-:W-:Y:S01]  /*4860*/  MUFU.EX2 R186, R186 ;  /* 0x000000ba00ba7308 */ /* 0x000fe20000000800 */
[----:B------:R-:W-:Y:S01]  /*4870*/  FMNMX.FTZ R51, R43, R52, !PT ;  /* 0x000000342b337209 */ /* 0x000fe20007810000 */
[----:B------:R-:W-:-:S03]  /*4880*/  FFMA.FTZ R52, R45, UR10, -R60 ;  /* 0x0000000a2d347c23 */ /* 0x000fc6000801083c */
[----:B------:R-:W-:-:S03]  /*4890*/  FMNMX.FTZ R51, R42, R51, !PT ;  /* 0x000000332a337209 */ /* 0x000fc60007810000 */
[----:B------:R-:W-:Y:S02]  /*48a0*/  MUFU.EX2 R41, R41 ;  /* 0x0000002900297308 */ /* 0x000fe40000000800 */
[----:B------:R-:W2:Y:S06]  /*48b0*/  SHFL.BFLY PT, R50, R51, 0x2, 0x1f ;  /* 0x0c401f0033327f89 */ /* 0x000eac00000e0000 */
[----:B------:R-:W-:Y:S08]  /*48c0*/  MUFU.EX2 R180, R180 ;  /* 0x000000b400b47308 */ /* 0x000ff00000000800 */
[----:B------:R-:W-:Y:S08]  /*48d0*/  MUFU.EX2 R55, R54 ;  /* 0x0000003600377308 */ /* 0x000ff00000000800 */
[----:B------:R-:W-:Y:S01]  /*48e0*/  MUFU.EX2 R53, R53 ;  /* 0x0000003500357308 */ /* 0x000fe20000000800 */
[----:B--2---:R-:W-:Y:S01]  /*48f0*/  FMNMX.FTZ R50, R51, R50, !PT ;  /* 0x0000003233327209 */ /* 0x004fe20007810000 */
[----:B------:R-:W-:-:S04]  /*4900*/  FFMA.FTZ R51, R2, UR10, -R60 ;  /* 0x0000000a02337c23 */ /* 0x000fc8000801083c */
[----:B------:R-:W2:Y:S02]  /*4910*/  SHFL.BFLY PT, R45, R50, 0x1, 0x1f ;  /* 0x0c201f00322d7f89 */ /* 0x000ea400000e0000 */
[----:B------:R-:W-:Y:S08]  /*4920*/  MUFU.EX2 R48, R48 ;  /* 0x0000003000307308 */ /* 0x000ff00000000800 */
[----:B------:R-:W3:Y:S08]  /*4930*/  MUFU.EX2 R47, R47 ;  /* 0x0000002f002f7308 */ /* 0x000ef00000000800 */
[----:B------:R-:W-:Y:S01]  /*4940*/  MUFU.EX2 R46, R46 ;  /* 0x0000002e002e7308 */ /* 0x000fe20000000800 */
[----:B--2---:R-:W-:Y:S01]  /*4950*/  FMNMX.FTZ R2, R50, R45, !PT ;  /* 0x0000002d32027209 */ /* 0x004fe20007810000 */
[----:B0-----:R-:W-:-:S06]  /*4960*/  FADD.FTZ R45, R188, R35 ;  /* 0x00000023bc2d7221 */ /* 0x001fcc0000010000 */
[----:B------:R-:W-:Y:S01]  /*4970*/  MUFU.EX2 R59, R52 ;  /* 0x00000034003b7308 */ /* 0x000fe20000000800 */
[----:B------:R-:W-:Y:S01]  /*4980*/  F2FP.BF16.F32.PACK_AB R188, R35, R188 ;  /* 0x000000bc23bc723e */ /* 0x000fe200000010ff */
[C---:B-1----:R-:W-:Y:S01]  /*4990*/  FMUL.FTZ R10, R2.reuse, UR10 ;  /* 0x0000000a020a7c20 */ /* 0x042fe20008410000 */
[----:B------:R-:W-:Y:S02]  /*49a0*/  FSETP.NEU.FTZ.AND P2, PT, R2, -INF , PT ;  /* 0xff8000000200780b */ /* 0x000fe40003f5d000 */
[----:B---3--:R-:W-:Y:S02]  /*49b0*/  F2FP.BF16.F32.PACK_AB R176, R47, R48 ;  /* 0x000000302fb0723e */ /* 0x008fe400000010ff */
[----:B------:R-:W-:Y:S01]  /*49c0*/  FSEL R9, R10, RZ, P2 ;  /* 0x000000ff0a097208 */ /* 0x000fe20001000000 */
[----:B------:R-:W-:Y:S01]  /*49d0*/  FADD.FTZ R10, R190, R45 ;  /* 0x0000002dbe0a7221 */ /* 0x000fe20000010000 */
[----:B------:R-:W-:Y:S01]  /*49e0*/  MUFU.EX2 R44, R44 ;  /* 0x0000002c002c7308 */ /* 0x000fe20000000800 */
[----:B------:R-:W-:-:S02]  /*49f0*/  F2FP.BF16.F32.PACK_AB R190, R37, R190 ;  /* 0x000000be25be723e */ /* 0x000fc400000010ff */
[--C-:B------:R-:W-:Y:S01]  /*4a00*/  FFMA.FTZ R57, R57, UR10, -R9.reuse ;  /* 0x0000000a39397c23 */ /* 0x100fe20008010809 */
[--C-:B------:R-:W-:Y:S01]  /*4a10*/  FFMA.FTZ R12, R12, UR10, -R9.reuse ;  /* 0x0000000a0c0c7c23 */ /* 0x100fe20008010809 */
[----:B------:R-:W-:Y:S01]  /*4a20*/  FADD.FTZ R45, R37, R10 ;  /* 0x0000000a252d7221 */ /* 0x000fe20000010000 */
[--C-:B------:R-:W-:Y:S01]  /*4a30*/  FFMA.FTZ R13, R13, UR10, -R9.reuse ;  /* 0x0000000a0d0d7c23 */ /* 0x100fe20008010809 */
[--C-:B------:R-:W-:Y:S01]  /*4a40*/  FFMA.FTZ R14, R14, UR10, -R9.reuse ;  /* 0x0000000a0e0e7c23 */ /* 0x100fe20008010809 */
[----:B------:R-:W-:Y:S01]  /*4a50*/  FFMA.FTZ R15, R15, UR10, -R9 ;  /* 0x0000000a0f0f7c23 */ /* 0x000fe20008010809 */
[----:B------:R-:W-:Y:S01]  /*4a60*/  MUFU.EX2 R57, R57 ;  /* 0x0000003900397308 */ /* 0x000fe20000000800 */
[----:B------:R-:W-:Y:S01]  /*4a70*/  FADD.FTZ R10, R184, R45 ;  /* 0x0000002db80a7221 */ /* 0x000fe20000010000 */
[--C-:B------:R-:W-:Y:S01]  /*4a80*/  FFMA.FTZ R20, R20, UR10, -R9.reuse ;  /* 0x0000000a14147c23 */ /* 0x100fe20008010809 */
[--C-:B------:R-:W-:Y:S01]  /*4a90*/  FFMA.FTZ R21, R21, UR10, -R9.reuse ;  /* 0x0000000a15157c23 */ /* 0x100fe20008010809 */
[--C-:B------:R-:W-:Y:S01]  /*4aa0*/  FFMA.FTZ R24, R24, UR10, -R9.reuse ;  /* 0x0000000a18187c23 */ /* 0x100fe20008010809 */
[----:B------:R-:W-:Y:S01]  /*4ab0*/  FADD.FTZ R45, R39, R10 ;  /* 0x0000000a272d7221 */ /* 0x000fe20000010000 */
[--C-:B------:R-:W-:Y:S01]  /*4ac0*/  FFMA.FTZ R25, R25, UR10, -R9.reuse ;  /* 0x0000000a19197c23 */ /* 0x100fe20008010809 */
[----:B------:R-:W-:Y:S01]  /*4ad0*/  FFMA.FTZ R26, R26, UR10, -R9 ;  /* 0x0000000a1a1a7c23 */ /* 0x000fe20008010809 */
[----:B------:R-:W0:Y:S01]  /*4ae0*/  MUFU.EX2 R12, R12 ;  /* 0x0000000c000c7308 */ /* 0x000e220000000800 */
[----:B------:R-:W-:Y:S01]  /*4af0*/  FADD.FTZ R10, R186, R45 ;  /* 0x0000002dba0a7221 */ /* 0x000fe20000010000 */
[--C-:B------:R-:W-:Y:S01]  /*4b00*/  FFMA.FTZ R27, R27, UR10, -R9.reuse ;  /* 0x0000000a1b1b7c23 */ /* 0x100fe20008010809 */
[--C-:B------:R-:W-:Y:S01]  /*4b10*/  FFMA.FTZ R28, R28, UR10, -R9.reuse ;  /* 0x0000000a1c1c7c23 */ /* 0x100fe20008010809 */
[--C-:B------:R-:W-:Y:S01]  /*4b20*/  FFMA.FTZ R29, R29, UR10, -R9.reuse ;  /* 0x0000000a1d1d7c23 */ /* 0x100fe20008010809 */
[----:B------:R-:W-:Y:S01]  /*4b30*/  FADD.FTZ R45, R41, R10 ;  /* 0x0000000a292d7221 */ /* 0x000fe20000010000 */
[--C-:B------:R-:W-:Y:S01]  /*4b40*/  FFMA.FTZ R30, R30, UR10, -R9.reuse ;  /* 0x0000000a1e1e7c23 */ /* 0x100fe20008010809 */
[----:B------:R-:W-:Y:S01]  /*4b50*/  FFMA.FTZ R31, R31, UR10, -R9 ;  /* 0x0000000a1f1f7c23 */ /* 0x000fe20008010809 */
[----:B------:R-:W1:Y:S01]  /*4b60*/  MUFU.EX2 R13, R13 ;  /* 0x0000000d000d7308 */ /* 0x000e620000000800 */
[----:B------:R-:W-:Y:S01]  /*4b70*/  FADD.FTZ R50, R180, R45 ;  /* 0x0000002db4327221 */ /* 0x000fe20000010000 */
[--C-:B------:R-:W-:Y:S01]  /*4b80*/  FFMA.FTZ R32, R32, UR10, -R9.reuse ;  /* 0x0000000a20207c23 */ /* 0x100fe20008010809 */
[--C-:B------:R-:W-:Y:S01]  /*4b90*/  FFMA.FTZ R33, R33, UR10, -R9.reuse ;  /* 0x0000000a21217c23 */ /* 0x100fe20008010809 */
[--C-:B------:R-:W-:Y:S01]  /*4ba0*/  FFMA.FTZ R34, R34, UR10, -R9.reuse ;  /* 0x0000000a22227c23 */ /* 0x100fe20008010809 */
[----:B------:R-:W-:Y:S01]  /*4bb0*/  FADD.FTZ R50, R55, R50 ;  /* 0x0000003237327221 */ /* 0x000fe20000010000 */
[--C-:B------:R-:W-:Y:S01]  /*4bc0*/  FFMA.FTZ R0, R0, UR10, -R9.reuse ;  /* 0x0000000a00007c23 */ /* 0x100fe20008010809 */
[--C-:B------:R-:W-:Y:S01]  /*4bd0*/  FFMA.FTZ R36, R36, UR10, -R9.reuse ;  /* 0x0000000a24247c23 */ /* 0x100fe20008010809 */
[----:B------:R-:W2:Y:S01]  /*4be0*/  MUFU.EX2 R14, R14 ;  /* 0x0000000e000e7308 */ /* 0x000ea20000000800 */
[----:B0-----:R-:W-:Y:S01]  /*4bf0*/  FADD.FTZ R10, R57, R12 ;  /* 0x0000000c390a7221 */ /* 0x001fe20000010000 */
[----:B------:R-:W-:Y:S01]  /*4c00*/  FADD.FTZ R61, R53, R50 ;  /* 0x00000032353d7221 */ /* 0x000fe20000010000 */
[--C-:B------:R-:W-:Y:S01]  /*4c10*/  FFMA.FTZ R40, R40, UR10, -R9.reuse ;  /* 0x0000000a28287c23 */ /* 0x100fe20008010809 */
[--C-:B------:R-:W-:Y:S01]  /*4c20*/  FFMA.FTZ R38, R38, UR10, -R9.reuse ;  /* 0x0000000a26267c23 */ /* 0x100fe20008010809 */
[----:B------:R-:W-:Y:S01]  /*4c30*/  FFMA.FTZ R43, R43, UR10, -R9 ;  /* 0x0000000a2b2b7c23 */ /* 0x000fe20008010809 */
[----:B------:R-:W-:Y:S01]  /*4c40*/  FADD.FTZ R61, R182, R61 ;  /* 0x0000003db63d7221 */ /* 0x000fe20000010000 */
[----:B------:R-:W-:Y:S01]  /*4c50*/  FFMA.FTZ R9, R42, UR10, -R9 ;  /* 0x0000000a2a097c23 */ /* 0x000fe20008010809 */
[----:B------:R-:W0:Y:S01]  /*4c60*/  MUFU.EX2 R15, R15 ;  /* 0x0000000f000f7308 */ /* 0x000e220000000800 */
[----:B-1----:R-:W-:Y:S01]  /*4c70*/  FADD.FTZ R45, R13, R10 ;  /* 0x0000000a0d2d7221 */ /* 0x002fe20000010000 */
[----:B------:R-:W-:Y:S01]  /*4c80*/  FADD.FTZ R50, R48, R61 ;  /* 0x0000003d30327221 */ /* 0x000fe20000010000 */
[----:B------:R-:W-:-:S02]  /*4c90*/  PLOP3.LUT P2, PT, PT, PT, UP1, 0x40, 0x0 ;  /* 0x000000000000781c */ /* 0x000fc40003f4e818 */
[----:B------:R-:W-:Y:S01]  /*4ca0*/  F2FP.BF16.F32.PACK_AB R184, R39, R184 ;  /* 0x000000b827b8723e */ /* 0x000fe200000010ff */
[----:B------:R-:W-:Y:S01]  /*4cb0*/  FADD.FTZ R61, R47, R50 ;  /* 0x000000322f3d7221 */ /* 0x000fe20000010000 */
[----:B------:R-:W-:Y:S01]  /*4cc0*/  F2FP.BF16.F32.PACK_AB R186, R41, R186 ;  /* 0x000000ba29ba723e */ /* 0x000fe200000010ff */
[----:B------:R-:W1:Y:S01]  /*4cd0*/  MUFU.EX2 R20, R20 ;  /* 0x0000001400147308 */ /* 0x000e620000000800 */
[----:B--2---:R-:W-:Y:S01]  /*4ce0*/  FADD.FTZ R10, R14, R45 ;  /* 0x0000002d0e0a7221 */ /* 0x004fe20000010000 */
[----:B------:R-:W-:Y:S01]  /*4cf0*/  FADD.FTZ R50, R46, R61 ;  /* 0x0000003d2e327221 */ /* 0x000fe20000010000 */
[----:B------:R-:W-:Y:S02]  /*4d00*/  F2FP.BF16.F32.PACK_AB R180, R55, R180 ;  /* 0x000000b437b4723e */ /* 0x000fe400000010ff */
[----:B------:R-:W-:Y:S02]  /*4d10*/  F2FP.BF16.F32.PACK_AB R182, R182, R53 ;  /* 0x00000035b6b6723e */ /* 0x000fe400000010ff */
[----:B------:R-:W-:Y:S01]  /*4d20*/  F2FP.BF16.F32.PACK_AB R178, R59, R46 ;  /* 0x0000002e3bb2723e */ /* 0x000fe200000010ff */
[----:B------:R-:W2:Y:S01]  /*4d30*/  MUFU.EX2 R21, R21 ;  /* 0x0000001500157308 */ /* 0x000ea20000000800 */
[----:B0-----:R-:W-:Y:S01]  /*4d40*/  FADD.FTZ R45, R15, R10 ;  /* 0x0000000a0f2d7221 */ /* 0x001fe20000010000 */
[----:B------:R-:W-:-:S02]  /*4d50*/  F2FP.BF16.F32.PACK_AB R172, R49, R44 ;  /* 0x0000002c31ac723e */ /* 0x000fc400000010ff */
[----:B------:R-:W-:Y:S02]  /*4d60*/  F2FP.BF16.F32.PACK_AB R189, R12, R57 ;  /* 0x000000390cbd723e */ /* 0x000fe400000010ff */
[----:B------:R-:W-:Y:S02]  /*4d70*/  F2FP.BF16.F32.PACK_AB R191, R14, R13 ;  /* 0x0000000d0ebf723e */ /* 0x000fe400000010ff */
[----:B------:R-:W0:Y:S01]  /*4d80*/  MUFU.EX2 R24, R24 ;  /* 0x0000001800187308 */ /* 0x000e220000000800 */
[C---:B-1----:R-:W-:Y:S01]  /*4d90*/  FADD.FTZ R10, R20.reuse, R45 ;  /* 0x0000002d140a7221 */ /* 0x042fe20000010000 */
[----:B------:R-:W-:-:S06]  /*4da0*/  F2FP.BF16.F32.PACK_AB R185, R20, R15 ;  /* 0x0000000f14b9723e */ /* 0x000fcc00000010ff */
[----:B------:R-:W1:Y:S01]  /*4db0*/  MUFU.EX2 R25, R25 ;  /* 0x0000001900197308 */ /* 0x000e620000000800 */
[----:B--2---:R-:W-:-:S07]  /*4dc0*/  FADD.FTZ R45, R21, R10 ;  /* 0x0000000a152d7221 */ /* 0x004fce0000010000 */
[----:B------:R-:W2:Y:S01]  /*4dd0*/  MUFU.EX2 R26, R26 ;  /* 0x0000001a001a7308 */ /* 0x000ea20000000800 */
[C---:B0-----:R-:W-:Y:S01]  /*4de0*/  FADD.FTZ R10, R24.reuse, R45 ;  /* 0x0000002d180a7221 */ /* 0x041fe20000010000 */
[----:B------:R-:W-:Y:S01]  /*4df0*/  FADD.FTZ R45, R59, R50 ;  /* 0x000000323b2d7221 */ /* 0x000fe20000010000 */
[----:B------:R-:W-:-:S03]  /*4e00*/  F2FP.BF16.F32.PACK_AB R187, R24, R21 ;  /* 0x0000001518bb723e */ /* 0x000fc600000010ff */
[----:B------:R-:W-:Y:S02]  /*4e10*/  FADD.FTZ R42, R44, R45 ;  /* 0x0000002d2c2a7221 */ /* 0x000fe40000010000 */
[----:B------:R-:W0:Y:S01]  /*4e20*/  MUFU.EX2 R27, R27 ;  /* 0x0000001b001b7308 */ /* 0x000e220000000800 */
[----:B-1----:R-:W-:Y:S01]  /*4e30*/  FADD.FTZ R35, R25, R10 ;  /* 0x0000000a19237221 */ /* 0x002fe20000010000 */
[----:B------:R-:W-:-:S06]  /*4e40*/  FADD.FTZ R42, R49, R42 ;  /* 0x0000002a312a7221 */ /* 0x000fcc0000010000 */
[----:B------:R-:W1:Y:S01]  /*4e50*/  MUFU.EX2 R7, R7 ;  /* 0x0000000700077308 */ /* 0x000e620000000800 */
[C---:B--2---:R-:W-:Y:S01]  /*4e60*/  FADD.FTZ R10, R26.reuse, R35 ;  /* 0x000000231a0a7221 */ /* 0x044fe20000010000 */
[----:B------:R-:W-:-:S06]  /*4e70*/  F2FP.BF16.F32.PACK_AB R181, R26, R25 ;  /* 0x000000191ab5723e */ /* 0x000fcc00000010ff */
[----:B------:R-:W2:Y:S01]  /*4e80*/  MUFU.EX2 R28, R28 ;  /* 0x0000001c001c7308 */ /* 0x000ea20000000800 */
[----:B0-----:R-:W-:-:S07]  /*4e90*/  FADD.FTZ R35, R27, R10 ;  /* 0x0000000a1b237221 */ /* 0x001fce0000010000 */
[----:B------:R-:W0:Y:S01]  /*4ea0*/  MUFU.EX2 R29, R29 ;  /* 0x0000001d001d7308 */ /* 0x000e220000000800 */
[----:B-1----:R-:W-:-:S04]  /*4eb0*/  FADD.FTZ R37, R7, R42 ;  /* 0x0000002a07257221 */ /* 0x002fc80000010000 */
[C---:B------:R-:W-:Y:S01]  /*4ec0*/  FADD.FTZ R42, R174.reuse, R37 ;  /* 0x00000025ae2a7221 */ /* 0x040fe20000010000 */
[----:B------:R-:W-:Y:S02]  /*4ed0*/  F2FP.BF16.F32.PACK_AB R174, R174, R7 ;  /* 0x00000007aeae723e */ /* 0x000fe400000010ff */
[----:B------:R-:W1:Y:S01]  /*4ee0*/  MUFU.EX2 R51, R51 ;  /* 0x0000003300337308 */ /* 0x000e620000000800 */
[C---:B--2---:R-:W-:Y:S01]  /*4ef0*/  FADD.FTZ R10, R28.reuse, R35 ;  /* 0x000000231c0a7221 */ /* 0x044fe20000010000 */
[----:B------:R-:W-:-:S06]  /*4f00*/  F2FP.BF16.F32.PACK_AB R183, R28, R27 ;  /* 0x0000001b1cb7723e */ /* 0x000fcc00000010ff */
[----:B------:R-:W2:Y:S01]  /*4f10*/  MUFU.EX2 R30, R30 ;  /* 0x0000001e001e7308 */ /* 0x000ea20000000800 */
[----:B0-----:R-:W-:-:S07]  /*4f20*/  FADD.FTZ R35, R29, R10 ;  /* 0x0000000a1d237221 */ /* 0x001fce0000010000 */
[----:B------:R-:W0:Y:S01]  /*4f30*/  MUFU.EX2 R8, R8 ;  /* 0x0000000800087308 */ /* 0x000e220000000800 */
[----:B-1----:R-:W-:-:S07]  /*4f40*/  FADD.FTZ R37, R51, R42 ;  /* 0x0000002a33257221 */ /* 0x002fce0000010000 */
[----:B------:R-:W1:Y:S01]  /*4f50*/  MUFU.EX2 R31, R31 ;  /* 0x0000001f001f7308 */ /* 0x000e620000000800 */
[C---:B--2---:R-:W-:Y:S01]  /*4f60*/  FADD.FTZ R10, R30.reuse, R35 ;  /* 0x000000231e0a7221 */ /* 0x044fe20000010000 */
[----:B------:R-:W-:-:S06]  /*4f70*/  F2FP.BF16.F32.PACK_AB R177, R30, R29 ;  /* 0x0000001d1eb1723e */ /* 0x000fcc00000010ff */
[----:B------:R-:W2:Y:S01]  /*4f80*/  MUFU.EX2 R6, R6 ;  /* 0x0000000600067308 */ /* 0x000ea20000000800 */
[C---:B0-----:R-:W-:Y:S01]  /*4f90*/  FADD.FTZ R37, R8.reuse, R37 ;  /* 0x0000002508257221 */ /* 0x041fe20000010000 */
[----:B------:R-:W-:-:S06]  /*4fa0*/  F2FP.BF16.F32.PACK_AB R168, R8, R51 ;  /* 0x0000003308a8723e */ /* 0x000fcc00000010ff */
[----:B------:R-:W0:Y:S01]  /*4fb0*/  MUFU.EX2 R32, R32 ;  /* 0x0000002000207308 */ /* 0x000e220000000800 */
[----:B-1----:R-:W-:-:S07]  /*4fc0*/  FADD.FTZ R7, R31, R10 ;  /* 0x0000000a1f077221 */ /* 0x002fce0000010000 */
[----:B------:R-:W1:Y:S01]  /*4fd0*/  MUFU.EX2 R11, R11 ;  /* 0x0000000b000b7308 */ /* 0x000e620000000800 */
[----:B--2---:R-:W-:-:S07]  /*4fe0*/  FADD.FTZ R10, R6, R37 ;  /* 0x00000025060a7221 */ /* 0x004fce0000010000 */
[----:B------:R-:W2:Y:S01]  /*4ff0*/  MUFU.EX2 R33, R33 ;  /* 0x0000002100217308 */ /* 0x000ea20000000800 */
[C---:B0-----:R-:W-:Y:S01]  /*5000*/  FADD.FTZ R8, R32.reuse, R7 ;  /* 0x0000000720087221 */ /* 0x041fe20000010000 */
[----:B------:R-:W-:-:S06]  /*5010*/  F2FP.BF16.F32.PACK_AB R179, R32, R31 ;  /* 0x0000001f20b3723e */ /* 0x000fcc00000010ff */
[----:B------:R-:W0:Y:S01]  /*5020*/  MUFU.EX2 R34, R34 ;  /* 0x0000002200227308 */ /* 0x000e220000000800 */
[C---:B-1----:R-:W-:Y:S01]  /*5030*/  FADD.FTZ R7, R11.reuse, R10 ;  /* 0x0000000a0b077221 */ /* 0x042fe20000010000 */
[----:B------:R-:W-:-:S06]  /*5040*/  F2FP.BF16.F32.PACK_AB R170, R11, R6 ;  /* 0x000000060baa723e */ /* 0x000fcc00000010ff */
[----:B------:R-:W1:Y:S01]  /*5050*/  MUFU.EX2 R0, R0 ;  /* 0x0000000000007308 */ /* 0x000e620000000800 */
[----:B--2---:R-:W-:-:S07]  /*5060*/  FADD.FTZ R11, R33, R8 ;  /* 0x00000008210b7221 */ /* 0x004fce0000010000 */
        /* <DEDUP_REMOVED lines=8> */
[----:B------:R-:W2:Y:S01]  /*50f0*/  MUFU.EX2 R43, R43 ;  /* 0x0000002b002b7308 */ /* 0x000ea20000000800 */
[----:B0-----:R-:W-:-:S07]  /*5100*/  FADD.FTZ R6, R40, R11 ;  /* 0x0000000b28067221 */ /* 0x001fce0000010000 */
[----:B------:R2:W0:Y:S01]  /*5110*/  MUFU.EX2 R8, R9 ;  /* 0x0000000900087308 */ /* 0x0004220000000800 */
[C---:B-1----:R-:W-:Y:S01]  /*5120*/  FADD.FTZ R6, R169.reuse, R6 ;  /* 0x00000006a9067221 */ /* 0x042fe20000010000 */
[----:B------:R-:W-:-:S03]  /*5130*/  F2FP.BF16.F32.PACK_AB R169, R169, R40 ;  /* 0x00000028a9a9723e */ /* 0x000fc600000010ff */
[----:B--2---:R-:W-:-:S04]  /*5140*/  FADD.FTZ R9, R43, R6 ;  /* 0x000000062b097221 */ /* 0x004fc80000010000 */
[C---:B0-----:R-:W-:Y:S01]  /*5150*/  FADD.FTZ R6, R8.reuse, R9 ;  /* 0x0000000908067221 */ /* 0x041fe20000010000 */
[----:B------:R-:W-:Y:S01]  /*5160*/  F2FP.BF16.F32.PACK_AB R171, R8, R43 ;  /* 0x0000002b08ab723e */ /* 0x000fe200000010ff */
[----:B------:R-:W-:Y:S01]  /*5170*/  VIADD R8, R80, 0xfffffffe ;  /* 0xfffffffe50087836 */ /* 0x000fe20000000000 */
        /* <DEDUP_REMOVED lines=11> */
.L_x_1171:
[----:B------:R-:W-:-:S11]  /*5230*/  UISETP.NE.AND UP2, UPT, UR5, 0x1, UPT ;  /* 0x000000010500788c */ /* 0x000fd6000bf45270 */
[----:B------:R-:W-:Y:S02]  /*5240*/  @UP2 ULDC.64 UR6, c[0x0][0x9e8] ;  /* 0x00027a0000062ab9 */ /* 0x000fe40000000a00 */
[----:B------:R-:W-:-:S04]  /*5250*/  UIMAD.WIDE.U32 UR14, UR11, UR6, URZ ;  /* 0x000000060b0e72a5 */ /* 0x000fc8000f8e003f */
[----:B------:R-:W-:-:S12]  /*5260*/  @UP2 USHF.R.U32.HI UR11, URZ, UR7, UR15 ;  /* 0x000000073f0b2299 */ /* 0x000fd8000801160f */
.L_x_1172:
[----:B------:R-:W-:-:S04]  /*5270*/  UIMAD UR5, UR11, UR5, UR5 ;  /* 0x000000050b0572a4 */ /* 0x000fc8000f8e0205 */
[----:B------:R-:W-:-:S04]  /*5280*/  UISETP.LT.AND UP2, UPT, UR4, UR5, UPT ;  /* 0x000000050400728c */ /* 0x000fc8000bf41270 */
[----:B------:R-:W-:-:S12]  /*5290*/  USEL UR4, UR4, UR5, UP2 ;  /* 0x0000000504047287 */ /* 0x000fd80009000000 */
.L_x_1170:
[----:B------:R-:W-:Y:S01]  /*52a0*/  R2UR UR6, R192 ;  /* 0x00000000c00672ca */ /* 0x000fe200000e0000 */
[----:B------:R-:W-:Y:S01]  /*52b0*/  UIMAD.WIDE UR4, UR4, 0x2aaaaaab, URZ ;  /* 0x2aaaaaab040478a5 */ /* 0x000fe2000f8e023f */
[----:B------:R-:W-:Y:S01]  /*52c0*/  IMAD.MOV.U32 R0, RZ, RZ, 0x3f800000 ;  /* 0x3f800000ff007424 */ /* 0x000fe200078e00ff */
[----:B------:R-:W-:Y:S01]  /*52d0*/  CS2R R118, SRZ ;  /* 0x0000000000767805 */ /* 0x000fe2000001ff00 */
        /* <DEDUP_REMOVED lines=15> */
[----:B------:R-:W-:Y:S02]  /*53d0*/  CS2R R96, SRZ ;  /* 0x0000000000607805 */ /* 0x000fe4000001ff00 */
[----:B------:R-:W-:Y:S02]  /*53e0*/  CS2R R94, SRZ ;  /* 0x00000000005e7805 */ /* 0x000fe4000001ff00 */
[----:B------:R-:W-:Y:S02]  /*53f0*/  CS2R R92, SRZ ;  /* 0x00000000005c7805 */ /* 0x000fe4000001ff00 */
[----:B------:R-:W-:Y:S02]  /*5400*/  CS2R R90, SRZ ;  /* 0x00000000005a7805 */ /* 0x000fe4000001ff00 */
[----:B------:R-:W-:Y:S02]  /*5410*/  ISETP.GE.AND P2, PT, R8, UR50, PT ;  /* 0x0000003208007c0c */ /* 0x000fe4000bf46270 */
        /* <DEDUP_REMOVED lines=33> */
[----:B------:R-:W-:Y:S06]  /*5630*/  @!P2 BRA `(.L_x_1173) ;  /* 0x0000003400c0a947 */ /* 0x000fec0003800000 */
[----:B------:R-:W-:Y:S01]  /*5640*/  IMAD.MOV.U32 R0, RZ, RZ, 0x3f800000 ;  /* 0x3f800000ff007424 */ /* 0x000fe200078e00ff */
[----:B------:R-:W-:Y:S01]  /*5650*/  ULDC UR51, c[0x0][0x9e4] ;  /* 0x0002790000337ab9 */ /* 0x000fe20000000800 */
[----:B------:R-:W-:Y:S01]  /*5660*/  IMAD.MOV.U32 R119, RZ, RZ, RZ ;  /* 0x000000ffff777224 */ /* 0x000fe200078e00ff */
[----:B------:R-:W-:Y:S01]  /*5670*/  ULDC UR4, c[0x0][0x9d8] ;  /* 0x0002760000047ab9 */ /* 0x000fe20000000800 */
[----:B------:R-:W-:Y:S01]  /*5680*/  ULDC UR55, c[0x0][0x988] ;  /* 0x0002620000377ab9 */ /* 0x000fe20000000800 */
[----:B------:R-:W-:-:S05]  /*5690*/  ULDC UR58, c[0x0][0x9e0] ;  /* 0x00027800003a7ab9 */ /* 0x000fca0000000800 */
.L_x_1190:
[----:B------:R-:W-:-:S04]  /*56a0*/  UIADD3 UR5, UR37, 0x1, URZ ;  /* 0x0000000125057890 */ /* 0x000fc8000fffe03f */
[----:B------:R-:W-:-:S04]  /*56b0*/  UISETP.NE.AND UP2, UPT, UR5, 0x2, UPT ;  /* 0x000000020500788c */ /* 0x000fc8000bf45270 */
[----:B------:R-:W-:Y:S02]  /*56c0*/  USEL UR39, URZ, 0x1, UP2 ;  /* 0x000000013f277887 */ /* 0x000fe40009000000 */
[----:B------:R-:W-:Y:S02]  /*56d0*/  USEL UR5, UR5, URZ, UP2 ;  /* 0x0000003f05057287 */ /* 0x000fe40009000000 */
[----:B------:R-:W-:Y:S01]  /*56e0*/  ULOP3.LUT UR39, UR36, UR39, URZ, 0x3c, !UPT ;  /* 0x0000002724277292 */ /* 0x000fe2000f8e3c3f */
[----:B------:R-:W-:Y:S11]  /*56f0*/  @!P0 BRA `(.L_x_1174) ;  /* 0x0000000000048947 */ /* 0x000ff60003800000 */
[----:B------:R-:W-:Y:S01]  /*5700*/  BPT.TRAP 0x1 ;  /* 0x000000040000795c */ /* 0x000fe20000300000 */
.L_x_1174:
[----:B------:R-:W-:Y:S01]  /*5710*/  ULEA UR7, UR5, UR38, 0x3 ;  /* 0x0000002605077291 */ /* 0x000fe2000f8e183f */
[----:B------:R-:W-:-:S05]  /*5720*/  IMAD.U32 R9, RZ, RZ, UR39 ;  /* 0x00000027ff097e24 */ /* 0x000fca000f8e00ff */
[----:B------:R-:W-:-:S04]  /*5730*/  SHF.L.U32 R9, R9, 0x1f, RZ ;  /* 0x0000001f09097819 */ /* 0x000fc800000006ff */
[----:B------:R0:W1:Y:S01]  /*5740*/  SYNCS.PHASECHK.TRANS64.TRYWAIT P2, [UR7+0x30830], R9 ;  /* 0x03083009ff0075a7 */ /* 0x0000620008040147 */
[----:B------:R-:W-:Y:S05]  /*5750*/  @!P0 BRA `(.L_x_1175) ;  /* 0x0000000000048947 */ /* 0x000fea0003800000 */
[----:B------:R-:W-:Y:S01]  /*5760*/  BPT.TRAP 0x1 ;  /* 0x000000040000795c */ /* 0x000fe20000300000 */
.L_x_1175:
[-C--:B------:R-:W-:Y:S01]  /*5770*/  FMUL.FTZ R24, R24, R12.reuse ;  /* 0x0000000c18187220 */ /* 0x080fe20000410000 */
[----:B------:R-:W-:Y:S01]  /*5780*/  FMUL.FTZ R25, R25, R12 ;  /* 0x0000000c19197220 */ /* 0x000fe20000410000 */
[----:B-1----:R-:W-:Y:S06]  /*5790*/  @P2 BRA `(.L_x_1176) ;  /* 0x0000000000082947 */ /* 0x002fec0003800000 */
[----:B------:R-:W1:Y:S02]  /*57a0*/  SYNCS.PHASECHK.TRANS64.TRYWAIT P2, [UR7+0x30830], R9 ;  /* 0x03083009ff0075a7 */ /* 0x000e640008040147 */
[----:B-1----:R-:W-:Y:S05]  /*57b0*/  @!P2 BRA `(.L_x_1177) ;  /* 0x0000015c0044a947 */ /* 0x002fea0003800000 */
.L_x_1176:
        /* <DEDUP_REMOVED lines=18> */
[----:B------:R-:W-:Y:S01]  /*58e0*/  UMOV UR44, UR56 ;  /* 0x00000038002c7c82 */ /* 0x000fe20008000000 */
[----:B------:R-:W-:Y:S01]  /*58f0*/  UMOV UR45, UR57 ;  /* 0x00000039002d7c82 */ /* 0x000fe20008000000 */
        /* <DEDUP_REMOVED lines=102> */
[----:B------:R-:W-:Y:S02]  /*5f60*/  FMUL.FTZ R119, R119, R0 ;  /* 0x0000000077777220 */ /* 0x000fe40000410000 */
[----:B------:R-:W-:Y:S01]  /*5f70*/  HGMMA.64x96x16.F32.BF16 R120, gdesc[UR44], R120, gsb0 ;  /* 0x016000002c7879f0 */ /* 0x000fe20008001878 */
[----:B------:R-:W-:Y:S01]  /*5f80*/  UIADD3 UR46, UR6, 0x4, URZ ;  /* 0x00000004062e7890 */ /* 0x000fe2000fffe03f */
[----:B------:R-:W-:Y:S01]  /*5f90*/  UMOV UR44, UR52 ;  /* 0x00000034002c7c82 */ /* 0x000fe20008000000 */
[----:B------:R-:W-:Y:S01]  /*5fa0*/  UMOV UR45, UR53 ;  /* 0x00000035002d7c82 */ /* 0x000fe20008000000 */
[----:B------:R-:W-:Y:S01]  /*5fb0*/  UMOV UR47, 0x40000040 ;  /* 0x40000040002f7882 */ /* 0x000fe20000000000 */
[----:B------:R-:W-:-:S02]  /*5fc0*/  WARPGROUP.DEPBAR.LE gsb0, 0x0 ;  /* 0x00008000000079c5 */ /* 0x000fc40000010000 */
        /* <DEDUP_REMOVED lines=36> */
.L_x_1178:
[----:B------:R-:W-:Y:S01]  /*6210*/  ULEA UR6, UR37, UR38, 0x3 ;  /* 0x0000002625067291 */ /* 0x000fe2000f8e183f */
[----:B------:R-:W-:-:S05]  /*6220*/  IMAD.U32 R0, RZ, RZ, UR36 ;  /* 0x00000024ff007e24 */ /* 0x000fca000f8e00ff */
[----:B------:R-:W-:-:S04]  /*6230*/  SHF.L.U32 R0, R0, 0x1f, RZ ;  /* 0x0000001f00007819 */ /* 0x000fc800000006ff */
[----:B------:R2:W3:Y:S01]  /*6240*/  SYNCS.PHASECHK.TRANS64.TRYWAIT P2, [UR6+0x30850], R0 ;  /* 0x03085000ff0075a7 */ /* 0x0004e20008040146 */
[----:B------:R-:W-:Y:S05]  /*6250*/  @!P0 BRA `(.L_x_1179) ;  /* 0x0000000000048947 */ /* 0x000fea0003800000 */
[----:B------:R-:W-:Y:S01]  /*6260*/  BPT.TRAP 0x1 ;  /* 0x000000040000795c */ /* 0x000fe20000300000 */
.L_x_1179:
[----:B---3--:R-:W-:Y:S05]  /*6270*/  @P2 BRA `(.L_x_1180) ;  /* 0x0000000000082947 */ /* 0x008fea0003800000 */
[----:B------:R-:W3:Y:S02]  /*6280*/  SYNCS.PHASECHK.TRANS64.TRYWAIT P2, [UR6+0x30850], R0 ;  /* 0x03085000ff0075a7 */ /* 0x000ee40008040146 */
[----:B---3--:R-:W-:Y:S05]  /*6290*/  @!P2 BRA `(.L_x_1181) ;  /* 0x0000015000a4a947 */ /* 0x008fea0003800000 */
.L_x_1180:
[----:B------:R-:W-:Y:S01]  /*62a0*/  UIADD3 UR10, UR38, 0x400, URZ ;  /* 0x00000400260a7890 */ /* 0x000fe2000fffe03f */
[----:B------:R-:W-:Y:S01]  /*62b0*/  WARPGROUP.ARRIVE ;  /* 0x00000000000079c5 */ /* 0x000fe20000000000 */
[----:B------:R-:W-:Y:S01]  /*62c0*/  UMOV UR11, 0x40000040 ;  /* 0x40000040000b7882 */ /* 0x000fe20000000000 */
[----:B------:R-:W-:Y:S01]  /*62d0*/  PLOP3.LUT P2, PT, PT, PT, UP0, 0x80, 0x0 ;  /* 0x000000000000781c */ /* 0x000fe20003f4f008 */
[----:B------:R-:W-:Y:S01]  /*62e0*/  USHF.R.U32.HI UR10, URZ, 0x4, UR10 ;  /* 0x000000043f0a7899 */ /* 0x000fe2000801160a */
[----:B0-2---:R-:W-:Y:S01]  /*62f0*/  FMUL.FTZ R0, R122, UR4 ;  /* 0x000000047a007c20 */ /* 0x005fe20008410000 */
[----:B------:R-:W-:Y:S01]  /*6300*/  FMUL.FTZ R122, R128, UR4 ;  /* 0x00000004807a7c20 */ /* 0x000fe20008410000 */
[----:B------:R-:W-:Y:S01]  /*6310*/  FMUL.FTZ R128, R138, UR4 ;  /* 0x000000048a807c20 */ /* 0x000fe20008410000 */
[----:B------:R-:W-:Y:S01]  /*6320*/  ULOP3.LUT UR10, UR10, 0x3fff, URZ, 0xc0, !UPT ;  /* 0x00003fff0a0a7892 */ /* 0x000fe2000f8ec03f */
[----:B------:R-:W-:Y:S01]  /*6330*/  PLOP3.LUT P3, PT, PT, PT, UP0, 0x80, 0x0 ;  /* 0x000000000000781c */ /* 0x000fe20003f6f008 */
[----:B------:R-:W-:Y:S01]  /*6340*/  FMUL.FTZ R138, R144, UR4 ;  /* 0x00000004908a7c20 */ /* 0x000fe20008410000 */
[----:B------:R-:W-:Y:S01]  /*6350*/  FMUL.FTZ R144, R154, UR4 ;  /* 0x000000049a907c20 */ /* 0x000fe20008410000 */
[----:B------:R-:W-:Y:S01]  /*6360*/  ULOP3.LUT UR10, UR10, 0x3000000, URZ, 0xfc, !UPT ;  /* 0x030000000a0a7892 */ /* 0x000fe2000f8efc3f */
[----:B------:R-:W-:Y:S01]  /*6370*/  FMUL.FTZ R154, R160, UR4 ;  /* 0x00000004a09a7c20 */ /* 0x000fe20008410000 */
[----:B------:R-:W-:-:S02]  /*6380*/  VIADD R160, R23, UR60 ;  /* 0x0000003c17a07c36 */ /* 0x000fc40008000000 */
[----:B------:R-:W-:Y:S01]  /*6390*/  FMUL.FTZ R12, R120, UR4 ;  /* 0x00000004780c7c20 */ /* 0x000fe20008410000 */
[----:B------:R-:W-:Y:S01]  /*63a0*/  UIMAD UR14, UR37, 0x900, UR10 ;  /* 0x00000900250e78a4 */ /* 0x000fe2000f8e020a */
[----:B-1----:R-:W-:Y:S01]  /*63b0*/  FMUL.FTZ R9, R123, UR4 ;  /* 0x000000047b097c20 */ /* 0x002fe20008410000 */
        /* <DEDUP_REMOVED lines=43> */
[----:B------:R-:W-:-:S02]  /*6670*/  IMAD R162, R8, -0x60, RZ ;  /* 0xffffffa008a27824 */ /* 0x000fc400078e02ff */
[----:B------:R-:W-:Y:S01]  /*6680*/  FMUL.FTZ R158, R167, UR4 ;  /* 0x00000004a79e7c20 */ /* 0x000fe20008410000 */
[----:B------:R-:W0:Y:S01]  /*6690*/  MUFU.TANH R12, R12 ;  /* 0x0000000c000c7308 */ /* 0x000e220000002400 */
[----:B------:R-:W-:-:S07]  /*66a0*/  IMAD.IADD R157, R162, 0x1, -R19 ;  /* 0x00000001a29d7824 */ /* 0x000fce00078e0a13 */
        /* <DEDUP_REMOVED lines=70> */
[----:B------:R-:W-:Y:S02]  /*6b10*/  @UP0 ULDC UR10, c[0x0][0x44c] ;  /* 0x00011300000a0ab9 */ /* 0x000fe40000000800 */
[----:B------:R-:W-:Y:S01]  /*6b20*/  @P2 IMAD.HI.U32 R10, R160, UR10, RZ ;  /* 0x0000000aa00a2c27 */ /* 0x000fe2000f8e00ff */
[----:B------:R-:W-:Y:S01]  /*6b30*/  @UP0 ULDC UR10, c[0x0][0x450] ;  /* 0x00011400000a0ab9 */ /* 0x000fe20000000800 */
[----:B------:R-:W-:-:S03]  /*6b40*/  PLOP3.LUT P2, PT, PT, PT, UP1, 0x40, 0x0 ;  /* 0x000000000000781c */ /* 0x000fc60003f4e818 */
[----:B------:R-:W-:Y:S01]  /*6b50*/  @P3 SHF.R.U32.HI R160, RZ, UR10, R10 ;  /* 0x0000000affa03c19 */ /* 0x000fe2000801160a */
[----:B------:R-:W-:-:S04]  /*6b60*/  IMAD.U32 R10, RZ, RZ, UR7 ;  /* 0x00000007ff0a7e24 */ /* 0x000fc8000f8e00ff */
[----:B------:R-:W5:Y:S01]  /*6b70*/  SHFL.IDX PT, R11, R160, RZ, 0x1c1f ;  /* 0x001c1fffa00b7589 */ /* 0x000f6200000e0000 */
[----:B------:R-:W-:-:S05]  /*6b80*/  @!P1 VIADD R10, R10, 0x30840 ;  /* 0x000308400a0a9836 */ /* 0x000fca0000000000 */
[----:B------:R-:W-:Y:S01]  /*6b90*/  @!P1 PRMT R10, RZ, 0x654, R10 ;  /* 0x00000654ff0a9816 */ /* 0x000fe2000000000a */
[----:B------:R-:W-:-:S03]  /*6ba0*/  WARPGROUP.DEPBAR.LE gsb0, 0x0 ;  /* 0x00008000000079c5 */ /* 0x000fc60000010000 */
[----:B------:R1:W-:Y:S02]  /*6bb0*/  @!P1 SYNCS.ARRIVE.TRANS64.RED.A1T0 RZ, [R10+URZ], RZ ;  /* 0x000000ff0aff99a7 */ /* 0x0003e4000810043f */
[----:B-1----:R-:W-:-:S04]  /*6bc0*/  IADD3 R10, -R19, 0x1, R162 ;  /* 0x00000001130a7810 */ /* 0x002fc80007ffe1a2 */
[----:B------:R-:W-:-:S05]  /*6bd0*/  IADD3 R10, -R17, R10, R16 ;  /* 0x0000000a110a7210 */ /* 0x000fca0007ffe110 */
[C---:B------:R-:W-:Y:S02]  /*6be0*/  VIADD R166, R10.reuse, UR58 ;  /* 0x0000003a0aa67c36 */ /* 0x040fe40008000000 */
[----:B------:R-:W-:Y:S02]  /*6bf0*/  VIADD R165, R10, UR54 ;  /* 0x000000360aa57c36 */ /* 0x000fe40008000000 */
[--C-:B-----5:R-:W-:Y:S02]  /*6c00*/  IMAD.IADD R164, R166, 0x1, R11.reuse ;  /* 0x00000001a6a47824 */ /* 0x120fe400078e020b */
[----:B------:R-:W-:Y:S01]  /*6c10*/  IMAD.IADD R163, R165, 0x1, R11 ;  /* 0x00000001a5a37824 */ /* 0x000fe200078e020b */
[----:B0-234-:R-:W-:Y:S06]  /*6c20*/  @P2 BRA `(.L_x_1182) ;  /* 0x0000000000542947 */ /* 0x01dfec0003800000 */
[----:B------:R-:W-:Y:S01]  /*6c30*/  IADD3 R167, -R17, R16, R11 ;  /* 0x0000001011a77210 */ /* 0x000fe20007ffe10b */
[----:B------:R-:W-:Y:S03]  /*6c40*/  BSSY B0, `(.L_x_1183) ;  /* 0x0000010000007945 */ /* 0x000fe60003800000 */
        /* <DEDUP_REMOVED lines=10> */
.L_x_1184:
[----:B------:R-:W-:-:S05]  /*6cf0*/  IMAD.U32 R168, RZ, RZ, UR51 ;  /* 0x00000033ffa87e24 */ /* 0x000fca000f8e00ff */
[----:B------:R-:W-:-:S13]  /*6d00*/  ISETP.NE.AND P2, PT, R168, 0x1, PT ;  /* 0x00000001a800780c */ /* 0x000fda0003f45270 */
[----:B------:R-:W0:Y:S02]  /*6d10*/  @P2 LDC.64 R10, c[0x0][0x9e8] ;  /* 0x00027a00ff0a2b82 */ /* 0x000e240000000a00 */
[----:B0-----:R-:W-:-:S05]  /*6d20*/  @P2 IMAD.HI.U32 R10, R167, R10, RZ ;  /* 0x0000000aa70a2227 */ /* 0x001fca00078e00ff */
[----:B------:R-:W-:-:S07]  /*6d30*/  @P2 SHF.R.U32.HI R167, RZ, R11, R10 ;  /* 0x0000000bffa72219 */ /* 0x000fce000001160a */
.L_x_1185:
[----:B------:R-:W-:Y:S05]  /*6d40*/  BSYNC B0 ;  /* 0x0000000000007941 */ /* 0x000fea0003800000 */
.L_x_1183:
[----:B------:R-:W-:-:S05]  /*6d50*/  IMAD R167, R167, R168, R157 ;  /* 0x000000a8a7a77224 */ /* 0x000fca00078e029d */
[----:B------:R-:W-:Y:S02]  /*6d60*/  VIADDMNMX R164, R167, R168, R164, PT ;  /* 0x000000a8a7a47246 */ /* 0x000fe400038001a4 */
[----:B------:R-:W-:-:S07]  /*6d70*/  VIMNMX R163, R163, R167, !PT ;  /* 0x000000a7a3a37248 */ /* 0x000fce0007fe0100 */
.L_x_1182:
[C---:B------:R-:W-:Y:S01]  /*6d80*/  ISETP.GE.AND P2, PT, R162.reuse, 0x2, PT ;  /* 0x00000002a200780c */ /* 0x040fe20003f46270 */
[----:B------:R-:W0:Y:S01]  /*6d90*/  SHFL.IDX PT, R160, R160, 0x1, 0x1c1f ;  /* 0x003c1f00a0a07f89 */ /* 0x000e2200000e0000 */
[C---:B------:R-:W-:Y:S02]  /*6da0*/  ISETP.GE.AND P6, PT, R162.reuse, 0xa, PT ;  /* 0x0000000aa200780c */ /* 0x040fe40003fc6270 */
[----:B------:R-:W-:Y:S02]  /*6db0*/  ISETP.GT.AND P4, PT, R163, 0x1, !P2 ;  /* 0x00000001a300780c */ /* 0x000fe40005784270 */
[----:B------:R-:W-:Y:S02]  /*6dc0*/  ISETP.GE.AND P3, PT, R162, 0x9, PT ;  /* 0x00000009a200780c */ /* 0x000fe40003f66270 */
[----:B------:R-:W-:Y:S02]  /*6dd0*/  ISETP.LT.OR P4, PT, R164, 0x2, P4 ;  /* 0x00000002a400780c */ /* 0x000fe40002781670 */
[----:B------:R-:W-:-:S02]  /*6de0*/  LOP3.LUT R18, R18, 0xfffffffb, RZ, 0xc0, !PT ;  /* 0xfffffffb12127812 */ /* 0x000fc400078ec0ff */
[----:B------:R-:W-:Y:S02]  /*6df0*/  FSEL R13, R13, -INF , !P4 ;  /* 0xff8000000d0d7808 */ /* 0x000fe40006000000 */
[C---:B------:R-:W-:Y:S02]  /*6e00*/  ISETP.GT.AND P5, PT, R163.reuse, 0x8, !P3 ;  /* 0x00000008a300780c */ /* 0x040fe40005fa4270 */
[----:B------:R-:W-:Y:S02]  /*6e10*/  @P6 LOP3.LUT R18, R18, 0x4, RZ, 0xfc, !PT ;  /* 0x0000000412126812 */ /* 0x000fe400078efcff */
[----:B------:R-:W-:Y:S02]  /*6e20*/  ISETP.GT.AND P4, PT, R163, 0x9, !P6 ;  /* 0x00000009a300780c */ /* 0x000fe40007784270 */
[----:B------:R-:W-:Y:S02]  /*6e30*/  ISETP.GE.AND P6, PT, R162, 0x11, PT ;  /* 0x00000011a200780c */ /* 0x000fe40003fc6270 */
[----:B------:R-:W-:-:S02]  /*6e40*/  ISETP.LT.OR P5, PT, R164, 0x9, P5 ;  /* 0x00000009a400780c */ /* 0x000fc40002fa1670 */
[----:B------:R-:W-:Y:S01]  /*6e50*/  ISETP.LT.OR P4, PT, R164, 0xa, P4 ;  /* 0x0000000aa400780c */ /* 0x000fe20002781670 */
[--C-:B0-----:R-:W-:Y:S01]  /*6e60*/  IMAD.IADD R166, R166, 0x1, R160.reuse ;  /* 0x00000001a6a67824 */ /* 0x101fe200078e02a0 */
[----:B------:R-:W-:Y:S01]  /*6e70*/  FSEL R20, R20, -INF , !P5 ;  /* 0xff80000014147808 */ /* 0x000fe20006800000 */
[----:B------:R-:W-:Y:S01]  /*6e80*/  IMAD.IADD R165, R165, 0x1, R160 ;  /* 0x00000001a5a57824 */ /* 0x000fe200078e02a0 */
[----:B------:R-:W-:Y:S02]  /*6e90*/  ISETP.GE.AND P5, PT, R162, 0x12, PT ;  /* 0x00000012a200780c */ /* 0x000fe40003fa6270 */
[----:B------:R-:W-:Y:S02]  /*6ea0*/  LOP3.LUT R18, R18, 0xfffffff7, RZ, 0xc0, !PT ;  /* 0xfffffff712127812 */ /* 0x000fe400078ec0ff */
[----:B------:R-:W-:Y:S02]  /*6eb0*/  FSEL R21, R21, -INF , !P4 ;  /* 0xff80000015157808 */ /* 0x000fe40006000000 */
[----:B------:R-:W-:-:S02]  /*6ec0*/  ISETP.GT.AND P4, PT, R163, 0x10, !P6 ;  /* 0x00000010a300780c */ /* 0x000fc40007784270 */
[----:B------:R-:W-:Y:S02]  /*6ed0*/  @P6 LOP3.LUT R18, R18, 0x8, RZ, 0xfc, !PT ;  /* 0x0000000812126812 */ /* 0x000fe400078efcff */
[----:B------:R-:W-:Y:S02]  /*6ee0*/  ISETP.LT.OR P4, PT, R164, 0x11, P4 ;  /* 0x00000011a400780c */ /* 0x000fe40002781670 */
[----:B------:R-:W-:Y:S02]  /*6ef0*/  LOP3.LUT R18, R18, 0xfff7ffff, RZ, 0xc0, !PT ;  /* 0xfff7ffff12127812 */ /* 0x000fe400078ec0ff */
[----:B------:R-:W-:Y:S02]  /*6f00*/  FSEL R122, R122, -INF , !P4 ;  /* 0xff8000007a7a7808 */ /* 0x000fe40006000000 */
[----:B------:R-:W-:Y:S02]  /*6f10*/  @P5 LOP3.LUT R18, R18, 0x80000, RZ, 0xfc, !PT ;  /* 0x0008000012125812 */ /* 0x000fe400078efcff */
[----:B------:R-:W-:-:S02]  /*6f20*/  ISETP.GT.AND P4, PT, R163, 0x11, !P5 ;  /* 0x00000011a300780c */ /* 0x000fc40006f84270 */
[----:B------:R-:W-:Y:S02]  /*6f30*/  ISETP.GE.AND P5, PT, R162, 0x19, PT ;  /* 0x00000019a200780c */ /* 0x000fe40003fa6270 */
[----:B------:R-:W-:Y:S02]  /*6f40*/  ISETP.LT.OR P4, PT, R164, 0x12, P4 ;  /* 0x00000012a400780c */ /* 0x000fe40002781670 */
[----:B------:R-:W-:Y:S02]  /*6f50*/  LOP3.LUT R18, R18, 0xfffbffff, RZ, 0xc0, !PT ;  /* 0xfffbffff12127812 */ /* 0x000fe400078ec0ff */
[----:B------:R-:W-:Y:S02]  /*6f60*/  FSEL R123, R123, -INF , !P4 ;  /* 0xff8000007b7b7808 */ /* 0x000fe40006000000 */
[----:B------:R-:W-:-:S04]  /*6f70*/  ISETP.GT.AND P4, PT, R163, 0x18, !P5 ;  /* 0x00000018a300780c */ /* 0x000fc80006f84270 */
[----:B------:R-:W-:Y:S02]  /*6f80*/  ISETP.LT.OR P4, PT, R164, 0x19, P4 ;  /* 0x00000019a400780c */ /* 0x000fe40002781670 */
[----:B------:R-:W-:Y:S02]  /*6f90*/  @P5 LOP3.LUT R18, R18, 0x40000, RZ, 0xfc, !PT ;  /* 0x0004000012125812 */ /* 0x000fe400078efcff */
[----:B------:R-:W-:Y:S02]  /*6fa0*/  ISETP.GE.AND P5, PT, R162, 0x1a, PT ;  /* 0x0000001aa200780c */ /* 0x000fe40003fa6270 */
[----:B------:R-:W-:Y:S02]  /*6fb0*/  LOP3.LUT R18, R18, 0xfffdffff, RZ, 0xc0, !PT ;  /* 0xfffdffff12127812 */ /* 0x000fe400078ec0ff */
[----:B------:R-:W-:Y:S02]  /*6fc0*/  FSEL R126, R126, -INF , !P4 ;  /* 0xff8000007e7e7808 */ /* 0x000fe40006000000 */
[----:B------:R-:W-:-:S04]  /*6fd0*/  ISETP.GT.AND P4, PT, R163, 0x19, !P5 ;  /* 0x00000019a300780c */ /* 0x000fc80006f84270 */
[----:B------:R-:W-:-:S03]  /*6fe0*/  ISETP.LT.OR P4, PT, R164, 0x1a, P4 ;  /* 0x0000001aa400780c */ /* 0x000fc60002781670 */
        /* <DEDUP_REMOVED lines=68> */
[----:B------:R-:W-:Y:S02]  /*7430*/  FSEL R150, R150, -INF , !P4 ;  /* 0xff80000096967808 */ /* 0x000fe40006000000 */
[----:B------:R-:W-:Y:S02]  /*7440*/  LOP3.LUT R18, R18, 0xffffffdf, RZ, 0xc0, !PT ;  /* 0xffffffdf12127812 */ /* 0x000fe400078ec0ff */
[----:B------:R-:W-:-:S04]  /*7450*/  ISETP.GT.AND P4, PT, R163, 0x49, !P5 ;  /* 0x00000049a300780c */ /* 0x000fc80006f84270 */
[----:B------:R-:W-:-:S03]  /*7460*/  ISETP.LT.OR P4, PT, R164, 0x4a, P4 ;  /* 0x0000004aa400780c */ /* 0x000fc60002781670 */
[----:B------:R-:W-:Y:S02]  /*7470*/  @P5 LOP3.LUT R18, R18, 0x20, RZ, 0xfc, !PT ;  /* 0x0000002012125812 */ /* 0x000fe400078efcff */
[----:B------:R-:W-:Y:S02]  /*7480*/  ISETP.GE.AND P5, PT, R162, 0x51, PT ;  /* 0x00000051a200780c */ /* 0x000fe40003fa6270 */
[----:B------:R-:W-:Y:S02]  /*7490*/  FSEL R151, R151, -INF , !P4 ;  /* 0xff80000097977808 */ /* 0x000fe40006000000 */
[----:B------:R-:W-:Y:S02]  /*74a0*/  ISETP.GT.AND P4, PT, R163, 0x50, !P5 ;  /* 0x00000050a300780c */ /* 0x000fe40006f84270 */
[----:B------:R-:W-:Y:S02]  /*74b0*/  LOP3.LUT R18, R18, 0xffffffef, RZ, 0xc0, !PT ;  /* 0xffffffef12127812 */ /* 0x000fe400078ec0ff */
[----:B------:R-:W-:-:S04]  /*74c0*/  ISETP.LT.OR P4, PT, R164, 0x51, P4 ;  /* 0x00000051a400780c */ /* 0x000fc80002781670 */
[----:B------:R-:W-:Y:S02]  /*74d0*/  FSEL R154, R154, -INF , !P4 ;  /* 0xff8000009a9a7808 */ /* 0x000fe40006000000 */
[----:B------:R-:W-:Y:S02]  /*74e0*/  ISETP.GE.AND P4, PT, R162, 0x52, PT ;  /* 0x00000052a200780c */ /* 0x000fe40003f86270 */
[----:B------:R-:W-:Y:S02]  /*74f0*/  @P5 LOP3.LUT R18, R18, 0x10, RZ, 0xfc, !PT ;  /* 0x0000001012125812 */ /* 0x000fe400078efcff */
[----:B------:R-:W-:Y:S02]  /*7500*/  ISETP.GT.AND P5, PT, R163, 0x51, !P4 ;  /* 0x00000051a300780c */ /* 0x000fe400067a4270 */
[----:B------:R-:W-:Y:S02]  /*7510*/  LOP3.LUT R18, R18, 0xfffffffd, RZ, 0xc0, !PT ;  /* 0xfffffffd12127812 */ /* 0x000fe400078ec0ff */
[----:B------:R-:W-:-:S04]  /*7520*/  ISETP.LT.OR P5, PT, R164, 0x52, P5 ;  /* 0x00000052a400780c */ /* 0x000fc80002fa1670 */
[----:B------:R-:W-:Y:S02]  /*7530*/  FSEL R155, R155, -INF , !P5 ;  /* 0xff8000009b9b7808 */ /* 0x000fe40006800000 */
[----:B------:R-:W-:-:S04]  /*7540*/  ISETP.GE.AND P5, PT, R162, 0x59, PT ;  /* 0x00000059a200780c */ /* 0x000fc80003fa6270 */
[----:B------:R-:W-:-:S04]  /*7550*/  ISETP.GT.AND P6, PT, R163, 0x58, !P5 ;  /* 0x00000058a300780c */ /* 0x000fc80006fc4270 */
[----:B------:R-:W-:-:S04]  /*7560*/  ISETP.LT.OR P6, PT, R164, 0x59, P6 ;  /* 0x00000059a400780c */ /* 0x000fc800037c1670 */
[----:B------:R-:W-:Y:S02]  /*7570*/  FSEL R159, R159, -INF , !P6 ;  /* 0xff8000009f9f7808 */ /* 0x000fe40007000000 */
[----:B------:R-:W-:-:S13]  /*7580*/  ISETP.GE.AND P6, PT, R162, 0x1, PT ;  /* 0x00000001a200780c */ /* 0x000fda0003fc6270 */
[----:B------:R-:W-:Y:S02]  /*7590*/  @P6 LOP3.LUT R18, R18, 0x2, RZ, 0xfc, !PT ;  /* 0x0000000212126812 */ /* 0x000fe400078efcff */
[----:B------:R-:W-:Y:S02]  /*75a0*/  ISETP.GT.AND P6, PT, R163, RZ, !P6 ;  /* 0x000000ffa300720c */ /* 0x000fe400077c4270 */
[----:B------:R-:W-:Y:S02]  /*75b0*/  LOP3.LUT R18, R18, 0xfffffffe, RZ, 0xc0, !PT ;  /* 0xfffffffe12127812 */ /* 0x000fe400078ec0ff */
[----:B------:R-:W-:-:S04]  /*75c0*/  ISETP.LT.OR P6, PT, R164, 0x1, P6 ;  /* 0x00000001a400780c */ /* 0x000fc800037c1670 */
[----:B------:R-:W-:Y:S02]  /*75d0*/  FSEL R12, R12, -INF , !P6 ;  /* 0xff8000000c0c7808 */ /* 0x000fe40007000000 */
[----:B------:R-:W-:-:S13]  /*75e0*/  ISETP.GE.AND P6, PT, R162, 0x5a, PT ;  /* 0x0000005aa200780c */ /* 0x000fda0003fc6270 */
[----:B------:R-:W-:Y:S02]  /*75f0*/  @P6 LOP3.LUT R18, R18, 0x1, RZ, 0xfc, !PT ;  /* 0x0000000112126812 */ /* 0x000fe400078efcff */
[----:B------:R-:W-:-:S04]  /*7600*/  ISETP.GT.AND P6, PT, R163, 0x59, !P6 ;  /* 0x00000059a300780c */ /* 0x000fc800077c4270 */
[----:B------:R-:W-:-:S04]  /*7610*/  ISETP.LT.OR P6, PT, R164, 0x5a, P6 ;  /* 0x0000005aa400780c */ /* 0x000fc800037c1670 */
[----:B------:R-:W-:Y:S02]  /*7620*/  FSEL R161, R161, -INF , !P6 ;  /* 0xff800000a1a17808 */ /* 0x000fe40007000000 */
[----:B------:R-:W-:-:S13]  /*7630*/  PLOP3.LUT P6, PT, PT, PT, UP1, 0x40, 0x0 ;  /* 0x000000000000781c */ /* 0x000fda0003fce818 */
[----:B------:R-:W-:Y:S05]  /*7640*/  @P6 BRA `(.L_x_1186) ;  /* 0x0000000000546947 */ /* 0x000fea0003800000 */
        /* <DEDUP_REMOVED lines=12> */
.L_x_1188:
[----:B------:R-:W-:-:S05]  /*7710*/  IMAD.U32 R162, RZ, RZ, UR51 ;  /* 0x00000033ffa27e24 */ /* 0x000fca000f8e00ff */
[----:B------:R-:W-:-:S13]  /*7720*/  ISETP.NE.AND P6, PT, R162, 0x1, PT ;  /* 0x00000001a200780c */ /* 0x000fda0003fc5270 */
[----:B------:R-:W0:Y:S02]  /*7730*/  @P6 LDC.64 R10, c[0x0][0x9e8] ;  /* 0x00027a00ff0a6b82 */ /* 0x000e240000000a00 */
[----:B0-----:R-:W-:-:S05]  /*7740*/  @P6 IMAD.HI.U32 R10, R160, R10, RZ ;  /* 0x0000000aa00a6227 */ /* 0x001fca00078e00ff */
[----:B------:R-:W-:-:S07]  /*7750*/  @P6 SHF.R.U32.HI R160, RZ, R11, R10 ;  /* 0x0000000bffa06219 */ /* 0x000fce000001160a */
.L_x_1189:
[----:B------:R-:W-:Y:S05]  /*7760*/  BSYNC B0 ;  /* 0x0000000000007941 */ /* 0x000fea0003800000 */
.L_x_1187:
[----:B------:R-:W-:-:S05]  /*7770*/  IMAD R157, R160, R162, R157 ;  /* 0x000000a2a09d7224 */ /* 0x000fca00078e029d */
[----:B------:R-:W-:Y:S02]  /*7780*/  VIADDMNMX R166, R157, R162, R166, PT ;  /* 0x000000a29da67246 */ /* 0x000fe400038001a6 */
[----:B------:R-:W-:-:S07]  /*7790*/  VIMNMX R165, R165, R157, !PT ;  /* 0x0000009da5a57248 */ /* 0x000fce0007fe0100 */
.L_x_1186:
[----:B------:R-:W-:Y:S01]  /*77a0*/  ISETP.GT.AND P2, PT, R165, 0x1, !P2 ;  /* 0x00000001a500780c */ /* 0x000fe20005744270 */
[----:B------:R-:W-:Y:S01]  /*77b0*/  UMOV UR10, UR55 ;  /* 0x00000037000a7c82 */ /* 0x000fe20008000000 */
[----:B------:R-:W-:Y:S01]  /*77c0*/  FMNMX.FTZ R160, R12, R3, !PT ;  /* 0x000000030ca07209 */ /* 0x000fe20007810000 */
[----:B------:R-:W-:Y:S01]  /*77d0*/  UMOV UR36, UR39 ;  /* 0x0000002700247c82 */ /* 0x000fe20008000000 */
[----:B------:R-:W-:Y:S01]  /*77e0*/  ISETP.LT.OR P2, PT, R166, 0x2, P2 ;  /* 0x00000002a600780c */ /* 0x000fe20001741670 */
[----:B------:R-:W-:Y:S01]  /*77f0*/  UMOV UR37, UR5 ;  /* 0x0000000500257c82 */ /* 0x000fe20008000000 */
[C---:B------:R-:W-:Y:S02]  /*7800*/  LOP3.LUT P6, RZ, R18.reuse, 0x10000, RZ, 0xc0, !PT ;  /* 0x0001000012ff7812 */ /* 0x040fe400078cc0ff */
[----:B------:R-:W-:Y:S02]  /*7810*/  FSEL R10, R9, -INF , !P2 ;  /* 0xff800000090a7808 */ /* 0x000fe40005000000 */
[----:B------:R-:W-:-:S02]  /*7820*/  LOP3.LUT P2, RZ, R18, 0x4, RZ, 0xc0, !PT ;  /* 0x0000000412ff7812 */ /* 0x000fc4000784c0ff */
[C---:B------:R-:W-:Y:S02]  /*7830*/  ISETP.GT.AND P3, PT, R165.reuse, 0x8, !P3 ;  /* 0x00000008a500780c */ /* 0x040fe40005f64270 */
[----:B------:R-:W-:Y:S02]  /*7840*/  ISETP.GT.AND P2, PT, R165, 0x9, !P2 ;  /* 0x00000009a500780c */ /* 0x000fe40005744270 */
[----:B------:R-:W-:Y:S02]  /*7850*/  FMNMX.FTZ R9, R13, R160, !PT ;  /* 0x000000a00d097209 */ /* 0x000fe40007810000 */
[C---:B------:R-:W-:Y:S02]  /*7860*/  ISETP.LT.OR P2, PT, R166.reuse, 0xa, P2 ;  /* 0x0000000aa600780c */ /* 0x040fe40001741670 */
[----:B------:R-:W-:Y:S02]  /*7870*/  ISETP.LT.OR P3, PT, R166, 0x9, P3 ;  /* 0x00000009a600780c */ /* 0x000fe40001f61670 */
[----:B------:R-:W-:-:S02]  /*7880*/  FSEL R15, R15, -INF , !P2 ;  /* 0xff8000000f0f7808 */ /* 0x000fc40005000000 */
[----:B------:R-:W-:Y:S02]  /*7890*/  LOP3.LUT P2, RZ, R18, 0x8, RZ, 0xc0, !PT ;  /* 0x0000000812ff7812 */ /* 0x000fe4000784c0ff */
[----:B------:R-:W-:Y:S02]  /*78a0*/  FMNMX.FTZ R160, R20, R9, !PT ;  /* 0x0000000914a07209 */ /* 0x000fe40007810000 */
[----:B------:R-:W-:Y:S02]  /*78b0*/  ISETP.GT.AND P2, PT, R165, 0x10, !P2 ;  /* 0x00000010a500780c */ /* 0x000fe40005744270 */
[----:B------:R-:W-:Y:S02]  /*78c0*/  FSEL R14, R14, -INF , !P3 ;  /* 0xff8000000e0e7808 */ /* 0x000fe40005800000 */
[----:B------:R-:W-:Y:S02]  /*78d0*/  ISETP.LT.OR P2, PT, R166, 0x11, P2 ;  /* 0x00000011a600780c */ /* 0x000fe40001741670 */
[----:B------:R-:W-:-:S02]  /*78e0*/  LOP3.LUT P3, RZ, R18, 0x8000, RZ, 0xc0, !PT ;  /* 0x0000800012ff7812 */ /* 0x000fc4000786c0ff */
[----:B------:R-:W-:Y:S02]  /*78f0*/  FSEL R120, R120, -INF , !P2 ;  /* 0xff80000078787808 */ /* 0x000fe40005000000 */
[----:B------:R-:W-:Y:S02]  /*7900*/  LOP3.LUT P2, RZ, R18, 0x80000, RZ, 0xc0, !PT ;  /* 0x0008000012ff7812 */ /* 0x000fe4000784c0ff */
[----:B------:R-:W-:Y:S02]  /*7910*/  FMNMX.FTZ R9, R21, R160, !PT ;  /* 0x000000a015097209 */ /* 0x000fe40007810000 */
[----:B------:R-:W-:Y:S02]  /*7920*/  ISETP.GT.AND P2, PT, R165, 0x11, !P2 ;  /* 0x00000011a500780c */ /* 0x000fe40005744270 */
[----:B------:R-:W-:Y:S02]  /*7930*/  FMNMX.FTZ R160, R122, R9, !PT ;  /* 0x000000097aa07209 */ /* 0x000fe40007810000 */
[----:B------:R-:W-:-:S02]  /*7940*/  ISETP.LT.OR P2, PT, R166, 0x12, P2 ;  /* 0x00000012a600780c */ /* 0x000fc40001741670 */
[----:B------:R-:W-:Y:S02]  /*7950*/  FMNMX.FTZ R9, R123, R160, !PT ;  /* 0x000000a07b097209 */ /* 0x000fe40007810000 */
[----:B------:R-:W-:Y:S02]  /*7960*/  FSEL R121, R121, -INF , !P2 ;  /* 0xff80000079797808 */ /* 0x000fe40005000000 */
[----:B------:R-:W-:Y:S02]  /*7970*/  LOP3.LUT P2, RZ, R18, 0x40000, RZ, 0xc0, !PT ;  /* 0x0004000012ff7812 */ /* 0x000fe4000784c0ff */
[----:B------:R-:W-:Y:S02]  /*7980*/  FMNMX.FTZ R160, R126, R9, !PT ;  /* 0x000000097ea07209 */ /* 0x000fe40007810000 */
[----:B------:R-:W-:Y:S02]  /*7990*/  ISETP.GT.AND P2, PT, R165, 0x18, !P2 ;  /* 0x00000018a500780c */ /* 0x000fe40005744270 */
[----:B------:R-:W-:-:S02]  /*79a0*/  FMNMX.FTZ R9, R127, R160, !PT ;  /* 0x000000a07f097209 */ /* 0x000fc40007810000 */
[----:B------:R-:W-:Y:S02]  /*79b0*/  ISETP.LT.OR P2, PT, R166, 0x19, P2 ;  /* 0x00000019a600780c */ /* 0x000fe40001741670 */
[----:B------:R-:W-:Y:S02]  /*79c0*/  FMNMX.FTZ R160, R130, R9, !PT ;  /* 0x0000000982a07209 */ /* 0x000fe40007810000 */
[----:B------:R-:W-:Y:S02]  /*79d0*/  FSEL R124, R124, -INF , !P2 ;  /* 0xff8000007c7c7808 */ /* 0x000fe40005000000 */
[----:B------:R-:W-:Y:S02]  /*79e0*/  LOP3.LUT P2, RZ, R18, 0x20000, RZ, 0xc0, !PT ;  /* 0x0002000012ff7812 */ /* 0x000fe4000784c0ff */
[----:B------:R-:W-:Y:S02]  /*79f0*/  FMNMX.FTZ R9, R131, R160, !PT ;  /* 0x000000a083097209 */ /* 0x000fe40007810000 */
[----:B------:R-:W-:-:S02]  /*7a00*/  ISETP.GT.AND P2, PT, R165, 0x19, !P2 ;  /* 0x00000019a500780c */ /* 0x000fc40005744270 */
[----:B------:R-:W-:Y:S02]  /*7a10*/  FMNMX.FTZ R160, R134, R9, !PT ;  /* 0x0000000986a07209 */ /* 0x000fe40007810000 */
[----:B------:R-:W-:Y:S02]  /*7a20*/  ISETP.LT.OR P2, PT, R166, 0x1a, P2 ;  /* 0x0000001aa600780c */ /* 0x000fe40001741670 */
[----:B------:R-:W-:Y:S02]  /*7a30*/  FMNMX.FTZ R9, R135, R160, !PT ;  /* 0x000000a087097209 */ /* 0x000fe40007810000 */
[----:B------:R-:W-:Y:S02]  /*7a40*/  FSEL R125, R125, -INF , !P2 ;  /* 0xff8000007d7d7808 */ /* 0x000fe40005000000 */
[----:B------:R-:W-:Y:S02]  /*7a50*/  ISETP.GT.AND P2, PT, R165, 0x20, !P6 ;  /* 0x00000020a500780c */ /* 0x000fe40007744270 */
[----:B------:R-:W-:-:S02]  /*7a60*/  FMNMX.FTZ R160, R138, R9, !PT ;  /* 0x000000098aa07209 */ /* 0x000fc40007810000 */
[----:B------:R-:W-:Y:S02]  /*7a70*/  ISETP.LT.OR P2, PT, R166, 0x21, P2 ;  /* 0x00000021a600780c */ /* 0x000fe40001741670 */
[----:B------:R-:W-:Y:S02]  /*7a80*/  FMNMX.FTZ R9, R139, R160, !PT ;  /* 0x000000a08b097209 */ /* 0x000fe40007810000 */
[----:B------:R-:W-:Y:S02]  /*7a90*/  FSEL R128, R128, -INF , !P2 ;  /* 0xff80000080807808 */ /* 0x000fe40005000000 */
        /* <DEDUP_REMOVED lines=19> */
[----:B------:R-:W-:Y:S02]  /*7bd0*/  LOP3.LUT P2, RZ, R18, 0x1000, RZ, 0xc0, !PT ;  /* 0x0000100012ff7812 */ /* 0x000fe4000784c0ff */
[----:B------:R-:W-:-:S02]  /*7be0*/  FMNMX.FTZ R160, R159, R160, !PT ;  /* 0x000000a09fa07209 */ /* 0x000fc40007810000 */
[----:B------:R-:W-:Y:S02]  /*7bf0*/  ISETP.GT.AND P2, PT, R165, 0x30, !P2 ;  /* 0x00000030a500780c */ /* 0x000fe40005744270 */
[----:B------:R-:W-:Y:S02]  /*7c00*/  FMNMX.FTZ R160, R161, R160, !PT ;  /* 0x000000a0a1a07209 */ /* 0x000fe40007810000 */
[----:B------:R-:W-:Y:S02]  /*7c10*/  ISETP.LT.OR P2, PT, R166, 0x31, P2 ;  /* 0x00000031a600780c */ /* 0x000fe40001741670 */
[----:B------:R-:W-:Y:S01]  /*7c20*/  LOP3.LUT P6, RZ, R18, 0x40, RZ, 0xc0, !PT ;  /* 0x0000004012ff7812 */ /* 0x000fe200078cc0ff */
[----:B------:R-:W0:Y:S01]  /*7c30*/  SHFL.BFLY PT, R9, R160, 0x2, 0x1f ;  /* 0x0c401f00a0097f89 */ /* 0x000e2200000e0000 */
[----:B------:R-:W-:Y:S02]  /*7c40*/  FSEL R136, R136, -INF , !P2 ;  /* 0xff80000088887808 */ /* 0x000fe40005000000 */
[----:B------:R-:W-:-:S02]  /*7c50*/  LOP3.LUT P2, RZ, R18, 0x800, RZ, 0xc0, !PT ;  /* 0x0000080012ff7812 */ /* 0x000fc4000784c0ff */
[----:B------:R-:W-:Y:S02]  /*7c60*/  LOP3.LUT P3, RZ, R18, 0x20, RZ, 0xc0, !PT ;  /* 0x0000002012ff7812 */ /* 0x000fe4000786c0ff */
[C---:B------:R-:W-:Y:S02]  /*7c70*/  ISETP.GT.AND P2, PT, R165.reuse, 0x31, !P2 ;  /* 0x00000031a500780c */ /* 0x040fe40005744270 */
[C---:B------:R-:W-:Y:S02]  /*7c80*/  ISETP.GT.AND P4, PT, R165.reuse, 0x51, !P4 ;  /* 0x00000051a500780c */ /* 0x040fe40006784270 */
[----:B------:R-:W-:Y:S02]  /*7c90*/  ISETP.LT.OR P2, PT, R166, 0x32, P2 ;  /* 0x00000032a600780c */ /* 0x000fe40001741670 */
[----:B------:R-:W-:Y:S02]  /*7ca0*/  ISETP.GT.AND P5, PT, R165, 0x58, !P5 ;  /* 0x00000058a500780c */ /* 0x000fe40006fa4270 */
[----:B------:R-:W-:-:S02]  /*7cb0*/  FSEL R137, R137, -INF , !P2 ;  /* 0xff80000089897808 */ /* 0x000fc40005000000 */
[----:B------:R-:W-:Y:S02]  /*7cc0*/  LOP3.LUT P2, RZ, R18, 0x400, RZ, 0xc0, !PT ;  /* 0x0000040012ff7812 */ /* 0x000fe4000784c0ff */
[C---:B------:R-:W-:Y:S02]  /*7cd0*/  ISETP.LT.OR P4, PT, R166.reuse, 0x52, P4 ;  /* 0x00000052a600780c */ /* 0x040fe40002781670 */
[----:B------:R-:W-:Y:S02]  /*7ce0*/  ISETP.GT.AND P2, PT, R165, 0x38, !P2 ;  /* 0x00000038a500780c */ /* 0x000fe40005744270 */
[C---:B------:R-:W-:Y:S02]  /*7cf0*/  ISETP.LT.OR P5, PT, R166.reuse, 0x59, P5 ;  /* 0x00000059a600780c */ /* 0x040fe40002fa1670 */
[----:B------:R-:W-:Y:S02]  /*7d00*/  ISETP.LT.OR P2, PT, R166, 0x39, P2 ;  /* 0x00000039a600780c */ /* 0x000fe40001741670 */
[----:B0-----:R-:W-:-:S02]  /*7d10*/  FMNMX.FTZ R11, R160, R9, !PT ;  /* 0x00000009a00b7209 */ /* 0x001fc40007810000 */
[----:B------:R-:W-:Y:S02]  /*7d20*/  FSEL R141, R141, -INF , !P2 ;  /* 0xff8000008d8d7808 */ /* 0x000fe40005000000 */
[----:B------:R-:W-:Y:S01]  /*7d30*/  LOP3.LUT P2, RZ, R18, 0x200, RZ, 0xc0, !PT ;  /* 0x0000020012ff7812 */ /* 0x000fe2000784c0ff */
[----:B------:R-:W0:Y:S01]  /*7d40*/  SHFL.BFLY PT, R162, R11, 0x1, 0x1f ;  /* 0x0c201f000ba27f89 */ /* 0x000e2200000e0000 */
[----:B------:R-:W-:Y:S02]  /*7d50*/  FSEL R153, R153, -INF , !P4 ;  /* 0xff80000099997808 */ /* 0x000fe40006000000 */
[----:B------:R-:W-:Y:S02]  /*7d60*/  ISETP.GT.AND P2, PT, R165, 0x39, !P2 ;  /* 0x00000039a500780c */ /* 0x000fe40005744270 */
[----:B------:R-:W-:Y:S02]  /*7d70*/  FSEL R156, R156, -INF , !P5 ;  /* 0xff8000009c9c7808 */ /* 0x000fe40006800000 */
[----:B------:R-:W-:-:S04]  /*7d80*/  ISETP.LT.OR P2, PT, R166, 0x3a, P2 ;  /* 0x0000003aa600780c */ /* 0x000fc80001741670 */
[----:B------:R-:W-:Y:S02]  /*7d90*/  FSEL R142, R142, -INF , !P2 ;  /* 0xff8000008e8e7808 */ /* 0x000fe40005000000 */
[----:B------:R-:W-:-:S04]  /*7da0*/  LOP3.LUT P2, RZ, R18, 0x100, RZ, 0xc0, !PT ;  /* 0x0000010012ff7812 */ /* 0x000fc8000784c0ff */
[----:B------:R-:W-:-:S04]  /*7db0*/  ISETP.GT.AND P2, PT, R165, 0x40, !P2 ;  /* 0x00000040a500780c */ /* 0x000fc80005744270 */
[----:B------:R-:W-:Y:S02]  /*7dc0*/  ISETP.LT.OR P2, PT, R166, 0x41, P2 ;  /* 0x00000041a600780c */ /* 0x000fe40001741670 */
[----:B0-----:R-:W-:Y:S02]  /*7dd0*/  FMNMX.FTZ R9, R11, R162, !PT ;  /* 0x000000a20b097209 */ /* 0x001fe40007810000 */
[----:B------:R-:W-:Y:S02]  /*7de0*/  FSEL R144, R144, -INF , !P2 ;  /* 0xff80000090907808 */ /* 0x000fe40005000000 */
[----:B------:R-:W-:Y:S01]  /*7df0*/  LOP3.LUT P2, RZ, R18, 0x80, RZ, 0xc0, !PT ;  /* 0x0000008012ff7812 */ /* 0x000fe2000784c0ff */
[----:B------:R-:W-:-:S03]  /*7e00*/  FMUL.FTZ R157, R9, UR10 ;  /* 0x0000000a099d7c20 */ /* 0x000fc60008410000 */
[----:B------:R-:W-:-:S04]  /*7e10*/  ISETP.GT.AND P2, PT, R165, 0x41, !P2 ;  /* 0x00000041a500780c */ /* 0x000fc80005744270 */
[----:B------:R-:W-:-:S04]  /*7e20*/  ISETP.LT.OR P2, PT, R166, 0x42, P2 ;  /* 0x00000042a600780c */ /* 0x000fc80001741670 */
[----:B------:R-:W-:Y:S02]  /*7e30*/  FSEL R145, R145, -INF , !P2 ;  /* 0xff80000091917808 */ /* 0x000fe40005000000 */
[----:B------:R-:W-:Y:S02]  /*7e40*/  ISETP.GT.AND P2, PT, R165, 0x48, !P6 ;  /* 0x00000048a500780c */ /* 0x000fe40007744270 */
[----:B------:R-:W-:Y:S02]  /*7e50*/  LOP3.LUT P6, RZ, R18, 0x2, RZ, 0xc0, !PT ;  /* 0x0000000212ff7812 */ /* 0x000fe400078cc0ff */
[----:B------:R-:W-:-:S04]  /*7e60*/  ISETP.LT.OR P2, PT, R166, 0x49, P2 ;  /* 0x00000049a600780c */ /* 0x000fc80001741670 */
[----:B------:R-:W-:Y:S02]  /*7e70*/  FSEL R148, R148, -INF , !P2 ;  /* 0xff80000094947808 */ /* 0x000fe40005000000 */
[C---:B------:R-:W-:Y:S02]  /*7e80*/  ISETP.GT.AND P2, PT, R165.reuse, 0x49, !P3 ;  /* 0x00000049a500780c */ /* 0x040fe40005f44270 */
[----:B------:R-:W-:Y:S02]  /*7e90*/  LOP3.LUT P3, RZ, R18, 0x10, RZ, 0xc0, !PT ;  /* 0x0000001012ff7812 */ /* 0x000fe4000786c0ff */
[----:B------:R-:W-:Y:S02]  /*7ea0*/  ISETP.LT.OR P2, PT, R166, 0x4a, P2 ;  /* 0x0000004aa600780c */ /* 0x000fe40001741670 */
[----:B------:R-:W-:Y:S02]  /*7eb0*/  ISETP.GT.AND P3, PT, R165, 0x50, !P3 ;  /* 0x00000050a500780c */ /* 0x000fe40005f64270 */
[----:B------:R-:W-:-:S02]  /*7ec0*/  FSEL R149, R149, -INF , !P2 ;  /* 0xff80000095957808 */ /* 0x000fc40005000000 */
[----:B------:R-:W-:Y:S02]  /*7ed0*/  ISETP.GT.AND P2, PT, R165, RZ, !P6 ;  /* 0x000000ffa500720c */ /* 0x000fe40007744270 */
[C---:B------:R-:W-:Y:S02]  /*7ee0*/  ISETP.LT.OR P3, PT, R166.reuse, 0x51, P3 ;  /* 0x00000051a600780c */ /* 0x040fe40001f61670 */
[----:B------:R-:W-:Y:S02]  /*7ef0*/  ISETP.LT.OR P2, PT, R166, 0x1, P2 ;  /* 0x00000001a600780c */ /* 0x000fe40001741670 */
[----:B------:R-:W-:Y:S02]  /*7f00*/  LOP3.LUT P6, RZ, R18, 0x1, RZ, 0xc0, !PT ;  /* 0x0000000112ff7812 */ /* 0x000fe400078cc0ff */
[----:B------:R-:W-:Y:S02]  /*7f10*/  FSEL R0, R0, -INF , !P2 ;  /* 0xff80000000007808 */ /* 0x000fe40005000000 */
[----:B------:R-:W-:-:S02]  /*7f20*/  FSETP.NEU.FTZ.AND P2, PT, R9, -INF , PT ;  /* 0xff8000000900780b */ /* 0x000fc40003f5d000 */
[----:B------:R-:W-:Y:S02]  /*7f30*/  FMNMX.FTZ R11, R0, R2, !PT ;  /* 0x00000002000b7209 */ /* 0x000fe40007810000 */
[----:B------:R-:W-:Y:S02]  /*7f40*/  FSEL R157, R157, RZ, P2 ;  /* 0x000000ff9d9d7208 */ /* 0x000fe40001000000 */
[----:B------:R-:W-:Y:S02]  /*7f50*/  FSEL R152, R152, -INF , !P3 ;  /* 0xff80000098987808 */ /* 0x000fe40005800000 */
[----:B------:R-:W-:Y:S01]  /*7f60*/  ISETP.GT.AND P6, PT, R165, 0x59, !P6 ;  /* 0x00000059a500780c */ /* 0x000fe200077c4270 */
[--C-:B------:R-:W-:Y:S01]  /*7f70*/  FFMA.FTZ R160, R13, UR10, -R157.reuse ;  /* 0x0000000a0da07c23 */ /* 0x100fe2000801089d */
[----:B------:R-:W-:Y:S01]  /*7f80*/  FMNMX.FTZ R13, R10, R11, !PT ;  /* 0x0000000b0a0d7209 */ /* 0x000fe20007810000 */
[--C-:B------:R-:W-:Y:S01]  /*7f90*/  FFMA.FTZ R188, R12, UR10, -R157.reuse ;  /* 0x0000000a0cbc7c23 */ /* 0x100fe2000801089d */
[--C-:B------:R-:W-:Y:S01]  /*7fa0*/  FFMA.FTZ R190, R20, UR10, -R157.reuse ;  /* 0x0000000a14be7c23 */ /* 0x100fe2000801089d */
[--C-:B------:R-:W-:Y:S01]  /*7fb0*/  FFMA.FTZ R20, R123, UR10, -R157.reuse ;  /* 0x0000000a7b147c23 */ /* 0x100fe2000801089d */
[----:B------:R-:W-:Y:S01]  /*7fc0*/  FMNMX.FTZ R12, R14, R13, !PT ;  /* 0x0000000d0e0c7209 */ /* 0x000fe20007810000 */
[--C-:B------:R-:W-:Y:S01]  /*7fd0*/  FFMA.FTZ R186, R126, UR10, -R157.reuse ;  /* 0x0000000a7eba7c23 */ /* 0x100fe2000801089d */
[----:B------:R-:W-:Y:S01]  /*7fe0*/  ISETP.LT.OR P6, PT, R166, 0x5a, P6 ;  /* 0x0000005aa600780c */ /* 0x000fe200037c1670 */
[--C-:B------:R-:W-:Y:S01]  /*7ff0*/  FFMA.FTZ R126, R135, UR10, -R157.reuse ;  /* 0x0000000a877e7c23 */ /* 0x100fe2000801089d */
[----:B------:R-:W-:Y:S01]  /*8000*/  FMNMX.FTZ R13, R15, R12, !PT ;  /* 0x0000000c0f0d7209 */ /* 0x000fe20007810000 */
[--C-:B------:R-:W-:Y:S01]  /*8010*/  FFMA.FTZ R184, R122, UR10, -R157.reuse ;  /* 0x0000000a7ab87c23 */ /* 0x100fe2000801089d */
[----:B------:R-:W-:Y:S01]  /*8020*/  FSEL R158, R158, -INF , !P6 ;  /* 0xff8000009e9e7808 */ /* 0x000fe20007000000 */
[--C-:B------:R-:W-:Y:S01]  /*8030*/  FFMA.FTZ R176, R138, UR10, -R157.reuse ;  /* 0x0000000a8ab07c23 */ /* 0x100fe2000801089d */
[----:B------:R-:W-:Y:S01]  /*8040*/  FMNMX.FTZ R12, R120, R13, !PT ;  /* 0x0000000d780c7209 */ /* 0x000fe20007810000 */
[--C-:B------:R-:W-:Y:S01]  /*8050*/  FFMA.FTZ R13, R21, UR10, -R157.reuse ;  /* 0x0000000a150d7c23 */ /* 0x100fe2000801089d */
[----:B------:R-:W-:Y:S01]  /*8060*/  MUFU.EX2 R188, R188 ;  /* 0x000000bc00bc7308 */ /* 0x000fe20000000800 */
[--C-:B------:R-:W-:Y:S01]  /*8070*/  FFMA.FTZ R180, R130, UR10, -R157.reuse ;  /* 0x0000000a82b47c23 */ /* 0x100fe2000801089d */
[----:B------:R-:W-:Y:S01]  /*8080*/  FMNMX.FTZ R21, R121, R12, !PT ;  /* 0x0000000c79157209 */ /* 0x000fe20007810000 */
[--C-:B------:R-:W-:Y:S01]  /*8090*/  FFMA.FTZ R182, R134, UR10, -R157.reuse ;  /* 0x0000000a86b67c23 */ /* 0x100fe2000801089d */
[--C-:B------:R-:W-:Y:S01]  /*80a0*/  FFMA.FTZ R178, R140, UR10, -R157.reuse ;  /* 0x0000000a8cb27c23 */ /* 0x100fe2000801089d */
        /* <DEDUP_REMOVED lines=8> */
[----:B------:R-:W-:Y:S01]  /*8130*/  FFMA.FTZ R170, R159, UR10, -R157 ;  /* 0x0000000a9faa7c23 */ /* 0x000fe2000801089d */
[----:B------:R-:W-:-:S02]  /*8140*/  FMNMX.FTZ R12, R128, R21, !PT ;  /* 0x00000015800c7209 */ /* 0x000fc40007810000 */
[----:B------:R-:W-:Y:S02]  /*8150*/  MUFU.EX2 R190, R190 ;  /* 0x000000be00be7308 */ /* 0x000fe40000000800 */
[----:B------:R-:W-:-:S04]  /*8160*/  FMNMX.FTZ R21, R129, R12, !PT ;  /* 0x0000000c81157209 */ /* 0x000fc80007810000 */
[----:B------:R-:W-:Y:S02]  /*8170*/  FMNMX.FTZ R12, R132, R21, !PT ;  /* 0x00000015840c7209 */ /* 0x000fe40007810000 */
[----:B------:R-:W-:Y:S02]  /*8180*/  MUFU.EX2 R13, R13 ;  /* 0x0000000d000d7308 */ /* 0x000fe40000000800 */
[----:B------:R-:W-:-:S04]  /*8190*/  FMNMX.FTZ R21, R133, R12, !PT ;  /* 0x0000000c85157209 */ /* 0x000fc80007810000 */
[----:B------:R-:W-:Y:S01]  /*81a0*/  FMNMX.FTZ R12, R136, R21, !PT ;  /* 0x00000015880c7209 */ /* 0x000fe20007810000 */
[----:B------:R-:W-:Y:S01]  /*81b0*/  FFMA.FTZ R21, R127, UR10, -R157 ;  /* 0x0000000a7f157c23 */ /* 0x000fe2000801089d */
[----:B------:R-:W-:Y:S02]  /*81c0*/  MUFU.EX2 R184, R184 ;  /* 0x000000b800b87308 */ /* 0x000fe40000000800 */
[----:B------:R-:W-:-:S04]  /*81d0*/  FMNMX.FTZ R12, R137, R12, !PT ;  /* 0x0000000c890c7209 */ /* 0x000fc80007810000 */
[----:B------:R-:W-:Y:S02]  /*81e0*/  FMNMX.FTZ R123, R141, R12, !PT ;  /* 0x0000000c8d7b7209 */ /* 0x000fe40007810000 */
[----:B------:R-:W-:Y:S02]  /*81f0*/  MUFU.EX2 R20, R20 ;  /* 0x0000001400147308 */ /* 0x000fe40000000800 */
[----:B------:R-:W-:-:S04]  /*8200*/  FMNMX.FTZ R123, R142, R123, !PT ;  /* 0x0000007b8e7b7209 */ /* 0x000fc80007810000 */
[----:B------:R-:W-:Y:S01]  /*8210*/  FMNMX.FTZ R12, R144, R123, !PT ;  /* 0x0000007b900c7209 */ /* 0x000fe20007810000 */
[--C-:B------:R-:W-:Y:S01]  /*8220*/  FFMA.FTZ R123, R131, UR10, -R157.reuse ;  /* 0x0000000a837b7c23 */ /* 0x100fe2000801089d */
[----:B------:R-:W-:Y:S01]  /*8230*/  MUFU.EX2 R186, R186 ;  /* 0x000000ba00ba7308 */ /* 0x000fe20000000800 */
[----:B------:R-:W-:Y:S01]  /*8240*/  FFMA.FTZ R131, R147, UR10, -R157 ;  /* 0x0000000a93837c23 */ /* 0x000fe2000801089d */
[----:B------:R-:W-:-:S04]  /*8250*/  FMNMX.FTZ R127, R145, R12, !PT ;  /* 0x0000000c917f7209 */ /* 0x000fc80007810000 */
[----:B------:R-:W-:Y:S02]  /*8260*/  FMNMX.FTZ R12, R148, R127, !PT ;  /* 0x0000007f940c7209 */ /* 0x000fe40007810000 */
[----:B------:R-:W-:Y:S02]  /*8270*/  MUFU.EX2 R21, R21 ;  /* 0x0000001500157308 */ /* 0x000fe40000000800 */
[----:B------:R-:W-:-:S04]  /*8280*/  FMNMX.FTZ R127, R149, R12, !PT ;  /* 0x0000000c957f7209 */ /* 0x000fc80007810000 */
[----:B------:R-:W-:Y:S02]  /*8290*/  FMNMX.FTZ R12, R152, R127, !PT ;  /* 0x0000007f980c7209 */ /* 0x000fe40007810000 */
[----:B------:R-:W-:Y:S02]  /*82a0*/  MUFU.EX2 R180, R180 ;  /* 0x000000b400b47308 */ /* 0x000fe40000000800 */
[----:B------:R-:W-:-:S04]  /*82b0*/  FMNMX.FTZ R127, R153, R12, !PT ;  /* 0x0000000c997f7209 */ /* 0x000fc80007810000 */
[----:B------:R-:W-:Y:S02]  /*82c0*/  FMNMX.FTZ R127, R156, R127, !PT ;  /* 0x0000007f9c7f7209 */ /* 0x000fe40007810000 */
[----:B------:R-:W-:Y:S02]  /*82d0*/  MUFU.EX2 R123, R123 ;  /* 0x0000007b007b7308 */ /* 0x000fe40000000800 */
[----:B------:R-:W-:Y:S01]  /*82e0*/  FMNMX.FTZ R12, R158, R127, !PT ;  /* 0x0000007f9e0c7209 */ /* 0x000fe20007810000 */
[----:B------:R-:W-:-:S04]  /*82f0*/  FFMA.FTZ R127, R139, UR10, -R157 ;  /* 0x0000000a8b7f7c23 */ /* 0x000fc8000801089d */
[----:B------:R-:W0:Y:S01]  /*8300*/  SHFL.BFLY PT, R135, R12, 0x2, 0x1f ;  /* 0x0c401f000c877f89 */ /* 0x000e2200000e0000 */
[----:B------:R-:W-:Y:S08]  /*8310*/  MUFU.EX2 R182, R182 ;  /* 0x000000b600b67308 */ /* 0x000ff00000000800 */
[----:B------:R-:W-:Y:S08]  /*8320*/  MUFU.EX2 R126, R126 ;  /* 0x0000007e007e7308 */ /* 0x000ff00000000800 */
[----:B------:R-:W-:Y:S01]  /*8330*/  MUFU.EX2 R176, R176 ;  /* 0x000000b000b07308 */ /* 0x000fe20000000800 */
[----:B0-----:R-:W-:-:S07]  /*8340*/  FMNMX.FTZ R122, R12, R135, !PT ;  /* 0x000000870c7a7209 */ /* 0x001fce0007810000 */
[----:B------:R-:W-:Y:S01]  /*8350*/  MUFU.EX2 R127, R127 ;  /* 0x0000007f007f7308 */ /* 0x000fe20000000800 */
[----:B------:R-:W-:Y:S01]  /*8360*/  FSEL R12, R9, RZ, P2 ;  /* 0x000000ff090c7208 */ /* 0x000fe20001000000 */
[--C-:B------:R-:W-:Y:S01]  /*8370*/  FFMA.FTZ R135, R155, UR10, -R157.reuse ;  /* 0x0000000a9b877c23 */ /* 0x100fe2000801089d */
[----:B------:R-:W-:Y:S01]  /*8380*/  FFMA.FTZ R157, R161, UR10, -R157 ;  /* 0x0000000aa19d7c23 */ /* 0x000fe2000801089d */
[----:B------:R-:W0:Y:S02]  /*8390*/  SHFL.BFLY PT, R139, R122, 0x1, 0x1f ;  /* 0x0c201f007a8b7f89 */ /* 0x000e2400000e0000 */
[----:B------:R-:W-:Y:S02]  /*83a0*/  FADD.FTZ R12, -R12, R3 ;  /* 0x000000030c0c7221 */ /* 0x000fe40000010100 */
[----:B------:R-:W-:Y:S02]  /*83b0*/  MUFU.EX2 R178, R178 ;  /* 0x000000b200b27308 */ /* 0x000fe40000000800 */
[----:B------:R-:W-:-:S06]  /*83c0*/  FMUL.FTZ R12, R12, UR10 ;  /* 0x0000000a0c0c7c20 */ /* 0x000fcc0008410000 */
[----:B------:R-:W1:Y:S08]  /*83d0*/  MUFU.EX2 R12, R12 ;  /* 0x0000000c000c7308 */ /* 0x000e700000000800 */
[----:B------:R-:W-:Y:S01]  /*83e0*/  MUFU.EX2 R130, R130 ;  /* 0x0000008200827308 */ /* 0x000fe20000000800 */
[----:B0-----:R-:W-:-:S04]  /*83f0*/  FMNMX.FTZ R122, R122, R139, !PT ;  /* 0x0000008b7a7a7209 */ /* 0x001fc80007810000 */
[C---:B------:R-:W-:Y:S01]  /*8400*/  FSETP.NEU.FTZ.AND P2, PT, R122.reuse, -INF , PT ;  /* 0xff8000007a00780b */ /* 0x040fe20003f5d000 */
[----:B------:R-:W-:Y:S02]  /*8410*/  FMUL.FTZ R138, R122, UR10 ;  /* 0x0000000a7a8a7c20 */ /* 0x000fe40008410000 */
[----:B------:R-:W-:Y:S03]  /*8420*/  MUFU.EX2 R172, R172 ;  /* 0x000000ac00ac7308 */ /* 0x000fe60000000800 */
[----:B------:R-:W-:-:S05]  /*8430*/  FSEL R138, R138, RZ, P2 ;  /* 0x000000ff8a8a7208 */ /* 0x000fca0001000000 */
[----:B------:R-:W-:Y:S01]  /*8440*/  MUFU.EX2 R131, R131 ;  /* 0x0000008300837308 */ /* 0x000fe20000000800 */
[--C-:B------:R-:W-:Y:S01]  /*8450*/  FFMA.FTZ R185, R120, UR10, -R138.reuse ;  /* 0x0000000a78b97c23 */ /* 0x100fe2000801088a */
[--C-:B------:R-:W-:Y:S01]  /*8460*/  FFMA.FTZ R120, R125, UR10, -R138.reuse ;  /* 0x0000000a7d787c23 */ /* 0x100fe2000801088a */
[----:B------:R-:W-:Y:S01]  /*8470*/  FSEL R125, R122, RZ, P2 ;  /* 0x000000ff7a7d7208 */ /* 0x000fe20001000000 */
[--C-:B------:R-:W-:Y:S01]  /*8480*/  FFMA.FTZ R189, R0, UR10, -R138.reuse ;  /* 0x0000000a00bd7c23 */ /* 0x100fe2000801088a */
[--C-:B------:R-:W-:Y:S01]  /*8490*/  FFMA.FTZ R187, R124, UR10, -R138.reuse ;  /* 0x0000000a7cbb7c23 */ /* 0x100fe2000801088a */
[----:B------:R-:W-:Y:S01]  /*84a0*/  FFMA.FTZ R10, R10, UR10, -R138 ;  /* 0x0000000a0a0a7c23 */ /* 0x000fe2000801088a */
[----:B-1----:R-:W-:Y:S01]  /*84b0*/  FFMA.FTZ R124, R12, R7, R188 ;  /* 0x000000070c7c7223 */ /* 0x002fe200000100bc */
[----:B------:R-:W-:Y:S01]  /*84c0*/  FADD.FTZ R125, -R125, R2 ;  /* 0x000000027d7d7221 */ /* 0x000fe20000010100 */
[----:B------:R-:W-:Y:S01]  /*84d0*/  FFMA.FTZ R191, R14, UR10, -R138 ;  /* 0x0000000a0ebf7c23 */ /* 0x000fe2000801088a */
[----:B------:R-:W-:Y:S01]  /*84e0*/  MUFU.EX2 R189, R189 ;  /* 0x000000bd00bd7308 */ /* 0x000fe20000000800 */
[----:B------:R-:W-:Y:S01]  /*84f0*/  FADD.FTZ R7, R11, R124 ;  /* 0x0000007c0b077221 */ /* 0x000fe20000010000 */
[----:B------:R-:W-:Y:S01]  /*8500*/  FMUL.FTZ R125, R125, UR10 ;  /* 0x0000000a7d7d7c20 */ /* 0x000fe20008410000 */
        /* <DEDUP_REMOVED lines=12> */
[--C-:B------:R-:W-:Y:S01]  /*85d0*/  FFMA.FTZ R179, R141, UR10, -R138.reuse ;  /* 0x0000000a8db37c23 */ /* 0x100fe2000801088a */
[----:B------:R-:W1:Y:S01]  /*85e0*/  MUFU.EX2 R10, R10 ;  /* 0x0000000a000a7308 */ /* 0x000e620000000800 */
[----:B------:R-:W-:Y:S01]  /*85f0*/  FADD.FTZ R129, R20, R129 ;  /* 0x0000008114817221 */ /* 0x000fe20000010000 */
[--C-:B------:R-:W-:Y:S01]  /*8600*/  FFMA.FTZ R173, R144, UR10, -R138.reuse ;  /* 0x0000000a90ad7c23 */ /* 0x100fe2000801088a */
[--C-:B------:R-:W-:Y:S01]  /*8610*/  FFMA.FTZ R175, R148, UR10, -R138.reuse ;  /* 0x0000000a94af7c23 */ /* 0x100fe2000801088a */
[----:B------:R-:W-:Y:S01]  /*8620*/  F2FP.BF16.F32.PACK_AB R184, R20, R184 ;  /* 0x000000b814b8723e */ /* 0x000fe200000010ff */
[----:B------:R-:W-:Y:S01]  /*8630*/  FADD.FTZ R132, R186, R129 ;  /* 0x00000081ba847221 */ /* 0x000fe20000010000 */
[----:B------:R-:W-:Y:S01]  /*8640*/  F2FP.BF16.F32.PACK_AB R188, R11, R188 ;  /* 0x000000bc0bbc723e */ /* 0x000fe200000010ff */
[----:B------:R-:W-:Y:S01]  /*8650*/  FFMA.FTZ R169, R152, UR10, -R138 ;  /* 0x0000000a98a97c23 */ /* 0x000fe2000801088a */
[----:B------:R-:W2:Y:S01]  /*8660*/  MUFU.EX2 R191, R191 ;  /* 0x000000bf00bf7308 */ /* 0x000ea20000000800 */
[----:B0-----:R-:W-:Y:S01]  /*8670*/  FFMA.FTZ R7, R0, R6, R189 ;  /* 0x0000000600077223 */ /* 0x001fe200000100bd */
[----:B------:R-:W-:Y:S01]  /*8680*/  FADD.FTZ R125, R21, R132 ;  /* 0x00000084157d7221 */ /* 0x000fe20000010000 */
[--C-:B------:R-:W-:Y:S01]  /*8690*/  FFMA.FTZ R6, R142, UR10, -R138.reuse ;  /* 0x0000000a8e067c23 */ /* 0x100fe2000801088a */
[--C-:B------:R-:W-:Y:S01]  /*86a0*/  FFMA.FTZ R153, R153, UR10, -R138.reuse ;  /* 0x0000000a99997c23 */ /* 0x100fe2000801088a */
[----:B------:R-:W-:Y:S01]  /*86b0*/  FFMA.FTZ R156, R156, UR10, -R138 ;  /* 0x0000000a9c9c7c23 */ /* 0x000fe2000801088a */
[----:B------:R-:W-:Y:S01]  /*86c0*/  FADD.FTZ R132, R180, R125 ;  /* 0x0000007db4847221 */ /* 0x000fe20000010000 */
[----:B------:R-:W-:Y:S01]  /*86d0*/  IMAD.U32 R125, RZ, RZ, UR6 ;  /* 0x00000006ff7d7e24 */ /* 0x000fe2000f8e00ff */
[----:B------:R-:W0:Y:S01]  /*86e0*/  MUFU.EX2 R14, R14 ;  /* 0x0000000e000e7308 */ /* 0x000e220000000800 */
[C---:B-1----:R-:W-:Y:S01]  /*86f0*/  FADD.FTZ R128, R10.reuse, R7 ;  /* 0x000000070a807221 */ /* 0x042fe20000010000 */
[----:B------:R-:W-:Y:S01]  /*8700*/  F2FP.BF16.F32.PACK_AB R189, R10, R189 ;  /* 0x000000bd0abd723e */ /* 0x000fe200000010ff */
[----:B------:R-:W-:Y:S01]  /*8710*/  @!P1 VIADD R125, R125, 0x30860 ;  /* 0x000308607d7d9836 */ /* 0x000fe20000000000 */
[C---:B------:R-:W-:Y:S01]  /*8720*/  ISETP.GT.AND P2, PT, R8.reuse, UR50, PT ;  /* 0x0000003208007c0c */ /* 0x040fe2000bf44270 */
[----:B------:R-:W-:Y:S01]  /*8730*/  VIADD R8, R8, 0xffffffff ;  /* 0xffffffff08087836 */ /* 0x000fe20000000000 */
[----:B------:R-:W-:-:S02]  /*8740*/  F2FP.BF16.F32.PACK_AB R190, R13, R190 ;  /* 0x000000be0dbe723e */ /* 0x000fc400000010ff */
[----:B------:R-:W1:Y:S01]  /*8750*/  MUFU.EX2 R185, R185 ;  /* 0x000000b900b97308 */ /* 0x000e620000000800 */
[----:B--2---:R-:W-:Y:S01]  /*8760*/  FADD.FTZ R7, R191, R128 ;  /* 0x00000080bf077221 */ /* 0x004fe20000010000 */
[----:B------:R-:W-:Y:S02]  /*8770*/  F2FP.BF16.F32.PACK_AB R186, R21, R186 ;  /* 0x000000ba15ba723e */ /* 0x000fe400000010ff */
[----:B------:R-:W-:-:S04]  /*8780*/  F2FP.BF16.F32.PACK_AB R180, R123, R180 ;  /* 0x000000b47bb4723e */ /* 0x000fc800000010ff */
[----:B------:R-:W2:Y:S01]  /*8790*/  MUFU.EX2 R15, R15 ;  /* 0x0000000f000f7308 */ /* 0x000ea20000000800 */
[C---:B0-----:R-:W-:Y:S01]  /*87a0*/  FADD.FTZ R128, R14.reuse, R7 ;  /* 0x000000070e807221 */ /* 0x041fe20000010000 */
[----:B------:R-:W-:Y:S01]  /*87b0*/  FADD.FTZ R7, R123, R132 ;  /* 0x000000847b077221 */ /* 0x000fe20000010000 */
[----:B------:R-:W-:Y:S01]  /*87c0*/  @!P1 PRMT R132, RZ, 0x654, R125 ;  /* 0x00000654ff849816 */ /* 0x000fe2000000007d */
[----:B------:R-:W-:Y:S01]  /*87d0*/  FFMA.FTZ R125, R145, UR10, -R138 ;  /* 0x0000000a917d7c23 */ /* 0x000fe2000801088a */
[----:B------:R-:W-:Y:S01]  /*87e0*/  F2FP.BF16.F32.PACK_AB R191, R14, R191 ;  /* 0x000000bf0ebf723e */ /* 0x000fe200000010ff */
[----:B------:R-:W-:Y:S01]  /*87f0*/  FADD.FTZ R129, R182, R7 ;  /* 0x00000007b6817221 */ /* 0x000fe20000010000 */
[----:B------:R0:W-:Y:S01]  /*8800*/  @!P1 SYNCS.ARRIVE.TRANS64.RED.A1T0 RZ, [R132+URZ], RZ ;  /* 0x000000ff84ff99a7 */ /* 0x0001e2000810043f */
[----:B------:R-:W3:Y:S01]  /*8810*/  MUFU.EX2 R187, R187 ;  /* 0x000000bb00bb7308 */ /* 0x000ee20000000800 */
[----:B-1----:R-:W-:Y:S01]  /*8820*/  FADD.FTZ R128, R185, R128 ;  /* 0x00000080b9807221 */ /* 0x002fe20000010000 */
[C---:B------:R-:W-:Y:S01]  /*8830*/  FADD.FTZ R129, R126.reuse, R129 ;  /* 0x000000817e817221 */ /* 0x040fe20000010000 */
[----:B------:R-:W-:-:S03]  /*8840*/  F2FP.BF16.F32.PACK_AB R182, R126, R182 ;  /* 0x000000b67eb6723e */ /* 0x000fc600000010ff */
[----:B------:R-:W-:Y:S01]  /*8850*/  FADD.FTZ R136, R176, R129 ;  /* 0x00000081b0887221 */ /* 0x000fe20000010000 */
[----:B------:R-:W-:Y:S01]  /*8860*/  F2FP.BF16.F32.PACK_AB R176, R127, R176 ;  /* 0x000000b07fb0723e */ /* 0x000fe200000010ff */
[----:B------:R-:W0:Y:S01]  /*8870*/  MUFU.EX2 R120, R120 ;  /* 0x0000007800787308 */ /* 0x000e220000000800 */
[C---:B--2---:R-:W-:Y:S01]  /*8880*/  FADD.FTZ R128, R15.reuse, R128 ;  /* 0x000000800f807221 */ /* 0x044fe20000010000 */
[----:B------:R-:W-:-:S06]  /*8890*/  F2FP.BF16.F32.PACK_AB R185, R15, R185 ;  /* 0x000000b90fb9723e */ /* 0x000fcc00000010ff */
[----:B------:R-:W1:Y:S01]  /*88a0*/  MUFU.EX2 R181, R181 ;  /* 0x000000b500b57308 */ /* 0x000e620000000800 */
[----:B---3--:R-:W-:Y:S01]  /*88b0*/  FADD.FTZ R7, R187, R128 ;  /* 0x00000080bb077221 */ /* 0x008fe20000010000 */
[--C-:B------:R-:W-:Y:S01]  /*88c0*/  FFMA.FTZ R128, R149, UR10, -R138.reuse ;  /* 0x0000000a95807c23 */ /* 0x100fe2000801088a */
[----:B------:R-:W-:-:S05]  /*88d0*/  FFMA.FTZ R138, R158, UR10, -R138 ;  /* 0x0000000a9e8a7c23 */ /* 0x000fca000801088a */
[----:B------:R-:W2:Y:S01]  /*88e0*/  MUFU.EX2 R121, R121 ;  /* 0x0000007900797308 */ /* 0x000ea20000000800 */
[C---:B0-----:R-:W-:Y:S01]  /*88f0*/  FADD.FTZ R132, R120.reuse, R7 ;  /* 0x0000000778847221 */ /* 0x041fe20000010000 */
[----:B------:R-:W-:Y:S01]  /*8900*/  FADD.FTZ R7, R127, R136 ;  /* 0x000000887f077221 */ /* 0x000fe20000010000 */
[----:B------:R-:W-:-:S03]  /*8910*/  F2FP.BF16.F32.PACK_AB R187, R120, R187 ;  /* 0x000000bb78bb723e */ /* 0x000fc600000010ff */
[----:B------:R-:W-:Y:S01]  /*8920*/  FADD.FTZ R129, R178, R7 ;  /* 0x00000007b2817221 */ /* 0x000fe20000010000 */
[C---:B------:R-:W-:Y:S01]  /*8930*/  F2FP.BF16.F32.PACK_AB R178, R130.reuse, R178 ;  /* 0x000000b282b2723e */ /* 0x040fe200000010ff */
[----:B------:R-:W0:Y:S01]  /*8940*/  MUFU.EX2 R183, R183 ;  /* 0x000000b700b77308 */ /* 0x000e220000000800 */
[----:B-1----:R-:W-:Y:S01]  /*8950*/  FADD.FTZ R132, R181, R132 ;  /* 0x00000084b5847221 */ /* 0x002fe20000010000 */
[----:B------:R-:W-:-:S04]  /*8960*/  FADD.FTZ R129, R130, R129 ;  /* 0x0000008182817221 */ /* 0x000fc80000010000 */
[----:B------:R-:W-:Y:S01]  /*8970*/  FADD.FTZ R136, R172, R129 ;  /* 0x00000081ac887221 */ /* 0x000fe20000010000 */
[----:B------:R-:W-:Y:S01]  /*8980*/  F2FP.BF16.F32.PACK_AB R172, R131, R172 ;  /* 0x000000ac83ac723e */ /* 0x000fe200000010ff */
[----:B------:R-:W1:Y:S01]  /*8990*/  MUFU.EX2 R2, R133 ;  /* 0x0000008500027308 */ /* 0x000e620000000800 */
[----:B--2---:R-:W-:Y:S01]  /*89a0*/  FADD.FTZ R132, R121, R132 ;  /* 0x0000008479847221 */ /* 0x004fe20000010000 */
[----:B------:R-:W-:Y:S01]  /*89b0*/  FADD.FTZ R11, R131, R136 ;  /* 0x00000088830b7221 */ /* 0x000fe20000010000 */
[----:B------:R-:W-:-:S05]  /*89c0*/  F2FP.BF16.F32.PACK_AB R181, R121, R181 ;  /* 0x000000b579b5723e */ /* 0x000fca00000010ff */
[----:B------:R-:W2:Y:S01]  /*89d0*/  MUFU.EX2 R177, R177 ;  /* 0x000000b100b17308 */ /* 0x000ea20000000800 */
[----:B0-----:R-:W-:-:S07]  /*89e0*/  FADD.FTZ R7, R183, R132 ;  /* 0x00000084b7077221 */ /* 0x001fce0000010000 */
        /* <DEDUP_REMOVED lines=22> */
[----:B0-----:R-:W-:-:S07]  /*8b50*/  FADD.FTZ R132, R168, R11 ;  /* 0x0000000ba8847221 */ /* 0x001fce0000010000 */
[----:B------:R-:W0:Y:S01]  /*8b60*/  MUFU.EX2 R175, R175 ;  /* 0x000000af00af7308 */ /* 0x000e220000000800 */
[C---:B-1----:R-:W-:Y:S01]  /*8b70*/  FADD.FTZ R126, R125.reuse, R126 ;  /* 0x0000007e7d7e7221 */ /* 0x042fe20000010000 */
[----:B------:R-:W-:-:S06]  /*8b80*/  F2FP.BF16.F32.PACK_AB R173, R125, R173 ;  /* 0x000000ad7dad723e */ /* 0x000fcc00000010ff */
        /* <DEDUP_REMOVED lines=16> */
[C---:B--2---:R-:W-:Y:S01]  /*8c90*/  FADD.FTZ R3, R20.reuse, R3 ;  /* 0x0000000314037221 */ /* 0x044fe20000010000 */
[----:B------:R-:W-:-:S03]  /*8ca0*/  F2FP.BF16.F32.PACK_AB R169, R20, R169 ;  /* 0x000000a914a9723e */ /* 0x000fc600000010ff */
[----:B0-----:R-:W-:-:S04]  /*8cb0*/  FADD.FTZ R3, R156, R3 ;  /* 0x000000039c037221 */ /* 0x001fc80000010000 */
[C---:B-1----:R-:W-:Y:S01]  /*8cc0*/  FADD.FTZ R6, R138.reuse, R3 ;  /* 0x000000038a067221 */ /* 0x042fe20000010000 */
[----:B------:R-:W-:Y:S01]  /*8cd0*/  F2FP.BF16.F32.PACK_AB R171, R138, R156 ;  /* 0x0000009c8aab723e */ /* 0x000fe200000010ff */
[----:B------:R-:W-:Y:S01]  /*8ce0*/  IMAD.MOV.U32 R3, RZ, RZ, R9 ;  /* 0x000000ffff037224 */ /* 0x000fe200078e0009 */
[----:B------:R-:W-:Y:S06]  /*8cf0*/  @P2 BRA `(.L_x_1190) ;  /* 0xffffffc800682947 */ /* 0x000fec000383ffff */
[----:B------:R-:W-:Y:S01]  /*8d00*/  IMAD.MOV.U32 R2, RZ, RZ, R122 ;  /* 0x000000ffff027224 */ /* 0x000fe200078e007a */
[----:B------:R-:W-:Y:S01]  /*8d10*/  UMOV UR37, UR5 ;  /* 0x0000000500257c82 */ /* 0x000fe20008000000 */
[----:B------:R-:W-:Y:S01]  /*8d20*/  IMAD.MOV.U32 R3, RZ, RZ, R9 ;  /* 0x000000ffff037224 */ /* 0x000fe200078e0009 */
[----:B------:R-:W-:-:S06]  /*8d30*/  UMOV UR36, UR39 ;  /* 0x0000002700247c82 */ /* 0x000fcc0008000000 */
.L_x_1173:
[----:B------:R-:W-:Y:S01]  /*8d40*/  ULDC UR4, c[0x0][0x448] ;  /* 0x0001120000047ab9 */ /* 0x000fe20000000800 */
[----:B------:R-:W-:Y:S01]  /*8d50*/  IADD3 R9, R16, 0x1, -R17 ;  /* 0x0000000110097810 */ /* 0x000fe20007ffe811 */
[----:B------:R-:W-:Y:S01]  /*8d60*/  UISETP.NE.AND UP0, UPT, UR4, 0x1, UPT ;  /* 0x000000010400788c */ /* 0x000fe2000bf05270 */
[----:B------:R-:W-:Y:S02]  /*8d70*/  ULDC UR11, c[0x0][0x9e4] ;  /* 0x00027900000b7ab9 */ /* 0x000fe40000000800 */
[----:B------:R-:W-:Y:S01]  /*8d80*/  R2UR UR7, R9 ;  /* 0x00000000090772ca */ /* 0x000fe200000e0000 */
[----:B------:R-:W-:Y:S02]  /*8d90*/  UISETP.GE.AND UP1, UPT, UR11, 0x1, UPT ;  /* 0x000000010b00788c */ /* 0x000fe4000bf26270 */
[----:B------:R-:W-:Y:S01]  /*8da0*/  UIADD3 UR6, UR60, 0x7f, URZ ;  /* 0x0000007f3c067890 */ /* 0x000fe2000fffe03f */
[----:B------:R-:W-:-:S03]  /*8db0*/  ULDC UR15, c[0x0][0x9dc] ;  /* 0x00027700000f7ab9 */ /* 0x000fc60000000800 */
[----:B------:R-:W-:Y:S01]  /*8dc0*/  PLOP3.LUT P2, PT, PT, PT, UP1, 0x40, 0x0 ;  /* 0x000000000000781c */ /* 0x000fe20003f4e818 */
[----:B------:R-:W-:Y:S01]  /*8dd0*/  @UP0 ULDC UR4, c[0x0][0x44c] ;  /* 0x0001130000040ab9 */ /* 0x000fe20000000800 */
[----:B------:R-:W-:Y:S01]  /*8de0*/  @UP0 ULDC UR14, c[0x0][0x450] ;  /* 0x00011400000e0ab9 */ /* 0x000fe20000000800 */
[----:B------:R-:W-:-:S04]  /*8df0*/  UIMAD.WIDE.U32 UR4, UR6, UR4, URZ ;  /* 0x00000004060472a5 */ /* 0x000fc8000f8e003f */
[----:B------:R-:W-:-:S04]  /*8e00*/  @UP0 USHF.R.U32.HI UR6, URZ, UR14, UR5 ;  /* 0x0000000e3f060299 */ /* 0x000fc80008011605 */
[----:B------:R-:W-:-:S04]  /*8e10*/  UIADD3 UR6, UR7, UR6, URZ ;  /* 0x0000000607067290 */ /* 0x000fc8000fffe03f */
[----:B------:R-:W-:Y:S01]  /*8e20*/  UIADD3 UR15, UR6, -UR15, URZ ;  /* 0x8000000f060f7290 */ /* 0x000fe2000fffe03f */
[----:B------:R-:W-:Y:S11]  /*8e30*/  @P2 BRA `(.L_x_1191) ;  /* 0x0000000000482947 */ /* 0x000ff60003800000 */
[----:B------:R-:W-:Y:S02]  /*8e40*/  UMOV UR14, UR6 ;  /* 0x00000006000e7c82 */ /* 0x000fe40008000000 */
        /* <DEDUP_REMOVED lines=10> */
.L_x_1192:
[----:B------:R-:W-:-:S11]  /*8ef0*/  UISETP.NE.AND UP2, UPT, UR11, 0x1, UPT ;  /* 0x000000010b00788c */ /* 0x000fd6000bf45270 */
[----:B------:R-:W-:Y:S02]  /*8f00*/  @UP2 ULDC.64 UR4, c[0x0][0x9e8] ;  /* 0x00027a0000042ab9 */ /* 0x000fe40000000a00 */
[----:B------:R-:W-:-:S04]  /*8f10*/  UIMAD.WIDE.U32 UR6, UR14, UR4, URZ ;  /* 0x000000040e0672a5 */ /* 0x000fc8000f8e003f */
[----:B------:R-:W-:-:S12]  /*8f20*/  @UP2 USHF.R.U32.HI UR14, URZ, UR5, UR7 ;  /* 0x000000053f0e2299 */ /* 0x000fd80008011607 */
.L_x_1193:
[----:B------:R-:W-:-:S04]  /*8f30*/  UIMAD UR11, UR14, UR11, URZ ;  /* 0x0000000b0e0b72a4 */ /* 0x000fc8000f8e023f */
[----:B------:R-:W-:-:S04]  /*8f40*/  UISETP.LT.AND UP2, UPT, UR15, UR11, UPT ;  /* 0x0000000b0f00728c */ /* 0x000fc8000bf41270 */
[----:B------:R-:W-:-:S12]  /*8f50*/  USEL UR15, UR15, UR11, !UP2 ;  /* 0x0000000b0f0f7287 */ /* 0x000fd8000d000000 */
.L_x_1191:
        /* <DEDUP_REMOVED lines=15> */
.L_x_1203:
[----:B------:R-:W-:-:S04]  /*9050*/  UIADD3 UR37, UR4, 0x1, URZ ;  /* 0x0000000104257890 */ /* 0x000fc8000fffe03f */
[----:B------:R-:W-:-:S04]  /*9060*/  UISETP.NE.AND UP2, UPT, UR37, 0x2, UPT ;  /* 0x000000022500788c */ /* 0x000fc8000bf45270 */
[----:B------:R-:W-:Y:S02]  /*9070*/  USEL UR36, URZ, 0x1, UP2 ;  /* 0x000000013f247887 */ /* 0x000fe40009000000 */
[----:B------:R-:W-:Y:S02]  /*9080*/  USEL UR37, UR37, URZ, UP2 ;  /* 0x0000003f25257287 */ /* 0x000fe40009000000 */
[----:B------:R-:W-:Y:S01]  /*9090*/  ULOP3.LUT UR36, UR7, UR36, URZ, 0x3c, !UPT ;  /* 0x0000002407247292 */ /* 0x000fe2000f8e3c3f */
[----:B------:R-:W-:Y:S11]  /*90a0*/  @!P0 BRA `(.L_x_1195) ;  /* 0x0000000000048947 */ /* 0x000ff60003800000 */
[----:B------:R-:W-:Y:S01]  /*90b0*/  BPT.TRAP 0x1 ;  /* 0x000000040000795c */ /* 0x000fe20000300000 */
.L_x_1195:
[----:B------:R-:W-:Y:S01]  /*90c0*/  ULEA UR6, UR37, UR38, 0x3 ;  /* 0x0000002625067291 */ /* 0x000fe2000f8e183f */
[----:B------:R-:W-:-:S05]  /*90d0*/  IMAD.U32 R2, RZ, RZ, UR36 ;  /* 0x00000024ff027e24 */ /* 0x000fca000f8e00ff */
[----:B------:R-:W-:-:S04]  /*90e0*/  SHF.L.U32 R2, R2, 0x1f, RZ ;  /* 0x0000001f02027819 */ /* 0x000fc800000006ff */
[----:B------:R0:W1:Y:S01]  /*90f0*/  SYNCS.PHASECHK.TRANS64.TRYWAIT P2, [UR6+0x30830], R2 ;  /* 0x03083002ff0075a7 */ /* 0x0000620008040146 */
[----:B------:R-:W-:Y:S05]  /*9100*/  @!P0 BRA `(.L_x_1196) ;  /* 0x0000000000048947 */ /* 0x000fea0003800000 */
[----:B------:R-:W-:Y:S01]  /*9110*/  BPT.TRAP 0x1 ;  /* 0x000000040000795c */ /* 0x000fe20000300000 */
.L_x_1196:
[-C--:B------:R-:W-:Y:S01]  /*9120*/  FMUL.FTZ R24, R24, R12.reuse ;  /* 0x0000000c18187220 */ /* 0x080fe20000410000 */
[----:B------:R-:W-:Y:S01]  /*9130*/  FMUL.FTZ R25, R25, R12 ;  /* 0x0000000c19197220 */ /* 0x000fe20000410000 */
[----:B-1----:R-:W-:Y:S06]  /*9140*/  @P2 BRA `(.L_x_1197) ;  /* 0x0000000000082947 */ /* 0x002fec0003800000 */
[----:B------:R-:W1:Y:S02]  /*9150*/  SYNCS.PHASECHK.TRANS64.TRYWAIT P2, [UR6+0x30830], R2 ;  /* 0x03083002ff0075a7 */ /* 0x000e640008040146 */
[----:B-1----:R-:W-:Y:S05]  /*9160*/  @!P2 BRA `(.L_x_1198) ;  /* 0x000001240008a947 */ /* 0x002fea0003800000 */
.L_x_1197:
        /* <DEDUP_REMOVED lines=165> */
.L_x_1199:
[----:B------:R-:W-:Y:S01]  /*9bc0*/  ULEA UR11, UR4, UR38, 0x3 ;  /* 0x00000026040b7291 */ /* 0x000fe2000f8e183f */
[----:B------:R-:W-:-:S05]  /*9bd0*/  IMAD.U32 R0, RZ, RZ, UR7 ;  /* 0x00000007ff007e24 */ /* 0x000fca000f8e00ff */
[----:B------:R-:W-:-:S04]  /*9be0*/  SHF.L.U32 R0, R0, 0x1f, RZ ;  /* 0x0000001f00007819 */ /* 0x000fc800000006ff */
[----:B------:R2:W3:Y:S01]  /*9bf0*/  SYNCS.PHASECHK.TRANS64.TRYWAIT P2, [UR11+0x30850], R0 ;  /* 0x03085000ff0075a7 */ /* 0x0004e2000804014b */
[----:B------:R-:W-:Y:S05]  /*9c00*/  @!P0 BRA `(.L_x_1200) ;  /* 0x0000000000048947 */ /* 0x000fea0003800000 */
[----:B------:R-:W-:Y:S01]  /*9c10*/  BPT.TRAP 0x1 ;  /* 0x000000040000795c */ /* 0x000fe20000300000 */
.L_x_1200:
[----:B---3--:R-:W-:Y:S05]  /*9c20*/  @P2 BRA `(.L_x_1201) ;  /* 0x0000000000082947 */ /* 0x008fea0003800000 */
[----:B------:R-:W3:Y:S02]  /*9c30*/  SYNCS.PHASECHK.TRANS64.TRYWAIT P2, [UR11+0x30850], R0 ;  /* 0x03085000ff0075a7 */ /* 0x000ee4000804014b */
[----:B---3--:R-:W-:Y:S05]  /*9c40*/  @!P2 BRA `(.L_x_1202) ;  /* 0x000001180068a947 */ /* 0x008fea0003800000 */
.L_x_1201:
[----:B------:R-:W-:Y:S01]  /*9c50*/  UIADD3 UR6, UR38, 0x400, URZ ;  /* 0x0000040026067890 */ /* 0x000fe2000fffe03f */
[----:B------:R-:W-:Y:S01]  /*9c60*/  WARPGROUP.ARRIVE ;  /* 0x00000000000079c5 */ /* 0x000fe20000000000 */
[----:B------:R-:W-:Y:S01]  /*9c70*/  UMOV UR7, 0x40000040 ;  /* 0x4000004000077882 */ /* 0x000fe20000000000 */
[----:B0-2---:R-:W-:Y:S01]  /*9c80*/  FMUL.FTZ R0, R120, UR5 ;  /* 0x0000000578007c20 */ /* 0x005fe20008410000 */
[----:B------:R-:W-:Y:S01]  /*9c90*/  USHF.R.U32.HI UR6, URZ, 0x4, UR6 ;  /* 0x000000043f067899 */ /* 0x000fe20008011606 */
[----:B-1----:R-:W-:Y:S01]  /*9ca0*/  FMUL.FTZ R2, R121, UR5 ;  /* 0x0000000579027c20 */ /* 0x002fe20008410000 */
[----:B------:R-:W-:Y:S01]  /*9cb0*/  FMUL.FTZ R15, R124, UR5 ;  /* 0x000000057c0f7c20 */ /* 0x000fe20008410000 */
[----:B------:R-:W-:Y:S01]  /*9cc0*/  FMUL.FTZ R21, R125, UR5 ;  /* 0x000000057d157c20 */ /* 0x000fe20008410000 */
[----:B------:R-:W-:Y:S01]  /*9cd0*/  ULOP3.LUT UR6, UR6, 0x3fff, URZ, 0xc0, !UPT ;  /* 0x00003fff06067892 */ /* 0x000fe2000f8ec03f */
[----:B------:R-:W0:Y:S01]  /*9ce0*/  MUFU.TANH R0, R0 ;  /* 0x0000000000007308 */ /* 0x000e220000002400 */
[----:B------:R-:W-:Y:S01]  /*9cf0*/  FMUL.FTZ R121, R128, UR5 ;  /* 0x0000000580797c20 */ /* 0x000fe20008410000 */
[----:B------:R-:W-:Y:S01]  /*9d00*/  FMUL.FTZ R11, R122, UR5 ;  /* 0x000000057a0b7c20 */ /* 0x000fe20008410000 */
[----:B------:R-:W-:Y:S01]  /*9d10*/  ULOP3.LUT UR6, UR6, 0x3000000, URZ, 0xfc, !UPT ;  /* 0x0300000006067892 */ /* 0x000fe2000f8efc3f */
[----:B------:R-:W-:Y:S01]  /*9d20*/  FMUL.FTZ R122, R129, UR5 ;  /* 0x00000005817a7c20 */ /* 0x000fe20008410000 */
[----:B------:R-:W-:Y:S01]  /*9d30*/  FMUL.FTZ R125, R132, UR5 ;  /* 0x00000005847d7c20 */ /* 0x000fe20008410000 */
[----:B------:R-:W-:Y:S01]  /*9d40*/  FMUL.FTZ R14, R126, UR5 ;  /* 0x000000057e0e7c20 */ /* 0x000fe20008410000 */
[----:B------:R-:W-:Y:S01]  /*9d50*/  UIMAD UR4, UR4, 0x900, UR6 ;  /* 0x00000900040478a4 */ /* 0x000fe2000f8e0206 */
[----:B------:R-:W1:Y:S01]  /*9d60*/  MUFU.TANH R2, R2 ;  /* 0x0000000200027308 */ /* 0x000e620000002400 */
        /* <DEDUP_REMOVED lines=9> */
[----:B------:R-:W2:Y:S01]  /*9e00*/  MUFU.TANH R15, R15 ;  /* 0x0000000f000f7308 */ /* 0x000ea20000002400 */
[----:B------:R-:W-:Y:S01]  /*9e10*/  UMOV UR7, 0x40000040 ;  /* 0x4000004000077882 */ /* 0x000fe20000000000 */
[----:B0-----:R-:W-:Y:S01]  /*9e20*/  FMNMX.FTZ R3, R0, R9, !PT ;  /* 0x0000000900037209 */ /* 0x001fe20007810000 */
[----:B------:R-:W-:Y:S01]  /*9e30*/  FMUL.FTZ R134, R141, UR5 ;  /* 0x000000058d867c20 */ /* 0x000fe20008410000 */
[----:B------:R-:W-:Y:S01]  /*9e40*/  FMUL.FTZ R20, R127, UR5 ;  /* 0x000000057f147c20 */ /* 0x000fe20008410000 */
[----:B------:R-:W-:Y:S01]  /*9e50*/  FMUL.FTZ R127, R135, UR5 ;  /* 0x00000005877f7c20 */ /* 0x000fe20008410000 */
[----:B------:R-:W-:Y:S01]  /*9e60*/  FMUL.FTZ R135, R144, UR5 ;  /* 0x0000000590877c20 */ /* 0x000fe20008410000 */
[----:B-1----:R-:W-:Y:S01]  /*9e70*/  FMNMX.FTZ R12, R2, R3, !PT ;  /* 0x00000003020c7209 */ /* 0x002fe20007810000 */
        /* <DEDUP_REMOVED lines=21> */
[----:B------:R-:W-:Y:S01]  /*9fd0*/  UMOV UR10, UR50 ;  /* 0x00000032000a7c82 */ /* 0x000fe20008000000 */
        /* <DEDUP_REMOVED lines=17> */
[C---:B------:R-:W-:Y:S01]  /*a0f0*/  ISETP.GT.AND P2, PT, R8.reuse, UR39, PT ;  /* 0x0000002708007c0c */ /* 0x040fe2000bf44270 */
[----:B------:R-:W2:Y:S01]  /*a100*/  MUFU.TANH R128, R128 ;  /* 0x0000008000807308 */ /* 0x000ea20000002400 */
[----:B0-----:R-:W-:Y:S01]  /*a110*/  FMNMX.FTZ R3, R125, R12, !PT ;  /* 0x0000000c7d037209 */ /* 0x001fe20007810000 */
[----:B------:R-:W-:-:S06]  /*a120*/  VIADD R8, R8, 0xffffffff ;  /* 0xffffffff08087836 */ /* 0x000fcc0000000000 */
        /* <DEDUP_REMOVED lines=33> */
[----:B--2---:R-:W-:-:S05]  /*a340*/  FMNMX.FTZ R3, R148, R3, !PT ;  /* 0x0000000394037209 */ /* 0x004fca0007810000 */
[----:B------:R-:W2:Y:S02]  /*a350*/  SHFL.BFLY PT, R12, R3, 0x2, 0x1f ;  /* 0x0c401f00030c7f89 */ /* 0x000ea400000e0000 */
[----:B------:R-:W3:Y:S01]  /*a360*/  MUFU.TANH R14, R14 ;  /* 0x0000000e000e7308 */ /* 0x000ee20000002400 */
[----:B0-----:R-:W-:-:S07]  /*a370*/  FMNMX.FTZ R160, R11, R10, !PT ;  /* 0x0000000a0ba07209 */ /* 0x001fce0007810000 */
[----:B------:R-:W0:Y:S01]  /*a380*/  MUFU.TANH R20, R20 ;  /* 0x0000001400147308 */ /* 0x000e220000002400 */
[----:B-1----:R-:W-:Y:S01]  /*a390*/  FMNMX.FTZ R161, R13, R160, !PT ;  /* 0x000000a00da17209 */ /* 0x002fe20007810000 */
[----:B------:R-:W-:Y:S02]  /*a3a0*/  WARPGROUP.DEPBAR.LE gsb0, 0x0 ;  /* 0x00008000000079c5 */ /* 0x000fe40000010000 */
[----:B------:R-:W-:-:S04]  /*a3b0*/  WARPGROUP.ARRIVE ;  /* 0x00000000000079c5 */ /* 0x000fc80000000000 */
[----:B------:R-:W1:Y:S01]  /*a3c0*/  MUFU.TANH R120, R120 ;  /* 0x0000007800787308 */ /* 0x000e620000002400 */
[----:B---3--:R-:W-:Y:S01]  /*a3d0*/  FMNMX.FTZ R161, R14, R161, !PT ;  /* 0x000000a10ea17209 */ /* 0x008fe20007810000 */
[----:B------:R-:W-:Y:S01]  /*a3e0*/  HGMMA.64x192x16.F32.BF16 R24, R184, gdesc[UR4].tnspB, R24, gsb0 ;  /* 0x42e00004b8187df0 */ /* 0x000fe20008001818 */
[----:B------:R-:W-:Y:S01]  /*a3f0*/  UIADD3 UR6, UR4, 0x100, URZ ;  /* 0x0000010004067890 */ /* 0x000fe2000fffe03f */
[----:B--2---:R-:W-:Y:S01]  /*a400*/  FMNMX.FTZ R12, R3, R12, !PT ;  /* 0x0000000c030c7209 */ /* 0x004fe20007810000 */
[----:B------:R-:W-:-:S03]  /*a410*/  UMOV UR7, 0x40000040 ;  /* 0x4000004000077882 */ /* 0x000fc60000000000 */
[----:B------:R-:W2:Y:S01]  /*a420*/  MUFU.TANH R123, R123 ;  /* 0x0000007b007b7308 */ /* 0x000ea20000002400 */
[----:B0-----:R-:W-:Y:S01]  /*a430*/  FMNMX.FTZ R161, R20, R161, !PT ;  /* 0x000000a114a17209 */ /* 0x001fe20007810000 */
[----:B------:R-:W0:Y:S06]  /*a440*/  SHFL.BFLY PT, R3, R12, 0x1, 0x1f ;  /* 0x0c201f000c037f89 */ /* 0x000e2c00000e0000 */
[----:B------:R-:W3:Y:S08]  /*a450*/  MUFU.TANH R124, R124 ;  /* 0x0000007c007c7308 */ /* 0x000ef00000002400 */
[----:B------:R-:W4:Y:S08]  /*a460*/  MUFU.TANH R127, R127 ;  /* 0x0000007f007f7308 */ /* 0x000f300000002400 */
[----:B------:R-:W5:Y:S01]  /*a470*/  MUFU.TANH R129, R129 ;  /* 0x0000008100817308 */ /* 0x000f620000002400 */
[----:B0-----:R-:W-:-:S05]  /*a480*/  FMNMX.FTZ R3, R12, R3, !PT ;  /* 0x000000030c037209 */ /* 0x001fca0007810000 */
[----:B------:R-:W-:Y:S02]  /*a490*/  FADD.FTZ R9, -R3, R9 ;  /* 0x0000000903097221 */ /* 0x000fe40000010100 */
[----:B------:R-:W0:Y:S02]  /*a4a0*/  MUFU.TANH R131, R131 ;  /* 0x0000008300837308 */ /* 0x000e240000002400 */
[----:B------:R-:W-:Y:S01]  /*a4b0*/  FMUL.FTZ R12, R9, UR10 ;  /* 0x0000000a090c7c20 */ /* 0x000fe20008410000 */
[----:B------:R-:W-:-:S04]  /*a4c0*/  FMUL.FTZ R9, R3, UR10 ;  /* 0x0000000a03097c20 */ /* 0x000fc80008410000 */
[--C-:B------:R-:W-:Y:S01]  /*a4d0*/  FFMA.FTZ R188, R0, UR10, -R9.reuse ;  /* 0x0000000a00bc7c23 */ /* 0x100fe20008010809 */
[----:B-1----:R-:W-:Y:S01]  /*a4e0*/  FMNMX.FTZ R0, R120, R161, !PT ;  /* 0x000000a178007209 */ /* 0x002fe20007810000 */
[--C-:B------:R-:W-:Y:S01]  /*a4f0*/  FFMA.FTZ R190, R15, UR10, -R9.reuse ;  /* 0x0000000a0fbe7c23 */ /* 0x100fe20008010809 */
[----:B------:R-:W1:Y:S01]  /*a500*/  MUFU.TANH R132, R132 ;  /* 0x0000008400847308 */ /* 0x000e620000002400 */
[--C-:B------:R-:W-:Y:S01]  /*a510*/  FFMA.FTZ R161, R21, UR10, -R9.reuse ;  /* 0x0000000a15a17c23 */ /* 0x100fe20008010809 */
[----:B--2---:R-:W-:Y:S01]  /*a520*/  FMNMX.FTZ R15, R123, R0, !PT ;  /* 0x000000007b0f7209 */ /* 0x004fe20007810000 */
[--C-:B------:R-:W-:Y:S01]  /*a530*/  FFMA.FTZ R160, R2, UR10, -R9.reuse ;  /* 0x0000000a02a07c23 */ /* 0x100fe20008010809 */
[--C-:B------:R-:W-:Y:S01]  /*a540*/  FFMA.FTZ R134, R134, UR10, -R9.reuse ;  /* 0x0000000a86867c23 */ /* 0x100fe20008010809 */
[----:B------:R-:W-:Y:S01]  /*a550*/  FFMA.FTZ R149, R149, UR10, -R9 ;  /* 0x0000000a95957c23 */ /* 0x000fe20008010809 */
[----:B---3--:R-:W-:Y:S02]  /*a560*/  FMNMX.FTZ R0, R124, R15, !PT ;  /* 0x0000000f7c007209 */ /* 0x008fe40007810000 */
[----:B------:R-:W2:Y:S02]  /*a570*/  MUFU.TANH R143, R143 ;  /* 0x0000008f008f7308 */ /* 0x000ea40000002400 */
[----:B----4-:R-:W-:-:S04]  /*a580*/  FMNMX.FTZ R0, R127, R0, !PT ;  /* 0x000000007f007209 */ /* 0x010fc80007810000 */
[----:B-----5:R-:W-:Y:S02]  /*a590*/  FMNMX.FTZ R0, R129, R0, !PT ;  /* 0x0000000081007209 */ /* 0x020fe40007810000 */
[----:B------:R-:W3:Y:S02]  /*a5a0*/  MUFU.TANH R146, R146 ;  /* 0x0000009200927308 */ /* 0x000ee40000002400 */
[----:B0-----:R-:W-:-:S04]  /*a5b0*/  FMNMX.FTZ R15, R131, R0, !PT ;  /* 0x00000000830f7209 */ /* 0x001fc80007810000 */
[----:B-1----:R-:W-:Y:S01]  /*a5c0*/  FMNMX.FTZ R0, R132, R15, !PT ;  /* 0x0000000f84007209 */ /* 0x002fe20007810000 */
[--C-:B------:R-:W-:Y:S01]  /*a5d0*/  FFMA.FTZ R15, R122, UR10, -R9.reuse ;  /* 0x0000000a7a0f7c23 */ /* 0x100fe20008010809 */
[----:B------:R-:W0:Y:S01]  /*a5e0*/  MUFU.TANH R147, R147 ;  /* 0x0000009300937308 */ /* 0x000e220000002400 */
[----:B------:R-:W-:Y:S01]  /*a5f0*/  FFMA.FTZ R122, R144, UR10, -R9 ;  /* 0x0000000a907a7c23 */ /* 0x000fe20008010809 */
[----:B--2---:R-:W-:-:S06]  /*a600*/  FMNMX.FTZ R21, R143, R0, !PT ;  /* 0x000000008f157209 */ /* 0x004fcc0007810000 */
[----:B------:R-:W1:Y:S01]  /*a610*/  MUFU.TANH R150, R150 ;  /* 0x0000009600967308 */ /* 0x000e620000002400 */
[----:B---3--:R-:W-:-:S07]  /*a620*/  FMNMX.FTZ R0, R146, R21, !PT ;  /* 0x0000001592007209 */ /* 0x008fce0007810000 */
[----:B------:R-:W-:Y:S01]  /*a630*/  MUFU.TANH R151, R151 ;  /* 0x0000009700977308 */ /* 0x000fe20000002400 */
[----:B0-----:R-:W-:-:S07]  /*a640*/  FMNMX.FTZ R21, R147, R0, !PT ;  /* 0x0000000093157209 */ /* 0x001fce0007810000 */
[----:B------:R-:W-:Y:S01]  /*a650*/  MUFU.TANH R152, R152 ;  /* 0x0000009800987308 */ /* 0x000fe20000002400 */
[----:B-1----:R-:W-:Y:S01]  /*a660*/  FMNMX.FTZ R0, R150, R21, !PT ;  /* 0x0000001596007209 */ /* 0x002fe20007810000 */
[--C-:B------:R-:W-:Y:S01]  /*a670*/  FFMA.FTZ R21, R126, UR10, -R9.reuse ;  /* 0x0000000a7e157c23 */ /* 0x100fe20008010809 */
[----:B------:R-:W-:-:S05]  /*a680*/  FFMA.FTZ R126, R138, UR10, -R9 ;  /* 0x0000000a8a7e7c23 */ /* 0x000fca0008010809 */
[----:B------:R-:W-:Y:S08]  /*a690*/  MUFU.TANH R153, R153 ;  /* 0x0000009900997308 */ /* 0x000ff00000002400 */
[----:B------:R-:W-:Y:S08]  /*a6a0*/  MUFU.TANH R154, R154 ;  /* 0x0000009a009a7308 */ /* 0x000ff00000002400 */
[----:B------:R-:W-:Y:S08]  /*a6b0*/  MUFU.TANH R155, R155 ;  /* 0x0000009b009b7308 */ /* 0x000ff00000002400 */
[----:B------:R-:W-:Y:S08]  /*a6c0*/  MUFU.TANH R156, R156 ;  /* 0x0000009c009c7308 */ /* 0x000ff00000002400 */
[----:B------:R-:W-:Y:S08]  /*a6d0*/  MUFU.TANH R157, R157 ;  /* 0x0000009d009d7308 */ /* 0x000ff00000002400 */
[----:B------:R-:W-:Y:S08]  /*a6e0*/  MUFU.TANH R158, R158 ;  /* 0x0000009e009e7308 */ /* 0x000ff00000002400 */
[----:B------:R-:W-:Y:S08]  /*a6f0*/  MUFU.TANH R159, R159 ;  /* 0x0000009f009f7308 */ /* 0x000ff00000002400 */
[----:B------:R-:W-:Y:S08]  /*a700*/  MUFU.EX2 R12, R12 ;  /* 0x0000000c000c7308 */ /* 0x000ff00000000800 */
[----:B------:R-:W0:Y:S08]  /*a710*/  MUFU.EX2 R188, R188 ;  /* 0x000000bc00bc7308 */ /* 0x000e300000000800 */
[----:B------:R-:W1:Y:S08]  /*a720*/  MUFU.EX2 R160, R160 ;  /* 0x000000a000a07308 */ /* 0x000e700000000800 */
[----:B------:R-:W2:Y:S01]  /*a730*/  MUFU.EX2 R190, R190 ;  /* 0x000000be00be7308 */ /* 0x000ea20000000800 */
[----:B0-----:R-:W-:-:S07]  /*a740*/  FFMA.FTZ R7, R12, R7, R188 ;  /* 0x000000070c077223 */ /* 0x001fce00000100bc */
[----:B------:R-:W0:Y:S01]  /*a750*/  MUFU.EX2 R161, R161 ;  /* 0x000000a100a17308 */ /* 0x000e220000000800 */
[C---:B-1----:R-:W-:Y:S01]  /*a760*/  FADD.FTZ R7, R160.reuse, R7 ;  /* 0x00000007a0077221 */ /* 0x042fe20000010000 */
[----:B------:R-:W-:-:S06]  /*a770*/  F2FP.BF16.F32.PACK_AB R188, R160, R188 ;  /* 0x000000bca0bc723e */ /* 0x000fcc00000010ff */
[----:B------:R-:W-:Y:S01]  /*a780*/  MUFU.EX2 R15, R15 ;  /* 0x0000000f000f7308 */ /* 0x000fe20000000800 */
[----:B------:R-:W-:Y:S02]  /*a790*/  WARPGROUP.DEPBAR.LE gsb0, 0x0 ;  /* 0x00008000000079c5 */ /* 0x000fe40000010000 */
[----:B------:R-:W-:Y:S01]  /*a7a0*/  WARPGROUP.ARRIVE ;  /* 0x00000000000079c5 */ /* 0x000fe20000000000 */
[--C-:B------:R-:W-:Y:S01]  /*a7b0*/  FFMA.FTZ R184, R121, UR10, -R9.reuse ;  /* 0x0000000a79b87c23 */ /* 0x100fe20008010809 */
[----:B------:R-:W-:Y:S01]  /*a7c0*/  FMNMX.FTZ R121, R151, R0, !PT ;  /* 0x0000000097797209 */ /* 0x000fe20007810000 */
[----:B------:R-:W-:Y:S02]  /*a7d0*/  FFMA.FTZ R186, R125, UR10, -R9 ;  /* 0x0000000a7dba7c23 */ /* 0x000fe40008010809 */
[----:B------:R-:W-:Y:S01]  /*a7e0*/  MUFU.EX2 R21, R21 ;  /* 0x0000001500157308 */ /* 0x000fe20000000800 */
[----:B------:R-:W-:Y:S01]  /*a7f0*/  HGMMA.64x192x16.F32.BF16 R24, R180, gdesc[UR4].tnspB, R24, gsb0 ;  /* 0x42e00004b4187df0 */ /* 0x000fe20008001818 */
[----:B------:R-:W-:Y:S01]  /*a800*/  UIADD3 UR6, UR4, 0x180, URZ ;  /* 0x0000018004067890 */ /* 0x000fe2000fffe03f */
[----:B------:R-:W-:Y:S01]  /*a810*/  FMNMX.FTZ R0, R152, R121, !PT ;  /* 0x0000007998007209 */ /* 0x000fe20007810000 */
[----:B------:R-:W-:-:S03]  /*a820*/  UMOV UR7, 0x40000040 ;  /* 0x4000004000077882 */ /* 0x000fc60000000000 */
[----:B------:R-:W-:Y:S01]  /*a830*/  FMNMX.FTZ R121, R153, R0, !PT ;  /* 0x0000000099797209 */ /* 0x000fe20007810000 */
[----:B------:R-:W-:Y:S03]  /*a840*/  MUFU.EX2 R184, R184 ;  /* 0x000000b800b87308 */ /* 0x000fe60000000800 */
[----:B------:R-:W-:Y:S01]  /*a850*/  FMNMX.FTZ R0, R154, R121, !PT ;  /* 0x000000799a007209 */ /* 0x000fe20007810000 */
[--C-:B------:R-:W-:Y:S01]  /*a860*/  FFMA.FTZ R121, R130, UR10, -R9.reuse ;  /* 0x0000000a82797c23 */ /* 0x100fe20008010809 */
[----:B------:R-:W-:Y:S02]  /*a870*/  FFMA.FTZ R130, R145, UR10, -R9 ;  /* 0x0000000a91827c23 */ /* 0x000fe40008010809 */
[----:B------:R-:W-:Y:S01]  /*a880*/  FMNMX.FTZ R125, R155, R0, !PT ;  /* 0x000000009b7d7209 */ /* 0x000fe20007810000 */
[----:B------:R-:W-:Y:S03]  /*a890*/  MUFU.EX2 R186, R186 ;  /* 0x000000ba00ba7308 */ /* 0x000fe60000000800 */
[----:B------:R-:W-:-:S04]  /*a8a0*/  FMNMX.FTZ R0, R156, R125, !PT ;  /* 0x0000007d9c007209 */ /* 0x000fc80007810000 */
[----:B------:R-:W-:Y:S01]  /*a8b0*/  FMNMX.FTZ R125, R157, R0, !PT ;  /* 0x000000009d7d7209 */ /* 0x000fe20007810000 */
[----:B------:R-:W-:Y:S03]  /*a8c0*/  MUFU.EX2 R121, R121 ;  /* 0x0000007900797308 */ /* 0x000fe60000000800 */
[----:B------:R-:W-:Y:S01]  /*a8d0*/  FMNMX.FTZ R0, R158, R125, !PT ;  /* 0x0000007d9e007209 */ /* 0x000fe20007810000 */
[----:B------:R-:W-:-:S03]  /*a8e0*/  FFMA.FTZ R125, R136, UR10, -R9 ;  /* 0x0000000a887d7c23 */ /* 0x000fc60008010809 */
[----:B------:R-:W-:Y:S01]  /*a8f0*/  FMNMX.FTZ R0, R159, R0, !PT ;  /* 0x000000009f007209 */ /* 0x000fe20007810000 */
        /* <DEDUP_REMOVED lines=10> */
[----:B------:R-:W-:Y:S01]  /*a9a0*/  FFMA.FTZ R128, R142, UR10, -R9 ;  /* 0x0000000a8e807c23 */ /* 0x000fe20008010809 */
[----:B--2---:R-:W-:Y:S01]  /*a9b0*/  FADD.FTZ R142, R190, R7 ;  /* 0x00000007be8e7221 */ /* 0x004fe20000010000 */
[----:B------:R-:W-:Y:S01]  /*a9c0*/  HGMMA.64x192x16.F32.BF16 R24, R176, gdesc[UR4].tnspB, R24, gsb0 ;  /* 0x42e00004b0187df0 */ /* 0x000fe20008001818 */
[----:B------:R-:W-:Y:S01]  /*a9d0*/  UIADD3 UR6, UR4, 0x200, URZ ;  /* 0x0000020004067890 */ /* 0x000fe2000fffe03f */
[----:B------:R-:W-:Y:S01]  /*a9e0*/  MUFU.EX2 R182, R182 ;  /* 0x000000b600b67308 */ /* 0x000fe20000000800 */
[----:B------:R-:W-:Y:S01]  /*a9f0*/  UMOV UR7, 0x40000040 ;  /* 0x4000004000077882 */ /* 0x000fe20000000000 */
[----:B0-----:R-:W-:-:S06]  /*aa00*/  F2FP.BF16.F32.PACK_AB R190, R161, R190 ;  /* 0x000000bea1be723e */ /* 0x001fcc00000010ff */
[----:B------:R-:W-:Y:S08]  /*aa10*/  MUFU.EX2 R180, R180 ;  /* 0x000000b400b47308 */ /* 0x000ff00000000800 */
[----:B------:R-:W-:Y:S08]  /*aa20*/  MUFU.EX2 R133, R133 ;  /* 0x0000008500857308 */ /* 0x000ff00000000800 */
[----:B------:R-:W-:Y:S01]  /*aa30*/  MUFU.EX2 R128, R128 ;  /* 0x0000008000807308 */ /* 0x000fe20000000800 */
[----:B------:R-:W-:-:S02]  /*aa40*/  WARPGROUP.DEPBAR.LE gsb0, 0x0 ;  /* 0x00008000000079c5 */ /* 0x000fc40000010000 */
[----:B------:R-:W-:Y:S01]  /*aa50*/  WARPGROUP.ARRIVE ;  /* 0x00000000000079c5 */ /* 0x000fe20000000000 */
[--C-:B------:R-:W-:Y:S01]  /*aa60*/  FFMA.FTZ R176, R135, UR10, -R9.reuse ;  /* 0x0000000a87b07c23 */ /* 0x100fe20008010809 */
[----:B------:R-:W-:Y:S01]  /*aa70*/  FFMA.FTZ R178, R137, UR10, -R9 ;  /* 0x0000000a89b27c23 */ /* 0x000fe20008010809 */
[----:B------:R-:W0:Y:S03]  /*aa80*/  SHFL.BFLY PT, R135, R0, 0x2, 0x1f ;  /* 0x0c401f0000877f89 */ /* 0x000e2600000e0000 */
[----:B------:R-:W-:Y:S01]  /*aa90*/  HGMMA.64x192x16.F32.BF16 R24, R172, gdesc[UR4].tnspB, R24, gsb0 ;  /* 0x42e00004ac187df0 */ /* 0x000fe20008001818 */
[----:B------:R-:W-:Y:S01]  /*aaa0*/  UIADD3 UR6, UR4, 0x280, URZ ;  /* 0x0000028004067890 */ /* 0x000fe2000fffe03f */
[----:B------:R-:W-:Y:S01]  /*aab0*/  MUFU.EX2 R176, R176 ;  /* 0x000000b000b07308 */ /* 0x000fe20000000800 */
[----:B------:R-:W-:Y:S01]  /*aac0*/  UMOV UR7, 0x40000040 ;  /* 0x4000004000077882 */ /* 0x000fe20000000000 */
[----:B------:R-:W-:-:S06]  /*aad0*/  UMOV UR4, UR37 ;  /* 0x0000002500047c82 */ /* 0x000fcc0008000000 */
[----:B------:R-:W-:Y:S01]  /*aae0*/  MUFU.EX2 R178, R178 ;  /* 0x000000b200b27308 */ /* 0x000fe20000000800 */
[----:B0-----:R-:W-:-:S05]  /*aaf0*/  FMNMX.FTZ R135, R0, R135, !PT ;  /* 0x0000008700877209 */ /* 0x001fca0007810000 */
[----:B------:R-:W0:Y:S02]  /*ab00*/  SHFL.BFLY PT, R2, R135, 0x1, 0x1f ;  /* 0x0c201f0087027f89 */ /* 0x000e2400000e0000 */
[----:B0-----:R-:W-:Y:S02]  /*ab10*/  FMNMX.FTZ R2, R135, R2, !PT ;  /* 0x0000000287027209 */ /* 0x001fe40007810000 */
[----:B------:R-:W-:Y:S03]  /*ab20*/  MUFU.EX2 R135, R149 ;  /* 0x0000009500877308 */ /* 0x000fe60000000800 */
[C---:B------:R-:W-:Y:S01]  /*ab30*/  FADD.FTZ R0, -R2.reuse, R10 ;  /* 0x0000000a02007221 */ /* 0x040fe20000010100 */
[----:B------:R-:W-:-:S03]  /*ab40*/  FMUL.FTZ R10, R2, UR10 ;  /* 0x0000000a020a7c20 */ /* 0x000fc60008410000 */
[----:B------:R-:W-:Y:S01]  /*ab50*/  FMUL.FTZ R0, R0, UR10 ;  /* 0x0000000a00007c20 */ /* 0x000fe20008410000 */
[--C-:B------:R-:W-:Y:S01]  /*ab60*/  FFMA.FTZ R189, R11, UR10, -R10.reuse ;  /* 0x0000000a0bbd7c23 */ /* 0x100fe2000801080a */
[----:B------:R-:W-:Y:S02]  /*ab70*/  IMAD.U32 R11, RZ, RZ, UR37 ;  /* 0x00000025ff0b7e24 */ /* 0x000fe4000f8e00ff */
[--C-:B------:R-:W-:Y:S01]  /*ab80*/  FFMA.FTZ R136, R13, UR10, -R10.reuse ;  /* 0x0000000a0d887c23 */ /* 0x100fe2000801080a */
[--C-:B------:R-:W-:Y:S01]  /*ab90*/  FFMA.FTZ R191, R14, UR10, -R10.reuse ;  /* 0x0000000a0ebf7c23 */ /* 0x100fe2000801080a */
[--C-:B------:R-:W-:Y:S01]  /*aba0*/  FFMA.FTZ R14, R20, UR10, -R10.reuse ;  /* 0x0000000a140e7c23 */ /* 0x100fe2000801080a */
[----:B------:R-:W-:Y:S01]  /*abb0*/  MUFU.EX2 R0, R0 ;  /* 0x0000000000007308 */ /* 0x000fe20000000800 */
[----:B------:R-:W-:Y:S01]  /*abc0*/  @!P1 LEA R11, R11, UR38, 0x3 ;  /* 0x000000260b0b9c11 */ /* 0x000fe2000f8e18ff */
[--C-:B------:R-:W-:Y:S01]  /*abd0*/  FFMA.FTZ R185, R120, UR10, -R10.reuse ;  /* 0x0000000a78b97c23 */ /* 0x100fe2000801080a */
[--C-:B------:R-:W-:Y:S01]  /*abe0*/  FFMA.FTZ R20, R123, UR10, -R10.reuse ;  /* 0x0000000a7b147c23 */ /* 0x100fe2000801080a */
[--C-:B------:R-:W-:Y:S01]  /*abf0*/  FFMA.FTZ R187, R124, UR10, -R10.reuse ;  /* 0x0000000a7cbb7c23 */ /* 0x100fe2000801080a */
[----:B------:R-:W-:Y:S01]  /*ac00*/  FFMA.FTZ R124, R127, UR10, -R10 ;  /* 0x0000000a7f7c7c23 */ /* 0x000fe2000801080a */
[----:B------:R-:W-:-:S02]  /*ac10*/  @!P1 VIADD R11, R11, 0x30840 ;  /* 0x000308400b0b9836 */ /* 0x000fc40000000000 */
[--C-:B------:R-:W-:Y:S01]  /*ac20*/  FFMA.FTZ R181, R129, UR10, -R10.reuse ;  /* 0x0000000a81b57c23 */ /* 0x100fe2000801080a */
[----:B------:R-:W-:Y:S01]  /*ac30*/  MUFU.EX2 R189, R189 ;  /* 0x000000bd00bd7308 */ /* 0x000fe20000000800 */
[--C-:B------:R-:W-:Y:S01]  /*ac40*/  FFMA.FTZ R120, R131, UR10, -R10.reuse ;  /* 0x0000000a83787c23 */ /* 0x100fe2000801080a */
[--C-:B------:R-:W-:Y:S01]  /*ac50*/  FFMA.FTZ R183, R132, UR10, -R10.reuse ;  /* 0x0000000a84b77c23 */ /* 0x100fe2000801080a */
[----:B------:R-:W-:Y:S01]  /*ac60*/  @!P1 PRMT R11, RZ, 0x654, R11 ;  /* 0x00000654ff0b9816 */ /* 0x000fe2000000000b */
        /* <DEDUP_REMOVED lines=9> */
[----:B------:R-:W-:Y:S01]  /*ad00*/  FFMA.FTZ R158, R158, UR10, -R10 ;  /* 0x0000000a9e9e7c23 */ /* 0x000fe2000801080a */
[----:B------:R-:W-:-:S02]  /*ad10*/  IMAD.U32 R13, RZ, RZ, UR11 ;  /* 0x0000000bff0d7e24 */ /* 0x000fc4000f8e00ff */
[----:B------:R-:W-:Y:S02]  /*ad20*/  MUFU.EX2 R191, R191 ;  /* 0x000000bf00bf7308 */ /* 0x000fe40000000800 */
[----:B------:R-:W-:-:S05]  /*ad30*/  @!P1 VIADD R13, R13, 0x30860 ;  /* 0x000308600d0d9836 */ /* 0x000fca0000000000 */
[----:B------:R-:W-:Y:S01]  /*ad40*/  @!P1 PRMT R13, RZ, 0x654, R13 ;  /* 0x00000654ff0d9816 */ /* 0x000fe2000000000d */
        /* <DEDUP_REMOVED lines=13> */
[----:B------:R-:W0:Y:S01]  /*ae20*/  MUFU.EX2 R155, R155 ;  /* 0x0000009b009b7308 */ /* 0x000e220000000800 */
[----:B------:R-:W-:-:S02]  /*ae30*/  WARPGROUP.DEPBAR.LE gsb0, 0x0 ;  /* 0x00008000000079c5 */ /* 0x000fc40000010000 */
[----:B------:R-:W-:Y:S01]  /*ae40*/  WARPGROUP.ARRIVE ;  /* 0x00000000000079c5 */ /* 0x000fe20000000000 */
[--C-:B------:R-:W-:Y:S01]  /*ae50*/  FFMA.FTZ R172, R139, UR10, -R9.reuse ;  /* 0x0000000a8bac7c23 */ /* 0x100fe20008010809 */
[----:B------:R-:W-:Y:S01]  /*ae60*/  FFMA.FTZ R173, R152, UR10, -R10 ;  /* 0x0000000a98ad7c23 */ /* 0x000fe2000801080a */
[--C-:B------:R-:W-:Y:S02]  /*ae70*/  FFMA.FTZ R174, R141, UR10, -R9.reuse ;  /* 0x0000000a8dae7c23 */ /* 0x100fe40008010809 */
[----:B------:R-:W-:Y:S01]  /*ae80*/  MUFU.EX2 R156, R156 ;  /* 0x0000009c009c7308 */ /* 0x000fe20000000800 */
[----:B------:R-:W-:Y:S01]  /*ae90*/  FFMA.FTZ R9, R148, UR10, -R9 ;  /* 0x0000000a94097c23 */ /* 0x000fe20008010809 */
[----:B------:R-:W-:Y:S01]  /*aea0*/  HGMMA.64x192x16.F32.BF16 R24, R168, gdesc[UR4].tnspB, R24, gsb0 ;  /* 0x42e00004a8187df0 */ /* 0x000fe20008001818 */
[----:B------:R-:W-:Y:S01]  /*aeb0*/  UMOV UR7, UR36 ;  /* 0x0000002400077c82 */ /* 0x000fe20008000000 */
[----:B0-----:R-:W-:-:S04]  /*aec0*/  F2FP.BF16.F32.PACK_AB R175, R155, R154 ;  /* 0x0000009a9baf723e */ /* 0x001fc800000010ff */
[----:B------:R-:W-:Y:S08]  /*aed0*/  MUFU.EX2 R172, R172 ;  /* 0x000000ac00ac7308 */ /* 0x000ff00000000800 */
[----:B------:R-:W-:Y:S08]  /*aee0*/  MUFU.EX2 R173, R173 ;  /* 0x000000ad00ad7308 */ /* 0x000ff00000000800 */
[----:B------:R-:W-:Y:S08]  /*aef0*/  MUFU.EX2 R174, R174 ;  /* 0x000000ae00ae7308 */ /* 0x000ff00000000800 */
[----:B------:R-:W-:Y:S08]  /*af00*/  MUFU.EX2 R157, R157 ;  /* 0x0000009d009d7308 */ /* 0x000ff00000000800 */
[----:B------:R-:W-:Y:S08]  /*af10*/  MUFU.EX2 R158, R158 ;  /* 0x0000009e009e7308 */ /* 0x000ff00000000800 */
[----:B------:R-:W0:Y:S01]  /*af20*/  MUFU.EX2 R9, R9 ;  /* 0x0000000900097308 */ /* 0x000e220000000800 */
[----:B------:R-:W-:-:S02]  /*af30*/  WARPGROUP.DEPBAR.LE gsb0, 0x0 ;  /* 0x00008000000079c5 */ /* 0x000fc40000010000 */
[----:B------:R1:W-:Y:S01]  /*af40*/  @!P1 SYNCS.ARRIVE.TRANS64.RED.A1T0 RZ, [R11+URZ], RZ ;  /* 0x000000ff0bff99a7 */ /* 0x0003e2000810043f */
[----:B0-----:R-:W-:Y:S02]  /*af50*/  F2FP.BF16.F32.PACK_AB R170, R9, R135 ;  /* 0x0000008709aa723e */ /* 0x001fe400000010ff */
[----:B------:R-:W-:Y:S02]  /*af60*/  F2FP.BF16.F32.PACK_AB R168, R130, R122 ;  /* 0x0000007a82a8723e */ /* 0x000fe400000010ff */
[----:B------:R-:W-:Y:S01]  /*af70*/  F2FP.BF16.F32.PACK_AB R169, R157, R156 ;  /* 0x0000009c9da9723e */ /* 0x000fe200000010ff */
[----:B-1----:R-:W-:Y:S01]  /*af80*/  FFMA.FTZ R11, R0, R6, R189 ;  /* 0x00000006000b7223 */ /* 0x002fe200000100bd */
[----:B------:R-:W-:Y:S01]  /*af90*/  FFMA.FTZ R6, R151, UR10, -R10 ;  /* 0x0000000a97067c23 */ /* 0x000fe2000801080a */
[----:B------:R0:W-:Y:S01]  /*afa0*/  @!P1 SYNCS.ARRIVE.TRANS64.RED.A1T0 RZ, [R13+URZ], RZ ;  /* 0x000000ff0dff99a7 */ /* 0x0001e2000810043f */
[C---:B------:R-:W-:Y:S01]  /*afb0*/  F2FP.BF16.F32.PACK_AB R189, R136.reuse, R189 ;  /* 0x000000bd88bd723e */ /* 0x040fe200000010ff */
[----:B------:R-:W-:Y:S01]  /*afc0*/  FADD.FTZ R140, R136, R11 ;  /* 0x0000000b888c7221 */ /* 0x000fe20000010000 */
[----:B------:R-:W-:-:S02]  /*afd0*/  FADD.FTZ R11, R161, R142 ;  /* 0x0000008ea10b7221 */ /* 0x000fc40000010000 */
[----:B------:R-:W1:Y:S01]  /*afe0*/  MUFU.EX2 R6, R6 ;  /* 0x0000000600067308 */ /* 0x000e620000000800 */
[----:B------:R-:W-:Y:S01]  /*aff0*/  FADD.FTZ R7, R191, R140 ;  /* 0x0000008cbf077221 */ /* 0x000fe20000010000 */
[----:B------:R-:W-:Y:S01]  /*b000*/  FADD.FTZ R144, R184, R11 ;  /* 0x0000000bb8907221 */ /* 0x000fe20000010000 */
[C---:B------:R-:W-:Y:S01]  /*b010*/  F2FP.BF16.F32.PACK_AB R191, R14.reuse, R191 ;  /* 0x000000bf0ebf723e */ /* 0x040fe200000010ff */
[----:B------:R-:W-:Y:S01]  /*b020*/  FFMA.FTZ R140, R153, UR10, -R10 ;  /* 0x0000000a998c7c23 */ /* 0x000fe2000801080a */
[----:B------:R-:W-:Y:S01]  /*b030*/  FADD.FTZ R142, R14, R7 ;  /* 0x000000070e8e7221 */ /* 0x000fe20000010000 */
[----:B------:R-:W-:Y:S01]  /*b040*/  FADD.FTZ R11, R15, R144 ;  /* 0x000000900f0b7221 */ /* 0x000fe20000010000 */
[----:B------:R-:W-:Y:S01]  /*b050*/  FFMA.FTZ R10, R159, UR10, -R10 ;  /* 0x0000000a9f0a7c23 */ /* 0x000fe2000801080a */
[----:B------:R-:W-:Y:S01]  /*b060*/  F2FP.BF16.F32.PACK_AB R184, R15, R184 ;  /* 0x000000b80fb8723e */ /* 0x000fe200000010ff */
[----:B------:R-:W-:Y:S01]  /*b070*/  FADD.FTZ R7, R185, R142 ;  /* 0x0000008eb9077221 */ /* 0x000fe20000010000 */
[----:B------:R-:W-:Y:S01]  /*b080*/  FADD.FTZ R144, R186, R11 ;  /* 0x0000000bba907221 */ /* 0x000fe20000010000 */
[C---:B------:R-:W-:Y:S01]  /*b090*/  F2FP.BF16.F32.PACK_AB R185, R20.reuse, R185 ;  /* 0x000000b914b9723e */ /* 0x040fe200000010ff */
[----:B------:R-:W2:Y:S01]  /*b0a0*/  MUFU.EX2 R140, R140 ;  /* 0x0000008c008c7308 */ /* 0x000ea20000000800 */
[----:B------:R-:W-:Y:S01]  /*b0b0*/  FADD.FTZ R142, R20, R7 ;  /* 0x00000007148e7221 */ /* 0x000fe20000010000 */
[C---:B------:R-:W-:Y:S01]  /*b0c0*/  FADD.FTZ R11, R21.reuse, R144 ;  /* 0x00000090150b7221 */ /* 0x040fe20000010000 */
[----:B------:R-:W-:-:S02]  /*b0d0*/  F2FP.BF16.F32.PACK_AB R186, R21, R186 ;  /* 0x000000ba15ba723e */ /* 0x000fc400000010ff */
[----:B------:R-:W-:Y:S01]  /*b0e0*/  FADD.FTZ R7, R187, R142 ;  /* 0x0000008ebb077221 */ /* 0x000fe20000010000 */
[----:B------:R-:W-:Y:S01]  /*b0f0*/  FADD.FTZ R144, R180, R11 ;  /* 0x0000000bb4907221 */ /* 0x000fe20000010000 */
[C---:B------:R-:W-:Y:S01]  /*b100*/  F2FP.BF16.F32.PACK_AB R187, R124.reuse, R187 ;  /* 0x000000bb7cbb723e */ /* 0x040fe200000010ff */
[----:B------:R3:W4:Y:S01]  /*b110*/  MUFU.EX2 R171, R10 ;  /* 0x0000000a00ab7308 */ /* 0x0007220000000800 */
[----:B------:R-:W-:Y:S01]  /*b120*/  FADD.FTZ R142, R124, R7 ;  /* 0x000000077c8e7221 */ /* 0x000fe20000010000 */
[C---:B------:R-:W-:Y:S01]  /*b130*/  FADD.FTZ R11, R121.reuse, R144 ;  /* 0x00000090790b7221 */ /* 0x040fe20000010000 */
[----:B------:R-:W-:Y:S02]  /*b140*/  F2FP.BF16.F32.PACK_AB R180, R121, R180 ;  /* 0x000000b479b4723e */ /* 0x000fe400000010ff */
[----:B------:R-:W-:Y:S01]  /*b150*/  FADD.FTZ R7, R181, R142 ;  /* 0x0000008eb5077221 */ /* 0x000fe20000010000 */
[----:B------:R-:W-:Y:S01]  /*b160*/  FADD.FTZ R11, R182, R11 ;  /* 0x0000000bb60b7221 */ /* 0x000fe20000010000 */
[----:B------:R-:W-:-:S02]  /*b170*/  F2FP.BF16.F32.PACK_AB R181, R120, R181 ;  /* 0x000000b578b5723e */ /* 0x000fc400000010ff */
[----:B------:R-:W-:Y:S01]  /*b180*/  FADD.FTZ R142, R120, R7 ;  /* 0x00000007788e7221 */ /* 0x000fe20000010000 */
[C---:B------:R-:W-:Y:S01]  /*b190*/  FADD.FTZ R11, R134.reuse, R11 ;  /* 0x0000000b860b7221 */ /* 0x040fe20000010000 */
[----:B------:R-:W-:Y:S02]  /*b1a0*/  F2FP.BF16.F32.PACK_AB R182, R134, R182 ;  /* 0x000000b686b6723e */ /* 0x000fe400000010ff */
[----:B------:R-:W-:Y:S01]  /*b1b0*/  FADD.FTZ R7, R183, R142 ;  /* 0x0000008eb7077221 */ /* 0x000fe20000010000 */
[----:B------:R-:W-:Y:S01]  /*b1c0*/  FADD.FTZ R20, R176, R11 ;  /* 0x0000000bb0147221 */ /* 0x000fe20000010000 */
[C---:B------:R-:W-:Y:S02]  /*b1d0*/  F2FP.BF16.F32.PACK_AB R183, R132.reuse, R183 ;  /* 0x000000b784b7723e */ /* 0x040fe400000010ff */
[----:B------:R-:W-:Y:S01]  /*b1e0*/  FADD.FTZ R14, R132, R7 ;  /* 0x00000007840e7221 */ /* 0x000fe20000010000 */
[C---:B------:R-:W-:Y:S01]  /*b1f0*/  FADD.FTZ R11, R125.reuse, R20 ;  /* 0x000000147d0b7221 */ /* 0x040fe20000010000 */
[----:B------:R-:W-:-:S02]  /*b200*/  F2FP.BF16.F32.PACK_AB R176, R125, R176 ;  /* 0x000000b07db0723e */ /* 0x000fc400000010ff */
[----:B------:R-:W-:Y:S01]  /*b210*/  FADD.FTZ R7, R177, R14 ;  /* 0x0000000eb1077221 */ /* 0x000fe20000010000 */
[----:B------:R-:W-:Y:S01]  /*b220*/  FADD.FTZ R11, R178, R11 ;  /* 0x0000000bb20b7221 */ /* 0x000fe20000010000 */
[C---:B------:R-:W-:Y:S02]  /*b230*/  F2FP.BF16.F32.PACK_AB R177, R138.reuse, R177 ;  /* 0x000000b18ab1723e */ /* 0x040fe400000010ff */
[----:B------:R-:W-:Y:S01]  /*b240*/  FADD.FTZ R14, R138, R7 ;  /* 0x000000078a0e7221 */ /* 0x000fe20000010000 */
[C---:B------:R-:W-:Y:S01]  /*b250*/  FADD.FTZ R11, R126.reuse, R11 ;  /* 0x0000000b7e0b7221 */ /* 0x040fe20000010000 */
[----:B------:R-:W-:Y:S02]  /*b260*/  F2FP.BF16.F32.PACK_AB R178, R126, R178 ;  /* 0x000000b27eb2723e */ /* 0x000fe400000010ff */
[----:B------:R-:W-:Y:S01]  /*b270*/  FADD.FTZ R7, R179, R14 ;  /* 0x0000000eb3077221 */ /* 0x000fe20000010000 */
[----:B------:R-:W-:Y:S01]  /*b280*/  FADD.FTZ R20, R172, R11 ;  /* 0x0000000bac147221 */ /* 0x000fe20000010000 */
[----:B-1----:R-:W-:-:S02]  /*b290*/  F2FP.BF16.F32.PACK_AB R179, R6, R179 ;  /* 0x000000b306b3723e */ /* 0x002fc400000010ff */
[----:B------:R-:W-:Y:S01]  /*b2a0*/  FADD.FTZ R14, R6, R7 ;  /* 0x00000007060e7221 */ /* 0x000fe20000010000 */
[C---:B------:R-:W-:Y:S01]  /*b2b0*/  FADD.FTZ R11, R133.reuse, R20 ;  /* 0x00000014850b7221 */ /* 0x040fe20000010000 */
[----:B------:R-:W-:Y:S02]  /*b2c0*/  F2FP.BF16.F32.PACK_AB R172, R133, R172 ;  /* 0x000000ac85ac723e */ /* 0x000fe400000010ff */
[----:B------:R-:W-:Y:S01]  /*b2d0*/  FADD.FTZ R7, R173, R14 ;  /* 0x0000000ead077221 */ /* 0x000fe20000010000 */
[----:B------:R-:W-:Y:S01]  /*b2e0*/  FADD.FTZ R11, R174, R11 ;  /* 0x0000000bae0b7221 */ /* 0x000fe20000010000 */
[C---:B--2---:R-:W-:Y:S02]  /*b2f0*/  F2FP.BF16.F32.PACK_AB R173, R140.reuse, R173 ;  /* 0x000000ad8cad723e */ /* 0x044fe400000010ff */
[----:B------:R-:W-:Y:S01]  /*b300*/  FADD.FTZ R7, R140, R7 ;  /* 0x000000078c077221 */ /* 0x000fe20000010000 */
[C---:B------:R-:W-:Y:S01]  /*b310*/  FADD.FTZ R11, R128.reuse, R11 ;  /* 0x0000000b800b7221 */ /* 0x040fe20000010000 */
[----:B------:R-:W-:-:S02]  /*b320*/  F2FP.BF16.F32.PACK_AB R174, R128, R174 ;  /* 0x000000ae80ae723e */ /* 0x000fc400000010ff */
[----:B------:R-:W-:Y:S01]  /*b330*/  FADD.FTZ R6, R154, R7 ;  /* 0x000000079a067221 */ /* 0x000fe20000010000 */
[----:B------:R-:W-:-:S03]  /*b340*/  FADD.FTZ R11, R122, R11 ;  /* 0x0000000b7a0b7221 */ /* 0x000fc60000010000 */
[----:B------:R-:W-:Y:S01]  /*b350*/  FADD.FTZ R7, R155, R6 ;  /* 0x000000069b077221 */ /* 0x000fe20000010000 */
[----:B------:R-:W-:-:S03]  /*b360*/  FADD.FTZ R6, R130, R11 ;  /* 0x0000000b82067221 */ /* 0x000fc60000010000 */
[----:B------:R-:W-:Y:S01]  /*b370*/  FADD.FTZ R7, R156, R7 ;  /* 0x000000079c077221 */ /* 0x000fe20000010000 */
[----:B------:R-:W-:-:S03]  /*b380*/  FADD.FTZ R6, R135, R6 ;  /* 0x0000000687067221 */ /* 0x000fc60000010000 */
[----:B------:R-:W-:-:S04]  /*b390*/  FADD.FTZ R7, R157, R7 ;  /* 0x000000079d077221 */ /* 0x000fc80000010000 */
[----:B---3--:R-:W-:Y:S01]  /*b3a0*/  FADD.FTZ R10, R158, R7 ;  /* 0x000000079e0a7221 */ /* 0x008fe20000010000 */
[----:B------:R-:W-:Y:S01]  /*b3b0*/  FADD.FTZ R7, R9, R6 ;  /* 0x0000000609077221 */ /* 0x000fe20000010000 */
[----:B------:R-:W-:Y:S02]  /*b3c0*/  IMAD.MOV.U32 R9, RZ, RZ, R3 ;  /* 0x000000ffff097224 */ /* 0x000fe400078e0003 */
[C---:B----4-:R-:W-:Y:S01]  /*b3d0*/  FADD.FTZ R6, R171.reuse, R10 ;  /* 0x0000000aab067221 */ /* 0x050fe20000010000 */
[----:B------:R-:W-:Y:S01]  /*b3e0*/  F2FP.BF16.F32.PACK_AB R171, R171, R158 ;  /* 0x0000009eabab723e */ /* 0x000fe200000010ff */
[----:B------:R-:W-:Y:S01]  /*b3f0*/  IMAD.MOV.U32 R10, RZ, RZ, R2 ;  /* 0x000000ffff0a7224 */ /* 0x000fe200078e0002 */
[----:B0-----:R-:W-:Y:S06]  /*b400*/  @P2 BRA `(.L_x_1203) ;  /* 0xffffffdc00102947 */ /* 0x001fec000383ffff */
.L_x_1194:
        /* <DEDUP_REMOVED lines=8> */
[----:B------:R-:W-:Y:S01]  /*b490*/  ULDC UR5, c[0x0][0x9d8] ;  /* 0x0002760000057ab9 */ /* 0x000fe20000000800 */
[----:B------:R-:W-:Y:S01]  /*b4a0*/  ULDC UR50, c[0x0][0x988] ;  /* 0x0002620000327ab9 */ /* 0x000fe20000000800 */
[----:B------:R-:W-:-:S05]  /*b4b0*/  ULDC UR51, c[0x0][0x9e0] ;  /* 0x0002780000337ab9 */ /* 0x000fca0000000800 */
.L_x_1221:
[----:B------:R-:W-:-:S04]  /*b4c0*/  UIADD3 UR37, UR4, 0x1, URZ ;  /* 0x0000000104257890 */ /* 0x000fc8000fffe03f */
[----:B------:R-:W-:-:S04]  /*b4d0*/  UISETP.NE.AND UP2, UPT, UR37, 0x2, UPT ;  /* 0x000000022500788c */ /* 0x000fc8000bf45270 */
[----:B------:R-:W-:Y:S02]  /*b4e0*/  USEL UR36, URZ, 0x1, UP2 ;  /* 0x000000013f247887 */ /* 0x000fe40009000000 */
[----:B------:R-:W-:Y:S02]  /*b4f0*/  USEL UR37, UR37, URZ, UP2 ;  /* 0x0000003f25257287 */ /* 0x000fe40009000000 */
[----:B------:R-:W-:Y:S01]  /*b500*/  ULOP3.LUT UR36, UR7, UR36, URZ, 0x3c, !UPT ;  /* 0x0000002407247292 */ /* 0x000fe2000f8e3c3f */
[----:B------:R-:W-:Y:S11]  /*b510*/  @!P0 BRA `(.L_x_1205) ;  /* 0x0000000000048947 */ /* 0x000ff60003800000 */
[----:B------:R-:W-:Y:S01]  /*b520*/  BPT.TRAP 0x1 ;  /* 0x000000040000795c */ /* 0x000fe20000300000 */
.L_x_1205:
[----:B------:R-:W-:Y:S01]  /*b530*/  ULEA UR6, UR37, UR38, 0x3 ;  /* 0x0000002625067291 */ /* 0x000fe2000f8e183f */
[----:B------:R-:W-:-:S05]  /*b540*/  IMAD.U32 R2, RZ, RZ, UR36 ;  /* 0x00000024ff027e24 */ /* 0x000fca000f8e00ff */
[----:B------:R-:W-:-:S04]  /*b550*/  SHF.L.U32 R2, R2, 0x1f, RZ ;  /* 0x0000001f02027819 */ /* 0x000fc800000006ff */
[----:B------:R0:W1:Y:S01]  /*b560*/  SYNCS.PHASECHK.TRANS64.TRYWAIT P2, [UR6+0x30830], R2 ;  /* 0x03083002ff0075a7 */ /* 0x0000620008040146 */
[----:B------:R-:W-:Y:S05]  /*b570*/  @!P0 BRA `(.L_x_1206) ;  /* 0x0000000000048947 */ /* 0x000fea0003800000 */
[----:B------:R-:W-:Y:S01]  /*b580*/  BPT.TRAP 0x1 ;  /* 0x000000040000795c */ /* 0x000fe20000300000 */
.L_x_1206:
[-C--:B------:R-:W-:Y:S01]  /*b590*/  FMUL.FTZ R24, R24, R12.reuse ;  /* 0x0000000c18187220 */ /* 0x080fe20000410000 */
[----:B------:R-:W-:Y:S01]  /*b5a0*/  FMUL.FTZ R25, R25, R12 ;  /* 0x0000000c19197220 */ /* 0x000fe20000410000 */
[----:B-1----:R-:W-:Y:S06]  /*b5b0*/  @P2 BRA `(.L_x_1207) ;  /* 0x0000000000082947 */ /* 0x002fec0003800000 */
[----:B------:R-:W1:Y:S02]  /*b5c0*/  SYNCS.PHASECHK.TRANS64.TRYWAIT P2, [UR6+0x30830], R2 ;  /* 0x03083002ff0075a7 */ /* 0x000e640008040146 */
[----:B-1----:R-:W-:Y:S05]  /*b5d0*/  @!P2 BRA `(.L_x_1208) ;  /* 0x00000100001ca947 */ /* 0x002fea0003800000 */
.L_x_1207:
        /* <DEDUP_REMOVED lines=165> */
.L_x_1209:
[----:B------:R-:W-:Y:S01]  /*c030*/  ULEA UR11, UR4, UR38, 0x3 ;  /* 0x00000026040b7291 */ /* 0x000fe2000f8e183f */
[----:B------:R-:W-:-:S05]  /*c040*/  IMAD.U32 R0, RZ, RZ, UR7 ;  /* 0x00000007ff007e24 */ /* 0x000fca000f8e00ff */
[----:B------:R-:W-:-:S04]  /*c050*/  SHF.L.U32 R0, R0, 0x1f, RZ ;  /* 0x0000001f00007819 */ /* 0x000fc800000006ff */
[----:B------:R2:W3:Y:S01]  /*c060*/  SYNCS.PHASECHK.TRANS64.TRYWAIT P2, [UR11+0x30850], R0 ;  /* 0x03085000ff0075a7 */ /* 0x0004e2000804014b */
[----:B------:R-:W-:Y:S05]  /*c070*/  @!P0 BRA `(.L_x_1210) ;  /* 0x0000000000048947 */ /* 0x000fea0003800000 */
[----:B------:R-:W-:Y:S01]  /*c080*/  BPT.TRAP 0x1 ;  /* 0x000000040000795c */ /* 0x000fe20000300000 */
.L_x_1210:
[----:B---3--:R-:W-:Y:S05]  /*c090*/  @P2 BRA `(.L_x_1211) ;  /* 0x0000000000082947 */ /* 0x008fea0003800000 */
[----:B------:R-:W3:Y:S02]  /*c0a0*/  SYNCS.PHASECHK.TRANS64.TRYWAIT P2, [UR11+0x30850], R0 ;  /* 0x03085000ff0075a7 */ /* 0x000ee4000804014b */
[----:B---3--:R-:W-:Y:S05]  /*c0b0*/  @!P2 BRA `(.L_x_1212) ;  /* 0x000000f4007ca947 */ /* 0x008fea0003800000 */
.L_x_1211:
        /* <DEDUP_REMOVED lines=17> */
[----:B-1----:R-:W-:Y:S02]  /*c1d0*/  IMAD.U32 R3, RZ, RZ, UR37 ;  /* 0x00000025ff037e24 */ /* 0x002fe4000f8e00ff */
        /* <DEDUP_REMOVED lines=114> */
[----:B------:R-:W-:Y:S02]  /*c900*/  UMOV UR7, 0x40000040 ;  /* 0x4000004000077882 */ /* 0x000fe40000000000 */
[----:B------:R-:W-:Y:S02]  /*c910*/  @UP0 ULDC UR4, c[0x0][0x44c] ;  /* 0x0001130000040ab9 */ /* 0x000fe40000000800 */
[----:B------:R-:W-:Y:S01]  /*c920*/  @P2 IMAD.HI.U32 R2, R160, UR4, RZ ;  /* 0x00000004a0022c27 */ /* 0x000fe2000f8e00ff */
[----:B------:R-:W-:Y:S01]  /*c930*/  @UP0 ULDC UR4, c[0x0][0x450] ;  /* 0x0001140000040ab9 */ /* 0x000fe20000000800 */
[----:B------:R-:W-:-:S03]  /*c940*/  PLOP3.LUT P2, PT, PT, PT, UP1, 0x40, 0x0 ;  /* 0x000000000000781c */ /* 0x000fc60003f4e818 */
[----:B------:R-:W-:Y:S02]  /*c950*/  @P3 SHF.R.U32.HI R160, RZ, UR4, R2 ;  /* 0x00000004ffa03c19 */ /* 0x000fe40008011602 */
[----:B------:R-:W-:-:S03]  /*c960*/  @!P1 LEA R2, R3, UR38, 0x3 ;  /* 0x0000002603029c11 */ /* 0x000fc6000f8e18ff */
[----:B------:R-:W5:Y:S02]  /*c970*/  SHFL.IDX PT, R3, R160, RZ, 0x1c1f ;  /* 0x001c1fffa0037589 */ /* 0x000f6400000e0000 */
[----:B------:R-:W-:-:S05]  /*c980*/  @!P1 VIADD R2, R2, 0x30840 ;  /* 0x0003084002029836 */ /* 0x000fca0000000000 */
[----:B------:R-:W-:Y:S01]  /*c990*/  @!P1 PRMT R2, RZ, 0x654, R2 ;  /* 0x00000654ff029816 */ /* 0x000fe20000000002 */
[----:B------:R-:W-:Y:S02]  /*c9a0*/  WARPGROUP.DEPBAR.LE gsb0, 0x0 ;  /* 0x00008000000079c5 */ /* 0x000fe40000010000 */
[----:B------:R-:W-:-:S06]  /*c9b0*/  WARPGROUP.ARRIVE ;  /* 0x00000000000079c5 */ /* 0x000fcc0000000000 */
[----:B------:R-:W-:Y:S03]  /*c9c0*/  HGMMA.64x192x16.F32.BF16 R24, R168, gdesc[UR4].tnspB, R24, gsb0 ;  /* 0x42e00004a8187df0 */ /* 0x000fe60008001818 */
[----:B------:R-:W-:Y:S02]  /*c9d0*/  WARPGROUP.DEPBAR.LE gsb0, 0x0 ;  /* 0x00008000000079c5 */ /* 0x000fe40000010000 */
        /* <DEDUP_REMOVED lines=20> */
.L_x_1215:
[----:B------:R-:W-:-:S05]  /*cb20*/  IMAD.U32 R168, RZ, RZ, UR39 ;  /* 0x00000027ffa87e24 */ /* 0x000fca000f8e00ff */
[----:B------:R-:W-:-:S13]  /*cb30*/  ISETP.NE.AND P2, PT, R168, 0x1, PT ;  /* 0x00000001a800780c */ /* 0x000fda0003f45270 */
[----:B------:R-:W0:Y:S02]  /*cb40*/  @P2 LDC.64 R2, c[0x0][0x9e8] ;  /* 0x00027a00ff022b82 */ /* 0x000e240000000a00 */
[----:B0-----:R-:W-:-:S05]  /*cb50*/  @P2 IMAD.HI.U32 R2, R167, R2, RZ ;  /* 0x00000002a7022227 */ /* 0x001fca00078e00ff */
[----:B------:R-:W-:-:S07]  /*cb60*/  @P2 SHF.R.U32.HI R167, RZ, R3, R2 ;  /* 0x00000003ffa72219 */ /* 0x000fce0000011602 */
.L_x_1216:
[----:B------:R-:W-:Y:S05]  /*cb70*/  BSYNC B0 ;  /* 0x0000000000007941 */ /* 0x000fea0003800000 */
.L_x_1214:
[----:B------:R-:W-:-:S05]  /*cb80*/  IMAD R167, R167, R168, R158 ;  /* 0x000000a8a7a77224 */ /* 0x000fca00078e029e */
[----:B------:R-:W-:Y:S02]  /*cb90*/  VIADDMNMX R164, R167, R168, R164, PT ;  /* 0x000000a8a7a47246 */ /* 0x000fe400038001a4 */
[----:B------:R-:W-:-:S07]  /*cba0*/  VIMNMX R163, R163, R167, !PT ;  /* 0x000000a7a3a37248 */ /* 0x000fce0007fe0100 */
.L_x_1213:
        /* <DEDUP_REMOVED lines=153> */
.L_x_1219:
[----:B------:R-:W-:-:S05]  /*d540*/  IMAD.U32 R167, RZ, RZ, UR39 ;  /* 0x00000027ffa77e24 */ /* 0x000fca000f8e00ff */
[----:B------:R-:W-:-:S13]  /*d550*/  ISETP.NE.AND P6, PT, R167, 0x1, PT ;  /* 0x00000001a700780c */ /* 0x000fda0003fc5270 */
[----:B------:R-:W0:Y:S02]  /*d560*/  @P6 LDC.64 R2, c[0x0][0x9e8] ;  /* 0x00027a00ff026b82 */ /* 0x000e240000000a00 */
[----:B0-----:R-:W-:-:S05]  /*d570*/  @P6 IMAD.HI.U32 R2, R163, R2, RZ ;  /* 0x00000002a3026227 */ /* 0x001fca00078e00ff */
[----:B------:R-:W-:-:S07]  /*d580*/  @P6 SHF.R.U32.HI R163, RZ, R3, R2 ;  /* 0x00000003ffa36219 */ /* 0x000fce0000011602 */
.L_x_1220:
[----:B------:R-:W-:Y:S05]  /*d590*/  BSYNC B0 ;  /* 0x0000000000007941 */ /* 0x000fea0003800000 */
.L_x_1218:
[----:B------:R-:W-:-:S05]  /*d5a0*/  IMAD R158, R163, R167, R158 ;  /* 0x000000a7a39e7224 */ /* 0x000fca00078e029e */
[----:B------:R-:W-:Y:S02]  /*d5b0*/  VIADDMNMX R166, R158, R167, R166, PT ;  /* 0x000000a79ea67246 */ /* 0x000fe400038001a6 */
[----:B------:R-:W-:-:S07]  /*d5c0*/  VIMNMX R165, R165, R158, !PT ;  /* 0x0000009ea5a57248 */ /* 0x000fce0007fe0100 */
.L_x_1217:
[----:B------:R-:W-:Y:S01]  /*d5d0*/  ISETP.GT.AND P2, PT, R165, 0x1, !P2 ;  /* 0x00000001a500780c */ /* 0x000fe20005744270 */
[----:B------:R-:W-:Y:S01]  /*d5e0*/  UMOV UR10, UR50 ;  /* 0x00000032000a7c82 */ /* 0x000fe20008000000 */
[----:B------:R-:W-:Y:S01]  /*d5f0*/  FMNMX.FTZ R2, R12, R10, !PT ;  /* 0x0000000a0c027209 */ /* 0x000fe20007810000 */
[----:B------:R-:W-:Y:S01]  /*d600*/  UMOV UR7, UR36 ;  /* 0x0000002400077c82 */ /* 0x000fe20008000000 */
[----:B------:R-:W-:Y:S02]  /*d610*/  ISETP.LT.OR P2, PT, R166, 0x2, P2 ;  /* 0x00000002a600780c */ /* 0x000fe40001741670 */
        /* <DEDUP_REMOVED lines=88> */
[----:B------:R-:W-:-:S02]  /*dba0*/  ISETP.LT.OR P2, PT, R166, 0x3a, P2 ;  /* 0x0000003aa600780c */ /* 0x000fc40001741670 */
[----:B------:R-:W-:Y:S02]  /*dbb0*/  R2UR UR4, R192 ;  /* 0x00000000c00472ca */ /* 0x000fe400000e0000 */
        /* <DEDUP_REMOVED lines=26> */
[----:B------:R-:W-:Y:S02]  /*dd60*/  FSEL R151, R151, -INF , !P3 ;  /* 0xff80000097977808 */ /* 0x000fe40005800000 */
[----:B------:R-:W-:Y:S02]  /*dd70*/  FSEL R2, R2, RZ, P2 ;  /* 0x000000ff02027208 */ /* 0x000fe40001000000 */
[----:B------:R-:W-:-:S03]  /*dd80*/  ISETP.GT.AND P6, PT, R165, 0x59, !P6 ;  /* 0x00000059a500780c */ /* 0x000fc600077c4270 */
        /* <DEDUP_REMOVED lines=15> */
[--C-:B------:R-:W-:Y:S01]  /*de80*/  FFMA.FTZ R182, R134, UR10, -R2.reuse ;  /* 0x0000000a86b67c23 */ /* 0x100fe20008010802 */
        /* <DEDUP_REMOVED lines=11> */
[----:B------:R-:W-:Y:S01]  /*df40*/  FSEL R143, R3, RZ, P2 ;  /* 0x000000ff038f7208 */ /* 0x000fe20001000000 */
[----:B------:R-:W-:Y:S01]  /*df50*/  FFMA.FTZ R161, R161, UR10, -R2 ;  /* 0x0000000aa1a17c23 */ /* 0x000fe20008010802 */
[----:B------:R-:W-:Y:S01]  /*df60*/  FMNMX.FTZ R21, R125, R12, !PT ;  /* 0x0000000c7d157209 */ /* 0x000fe20007810000 */
[----:B------:R-:W-:Y:S02]  /*df70*/  MUFU.EX2 R188, R188 ;  /* 0x000000bc00bc7308 */ /* 0x000fe40000000800 */
[----:B------:R-:W-:Y:S01]  /*df80*/  FADD.FTZ R143, -R143, R10 ;  /* 0x0000000a8f8f7221 */ /* 0x000fe20000010100 */
[----:B------:R-:W-:Y:S01]  /*df90*/  FMNMX.FTZ R12, R128, R21, !PT ;  /* 0x00000015800c7209 */ /* 0x000fe20007810000 */
[----:B------:R-:W-:-:S02]  /*dfa0*/  FFMA.FTZ R21, R123, UR10, -R2 ;  /* 0x0000000a7b157c23 */ /* 0x000fc40008010802 */
[----:B------:R-:W-:Y:S01]  /*dfb0*/  FMUL.FTZ R143, R143, UR10 ;  /* 0x0000000a8f8f7c20 */ /* 0x000fe20008410000 */
[----:B------:R-:W-:Y:S01]  /*dfc0*/  FMNMX.FTZ R123, R129, R12, !PT ;  /* 0x0000000c817b7209 */ /* 0x000fe20007810000 */
[----:B------:R-:W-:Y:S03]  /*dfd0*/  MUFU.EX2 R13, R13 ;  /* 0x0000000d000d7308 */ /* 0x000fe60000000800 */
[----:B------:R-:W-:-:S04]  /*dfe0*/  FMNMX.FTZ R12, R132, R123, !PT ;  /* 0x0000007b840c7209 */ /* 0x000fc80007810000 */
        /* <DEDUP_REMOVED lines=8> */
[----:B------:R-:W-:Y:S01]  /*e070*/  FMNMX.FTZ R12, R144, R123, !PT ;  /* 0x0000007b900c7209 */ /* 0x000fe20007810000 */
[--C-:B------:R-:W-:Y:S01]  /*e080*/  FFMA.FTZ R123, R131, UR10, -R2.reuse ;  /* 0x0000000a837b7c23 */ /* 0x100fe20008010802 */
[--C-:B------:R-:W-:Y:S02]  /*e090*/  FFMA.FTZ R131, R147, UR10, -R2.reuse ;  /* 0x0000000a93837c23 */ /* 0x100fe40008010802 */
[----:B------:R-:W-:Y:S01]  /*e0a0*/  FMNMX.FTZ R127, R145, R12, !PT ;  /* 0x0000000c917f7209 */ /* 0x000fe20007810000 */
[----:B------:R-:W-:Y:S03]  /*e0b0*/  MUFU.EX2 R21, R21 ;  /* 0x0000001500157308 */ /* 0x000fe60000000800 */
[----:B------:R-:W-:Y:S01]  /*e0c0*/  FMNMX.FTZ R12, R148, R127, !PT ;  /* 0x0000007f940c7209 */ /* 0x000fe20007810000 */
[----:B------:R-:W-:-:S03]  /*e0d0*/  FFMA.FTZ R127, R139, UR10, -R2 ;  /* 0x0000000a8b7f7c23 */ /* 0x000fc60008010802 */
[----:B------:R-:W-:Y:S01]  /*e0e0*/  FMNMX.FTZ R12, R149, R12, !PT ;  /* 0x0000000c950c7209 */ /* 0x000fe20007810000 */
[----:B------:R-:W-:Y:S03]  /*e0f0*/  MUFU.EX2 R186, R186 ;  /* 0x000000ba00ba7308 */ /* 0x000fe60000000800 */
[----:B------:R-:W-:-:S04]  /*e100*/  FMNMX.FTZ R12, R151, R12, !PT ;  /* 0x0000000c970c7209 */ /* 0x000fc80007810000 */
[----:B------:R-:W-:Y:S01]  /*e110*/  FMNMX.FTZ R12, R153, R12, !PT ;  /* 0x0000000c990c7209 */ /* 0x000fe20007810000 */
[----:B------:R-:W-:Y:S03]  /*e120*/  MUFU.EX2 R122, R122 ;  /* 0x0000007a007a7308 */ /* 0x000fe60000000800 */
[----:B------:R-:W-:-:S04]  /*e130*/  FMNMX.FTZ R12, R155, R12, !PT ;  /* 0x0000000c9b0c7209 */ /* 0x000fc80007810000 */
[----:B------:R-:W-:Y:S01]  /*e140*/  FMNMX.FTZ R12, R157, R12, !PT ;  /* 0x0000000c9d0c7209 */ /* 0x000fe20007810000 */
[----:B------:R-:W-:Y:S04]  /*e150*/  MUFU.EX2 R180, R180 ;  /* 0x000000b400b47308 */ /* 0x000fe80000000800 */
[----:B------:R-:W0:Y:S04]  /*e160*/  SHFL.BFLY PT, R135, R12, 0x2, 0x1f ;  /* 0x0c401f000c877f89 */ /* 0x000e2800000e0000 */
[----:B------:R-:W-:Y:S08]  /*e170*/  MUFU.EX2 R123, R123 ;  /* 0x0000007b007b7308 */ /* 0x000ff00000000800 */
[----:B------:R-:W-:Y:S08]  /*e180*/  MUFU.EX2 R182, R182 ;  /* 0x000000b600b67308 */ /* 0x000ff00000000800 */
[----:B------:R-:W-:Y:S01]  /*e190*/  MUFU.EX2 R126, R126 ;  /* 0x0000007e007e7308 */ /* 0x000fe20000000800 */
[----:B0-----:R-:W-:Y:S01]  /*e1a0*/  FMNMX.FTZ R138, R12, R135, !PT ;  /* 0x000000870c8a7209 */ /* 0x001fe20007810000 */
[----:B------:R-:W-:-:S06]  /*e1b0*/  FFMA.FTZ R135, R156, UR10, -R2 ;  /* 0x0000000a9c877c23 */ /* 0x000fcc0008010802 */
[----:B------:R-:W0:Y:S01]  /*e1c0*/  MUFU.EX2 R12, R143 ;  /* 0x0000008f000c7308 */ /* 0x000e220000000800 */
[----:B------:R-:W1:Y:S07]  /*e1d0*/  SHFL.BFLY PT, R139, R138, 0x1, 0x1f ;  /* 0x0c201f008a8b7f89 */ /* 0x000e6e00000e0000 */
[----:B------:R-:W-:Y:S08]  /*e1e0*/  MUFU.EX2 R176, R176 ;  /* 0x000000b000b07308 */ /* 0x000ff00000000800 */
[----:B------:R-:W-:Y:S08]  /*e1f0*/  MUFU.EX2 R127, R127 ;  /* 0x0000007f007f7308 */ /* 0x000ff00000000800 */
[----:B------:R-:W-:Y:S01]  /*e200*/  MUFU.EX2 R178, R178 ;  /* 0x000000b200b27308 */ /* 0x000fe20000000800 */
[----:B-1----:R-:W-:-:S04]  /*e210*/  FMNMX.FTZ R2, R138, R139, !PT ;  /* 0x0000008b8a027209 */ /* 0x002fc80007810000 */
[C---:B------:R-:W-:Y:S01]  /*e220*/  FSETP.NEU.FTZ.AND P2, PT, R2.reuse, -INF , PT ;  /* 0xff8000000200780b */ /* 0x040fe20003f5d000 */
[----:B------:R-:W-:Y:S02]  /*e230*/  FMUL.FTZ R138, R2, UR10 ;  /* 0x0000000a028a7c20 */ /* 0x000fe40008410000 */
[----:B------:R-:W-:Y:S03]  /*e240*/  MUFU.EX2 R130, R130 ;  /* 0x0000008200827308 */ /* 0x000fe60000000800 */
[----:B------:R-:W-:-:S05]  /*e250*/  FSEL R138, R138, RZ, P2 ;  /* 0x000000ff8a8a7208 */ /* 0x000fca0001000000 */
[--C-:B------:R-:W-:Y:S01]  /*e260*/  FFMA.FTZ R189, R0, UR10, -R138.reuse ;  /* 0x0000000a00bd7c23 */ /* 0x100fe2000801088a */
[----:B------:R-:W-:Y:S01]  /*e270*/  FSEL R0, R2, RZ, P2 ;  /* 0x000000ff02007208 */ /* 0x000fe20001000000 */
[--C-:B------:R-:W-:Y:S01]  /*e280*/  FFMA.FTZ R187, R124, UR10, -R138.reuse ;  /* 0x0000000a7cbb7c23 */ /* 0x100fe2000801088a */
[----:B------:R-:W-:Y:S01]  /*e290*/  FFMA.FTZ R11, R11, UR10, -R138 ;  /* 0x0000000a0b0b7c23 */ /* 0x000fe2000801088a */
[----:B0-----:R-:W-:Y:S01]  /*e2a0*/  FFMA.FTZ R124, R12, R7, R188 ;  /* 0x000000070c7c7223 */ /* 0x001fe200000100bc */
[----:B------:R-:W-:Y:S01]  /*e2b0*/  FFMA.FTZ R191, R14, UR10, -R138 ;  /* 0x0000000a0ebf7c23 */ /* 0x000fe2000801088a */
[----:B------:R-:W-:Y:S01]  /*e2c0*/  FADD.FTZ R0, -R0, R9 ;  /* 0x0000000900007221 */ /* 0x000fe20000010100 */
[----:B------:R-:W-:Y:S01]  /*e2d0*/  MUFU.EX2 R189, R189 ;  /* 0x000000bd00bd7308 */ /* 0x000fe20000000800 */
[----:B------:R-:W-:Y:S01]  /*e2e0*/  FADD.FTZ R7, R13, R124 ;  /* 0x0000007c0d077221 */ /* 0x000fe20000010000 */
[--C-:B------:R-:W-:Y:S01]  /*e2f0*/  FFMA.FTZ R14, R15, UR10, -R138.reuse ;  /* 0x0000000a0f0e7c23 */ /* 0x100fe2000801088a */
[----:B------:R-:W-:Y:S01]  /*e300*/  FMUL.FTZ R0, R0, UR10 ;  /* 0x0000000a00007c20 */ /* 0x000fe20008410000 */
[--C-:B------:R-:W-:Y:S01]  /*e310*/  FFMA.FTZ R185, R120, UR10, -R138.reuse ;  /* 0x0000000a78b97c23 */ /* 0x100fe2000801088a */
[----:B------:R-:W-:Y:S01]  /*e320*/  FADD.FTZ R7, R190, R7 ;  /* 0x00000007be077221 */ /* 0x000fe20000010000 */
[--C-:B------:R-:W-:Y:S01]  /*e330*/  FFMA.FTZ R181, R128, UR10, -R138.reuse ;  /* 0x0000000a80b57c23 */ /* 0x100fe2000801088a */
[--C-:B------:R-:W-:Y:S01]  /*e340*/  FFMA.FTZ R15, R121, UR10, -R138.reuse ;  /* 0x0000000a790f7c23 */ /* 0x100fe2000801088a */
        /* <DEDUP_REMOVED lines=15> */
[----:B------:R-:W-:Y:S01]  /*e440*/  F2FP.BF16.F32.PACK_AB R188, R13, R188 ;  /* 0x000000bc0dbc723e */ /* 0x000fe200000010ff */
[----:B------:R-:W1:Y:S01]  /*e450*/  MUFU.EX2 R191, R191 ;  /* 0x000000bf00bf7308 */ /* 0x000e620000000800 */
[----:B------:R-:W-:Y:S01]  /*e460*/  FADD.FTZ R125, R122, R125 ;  /* 0x0000007d7a7d7221 */ /* 0x000fe20000010000 */
[----:B------:R-:W-:Y:S01]  /*e470*/  F2FP.BF16.F32.PACK_AB R190, R20, R190 ;  /* 0x000000be14be723e */ /* 0x000fe200000010ff */
[----:B------:R-:W-:Y:S01]  /*e480*/  FFMA.FTZ R169, R151, UR10, -R138 ;  /* 0x0000000a97a97c23 */ /* 0x000fe2000801088a */
[----:B------:R-:W-:Y:S01]  /*e490*/  F2FP.BF16.F32.PACK_AB R186, R122, R186 ;  /* 0x000000ba7aba723e */ /* 0x000fe200000010ff */
[----:B------:R-:W-:Y:S01]  /*e4a0*/  FADD.FTZ R132, R180, R125 ;  /* 0x0000007db4847221 */ /* 0x000fe20000010000 */
[----:B------:R-:W-:-:S02]  /*e4b0*/  IMAD.U32 R125, RZ, RZ, UR11 ;  /* 0x0000000bff7d7e24 */ /* 0x000fc4000f8e00ff */
[--C-:B------:R-:W-:Y:S01]  /*e4c0*/  FFMA.FTZ R153, R153, UR10, -R138.reuse ;  /* 0x0000000a99997c23 */ /* 0x100fe2000801088a */
[----:B------:R-:W2:Y:S01]  /*e4d0*/  MUFU.EX2 R14, R14 ;  /* 0x0000000e000e7308 */ /* 0x000ea20000000800 */
[----:B0-----:R-:W-:Y:S01]  /*e4e0*/  FFMA.FTZ R6, R0, R6, R189 ;  /* 0x0000000600067223 */ /* 0x001fe200000100bd */
[----:B------:R-:W-:Y:S02]  /*e4f0*/  @!P1 VIADD R125, R125, 0x30860 ;  /* 0x000308607d7d9836 */ /* 0x000fe40000000000 */
[----:B------:R-:W-:Y:S01]  /*e500*/  FFMA.FTZ R155, R155, UR10, -R138 ;  /* 0x0000000a9b9b7c23 */ /* 0x000fe2000801088a */
[----:B------:R-:W-:Y:S01]  /*e510*/  ISETP.GT.AND P2, PT, R8, UR4, PT ;  /* 0x0000000408007c0c */ /* 0x000fe2000bf44270 */
[C---:B------:R-:W-:Y:S01]  /*e520*/  FADD.FTZ R128, R11.reuse, R6 ;  /* 0x000000060b807221 */ /* 0x040fe20000010000 */
[----:B------:R-:W-:Y:S01]  /*e530*/  FFMA.FTZ R6, R142, UR10, -R138 ;  /* 0x0000000a8e067c23 */ /* 0x000fe2000801088a */
[----:B------:R-:W-:Y:S01]  /*e540*/  F2FP.BF16.F32.PACK_AB R189, R11, R189 ;  /* 0x000000bd0bbd723e */ /* 0x000fe200000010ff */
[----:B------:R-:W0:Y:S01]  /*e550*/  MUFU.EX2 R185, R185 ;  /* 0x000000b900b97308 */ /* 0x000e220000000800 */
[----:B-1----:R-:W-:Y:S01]  /*e560*/  FADD.FTZ R7, R191, R128 ;  /* 0x00000080bf077221 */ /* 0x002fe20000010000 */
[----:B------:R-:W-:Y:S01]  /*e570*/  UMOV UR4, UR37 ;  /* 0x0000002500047c82 */ /* 0x000fe20008000000 */
[----:B------:R-:W-:Y:S01]  /*e580*/  F2FP.BF16.F32.PACK_AB R184, R21, R184 ;  /* 0x000000b815b8723e */ /* 0x000fe200000010ff */
[----:B------:R-:W-:Y:S01]  /*e590*/  VIADD R8, R8, 0xffffffff ;  /* 0xffffffff08087836 */ /* 0x000fe20000000000 */
[----:B------:R-:W-:-:S03]  /*e5a0*/  F2FP.BF16.F32.PACK_AB R180, R123, R180 ;  /* 0x000000b47bb4723e */ /* 0x000fc600000010ff */
[----:B------:R-:W1:Y:S01]  /*e5b0*/  MUFU.EX2 R15, R15 ;  /* 0x0000000f000f7308 */ /* 0x000e620000000800 */
[C---:B--2---:R-:W-:Y:S01]  /*e5c0*/  FADD.FTZ R128, R14.reuse, R7 ;  /* 0x000000070e807221 */ /* 0x044fe20000010000 */
[----:B------:R-:W-:Y:S01]  /*e5d0*/  FADD.FTZ R7, R123, R132 ;  /* 0x000000847b077221 */ /* 0x000fe20000010000 */
[----:B------:R-:W-:Y:S01]  /*e5e0*/  @!P1 PRMT R132, RZ, 0x654, R125 ;  /* 0x00000654ff849816 */ /* 0x000fe2000000007d */
[----:B------:R-:W-:Y:S01]  /*e5f0*/  FFMA.FTZ R125, R145, UR10, -R138 ;  /* 0x0000000a917d7c23 */ /* 0x000fe2000801088a */
[----:B------:R-:W-:Y:S01]  /*e600*/  F2FP.BF16.F32.PACK_AB R191, R14, R191 ;  /* 0x000000bf0ebf723e */ /* 0x000fe200000010ff */
[----:B------:R-:W-:Y:S01]  /*e610*/  FADD.FTZ R129, R182, R7 ;  /* 0x00000007b6817221 */ /* 0x000fe20000010000 */
[----:B------:R2:W-:Y:S01]  /*e620*/  @!P1 SYNCS.ARRIVE.TRANS64.RED.A1T0 RZ, [R132+URZ], RZ ;  /* 0x000000ff84ff99a7 */ /* 0x0005e2000810043f */
[----:B------:R-:W3:Y:S01]  /*e630*/  MUFU.EX2 R187, R187 ;  /* 0x000000bb00bb7308 */ /* 0x000ee20000000800 */
[----:B0-----:R-:W-:Y:S01]  /*e640*/  FADD.FTZ R128, R185, R128 ;  /* 0x00000080b9807221 */ /* 0x001fe20000010000 */
[C---:B------:R-:W-:Y:S01]  /*e650*/  FADD.FTZ R129, R126.reuse, R129 ;  /* 0x000000817e817221 */ /* 0x040fe20000010000 */
[----:B------:R-:W-:-:S03]  /*e660*/  F2FP.BF16.F32.PACK_AB R182, R126, R182 ;  /* 0x000000b67eb6723e */ /* 0x000fc600000010ff */
[----:B------:R-:W-:Y:S01]  /*e670*/  FADD.FTZ R136, R176, R129 ;  /* 0x00000081b0887221 */ /* 0x000fe20000010000 */
[----:B------:R-:W-:Y:S01]  /*e680*/  F2FP.BF16.F32.PACK_AB R176, R127, R176 ;  /* 0x000000b07fb0723e */ /* 0x000fe200000010ff */
[----:B------:R-:W2:Y:S01]  /*e690*/  MUFU.EX2 R120, R120 ;  /* 0x0000007800787308 */ /* 0x000ea20000000800 */
[C---:B-1----:R-:W-:Y:S01]  /*e6a0*/  FADD.FTZ R128, R15.reuse, R128 ;  /* 0x000000800f807221 */ /* 0x042fe20000010000 */
[----:B------:R-:W-:-:S06]  /*e6b0*/  F2FP.BF16.F32.PACK_AB R185, R15, R185 ;  /* 0x000000b90fb9723e */ /* 0x000fcc00000010ff */
[----:B------:R-:W0:Y:S01]  /*e6c0*/  MUFU.EX2 R181, R181 ;  /* 0x000000b500b57308 */ /* 0x000e220000000800 */
[----:B---3--:R-:W-:Y:S01]  /*e6d0*/  FADD.FTZ R7, R187, R128 ;  /* 0x00000080bb077221 */ /* 0x008fe20000010000 */
[--C-:B------:R-:W-:Y:S01]  /*e6e0*/  FFMA.FTZ R128, R149, UR10, -R138.reuse ;  /* 0x0000000a95807c23 */ /* 0x100fe2000801088a */
[----:B------:R-:W-:-:S05]  /*e6f0*/  FFMA.FTZ R138, R157, UR10, -R138 ;  /* 0x0000000a9d8a7c23 */ /* 0x000fca000801088a */
[----:B------:R-:W1:Y:S01]  /*e700*/  MUFU.EX2 R121, R121 ;  /* 0x0000007900797308 */ /* 0x000e620000000800 */
[C---:B--2---:R-:W-:Y:S01]  /*e710*/  FADD.FTZ R132, R120.reuse, R7 ;  /* 0x0000000778847221 */ /* 0x044fe20000010000 */
[----:B------:R-:W-:Y:S01]  /*e720*/  FADD.FTZ R7, R127, R136 ;  /* 0x000000887f077221 */ /* 0x000fe20000010000 */
[----:B------:R-:W-:-:S03]  /*e730*/  F2FP.BF16.F32.PACK_AB R187, R120, R187 ;  /* 0x000000bb78bb723e */ /* 0x000fc600000010ff */
[----:B------:R-:W-:Y:S01]  /*e740*/  FADD.FTZ R7, R178, R7 ;  /* 0x00000007b2077221 */ /* 0x000fe20000010000 */
[C---:B------:R-:W-:Y:S01]  /*e750*/  F2FP.BF16.F32.PACK_AB R178, R130.reuse, R178 ;  /* 0x000000b282b2723e */ /* 0x040fe200000010ff */
[----:B------:R-:W2:Y:S01]  /*e760*/  MUFU.EX2 R183, R183 ;  /* 0x000000b700b77308 */ /* 0x000ea20000000800 */
[----:B0-----:R-:W-:Y:S01]  /*e770*/  FADD.FTZ R132, R181, R132 ;  /* 0x00000084b5847221 */ /* 0x001fe20000010000 */
[----:B------:R-:W-:-:S06]  /*e780*/  FADD.FTZ R7, R130, R7 ;  /* 0x0000000782077221 */ /* 0x000fcc0000010000 */
[----:B------:R-:W0:Y:S01]  /*e790*/  MUFU.EX2 R9, R133 ;  /* 0x0000008500097308 */ /* 0x000e220000000800 */
[C---:B-1----:R-:W-:Y:S01]  /*e7a0*/  FADD.FTZ R132, R121.reuse, R132 ;  /* 0x0000008479847221 */ /* 0x042fe20000010000 */
[----:B------:R-:W-:-:S06]  /*e7b0*/  F2FP.BF16.F32.PACK_AB R181, R121, R181 ;  /* 0x000000b579b5723e */ /* 0x000fcc00000010ff */
        /* <DEDUP_REMOVED lines=50> */
[----:B------:R-:W-:-:S03]  /*eae0*/  F2FP.BF16.F32.PACK_AB R169, R20, R169 ;  /* 0x000000a914a9723e */ /* 0x000fc600000010ff */
[----:B-1----:R-:W-:-:S04]  /*eaf0*/  FADD.FTZ R10, R155, R10 ;  /* 0x0000000a9b0a7221 */ /* 0x002fc80000010000 */
[C---:B--2---:R-:W-:Y:S01]  /*eb00*/  FADD.FTZ R6, R138.reuse, R10 ;  /* 0x0000000a8a067221 */ /* 0x044fe20000010000 */
[----:B------:R-:W-:Y:S01]  /*eb10*/  F2FP.BF16.F32.PACK_AB R171, R138, R155 ;  /* 0x0000009b8aab723e */ /* 0x000fe200000010ff */
[----:B------:R-:W-:Y:S01]  /*eb20*/  IMAD.MOV.U32 R10, RZ, RZ, R3 ;  /* 0x000000ffff0a7224 */ /* 0x000fe200078e0003 */
[----:B------:R-:W-:Y:S06]  /*eb30*/  @P2 BRA `(.L_x_1221) ;  /* 0xffffffc800602947 */ /* 0x000fec000383ffff */
.L_x_1204:
        /* <DEDUP_REMOVED lines=99> */
.L_x_1222:
[----:B------:R-:W-:Y:S01]  /*f170*/  ULEA UR5, UR37, UR38, 0x3 ;  /* 0x0000002625057291 */ /* 0x000fe2000f8e183f */
[----:B------:R-:W-:-:S05]  /*f180*/  IMAD.U32 R0, RZ, RZ, UR36 ;  /* 0x00000024ff007e24 */ /* 0x000fca000f8e00ff */
[----:B------:R-:W-:-:S04]  /*f190*/  SHF.L.U32 R0, R0, 0x1f, RZ ;  /* 0x0000001f00007819 */ /* 0x000fc800000006ff */
[----:B------:R0:W1:Y:S01]  /*f1a0*/  SYNCS.PHASECHK.TRANS64.TRYWAIT P2, [UR5+0x30850], R0 ;  /* 0x03085000ff0075a7 */ /* 0x0000620008040145 */
[----:B------:R-:W-:Y:S05]  /*f1b0*/  @!P0 BRA `(.L_x_1223) ;  /* 0x0000000000048947 */ /* 0x000fea0003800000 */
[----:B------:R-:W-:Y:S01]  /*f1c0*/  BPT.TRAP 0x1 ;  /* 0x000000040000795c */ /* 0x000fe20000300000 */
.L_x_1223:
[----:B-1----:R-:W-:Y:S05]  /*f1d0*/  @P2 BRA `(.L_x_1224) ;  /* 0x0000000000082947 */ /* 0x002fea0003800000 */
[----:B------:R-:W1:Y:S02]  /*f1e0*/  SYNCS.PHASECHK.TRANS64.TRYWAIT P0, [UR5+0x30850], R0 ;  /* 0x03085000ff0075a7 */ /* 0x000e640008000145 */
[----:B-1----:R-:W-:Y:S05]  /*f1f0*/  @!P0 BRA `(.L_x_1225) ;  /* 0x000000c400448947 */ /* 0x002fea0003800000 */
.L_x_1224:
[----:B------:R-:W-:Y:S01]  /*f200*/  UIADD3 UR38, UR38, 0x400, URZ ;  /* 0x0000040026267890 */ /* 0x000fe2000fffe03f */
[----:B------:R-:W-:Y:S01]  /*f210*/  WARPGROUP.ARRIVE ;  /* 0x00000000000079c5 */ /* 0x000fe20000000000 */
[----:B------:R-:W-:Y:S01]  /*f220*/  UMOV UR7, 0x40000040 ;  /* 0x4000004000077882 */ /* 0x000fe20000000000 */
[----:B01----:R-:W0:Y:S01]  /*f230*/  SHFL.BFLY PT, R0, R7, 0x2, 0x1f ;  /* 0x0c401f0007007f89 */ /* 0x003e2200000e0000 */
[----:B------:R-:W-:Y:S01]  /*f240*/  USHF.R.U32.HI UR38, URZ, 0x4, UR38 ;  /* 0x000000043f267899 */ /* 0x000fe20008011626 */
[----:B------:R-:W-:Y:S01]  /*f250*/  IMAD.U32 R10, RZ, RZ, UR5 ;  /* 0x00000005ff0a7e24 */ /* 0x000fe2000f8e00ff */
[----:B------:R-:W-:Y:S01]  /*f260*/  R2UR UR8, R223 ;  /* 0x00000000df0872ca */ /* 0x000fe200000e0000 */
[----:B------:R-:W1:Y:S01]  /*f270*/  SHFL.BFLY PT, R5, R6, 0x2, 0x1f ;  /* 0x0c401f0006057f89 */ /* 0x000e6200000e0000 */
[----:B------:R-:W-:Y:S01]  /*f280*/  ULOP3.LUT UR38, UR38, 0x3fff, URZ, 0xc0, !UPT ;  /* 0x00003fff26267892 */ /* 0x000fe2000f8ec03f */
[----:B------:R-:W-:Y:S02]  /*f290*/  @!P1 VIADD R10, R10, 0x30860 ;  /* 0x000308600a0a9836 */ /* 0x000fe40000000000 */
[----:B------:R-:W-:Y:S01]  /*f2a0*/  IMAD.MOV.U32 R8, RZ, RZ, RZ ;  /* 0x000000ffff087224 */ /* 0x000fe200078e00ff */
[----:B------:R-:W-:Y:S01]  /*f2b0*/  ULOP3.LUT UR4, UR38, 0x3000000, URZ, 0xfc, !UPT ;  /* 0x0300000026047892 */ /* 0x000fe2000f8efc3f */
[----:B------:R-:W-:Y:S01]  /*f2c0*/  IMAD.U32 R14, RZ, RZ, UR10 ;  /* 0x0000000aff0e7e24 */ /* 0x000fe2000f8e00ff */
[----:B------:R-:W-:-:S02]  /*f2d0*/  @!P1 PRMT R10, RZ, 0x654, R10 ;  /* 0x00000654ff0a9816 */ /* 0x000fc4000000000a */
[----:B------:R-:W-:Y:S02]  /*f2e0*/  UIMAD UR4, UR37, 0x900, UR4 ;  /* 0x00000900250478a4 */ /* 0x000fe4000f8e0204 */
[----:B------:R-:W-:Y:S02]  /*f2f0*/  UIADD3 UR37, UR37, 0x1, URZ ;  /* 0x0000000125257890 */ /* 0x000fe4000fffe03f */
[----:B------:R-:W-:Y:S02]  /*f300*/  UIADD3 UR8, UR8, 0x1, URZ ;  /* 0x0000000108087890 */ /* 0x000fe4000fffe03f */
[----:B------:R-:W-:Y:S01]  /*f310*/  UISETP.NE.AND UP0, UPT, UR37, 0x2, UPT ;  /* 0x000000022500788c */ /* 0x000fe2000bf05270 */
[----:B------:R-:W-:Y:S02]  /*f320*/  UMOV UR6, UR4 ;  /* 0x0000000400067c82 */ /* 0x000fe40008000000 */
[----:B------:R-:W-:Y:S01]  /*f330*/  HGMMA.64x192x16.F32.BF16 R24, R188, gdesc[UR4].tnspB, R24, gsb0 ;  /* 0x42e00004bc187df0 */ /* 0x000fe20008001818 */
[----:B------:R-:W-:Y:S01]  /*f340*/  UIADD3 UR6, UR4, 0x80, URZ ;  /* 0x0000008004067890 */ /* 0x000fe2000fffe03f */
[----:B0-----:R-:W-:Y:S01]  /*f350*/  FADD.FTZ R0, R0, R7 ;  /* 0x0000000700007221 */ /* 0x001fe20000010000 */
[----:B------:R-:W-:Y:S01]  /*f360*/  UMOV UR7, 0x40000040 ;  /* 0x4000004000077882 */ /* 0x000fe20000000000 */
[----:B------:R-:W-:-:S02]  /*f370*/  IMAD.U32 R223, RZ, RZ, UR8 ;  /* 0x00000008ffdf7e24 */ /* 0x000fc4000f8e00ff */
[----:B-1----:R-:W-:Y:S01]  /*f380*/  FADD.FTZ R4, R5, R6 ;  /* 0x0000000605047221 */ /* 0x002fe20000010000 */
[----:B------:R-:W-:Y:S01]  /*f390*/  IMAD.U32 R6, RZ, RZ, UR10 ;  /* 0x0000000aff067e24 */ /* 0x000fe2000f8e00ff */
[----:B------:R-:W0:Y:S01]  /*f3a0*/  SHFL.BFLY PT, R5, R0, 0x1, 0x1f ;  /* 0x0c201f0000057f89 */ /* 0x000e2200000e0000 */
[----:B------:R-:W-:-:S03]  /*f3b0*/  USEL UR37, UR37, URZ, UP0 ;  /* 0x0000003f25257287 */ /* 0x000fc60008000000 */
[----:B------:R-:W1:Y:S01]  /*f3c0*/  SHFL.BFLY PT, R9, R4, 0x1, 0x1f ;  /* 0x0c201f0004097f89 */ /* 0x000e6200000e0000 */
[----:B0-----:R-:W-:Y:S01]  /*f3d0*/  FADD.FTZ R11, R0, R5 ;  /* 0x00000005000b7221 */ /* 0x001fe20000010000 */
[----:B------:R-:W-:Y:S02]  /*f3e0*/  IMAD.MOV.U32 R5, RZ, RZ, RZ ;  /* 0x000000ffff057224 */ /* 0x000fe400078e00ff */
[----:B------:R-:W-:Y:S02]  /*f3f0*/  IMAD.MOV.U32 R0, RZ, RZ, -0x800000 ;  /* 0xff800000ff007424 */ /* 0x000fe400078e00ff */
[----:B-1----:R-:W-:Y:S01]  /*f400*/  FADD.FTZ R12, R4, R9 ;  /* 0x00000009040c7221 */ /* 0x002fe20000010000 */
[----:B------:R-:W-:Y:S01]  /*f410*/  FSETP.NE.FTZ.AND P0, PT, R11, RZ, PT ;  /* 0x000000ff0b00720b */ /* 0x000fe20003f15000 */
[----:B------:R-:W-:-:S03]  /*f420*/  IMAD.MOV.U32 R4, RZ, RZ, -0x800000 ;  /* 0xff800000ff047424 */ /* 0x000fc600078e00ff */
[----:B------:R-:W-:-:S09]  /*f430*/  FSETP.NE.FTZ.AND P2, PT, R12, RZ, PT ;  /* 0x000000ff0c00720b */ /* 0x000fd20003f55000 */
[----:B------:R-:W0:Y:S01]  /*f440*/  @P0 MUFU.LG2 R7, R11 ;  /* 0x0000000b00070308 */ /* 0x000e220000000c00 */
[----:B------:R-:W-:-:S03]  /*f450*/  @P0 FMUL.FTZ R6, R6, 0.69314718246459960938 ;  /* 0x3f31721806060820 */ /* 0x000fc60000410000 */
[----:B------:R-:W-:-:S04]  /*f460*/  @P2 FMUL.FTZ R14, R14, 0.69314718246459960938 ;  /* 0x3f3172180e0e2820 */ /* 0x000fc80000410000 */
        /* <DEDUP_REMOVED lines=29> */
[----:B------:R-:W-:-:S04]  /*f640*/  USEL UR4, URZ, 0x1, UP0 ;  /* 0x000000013f047887 */ /* 0x000fc80008000000 */
[----:B------:R-:W-:Y:S01]  /*f650*/  ULOP3.LUT UR36, UR36, UR4, URZ, 0x3c, !UPT ;  /* 0x0000000424247292 */ /* 0x000fe2000f8e3c3f */
[----:B------:R-:W-:Y:S02]  /*f660*/  WARPGROUP.DEPBAR.LE gsb0, 0x0 ;  /* 0x00008000000079c5 */ /* 0x000fe40000010000 */
[----:B------:R-:W-:-:S10]  /*f670*/  WARPGROUP.ARRIVE ;  /* 0x00000000000079c5 */ /* 0x000fd40000000000 */
        /* <DEDUP_REMOVED lines=99> */
.L_x_1155:
        /* <DEDUP_REMOVED lines=16> */
[----:B------:R-:W-:Y:S01]  /*fdb0*/  ULDC.64 UR12, c[0x0][0xc00] ;  /* 0x00030000000c7ab9 */ /* 0x000fe20000000a00 */
[----:B------:R-:W-:Y:S01]  /*fdc0*/  ULDC.64 UR18, c[0x0][0x208] ;  /* 0x0000820000127ab9 */ /* 0x000fe20000000a00 */
[----:B------:R-:W-:Y:S02]  /*fdd0*/  R2UR UR17, R195 ;  /* 0x00000000c31172ca */ /* 0x000fe400000e0000 */
[----:B------:R-:W-:Y:S02]  /*fde0*/  R2UR UR16, R196 ;  /* 0x00000000c41072ca */ /* 0x000fe400000e0000 */
[----:B------:R-:W-:-:S05]  /*fdf0*/  R2UR UR23, R197 ;  /* 0x00000000c51772ca */ /* 0x000fca00000e0000 */
[----:B------:R-:W-:Y:S01]  /*fe00*/  UIMAD.WIDE UR12, UR9, 0x4, UR12 ;  /* 0x00000004090c78a5 */ /* 0x000fe2000f8e020c */
[----:B------:R-:W-:Y:S01]  /*fe10*/  UMOV UR10, UR8 ;  /* 0x00000008000a7c82 */ /* 0x000fe20008000000 */
[----:B0-----:R-:W-:Y:S01]  /*fe20*/  UMOV UR11, UR4 ;  /* 0x00000004000b7c82 */ /* 0x001fe20008000000 */
[----:B------:R-:W-:Y:S01]  /*fe30*/  BAR.SYNC.DEFER_BLOCKING 0x1, 0x100 ;  /* 0x0044000000007b1d */ /* 0x000fe20000010000 */
[----:B--2---:R-:W-:-:S03]  /*fe40*/  IMAD.WIDE R8, R5, R8, UR10 ;  /* 0x0000000a05087e25 */ /* 0x004fc6000f8e0208 */
[C---:B------:R-:W-:Y:S02]  /*fe50*/  IADD3 R12, P1, R8.reuse, 0x40, RZ ;  /* 0x00000040080c7810 */ /* 0x040fe40007f3e0ff */
[C---:B------:R-:W-:Y:S02]  /*fe60*/  LOP3.LUT R5, R8.reuse, 0x380, RZ, 0xc0, !PT ;  /* 0x0000038008057812 */ /* 0x040fe400078ec0ff */
[C---:B------:R-:W-:Y:S01]  /*fe70*/  IADD3 R10, P2, R8.reuse, 0x20, RZ ;  /* 0x00000020080a7810 */ /* 0x040fe20007f5e0ff */
[--C-:B------:R-:W-:Y:S01]  /*fe80*/  IMAD.X R81, RZ, RZ, R9.reuse, P1 ;  /* 0x000000ffff517224 */ /* 0x100fe200008e0609 */
[C---:B------:R-:W-:Y:S02]  /*fe90*/  IADD3 R131, P6, R8.reuse, 0x60, RZ ;  /* 0x0000006008837810 */ /* 0x040fe40007fde0ff */
[----:B------:R-:W-:Y:S01]  /*fea0*/  IADD3 R133, P5, R8, 0x4000, RZ ;  /* 0x0000400008857810 */ /* 0x000fe20007fbe0ff */
[--C-:B------:R-:W-:Y:S01]  /*feb0*/  IMAD.X R17, RZ, RZ, R9.reuse, P2 ;  /* 0x000000ffff117224 */ /* 0x100fe200010e0609 */
[----:B------:R-:W-:Y:S01]  /*fec0*/  LOP3.LUT R11, R12, 0x380, RZ, 0xc0, !PT ;  /* 0x000003800c0b7812 */ /* 0x000fe200078ec0ff */
[--C-:B------:R-:W-:Y:S01]  /*fed0*/  IMAD.X R83, RZ, RZ, R9.reuse, P6 ;  /* 0x000000ffff537224 */ /* 0x100fe200030e0609 */
[----:B------:R-:W-:Y:S01]  /*fee0*/  SHF.R.U64 R5, R5, 0x3, RZ ;  /* 0x0000000305057819 */ /* 0x000fe200000012ff */
[----:B------:R-:W-:Y:S01]  /*fef0*/  IMAD.X R85, RZ, RZ, R9, P5 ;  /* 0x000000ffff557224 */ /* 0x000fe200028e0609 */
[----:B------:R-:W-:-:S02]  /*ff00*/  SHF.R.U64 R11, R11, 0x3, RZ ;  /* 0x000000030b0b7819 */ /* 0x000fc400000012ff */
[C---:B------:R-:W-:Y:S02]  /*ff10*/  IADD3 R86, P0, R8.reuse, 0x4020, RZ ;  /* 0x0000402008567810 */ /* 0x040fe40007f1e0ff */
[C---:B------:R-:W-:Y:S02]  /*ff20*/  IADD3 R135, P4, R8.reuse, 0x4040, RZ ;  /* 0x0000404008877810 */ /* 0x040fe40007f9e0ff */
[C---:B------:R-:W-:Y:S01]  /*ff30*/  IADD3 R90, P3, R8.reuse, 0x4060, RZ ;  /* 0x00004060085a7810 */ /* 0x040fe20007f7e0ff */
[--C-:B------:R-:W-:Y:S01]  /*ff40*/  IMAD.X R87, RZ, RZ, R9.reuse, P0 ;  /* 0x000000ffff577224 */ /* 0x100fe200000e0609 */
[C---:B------:R-:W-:Y:S01]  /*ff50*/  IADD3 R137, P2, R8.reuse, 0x8000, RZ ;  /* 0x0000800008897810 */ /* 0x040fe20007f5e0ff */
[--C-:B------:R-:W-:Y:S01]  /*ff60*/  IMAD.X R89, RZ, RZ, R9.reuse, P4 ;  /* 0x000000ffff597224 */ /* 0x100fe200020e0609 */
[C---:B------:R-:W-:Y:S01]  /*ff70*/  IADD3 R139, P1, R8.reuse, 0x8020, RZ ;  /* 0x00008020088b7810 */ /* 0x040fe20007f3e0ff */
[--C-:B------:R-:W-:Y:S01]  /*ff80*/  IMAD.X R91, RZ, RZ, R9.reuse, P3 ;  /* 0x000000ffff5b7224 */ /* 0x100fe200018e0609 */
[C---:B------:R-:W-:Y:S01]  /*ff90*/  IADD3 R141, P6, R8.reuse, 0x8040, RZ ;  /* 0x00008040088d7810 */ /* 0x040fe20007fde0ff */
[--C-:B------:R-:W-:Y:S01]  /*ffa0*/  IMAD.X R93, RZ, RZ, R9.reuse, P2 ;  /* 0x000000ffff5d7224 */ /* 0x100fe200010e0609 */
[----:B------:R-:W-:Y:S01]  /*ffb0*/  IADD3 R143, P5, R8, 0x8060, RZ ;  /* 0x00008060088f7810 */ /* 0x000fe20007fbe0ff */
[--C-:B------:R-:W-:Y:S01]  /*ffc0*/  IMAD.X R95, RZ, RZ, R9.reuse, P1 ;  /* 0x000000ffff5f7224 */ /* 0x100fe200008e0609 */
[----:B------:R-:W-:Y:S01]  /*ffd0*/  LOP3.LUT R8, R5, R8, RZ, 0x3c, !PT ;  /* 0x0000000805087212 */ /* 0x000fe200078e3cff */
[--C-:B------:R-:W-:Y:S01]  /*ffe0*/  IMAD.X R13, RZ, RZ, R9.reuse, P6 ;  /* 0x000000ffff0d7224 */ /* 0x100fe200030e0609 */
[----:B------:R-:W-:Y:S01]  /*fff0*/  LOP3.LUT R5, R10, 0x380, RZ, 0xc0, !PT ;  /* 0x000003800a057812 */ /* 0x000fe200078ec0ff */
[----:B------:R-:W-:Y:S01]  /*10000*/  IMAD.X R15, RZ, RZ, R9, P5 ;  /* 0x000000ffff0f7224 */ /* 0x000fe200028e0609 */
[----:B------:R-:W-:-:S02]  /*10010*/  LOP3.LUT R80, R11, R12, RZ, 0x3c, !PT ;  /* 0x0000000c0b507212 */ /* 0x000fc400078e3cff */
[----:B------:R-:W-:Y:S02]  /*10020*/  LOP3.LUT R12, R137, 0x380, RZ, 0xc0, !PT ;  /* 0x00000380890c7812 */ /* 0x000fe400078ec0ff */
[----:B------:R-:W-:Y:S02]  /*10030*/  LOP3.LUT R14, R131, 0x380, RZ, 0xc0, !PT ;  /* 0x00000380830e7812 */ /* 0x000fe400078ec0ff */
[----:B------:R-:W-:Y:S02]  /*10040*/  SHF.R.U64 R5, R5, 0x3, RZ ;  /* 0x0000000305057819 */ /* 0x000fe400000012ff */
[----:B------:R-:W-:Y:S02]  /*10050*/  SHF.R.U64 R12, R12, 0x3, RZ ;  /* 0x000000030c0c7819 */ /* 0x000fe400000012ff */
[----:B------:R-:W-:Y:S02]  /*10060*/  SHF.R.U64 R14, R14, 0x3, RZ ;  /* 0x000000030e0e7819 */ /* 0x000fe400000012ff */
[----:B------:R-:W-:-:S02]  /*10070*/  LOP3.LUT R16, R5, R10, RZ, 0x3c, !PT ;  /* 0x0000000a05107212 */ /* 0x000fc400078e3cff */
[----:B------:R-:W-:Y:S02]  /*10080*/  LOP3.LUT R84, R133, 0x380, RZ, 0xc0, !PT ;  /* 0x0000038085547812 */ /* 0x000fe400078ec0ff */
[----:B------:R-:W-:Y:S02]  /*10090*/  LOP3.LUT R5, R86, 0x380, RZ, 0xc0, !PT ;  /* 0x0000038056057812 */ /* 0x000fe400078ec0ff */
[----:B------:R-:W-:Y:S02]  /*100a0*/  LOP3.LUT R10, R135, 0x380, RZ, 0xc0, !PT ;  /* 0x00000380870a7812 */ /* 0x000fe400078ec0ff */
[----:B------:R-:W-:Y:S02]  /*100b0*/  LOP3.LUT R11, R90, 0x380, RZ, 0xc0, !PT ;  /* 0x000003805a0b7812 */ /* 0x000fe400078ec0ff */
[----:B------:R-:W-:Y:S02]  /*100c0*/  LOP3.LUT R92, R12, R137, RZ, 0x3c, !PT ;  /* 0x000000890c5c7212 */ /* 0x000fe400078e3cff */
[----:B------:R-:W-:-:S02]  /*100d0*/  LOP3.LUT R82, R14, R131, RZ, 0x3c, !PT ;  /* 0x000000830e527212 */ /* 0x000fc400078e3cff */
[----:B------:R-:W-:Y:S02]  /*100e0*/  LOP3.LUT R12, R139, 0x380, RZ, 0xc0, !PT ;  /* 0x000003808b0c7812 */ /* 0x000fe400078ec0ff */
[----:B------:R-:W-:Y:S02]  /*100f0*/  LOP3.LUT R14, R141, 0x380, RZ, 0xc0, !PT ;  /* 0x000003808d0e7812 */ /* 0x000fe400078ec0ff */
[----:B------:R-:W-:Y:S02]  /*10100*/  SHF.R.U64 R84, R84, 0x3, RZ ;  /* 0x0000000354547819 */ /* 0x000fe400000012ff */
[----:B------:R-:W-:Y:S02]  /*10110*/  SHF.R.U64 R5, R5, 0x3, RZ ;  /* 0x0000000305057819 */ /* 0x000fe400000012ff */
[----:B------:R-:W-:Y:S02]  /*10120*/  LOP3.LUT R130, R143, 0x380, RZ, 0xc0, !PT ;  /* 0x000003808f827812 */ /* 0x000fe400078ec0ff */
[----:B------:R-:W-:-:S02]  /*10130*/  SHF.R.U64 R10, R10, 0x3, RZ ;  /* 0x000000030a0a7819 */ /* 0x000fc400000012ff */
[----:B------:R-:W-:Y:S02]  /*10140*/  SHF.R.U64 R11, R11, 0x3, RZ ;  /* 0x000000030b0b7819 */ /* 0x000fe400000012ff */
[----:B------:R-:W-:Y:S02]  /*10150*/  SHF.R.U64 R12, R12, 0x3, RZ ;  /* 0x000000030c0c7819 */ /* 0x000fe400000012ff */
[----:B------:R-:W-:Y:S02]  /*10160*/  SHF.R.U64 R14, R14, 0x3, RZ ;  /* 0x000000030e0e7819 */ /* 0x000fe400000012ff */
[----:B------:R-:W-:Y:S02]  /*10170*/  LOP3.LUT R84, R84, R133, RZ, 0x3c, !PT ;  /* 0x0000008554547212 */ /* 0x000fe400078e3cff */
[----:B------:R-:W-:Y:S02]  /*10180*/  LOP3.LUT R86, R5, R86, RZ, 0x3c, !PT ;  /* 0x0000005605567212 */ /* 0x000fe400078e3cff */
[----:B------:R-:W-:-:S02]  /*10190*/  SHF.R.U64 R130, R130, 0x3, RZ ;  /* 0x0000000382827819 */ /* 0x000fc400000012ff */
[----:B------:R-:W-:Y:S02]  /*101a0*/  LOP3.LUT R88, R10, R135, RZ, 0x3c, !PT ;  /* 0x000000870a587212 */ /* 0x000fe400078e3cff */
[----:B------:R-:W-:Y:S02]  /*101b0*/  LOP3.LUT R90, R11, R90, RZ, 0x3c, !PT ;  /* 0x0000005a0b5a7212 */ /* 0x000fe400078e3cff */
[----:B------:R-:W-:Y:S02]  /*101c0*/  MOV R5, R8 ;  /* 0x0000000800057202 */ /* 0x000fe40000000f00 */
[----:B------:R-:W-:Y:S02]  /*101d0*/  F2FP.BF16.F32.PACK_AB R8, R25, R24 ;  /* 0x000000181908723e */ /* 0x000fe400000010ff */
[----:B------:R-:W-:Y:S02]  /*101e0*/  F2FP.BF16.F32.PACK_AB R9, R27, R26 ;  /* 0x0000001a1b09723e */ /* 0x000fe400000010ff */
[----:B------:R-:W-:-:S02]  /*101f0*/  F2FP.BF16.F32.PACK_AB R10, R29, R28 ;  /* 0x0000001c1d0a723e */ /* 0x000fc400000010ff */
[----:B------:R-:W-:Y:S02]  /*10200*/  F2FP.BF16.F32.PACK_AB R11, R31, R30 ;  /* 0x0000001e1f0b723e */ /* 0x000fe400000010ff */
[----:B------:R-:W-:Y:S02]  /*10210*/  LOP3.LUT R94, R12, R139, RZ, 0x3c, !PT ;  /* 0x0000008b0c5e7212 */ /* 0x000fe400078e3cff */
[----:B------:R-:W-:Y:S01]  /*10220*/  LOP3.LUT R12, R14, R141, RZ, 0x3c, !PT ;  /* 0x0000008d0e0c7212 */ /* 0x000fe200078e3cff */
[----:B------:R0:W-:Y:S01]  /*10230*/  STSM.16.M88.4 [R5], R8 ;  /* 0x0000000805007844 */ /* 0x0001e20000000200 */
[----:B------:R-:W-:Y:S02]  /*10240*/  LOP3.LUT R14, R130, R143, RZ, 0x3c, !PT ;  /* 0x0000008f820e7212 */ /* 0x000fe400078e3cff */
[----:B------:R-:W-:Y:S02]  /*10250*/  MOV R137, R16 ;  /* 0x0000001000897202 */ /* 0x000fe40000000f00 */
[----:B------:R-:W-:-:S02]  /*10260*/  MOV R134, R84 ;  /* 0x0000005400867202 */ /* 0x000fc40000000f00 */
[----:B------:R-:W-:Y:S02]  /*10270*/  MOV R133, R86 ;  /* 0x0000005600857202 */ /* 0x000fe40000000f00 */
[----:B------:R-:W-:Y:S02]  /*10280*/  MOV R17, R88 ;  /* 0x0000005800117202 */ /* 0x000fe40000000f00 */
[----:B------:R-:W-:Y:S02]  /*10290*/  MOV R16, R90 ;  /* 0x0000005a00107202 */ /* 0x000fe40000000f00 */
[----:B------:R-:W-:Y:S02]  /*102a0*/  F2FP.BF16.F32.PACK_AB R84, R33, R32 ;  /* 0x000000202154723e */ /* 0x000fe400000010ff */
[----:B------:R-:W-:Y:S02]  /*102b0*/  F2FP.BF16.F32.PACK_AB R85, R35, R34 ;  /* 0x000000222355723e */ /* 0x000fe400000010ff */
[----:B------:R-:W-:-:S02]  /*102c0*/  F2FP.BF16.F32.PACK_AB R86, R37, R36 ;  /* 0x000000242556723e */ /* 0x000fc400000010ff */
[----:B------:R-:W-:Y:S02]  /*102d0*/  F2FP.BF16.F32.PACK_AB R87, R39, R38 ;  /* 0x000000262757723e */ /* 0x000fe400000010ff */
[----:B------:R-:W-:Y:S02]  /*102e0*/  MOV R136, R80 ;  /* 0x0000005000887202 */ /* 0x000fe40000000f00 */
[----:B------:R-:W-:Y:S01]  /*102f0*/  F2FP.BF16.F32.PACK_AB R88, R41, R40 ;  /* 0x000000282958723e */ /* 0x000fe200000010ff */
[----:B------:R1:W-:Y:S01]  /*10300*/  STSM.16.M88.4 [R137], R84 ;  /* 0x0000005489007844 */ /* 0x0003e20000000200 */
[----:B------:R-:W-:Y:S02]  /*10310*/  F2FP.BF16.F32.PACK_AB R89, R43, R42 ;  /* 0x0000002a2b59723e */ /* 0x000fe400000010ff */
[----:B------:R-:W-:Y:S02]  /*10320*/  F2FP.BF16.F32.PACK_AB R90, R45, R44 ;  /* 0x0000002c2d5a723e */ /* 0x000fe400000010ff */
[----:B------:R-:W-:-:S02]  /*10330*/  F2FP.BF16.F32.PACK_AB R91, R47, R46 ;  /* 0x0000002e2f5b723e */ /* 0x000fc400000010ff */
[----:B------:R-:W-:Y:S02]  /*10340*/  MOV R135, R82 ;  /* 0x0000005200877202 */ /* 0x000fe40000000f00 */
[----:B------:R-:W-:Y:S01]  /*10350*/  MOV R130, R12 ;  /* 0x0000000c00827202 */ /* 0x000fe20000000f00 */
[----:B------:R2:W-:Y:S01]  /*10360*/  STSM.16.M88.4 [R136], R88 ;  /* 0x0000005888007844 */ /* 0x0005e20000000200 */
[----:B0-----:R-:W-:Y:S02]  /*10370*/  MOV R5, R14 ;  /* 0x0000000e00057202 */ /* 0x001fe40000000f00 */
[----:B------:R-:W-:Y:S02]  /*10380*/  F2FP.BF16.F32.PACK_AB R8, R49, R48 ;  /* 0x000000303108723e */ /* 0x000fe400000010ff */
[----:B------:R-:W-:Y:S02]  /*10390*/  F2FP.BF16.F32.PACK_AB R9, R51, R50 ;  /* 0x000000323309723e */ /* 0x000fe400000010ff */
[----:B------:R-:W-:-:S02]  /*103a0*/  F2FP.BF16.F32.PACK_AB R10, R53, R52 ;  /* 0x00000034350a723e */ /* 0x000fc400000010ff */
[----:B------:R-:W-:Y:S02]  /*103b0*/  F2FP.BF16.F32.PACK_AB R11, R55, R54 ;  /* 0x00000036370b723e */ /* 0x000fe400000010ff */
[----:B------:R-:W-:Y:S02]  /*103c0*/  F2FP.BF16.F32.PACK_AB R12, R57, R56 ;  /* 0x00000038390c723e */ /* 0x000fe400000010ff */
[----:B------:R-:W-:Y:S01]  /*103d0*/  F2FP.BF16.F32.PACK_AB R13, R59, R58 ;  /* 0x0000003a3b0d723e */ /* 0x000fe200000010ff */
[----:B------:R-:W-:Y:S01]  /*103e0*/  STSM.16.M88.4 [R135], R8 ;  /* 0x0000000887007844 */ /* 0x000fe20000000200 */
[----:B------:R-:W-:Y:S02]  /*103f0*/  F2FP.BF16.F32.PACK_AB R14, R61, R60 ;  /* 0x0000003c3d0e723e */ /* 0x000fe400000010ff */
[----:B------:R-:W-:Y:S02]  /*10400*/  F2FP.BF16.F32.PACK_AB R15, R63, R62 ;  /* 0x0000003e3f0f723e */ /* 0x000fe400000010ff */
[----:B------:R-:W-:-:S02]  /*10410*/  F2FP.BF16.F32.PACK_AB R80, R65, R64 ;  /* 0x000000404150723e */ /* 0x000fc400000010ff */
[----:B------:R-:W-:Y:S01]  /*10420*/  F2FP.BF16.F32.PACK_AB R81, R67, R66 ;  /* 0x000000424351723e */ /* 0x000fe200000010ff */
[----:B------:R-:W-:Y:S01]  /*10430*/  STSM.16.M88.4 [R134], R12 ;  /* 0x0000000c86007844 */ /* 0x000fe20000000200 */
[----:B------:R-:W-:Y:S02]  /*10440*/  F2FP.BF16.F32.PACK_AB R82, R69, R68 ;  /* 0x000000444552723e */ /* 0x000fe400000010ff */
[----:B------:R-:W-:Y:S02]  /*10450*/  F2FP.BF16.F32.PACK_AB R83, R71, R70 ;  /* 0x000000464753723e */ /* 0x000fe400000010ff */
[----:B-1----:R-:W-:Y:S02]  /*10460*/  F2FP.BF16.F32.PACK_AB R84, R73, R72 ;  /* 0x000000484954723e */ /* 0x002fe400000010ff */
[----:B------:R-:W-:Y:S01]  /*10470*/  F2FP.BF16.F32.PACK_AB R85, R75, R74 ;  /* 0x0000004a4b55723e */ /* 0x000fe200000010ff */
[----:B------:R-:W-:Y:S01]  /*10480*/  STSM.16.M88.4 [R133], R80 ;  /* 0x0000005085007844 */ /* 0x000fe20000000200 */
[----:B------:R-:W-:-:S02]  /*10490*/  F2FP.BF16.F32.PACK_AB R86, R77, R76 ;  /* 0x0000004c4d56723e */ /* 0x000fc400000010ff */
[----:B------:R-:W-:Y:S02]  /*104a0*/  F2FP.BF16.F32.PACK_AB R87, R79, R78 ;  /* 0x0000004e4f57723e */ /* 0x000fe400000010ff */
[----:B------:R-:W-:Y:S02]  /*104b0*/  MOV R132, R92 ;  /* 0x0000005c00847202 */ /* 0x000fe40000000f00 */
[----:B------:R-:W-:Y:S01]  /*104c0*/  MOV R131, R94 ;  /* 0x0000005e00837202 */ /* 0x000fe20000000f00 */
[----:B------:R0:W-:Y:S01]  /*104d0*/  STSM.16.M88.4 [R17], R84 ;  /* 0x0000005411007844 */ /* 0x0001e20000000200 */
[----:B--2---:R-:W-:Y:S02]  /*104e0*/  F2FP.BF16.F32.PACK_AB R88, R3, R2 ;  /* 0x000000020358723e */ /* 0x004fe400000010ff */
[----:B------:R-:W-:Y:S02]  /*104f0*/  F2FP.BF16.F32.PACK_AB R89, R123, R122 ;  /* 0x0000007a7b59723e */ /* 0x000fe400000010ff */
[----:B------:R-:W-:-:S02]  /*10500*/  F2FP.BF16.F32.PACK_AB R90, R7, R6 ;  /* 0x00000006075a723e */ /* 0x000fc400000010ff */
[----:B------:R-:W-:Y:S02]  /*10510*/  F2FP.BF16.F32.PACK_AB R91, R125, R124 ;  /* 0x0000007c7d5b723e */ /* 0x000fe400000010ff */
[----:B------:R-:W-:Y:S02]  /*10520*/  F2FP.BF16.F32.PACK_AB R92, R21, R20 ;  /* 0x00000014155c723e */ /* 0x000fe400000010ff */
[----:B------:R-:W-:Y:S01]  /*10530*/  F2FP.BF16.F32.PACK_AB R93, R127, R126 ;  /* 0x0000007e7f5d723e */ /* 0x000fe200000010ff */
[----:B------:R1:W-:Y:S01]  /*10540*/  STSM.16.M88.4 [R16], R88 ;  /* 0x0000005810007844 */ /* 0x0003e20000000200 */
[----:B------:R-:W-:Y:S02]  /*10550*/  F2FP.BF16.F32.PACK_AB R94, R121, R120 ;  /* 0x00000078795e723e */ /* 0x000fe400000010ff */
[----:B------:R-:W-:Y:S01]  /*10560*/  F2FP.BF16.F32.PACK_AB R95, R129, R128 ;  /* 0x00000080815f723e */ /* 0x000fe200000010ff */
[----:B0-----:R-:W-:Y:S01]  /*10570*/  IMAD.U32 R17, RZ, RZ, UR13 ;  /* 0x0000000dff117e24 */ /* 0x001fe2000f8e00ff */
[----:B------:R-:W-:Y:S01]  /*10580*/  F2FP.BF16.F32.PACK_AB R8, R97, R96 ;  /* 0x000000606108723e */ /* 0x000fe200000010ff */
[----:B------:R-:W0:Y:S01]  /*10590*/  LDC.64 R86, c[0x0][0xc08] ;  /* 0x00030200ff567b82 */ /* 0x000e220000000a00 */
[----:B------:R-:W-:Y:S01]  /*105a0*/  F2FP.BF16.F32.PACK_AB R9, R99, R98 ;  /* 0x000000626309723e */ /* 0x000fe200000010ff */
[----:B------:R-:W-:Y:S01]  /*105b0*/  STSM.16.M88.4 [R132], R92 ;  /* 0x0000005c84007844 */ /* 0x000fe20000000200 */
[----:B------:R-:W-:-:S02]  /*105c0*/  F2FP.BF16.F32.PACK_AB R10, R101, R100 ;  /* 0x00000064650a723e */ /* 0x000fc400000010ff */
[----:B------:R-:W-:Y:S02]  /*105d0*/  F2FP.BF16.F32.PACK_AB R11, R103, R102 ;  /* 0x00000066670b723e */ /* 0x000fe400000010ff */
[----:B------:R-:W-:Y:S02]  /*105e0*/  F2FP.BF16.F32.PACK_AB R12, R105, R104 ;  /* 0x00000068690c723e */ /* 0x000fe400000010ff */
[----:B------:R-:W-:Y:S01]  /*105f0*/  F2FP.BF16.F32.PACK_AB R13, R107, R106 ;  /* 0x0000006a6b0d723e */ /* 0x000fe200000010ff */
[----:B------:R-:W-:Y:S01]  /*10600*/  STSM.16.M88.4 [R131], R8 ;  /* 0x0000000883007844 */ /* 0x000fe20000000200 */
[----:B------:R-:W-:Y:S01]  /*10610*/  F2FP.BF16.F32.PACK_AB R14, R109, R108 ;  /* 0x0000006c6d0e723e */ /* 0x000fe200000010ff */
[----:B-1----:R-:W-:Y:S01]  /*10620*/  IMAD.U32 R16, RZ, RZ, UR12 ;  /* 0x0000000cff107e24 */ /* 0x002fe2000f8e00ff */
[----:B------:R-:W-:Y:S02]  /*10630*/  F2FP.BF16.F32.PACK_AB R15, R111, R110 ;  /* 0x0000006e6f0f723e */ /* 0x000fe400000010ff */
[----:B------:R-:W-:-:S02]  /*10640*/  F2FP.BF16.F32.PACK_AB R80, R113, R112 ;  /* 0x000000707150723e */ /* 0x000fc400000010ff */
[----:B------:R-:W-:Y:S01]  /*10650*/  F2FP.BF16.F32.PACK_AB R81, R115, R114 ;  /* 0x000000727351723e */ /* 0x000fe200000010ff */
[----:B------:R-:W-:Y:S01]  /*10660*/  STSM.16.M88.4 [R130], R12 ;  /* 0x0000000c82007844 */ /* 0x000fe20000000200 */
[----:B------:R-:W-:Y:S02]  /*10670*/  F2FP.BF16.F32.PACK_AB R82, R117, R116 ;  /* 0x000000747552723e */ /* 0x000fe400000010ff */
[----:B------:R-:W-:Y:S02]  /*10680*/  F2FP.BF16.F32.PACK_AB R83, R119, R118 ;  /* 0x000000767753723e */ /* 0x000fe400000010ff */
[----:B------:R-:W-:-:S03]  /*10690*/  ISETP.NE.U32.AND P0, PT, RZ, UR14, PT ;  /* 0x0000000eff007c0c */ /* 0x000fc6000bf05070 */
[----:B------:R1:W-:Y:S01]  /*106a0*/  STSM.16.M88.4 [R5], R80 ;  /* 0x0000005005007844 */ /* 0x0003e20000000200 */
[----:B------:R-:W-:Y:S01]  /*106b0*/  BAR.SYNC.DEFER_BLOCKING 0x1, 0x100 ;  /* 0x0044000000007b1d */ /* 0x000fe20000010000 */
[----:B------:R-:W-:Y:S02]  /*106c0*/  ISETP.NE.AND.EX P0, PT, RZ, UR15, PT, P0 ;  /* 0x0000000fff007c0c */ /* 0x000fe4000bf05300 */
[----:B0-----:R-:W-:-:S05]  /*106d0*/  ISETP.NE.U32.AND P1, PT, R86, RZ, PT ;  /* 0x000000ff5600720c */ /* 0x001fca0003f25070 */
[----:B-1----:R-:W0:Y:S06]  /*106e0*/  LDC R80, c[0x0][0xbe8] ;  /* 0x0002fa00ff507b82 */ /* 0x002e2c0000000800 */
[----:B------:R-:W2:Y:S01]  /*106f0*/  @P0 LDG.E R84, desc[UR18][R16.64] ;  /* 0x0000001210540981 */ /* 0x000ea2000c1e1900 */
[----:B------:R-:W-:Y:S01]  /*10700*/  R2UR UR4, R87 ;  /* 0x00000000570472ca */ /* 0x000fe200000e0000 */
[----:B------:R-:W-:-:S12]  /*10710*/  VOTEU.ANY UP0, P1 ;  /* 0x00000000003f7886 */ /* 0x000fd80000800100 */
[----:B------:R-:W-:Y:S01]  /*10720*/  UISETP.NE.AND.EX UP0, UPT, UR4, URZ, UPT, UP0 ;  /* 0x0000003f0400728c */ /* 0x000fe2000bf05300 */
[----:B0-----:R-:W-:Y:S02]  /*10730*/  ISETP.NE.AND P1, PT, R80, 0x1, PT ;  /* 0x000000015000780c */ /* 0x001fe40003f25270 */
[----:B------:R-:W-:Y:S02]  /*10740*/  ULDC UR4, c[0x0][0xa88] ;  /* 0x0002a20000047ab9 */ /* 0x000fe40000000800 */
[----:B------:R-:W-:Y:S01]  /*10750*/  IMAD.U32 R5, RZ, RZ, UR4 ;  /* 0x00000004ff057e24 */ /* 0x000fe2000f8e00ff */
[----:B------:R-:W-:Y:S01]  /*10760*/  PLOP3.LUT P4, PT, PT, PT, UP0, 0x80, 0x0 ;  /* 0x000000000000781c */ /* 0x000fe20003f8f008 */
[----:B------:R-:W-:-:S04]  /*10770*/  ULDC UR4, c[0x0][0xad4] ;  /* 0x0002b50000047ab9 */ /* 0x000fc80000000800 */
[----:B------:R-:W-:Y:S02]  /*10780*/  @UP0 ULDC.64 UR12, c[0x0][0xc08] ;  /* 0x00030200000c0ab9 */ /* 0x000fe40000000a00 */
[----:B------:R-:W-:Y:S01]  /*10790*/  @UP0 UIMAD.WIDE UR12, UR9, 0x4, UR12 ;  /* 0x00000004090c08a5 */ /* 0x000fe2000f8e020c */
[----:B------:R-:W0:Y:S01]  /*107a0*/  @P1 LDC R10, c[0x0][0xbec] ;  /* 0x0002fb00ff0a1b82 */ /* 0x000e220000000800 */
[----:B------:R-:W-:-:S04]  /*107b0*/  UISETP.NE.AND UP0, UPT, UR17, URZ, UPT ;  /* 0x0000003f1100728c */ /* 0x000fc8000bf05270 */
[----:B------:R-:W-:Y:S01]  /*107c0*/  USEL UR4, UR17, UR4, UP0 ;  /* 0x0000000411047287 */ /* 0x000fe20008000000 */
[----:B------:R-:W-:Y:S02]  /*107d0*/  IMAD.U32 R8, RZ, RZ, UR12 ;  /* 0x0000000cff087e24 */ /* 0x000fe4000f8e00ff */
[----:B------:R-:W1:Y:S01]  /*107e0*/  @P1 LDC R13, c[0x0][0xbf0] ;  /* 0x0002fc00ff0d1b82 */ /* 0x000e620000000800 */
[----:B------:R-:W-:Y:S01]  /*107f0*/  UISETP.GT.AND UP1, UPT, UR4, 0x1, UPT ;  /* 0x000000010400788c */ /* 0x000fe2000bf24270 */
[----:B------:R-:W-:Y:S01]  /*10800*/  IMAD.U32 R9, RZ, RZ, UR13 ;  /* 0x0000000dff097e24 */ /* 0x000fe2000f8e00ff */
[----:B------:R-:W-:Y:S02]  /*10810*/  UMOV UR22, 0x9b8 ;  /* 0x000009b800167882 */ /* 0x000fe40000000000 */
[----:B------:R-:W-:Y:S02]  /*10820*/  USEL UR22, UR22, 0x978, UP1 ;  /* 0x0000097816167887 */ /* 0x000fe40008800000 */
[----:B------:R-:W-:Y:S01]  /*10830*/  UISETP.NE.U32.AND UP0, UPT, UR14, URZ, UPT ;  /* 0x0000003f0e00728c */ /* 0x000fe2000bf05070 */
[----:B------:R-:W-:Y:S01]  /*10840*/  VIADD R15, R23, UR60 ;  /* 0x0000003c170f7c36 */ /* 0x000fe20008000000 */
[----:B------:R-:W-:Y:S01]  /*10850*/  USHF.R.S32.HI UR12, URZ, 0x1f, UR9 ;  /* 0x0000001f3f0c7899 */ /* 0x000fe20008011409 */
[----:B------:R0:W5:Y:S01]  /*10860*/  @P4 LDG.E R5, desc[UR18][R8.64] ;  /* 0x0000001208054981 */ /* 0x000162000c1e1900 */
[----:B------:R-:W-:Y:S01]  /*10870*/  UMOV UR4, URZ ;  /* 0x0000003f00047c82 */ /* 0x000fe20008000000 */
[----:B------:R-:W-:Y:S01]  /*10880*/  UISETP.NE.AND.EX UP0, UPT, UR15, URZ, UPT, UP0 ;  /* 0x0000003f0f00728c */ /* 0x000fe2000bf05300 */
[----:B------:R-:W-:Y:S01]  /*10890*/  IMAD.MOV.U32 R11, RZ, RZ, R15 ;  /* 0x000000ffff0b7224 */ /* 0x000fe200078e000f */
[----:B------:R-:W-:-:S02]  /*108a0*/  USEL UR20, UR16, URZ, UP1 ;  /* 0x0000003f10147287 */ /* 0x000fc40008800000 */
[----:B------:R-:W-:Y:S02]  /*108b0*/  USEL UR9, UR9, URZ, !UP0 ;  /* 0x0000003f09097287 */ /* 0x000fe4000c000000 */
[----:B------:R-:W-:Y:S01]  /*108c0*/  USEL UR21, UR12, URZ, !UP0 ;  /* 0x0000003f0c157287 */ /* 0x000fe2000c000000 */
[----:B------:R-:W-:Y:S02]  /*108d0*/  ULDC.64 UR16, c[0x0][UR22+0x220] ;  /* 0x0000880016107abb */ /* 0x000fe40008000a00 */
[----:B------:R-:W-:Y:S01]  /*108e0*/  ULDC.64 UR12, c[0x0][UR22+0x218] ;  /* 0x00008600160c7abb */ /* 0x000fe20008000a00 */
[----:B------:R-:W-:Y:S01]  /*108f0*/  ULDC.64 UR18, c[0x0][UR22+0x228] ;  /* 0x00008a0016127abb */ /* 0x000fe20008000a00 */
[----:B------:R-:W-:Y:S01]  /*10900*/  UIMAD.WIDE.U32 UR14, UR12, UR23, URZ ;  /* 0x000000170c0e72a5 */ /* 0x000fe2000f8e003f */
[----:B0-----:R-:W-:Y:S01]  /*10910*/  @P1 IMAD.HI.U32 R8, R15, R10, RZ ;  /* 0x0000000a0f081227 */ /* 0x001fe200078e00ff */
[----:B------:R-:W-:Y:S02]  /*10920*/  UIMAD UR23, UR13, UR23, URZ ;  /* 0x000000170d1772a4 */ /* 0x000fe4000f8e023f */
[----:B------:R-:W-:-:S02]  /*10930*/  UIMAD UR17, UR17, UR9, URZ ;  /* 0x00000009111172a4 */ /* 0x000fc4000f8e023f */
[----:B------:R-:W-:Y:S01]  /*10940*/  UIMAD.WIDE.U32 UR24, UR18, UR20, URZ ;  /* 0x00000014121872a5 */ /* 0x000fe2000f8e003f */
[----:B-1----:R-:W-:Y:S01]  /*10950*/  @P1 SHF.R.U32.HI R11, RZ, R13, R8 ;  /* 0x0000000dff0b1219 */ /* 0x002fe20000011608 */
[----:B------:R-:W-:Y:S02]  /*10960*/  UIMAD.WIDE.U32 UR12, UR16, UR9, URZ ;  /* 0x00000009100c72a5 */ /* 0x000fe4000f8e003f */
[----:B------:R-:W-:Y:S02]  /*10970*/  UIMAD UR18, UR19, UR20, URZ ;  /* 0x00000014131272a4 */ /* 0x000fe4000f8e023f */
[----:B------:R-:W-:Y:S01]  /*10980*/  UIMAD UR17, UR16, UR21, UR17 ;  /* 0x00000015101172a4 */ /* 0x000fe2000f8e0211 */
[----:B------:R-:W-:Y:S01]  /*10990*/  IMAD.U32 R8, RZ, RZ, UR24 ;  /* 0x00000018ff087e24 */ /* 0x000fe2000f8e00ff */
[----:B------:R-:W-:Y:S01]  /*109a0*/  UIADD3 UR18, UR25, UR18, URZ ;  /* 0x0000001219127290 */ /* 0x000fe2000fffe03f */
[----:B------:R-:W-:Y:S01]  /*109b0*/  IMAD.MOV R13, RZ, RZ, -R11 ;  /* 0x000000ffff0d7224 */ /* 0x000fe200078e0a0b */
[----:B------:R-:W-:Y:S01]  /*109c0*/  UIADD3 UR23, UR15, UR23, URZ ;  /* 0x000000170f177290 */ /* 0x000fe2000fffe03f */
[----:B------:R-:W-:Y:S01]  /*109d0*/  IMAD.U32 R9, RZ, RZ, UR25 ;  /* 0x00000019ff097e24 */ /* 0x000fe2000f8e00ff */
[----:B------:R-:W-:Y:S01]  /*109e0*/  UIADD3 UR17, UR13, UR17, URZ ;  /* 0x000000110d117290 */ /* 0x000fe2000fffe03f */
[----:B------:R-:W-:Y:S01]  /*109f0*/  IMAD R13, R80, R13, R15 ;  /* 0x0000000d500d7224 */ /* 0x000fe200078e020f */
[----:B------:R-:W-:Y:S01]  /*10a00*/  SHF.R.S32.HI R9, RZ, 0x1f, R11 ;  /* 0x0000001fff097819 */ /* 0x000fe2000001140b */
[----:B------:R-:W-:-:S03]  /*10a10*/  IMAD.U32 R12, RZ, RZ, UR18 ;  /* 0x00000012ff0c7e24 */ /* 0x000fc6000f8e00ff */
[----:B------:R-:W-:Y:S02]  /*10a20*/  SHF.R.S32.HI R10, RZ, 0x1f, R13 ;  /* 0x0000001fff0a7819 */ /* 0x000fe4000001140d */
[----:B--2---:R-:W-:-:S13]  /*10a30*/  @P0 R2UR UR4, R84 ;  /* 0x00000000540402ca */ /* 0x004fda00000e0000 */
[----:B------:R-:W-:Y:S02]  /*10a40*/  UIADD3 UR14, UP0, UP2, UR12, UR14, UR4 ;  /* 0x0000000e0c0e7290 */ /* 0x000fe4000fa1e004 */
[----:B------:R-:W-:Y:S01]  /*10a50*/  USHF.R.S32.HI UR16, URZ, 0x1f, UR4 ;  /* 0x0000001f3f107899 */ /* 0x000fe20008011404 */
[----:B------:R-:W-:-:S03]  /*10a60*/  ULDC.64 UR12, c[0x0][UR22+0x210] ;  /* 0x00008400160c7abb */ /* 0x000fc60008000a00 */
[----:B------:R-:W-:Y:S01]  /*10a70*/  IADD3 R8, P2, P3, R11, UR14, R8 ;  /* 0x0000000e0b087c10 */ /* 0x000fe2000fb5e008 */
[----:B------:R-:W-:Y:S01]  /*10a80*/  UIADD3.X UR14, UR17, UR23, UR16, UP0, UP2 ;  /* 0x00000017110e7290 */ /* 0x000fe200087e4410 */
[----:B------:R-:W-:-:S04]  /*10a90*/  IMAD R11, R13, UR13, RZ ;  /* 0x0000000d0d0b7c24 */ /* 0x000fc8000f8e02ff */
[----:B------:R-:W-:Y:S01]  /*10aa0*/  IMAD R11, R10, UR12, R11 ;  /* 0x0000000c0a0b7c24 */ /* 0x000fe2000f8e020b */
[----:B------:R-:W-:Y:S01]  /*10ab0*/  IADD3.X R9, R9, UR14, R12, P2, P3 ;  /* 0x0000000e09097c10 */ /* 0x000fe200097e640c */
[----:B------:R-:W-:Y:S01]  /*10ac0*/  ULDC.64 UR14, c[0x0][0xba8] ;  /* 0x0002ea00000e7ab9 */ /* 0x000fe20000000a00 */
        /* <DEDUP_REMOVED lines=12> */
.L_x_1228:
[----:B------:R-:W2:Y:S01]  /*10b90*/  LDL R13, [R1+0x2c] ;  /* 0x00002c00010d7983 */ /* 0x000ea20000100800 */
[----:B-----5:R-:W-:Y:S01]  /*10ba0*/  IMAD R16, R5, R80, RZ ;  /* 0x0000005005107224 */ /* 0x020fe200078e02ff */
[----:B------:R-:W-:Y:S01]  /*10bb0*/  LOP3.LUT P0, RZ, R224, 0x3, RZ, 0xc0, !PT ;  /* 0x00000003e0ff7812 */ /* 0x000fe2000780c0ff */
[----:B------:R-:W-:Y:S01]  /*10bc0*/  ULDC.64 UR12, c[0x0][0x208] ;  /* 0x00008200000c7ab9 */ /* 0x000fe20000000a00 */
[----:B------:R-:W-:Y:S04]  /*10bd0*/  SHFL.IDX PT, R8, R12, RZ, 0x1c1f ;  /* 0x001c1fff0c087589 */ /* 0x000fe800000e0000 */
[----:B------:R-:W0:Y:S04]  /*10be0*/  SHFL.IDX PT, R9, R14, RZ, 0x1c1f ;  /* 0x001c1fff0e097589 */ /* 0x000e2800000e0000 */
[----:B------:R-:W-:Y:S04]  /*10bf0*/  SHFL.IDX PT, R10, R12, 0x1, 0x1c1f ;  /* 0x003c1f000c0a7f89 */ /* 0x000fe800000e0000 */
[----:B------:R-:W1:Y:S01]  /*10c00*/  SHFL.IDX PT, R11, R14, 0x1, 0x1c1f ;  /* 0x003c1f000e0b7f89 */ /* 0x000e6200000e0000 */
[----:B--2---:R-:W-:-:S04]  /*10c10*/  VIADD R17, R13, UR60 ;  /* 0x0000003c0d117c36 */ /* 0x004fc80008000000 */
[C---:B------:R-:W-:Y:S01]  /*10c20*/  VIADD R13, R17.reuse, 0x8 ;  /* 0x00000008110d7836 */ /* 0x040fe20000000000 */
[----:B------:R-:W-:-:S04]  /*10c30*/  ISETP.GE.OR P2, PT, R17, R16, P0 ;  /* 0x000000101100720c */ /* 0x000fc80000746670 */
[----:B------:R-:W-:-:S09]  /*10c40*/  ISETP.GE.OR P0, PT, R13, R16, P0 ;  /* 0x000000100d00720c */ /* 0x000fd20000706670 */
[----:B0-----:R0:W-:Y:S04]  /*10c50*/  @!P2 ST.E desc[UR12][R8.64], R0 ;  /* 0x000000000800a985 */ /* 0x0011e8000c10190c */
[----:B-1----:R0:W-:Y:S01]  /*10c60*/  @!P0 ST.E desc[UR12][R10.64], R4 ;  /* 0x000000040a008985 */ /* 0x0021e2000c10190c */
[----:B------:R-:W-:-:S13]  /*10c70*/  PLOP3.LUT P0, PT, PT, PT, UP1, 0x80, 0x0 ;  /* 0x000000000000781c */ /* 0x000fda0003f0f018 */
[----:B0-----:R-:W-:Y:S05]  /*10c80*/  @P0 BRA `(.L_x_1229) ;  /* 0x0000000c00580947 */ /* 0x001fea0003800000 */
[----:B------:R-:W-:Y:S01]  /*10c90*/  IMAD R2, R221, 0x40, R22 ;  /* 0x00000040dd027824 */ /* 0x000fe200078e0216 */
[----:B------:R-:W-:Y:S01]  /*10ca0*/  ULDC.64 UR12, c[0x0][0x208] ;  /* 0x00008200000c7ab9 */ /* 0x000fe20000000a00 */
[----:B------:R-:W-:Y:S01]  /*10cb0*/  IMAD.MOV.U32 R3, RZ, RZ, 0x2 ;  /* 0x00000002ff037424 */ /* 0x000fe200078e00ff */
[----:B------:R-:W-:Y:S01]  /*10cc0*/  ULDC.64 UR14, c[0x0][0xaa0] ;  /* 0x0002a800000e7ab9 */ /* 0x000fe20000000a00 */
[----:B------:R-:W0:Y:S01]  /*10cd0*/  @P1 LDC R21, c[0x0][0xbf0] ;  /* 0x0002fc00ff151b82 */ /* 0x000e220000000800 */
[----:B------:R-:W-:Y:S01]  /*10ce0*/  R2UR UR17, R197 ;  /* 0x00000000c51172ca */ /* 0x000fe200000e0000 */
[----:B------:R-:W-:-:S03]  /*10cf0*/  IMAD.WIDE R2, R2, R3, UR10 ;  /* 0x0000000a02027e25 */ /* 0x000fc6000f8e0203 */
[C---:B------:R-:W-:Y:S02]  /*10d00*/  IADD3 R9, P4, R2.reuse, 0x1000, RZ ;  /* 0x0000100002097810 */ /* 0x040fe40007f9e0ff */
[C---:B------:R-:W-:Y:S02]  /*10d10*/  IADD3 R13, P3, R2.reuse, 0x2000, RZ ;  /* 0x00002000020d7810 */ /* 0x040fe40007f7e0ff */
[C---:B------:R-:W-:Y:S02]  /*10d20*/  IADD3 R25, P6, R2.reuse, 0x3000, RZ ;  /* 0x0000300002197810 */ /* 0x040fe40007fde0ff */
[C---:B------:R-:W-:Y:S02]  /*10d30*/  IADD3 R29, P5, R2.reuse, 0x4000, RZ ;  /* 0x00004000021d7810 */ /* 0x040fe40007fbe0ff */
[----:B------:R-:W-:Y:S02]  /*10d40*/  IADD3 R33, P2, R2, 0x5000, RZ ;  /* 0x0000500002217810 */ /* 0x000fe40007f5e0ff */
        /* <DEDUP_REMOVED lines=28> */
[C---:B------:R-:W-:Y:S02]  /*10f10*/  LOP3.LUT R7, R2.reuse, 0x380, RZ, 0xc0, !PT ;  /* 0x0000038002077812 */ /* 0x040fe400078ec0ff */
[----:B------:R-:W-:Y:S01]  /*10f20*/  IADD3 R5, P2, R2, 0xb000, RZ ;  /* 0x0000b00002057810 */ /* 0x000fe20007f5e0ff */
[----:B------:R-:W5:Y:S01]  /*10f30*/  LD.E.128 R28, desc[UR12][R28.64] ;  /* 0x0000000c1c1c7980 */ /* 0x000f62000c101d00 */
[----:B------:R-:W-:-:S02]  /*10f40*/  LOP3.LUT R36, R37, 0x380, RZ, 0xc0, !PT ;  /* 0x0000038025247812 */ /* 0x000fc400078ec0ff */
[----:B------:R-:W-:Y:S01]  /*10f50*/  LOP3.LUT R40, R41, 0x380, RZ, 0xc0, !PT ;  /* 0x0000038029287812 */ /* 0x000fe200078ec0ff */
[----:B------:R-:W-:Y:S01]  /*10f60*/  IMAD.X R57, RZ, RZ, R3, P2 ;  /* 0x000000ffff397224 */ /* 0x000fe200010e0603 */
[----:B------:R-:W-:Y:S01]  /*10f70*/  LOP3.LUT R44, R45, 0x380, RZ, 0xc0, !PT ;  /* 0x000003802d2c7812 */ /* 0x000fe200078ec0ff */
[----:B------:R-:W5:Y:S01]  /*10f80*/  LD.E.128 R32, desc[UR12][R32.64] ;  /* 0x0000000c20207980 */ /* 0x000f62000c101d00 */
[----:B------:R-:W-:Y:S02]  /*10f90*/  LOP3.LUT R48, R49, 0x380, RZ, 0xc0, !PT ;  /* 0x0000038031307812 */ /* 0x000fe400078ec0ff */
[----:B------:R-:W-:Y:S02]  /*10fa0*/  LOP3.LUT R52, R53, 0x380, RZ, 0xc0, !PT ;  /* 0x0000038035347812 */ /* 0x000fe400078ec0ff */
[----:B------:R-:W-:Y:S02]  /*10fb0*/  SHF.R.U64 R7, R7, 0x3, RZ ;  /* 0x0000000307077819 */ /* 0x000fe400000012ff */
[----:B------:R-:W-:-:S02]  /*10fc0*/  LOP3.LUT R0, R5, 0x380, RZ, 0xc0, !PT ;  /* 0x0000038005007812 */ /* 0x000fc400078ec0ff */
[----:B------:R-:W-:Y:S02]  /*10fd0*/  SHF.R.U64 R36, R36, 0x3, RZ ;  /* 0x0000000324247819 */ /* 0x000fe400000012ff */
[----:B------:R-:W-:Y:S02]  /*10fe0*/  SHF.R.U64 R40, R40, 0x3, RZ ;  /* 0x0000000328287819 */ /* 0x000fe400000012ff */
[----:B------:R-:W-:Y:S02]  /*10ff0*/  SHF.R.U64 R44, R44, 0x3, RZ ;  /* 0x000000032c2c7819 */ /* 0x000fe400000012ff */
[----:B------:R-:W-:Y:S02]  /*11000*/  SHF.R.U64 R48, R48, 0x3, RZ ;  /* 0x0000000330307819 */ /* 0x000fe400000012ff */
[----:B------:R-:W-:Y:S02]  /*11010*/  SHF.R.U64 R52, R52, 0x3, RZ ;  /* 0x0000000334347819 */ /* 0x000fe400000012ff */
[----:B------:R-:W-:-:S02]  /*11020*/  LOP3.LUT R2, R7, R2, RZ, 0x3c, !PT ;  /* 0x0000000207027212 */ /* 0x000fc400078e3cff */
        /* <DEDUP_REMOVED lines=12> */
[----:B------:R-:W5:Y:S04]  /*110f0*/  LD.E.128 R36, desc[UR12][R36.64] ;  /* 0x0000000c24247980 */ /* 0x000f68000c101d00 */
[----:B------:R1:W5:Y:S04]  /*11100*/  LD.E.128 R4, desc[UR12][R2.64] ;  /* 0x0000000c02047980 */ /* 0x000368000c101d00 */
[----:B------:R-:W5:Y:S04]  /*11110*/  LD.E.128 R40, desc[UR12][R40.64] ;  /* 0x0000000c28287980 */ /* 0x000f68000c101d00 */
[----:B------:R-:W5:Y:S01]  /*11120*/  LD.E.128 R44, desc[UR12][R44.64] ;  /* 0x0000000c2c2c7980 */ /* 0x000f62000c101d00 */
[----:B-1----:R-:W1:Y:S03]  /*11130*/  @P1 LDC R3, c[0x0][0xbec] ;  /* 0x0002fb00ff031b82 */ /* 0x002e660000000800 */
[----:B------:R-:W5:Y:S04]  /*11140*/  LD.E.128 R48, desc[UR12][R48.64] ;  /* 0x0000000c30307980 */ /* 0x000f68000c101d00 */
[----:B------:R-:W5:Y:S04]  /*11150*/  LD.E.128 R52, desc[UR12][R52.64] ;  /* 0x0000000c34347980 */ /* 0x000f68000c101d00 */
[----:B------:R-:W5:Y:S01]  /*11160*/  LD.E.128 R56, desc[UR12][R56.64] ;  /* 0x0000000c38387980 */ /* 0x000f62000c101d00 */
[----:B------:R-:W-:-:S02]  /*11170*/  UIMAD UR12, UR16, UR14, URZ ;  /* 0x0000000e100c72a4 */ /* 0x000fc4000f8e023f */
[----:B------:R-:W-:Y:S01]  /*11180*/  UIMAD.WIDE.U32 UR10, UR4, UR14, URZ ;  /* 0x0000000e040a72a5 */ /* 0x000fe2000f8e003f */
[----:B------:R-:W-:Y:S01]  /*11190*/  IMAD R0, R194, 0x20, R221 ;  /* 0x00000020c2007824 */ /* 0x000fe200078e02dd */
[----:B------:R-:W-:Y:S01]  /*111a0*/  UIMAD UR12, UR4, UR15, UR12 ;  /* 0x0000000f040c72a4 */ /* 0x000fe2000f8e020c */
[----:B------:R-:W-:Y:S01]  /*111b0*/  @!PT LDS RZ, [RZ] ;  /* 0x00000000fffff984 */ /* 0x000fe20000000800 */
[----:B------:R-:W-:Y:S01]  /*111c0*/  @!PT LDS RZ, [RZ] ;  /* 0x00000000fffff984 */ /* 0x000fe20000000800 */
[----:B------:R-:W-:Y:S01]  /*111d0*/  @!PT LDS RZ, [RZ] ;  /* 0x00000000fffff984 */ /* 0x000fe20000000800 */
[----:B------:R-:W-:Y:S01]  /*111e0*/  @!PT LDS RZ, [RZ] ;  /* 0x00000000fffff984 */ /* 0x000fe20000000800 */
[----:B------:R2:W-:Y:S06]  /*111f0*/  MEMBAR.ALL.CTA ;  /* 0x0000000000007992 */ /* 0x0005ec0000008000 */
[----:B--2---:R-:W2:Y:S01]  /*11200*/  FENCE.VIEW.ASYNC.S ;  /* 0x00000000000073c6 */ /* 0x004ea20000000000 */
[----:B------:R-:W-:-:S03]  /*11210*/  UIADD3 UR11, UR11, UR12, URZ ;  /* 0x0000000c0b0b7290 */ /* 0x000fc6000fffe03f */
[----:B------:R-:W-:Y:S01]  /*11220*/  ULDC.64 UR12, c[0x0][0xae8] ;  /* 0x0002ba00000c7ab9 */ /* 0x000fe20000000a00 */
[----:B------:R-:W-:Y:S01]  /*11230*/  VIADD R20, R0, UR60 ;  /* 0x0000003c00147c36 */ /* 0x000fe20008000000 */
[----:B------:R-:W-:Y:S02]  /*11240*/  UIMAD.WIDE.U32 UR10, UR17, UR12, UR10 ;  /* 0x0000000c110a72a5 */ /* 0x000fe4000f8e000a */
[----:B------:R-:W-:Y:S01]  /*11250*/  USHF.R.S32.HI UR4, URZ, 0x1f, UR9 ;  /* 0x0000001f3f047899 */ /* 0x000fe20008011409 */
[----:B-1----:R-:W-:Y:S01]  /*11260*/  @P1 IMAD.HI.U32 R0, R20, R3, RZ ;  /* 0x0000000314001227 */ /* 0x002fe200078e00ff */
[----:B------:R-:W-:-:S03]  /*11270*/  UIMAD UR11, UR17, UR13, UR11 ;  /* 0x0000000d110b72a4 */ /* 0x000fc6000f8e020b */
[----:B------:R-:W-:Y:S02]  /*11280*/  ULDC.64 UR12, c[0x0][0xaf0] ;  /* 0x0002bc00000c7ab9 */ /* 0x000fe40000000a00 */
[----:B------:R-:W-:Y:S01]  /*11290*/  UIMAD UR4, UR4, UR12, URZ ;  /* 0x0000000c040472a4 */ /* 0x000fe2000f8e023f */
[----:B------:R-:W-:Y:S01]  /*112a0*/  IMAD.MOV.U32 R17, RZ, RZ, R20 ;  /* 0x000000ffff117224 */ /* 0x000fe200078e0014 */
[----:B0-----:R-:W-:Y:S01]  /*112b0*/  @P1 SHF.R.U32.HI R17, RZ, R21, R0 ;  /* 0x00000015ff111219 */ /* 0x001fe20000011600 */
[----:B------:R-:W-:Y:S02]  /*112c0*/  UIMAD.WIDE.U32 UR10, UR9, UR12, UR10 ;  /* 0x0000000c090a72a5 */ /* 0x000fe4000f8e000a */
[----:B------:R-:W-:Y:S01]  /*112d0*/  UIMAD UR4, UR9, UR13, UR4 ;  /* 0x0000000d090472a4 */ /* 0x000fe2000f8e0204 */
[--C-:B------:R-:W-:Y:S01]  /*112e0*/  SHF.R.S32.HI R0, RZ, 0x1f, R17.reuse ;  /* 0x0000001fff007819 */ /* 0x100fe20000011411 */
[----:B------:R-:W-:Y:S01]  /*112f0*/  IMAD.MOV R21, RZ, RZ, -R17 ;  /* 0x000000ffff157224 */ /* 0x000fe200078e0a11 */
[----:B------:R-:W-:Y:S01]  /*11300*/  ULDC.64 UR12, c[0x0][0xae0] ;  /* 0x0002b800000c7ab9 */ /* 0x000fe20000000a00 */
[----:B------:R-:W-:-:S02]  /*11310*/  UIADD3 UR4, UR11, UR4, URZ ;  /* 0x000000040b047290 */ /* 0x000fc4000fffe03f */
[----:B------:R-:W-:Y:S02]  /*11320*/  IMAD.U32 R3, RZ, RZ, UR11 ;  /* 0x0000000bff037e24 */ /* 0x000fe4000f8e00ff */
[----:B------:R-:W-:Y:S02]  /*11330*/  IMAD R0, R0, UR12, RZ ;  /* 0x0000000c00007c24 */ /* 0x000fe4000f8e02ff */
[----:B------:R-:W-:Y:S02]  /*11340*/  IMAD R21, R80, R21, R20 ;  /* 0x0000001550157224 */ /* 0x000fe400078e0214 */
[----:B------:R-:W-:Y:S01]  /*11350*/  IMAD.U32 R2, RZ, RZ, UR10 ;  /* 0x0000000aff027e24 */ /* 0x000fe2000f8e00ff */
[----:B------:R-:W-:Y:S01]  /*11360*/  ULDC.64 UR10, c[0x0][0xad8] ;  /* 0x0002b600000a7ab9 */ /* 0x000fe20000000a00 */
[----:B------:R-:W-:Y:S02]  /*11370*/  IMAD.U32 R3, RZ, RZ, UR4 ;  /* 0x00000004ff037e24 */ /* 0x000fe4000f8e00ff */
[C---:B------:R-:W-:Y:S01]  /*11380*/  IMAD R61, R17.reuse, UR13, R0 ;  /* 0x0000000d113d7c24 */ /* 0x040fe2000f8e0200 */
[----:B------:R-:W-:Y:S01]  /*11390*/  SHF.R.S32.HI R0, RZ, 0x1f, R21 ;  /* 0x0000001fff007819 */ /* 0x000fe20000011415 */
[----:B------:R-:W-:-:S04]  /*113a0*/  IMAD.WIDE.U32 R2, R17, UR12, R2 ;  /* 0x0000000c11027c25 */ /* 0x000fc8000f8e0002 */
[----:B------:R-:W-:Y:S02]  /*113b0*/  VIADD R63, R221, UR60 ;  /* 0x0000003cdd3f7c36 */ /* 0x000fe40008000000 */
[----:B------:R-:W-:Y:S02]  /*113c0*/  IMAD.IADD R3, R3, 0x1, R61 ;  /* 0x0000000103037824 */ /* 0x000fe400078e023d */
[----:B------:R-:W-:Y:S02]  /*113d0*/  IMAD R0, R0, UR10, RZ ;  /* 0x0000000a00007c24 */ /* 0x000fe4000f8e02ff */
[----:B------:R-:W-:Y:S01]  /*113e0*/  VIADD R17, R63, 0x20 ;  /* 0x000000203f117836 */ /* 0x000fe20000000000 */
[----:B------:R-:W-:Y:S01]  /*113f0*/  UIADD3 UR8, UR8, 0x30820, URZ ;  /* 0x0003082008087890 */ /* 0x000fe2000fffe03f */
[C---:B------:R-:W-:Y:S02]  /*11400*/  IMAD R61, R21.reuse, UR11, R0 ;  /* 0x0000000b153d7c24 */ /* 0x040fe4000f8e0200 */
[----:B------:R-:W-:Y:S01]  /*11410*/  IMAD.WIDE.U32 R2, R21, UR10, R2 ;  /* 0x0000000a15027c25 */ /* 0x000fe2000f8e0002 */
[-C--:B------:R-:W-:Y:S01]  /*11420*/  ISETP.GE.AND P1, PT, R17, R16.reuse, PT ;  /* 0x000000101100720c */ /* 0x080fe20003f26270 */
[----:B------:R-:W-:Y:S01]  /*11430*/  ULDC.64 UR10, c[0x0][0xa80] ;  /* 0x0002a000000a7ab9 */ /* 0x000fe20000000a00 */
[C---:B------:R-:W-:Y:S01]  /*11440*/  ISETP.GE.AND P2, PT, R63.reuse, R16, PT ;  /* 0x000000103f00720c */ /* 0x040fe20003f46270 */
[----:B------:R-:W-:Y:S01]  /*11450*/  VIADD R17, R63, 0x40 ;  /* 0x000000403f117836 */ /* 0x000fe20000000000 */
[----:B------:R-:W-:Y:S01]  /*11460*/  UPRMT UR8, URZ, 0x654, UR8 ;  /* 0x000006543f087896 */ /* 0x000fe20008000008 */
[----:B------:R-:W-:Y:S01]  /*11470*/  IMAD.IADD R3, R3, 0x1, R61 ;  /* 0x0000000103037824 */ /* 0x000fe200078e023d */
[----:B------:R-:W-:-:S02]  /*11480*/  LEA R0, P3, R2, UR10, 0x1 ;  /* 0x0000000a02007c11 */ /* 0x000fc4000f8608ff */
[----:B------:R-:W-:Y:S02]  /*11490*/  ISETP.GE.AND P0, PT, R17, R16, PT ;  /* 0x000000101100720c */ /* 0x000fe40003f06270 */
[----:B------:R-:W-:Y:S01]  /*114a0*/  LEA.HI.X R17, R2, UR11, R3, 0x1, P3 ;  /* 0x0000000b02117c11 */ /* 0x000fe200098f0c03 */
[----:B------:R-:W-:Y:S01]  /*114b0*/  VIADD R64, R22, 0x40 ;  /* 0x0000004016407836 */ /* 0x000fe20000000000 */
[----:B--2---:R0:W1:Y:S01]  /*114c0*/  SHFL.IDX PT, R60, R0, RZ, 0x181f ;  /* 0x00181fff003c7589 */ /* 0x00406200000e0000 */
[----:B------:R-:W-:Y:S01]  /*114d0*/  SYNCS.ARRIVE.TRANS64.RED.A1T0 RZ, [UR8], RZ ;  /* 0x000000ffffff79a7 */ /* 0x000fe20008100408 */
[----:B------:R-:W-:Y:S02]  /*114e0*/  BSSY B1, `(.L_x_1230) ;  /* 0x0000014000017945 */ /* 0x000fe40003800000 */
[----:B------:R0:W2:Y:S01]  /*114f0*/  SHFL.IDX PT, R61, R17, RZ, 0x181f ;  /* 0x00181fff113d7589 */ /* 0x0000a200000e0000 */
[----:B------:R-:W-:Y:S02]  /*11500*/  SHF.R.S32.HI R62, RZ, 0x1f, R22 ;  /* 0x0000001fff3e7819 */ /* 0x000fe40000011416 */
[----:B------:R-:W-:-:S02]  /*11510*/  SHF.R.S32.HI R66, RZ, 0x1f, R193 ;  /* 0x0000001fff427819 */ /* 0x000fc400000114c1 */
        /* <DEDUP_REMOVED lines=8> */
[-C--:B------:R-:W-:Y:S02]  /*115a0*/  @!P3 LEA R20, P5, R64, R60.reuse, 0x1 ;  /* 0x0000003c4014b211 */ /* 0x080fe400078a08ff */
[-C--:B--2---:R-:W-:Y:S02]  /*115b0*/  @!P4 LEA.HI.X R3, R22, R61.reuse, R62, 0x1, P6 ;  /* 0x0000003d1603c211 */ /* 0x084fe400030f0c3e */
[C---:B------:R-:W-:Y:S02]  /*115c0*/  @!P2 LEA R60, P6, R193.reuse, R60, 0x1 ;  /* 0x0000003cc13ca211 */ /* 0x040fe400078c08ff */
[-C--:B------:R-:W-:Y:S01]  /*115d0*/  @!P3 LEA.HI.X R21, R64, R61.reuse, R65, 0x1, P5 ;  /* 0x0000003d4015b211 */ /* 0x080fe200028f0c41 */
[----:B-----5:R3:W-:Y:S01]  /*115e0*/  @!P4 ST.E.128 desc[UR8][R2.64], R4 ;  /* 0x000000040200c985 */ /* 0x0207e2000c101d08 */
[----:B------:R-:W-:-:S03]  /*115f0*/  @!P2 LEA.HI.X R61, R193, R61, R66, 0x1, P6 ;  /* 0x0000003dc13da211 */ /* 0x000fc600030f0c42 */
[----:B------:R3:W-:Y:S04]  /*11600*/  @!P3 ST.E.128 desc[UR8][R20.64], R28 ;  /* 0x0000001c1400b985 */ /* 0x0007e8000c101d08 */
[----:B------:R3:W-:Y:S02]  /*11610*/  @!P2 ST.E.128 desc[UR8][R60.64], R44 ;  /* 0x0000002c3c00a985 */ /* 0x0007e4000c101d08 */
.L_x_1231:
[----:B------:R-:W-:Y:S05]  /*11620*/  BSYNC B1 ;  /* 0x0000000000017941 */ /* 0x000fea0003800000 */
.L_x_1230:
[----:B---3-5:R3:W4:Y:S01]  /*11630*/  SHFL.IDX PT, R7, R17, 0x1, 0x181f ;  /* 0x00381f0011077f89 */ /* 0x02872200000e0000 */
[----:B------:R-:W-:Y:S03]  /*11640*/  BSSY B1, `(.L_x_1232) ;  /* 0x0000011000017945 */ /* 0x000fe60003800000 */
[----:B------:R3:W0:Y:S01]  /*11650*/  SHFL.IDX PT, R6, R0, 0x1, 0x181f ;  /* 0x00381f0000067f89 */ /* 0x00062200000e0000 */
[----:B------:R-:W-:Y:S05]  /*11660*/  @P1 BRA `(.L_x_1233) ;  /* 0x0000000000381947 */ /* 0x000fea0003800000 */
[----:B------:R-:W-:Y:S01]  /*11670*/  ULDC UR4, c[0x0][0xac8] ;  /* 0x0002b20000047ab9 */ /* 0x000fe20000000800 */
[----:B------:R-:W-:Y:S01]  /*11680*/  ULDC.64 UR8, c[0x0][0x208] ;  /* 0x0000820000087ab9 */ /* 0x000fe20000000a00 */
[----:B------:R-:W-:Y:S02]  /*11690*/  ISETP.GE.AND P4, PT, R22, UR4, PT ;  /* 0x0000000416007c0c */ /* 0x000fe4000bf86270 */
[----:B------:R-:W-:Y:S02]  /*116a0*/  ISETP.GE.AND P5, PT, R64, UR4, PT ;  /* 0x0000000440007c0c */ /* 0x000fe4000bfa6270 */
[----:B------:R-:W-:-:S09]  /*116b0*/  ISETP.GE.AND P6, PT, R193, UR4, PT ;  /* 0x00000004c1007c0c */ /* 0x000fd2000bfc6270 */
[-C--:B0-----:R-:W-:Y:S02]  /*116c0*/  @!P4 LEA R2, P1, R22, R6.reuse, 0x1 ;  /* 0x000000061602c211 */ /* 0x081fe400078208ff */
[-C--:B------:R-:W-:Y:S02]  /*116d0*/  @!P5 LEA R4, P2, R64, R6.reuse, 0x1 ;  /* 0x000000064004d211 */ /* 0x080fe400078408ff */
[C---:B------:R-:W-:Y:S02]  /*116e0*/  @!P6 LEA R6, P3, R193.reuse, R6, 0x1 ;  /* 0x00000006c106e211 */ /* 0x040fe400078608ff */
[-C--:B----4-:R-:W-:Y:S02]  /*116f0*/  @!P4 LEA.HI.X R3, R22, R7.reuse, R62, 0x1, P1 ;  /* 0x000000071603c211 */ /* 0x090fe400008f0c3e */
[-C--:B------:R-:W-:Y:S02]  /*11700*/  @!P5 LEA.HI.X R5, R64, R7.reuse, R65, 0x1, P2 ;  /* 0x000000074005d211 */ /* 0x080fe400010f0c41 */
[----:B------:R-:W-:Y:S01]  /*11710*/  @!P6 LEA.HI.X R7, R193, R7, R66, 0x1, P3 ;  /* 0x00000007c107e211 */ /* 0x000fe200018f0c42 */
[----:B------:R0:W-:Y:S04]  /*11720*/  @!P4 ST.E.128 desc[UR8][R2.64], R8 ;  /* 0x000000080200c985 */ /* 0x0001e8000c101d08 */
[----:B------:R0:W-:Y:S04]  /*11730*/  @!P5 ST.E.128 desc[UR8][R4.64], R32 ;  /* 0x000000200400d985 */ /* 0x0001e8000c101d08 */
[----:B------:R0:W-:Y:S02]  /*11740*/  @!P6 ST.E.128 desc[UR8][R6.64], R48 ;  /* 0x000000300600e985 */ /* 0x0001e4000c101d08 */
.L_x_1233:
[----:B------:R-:W-:Y:S05]  /*11750*/  BSYNC B1 ;  /* 0x0000000000017941 */ /* 0x000fea0003800000 */
.L_x_1232:
[----:B0---4-:R0:W4:Y:S01]  /*11760*/  SHFL.IDX PT, R7, R17, 0x2, 0x181f ;  /* 0x00581f0011077f89 */ /* 0x01112200000e0000 */
        /* <DEDUP_REMOVED lines=17> */
.L_x_1235:
[----:B------:R-:W-:Y:S05]  /*11880*/  BSYNC B1 ;  /* 0x0000000000017941 */ /* 0x000fea0003800000 */
.L_x_1234:
        /* <DEDUP_REMOVED lines=22> */
.L_x_1229:
        /* <DEDUP_REMOVED lines=39> */
[----:B------:R-:W-:Y:S02]  /*11c60*/  UIMAD UR4, UR17, UR13, UR11 ;  /* 0x0000000d110472a4 */ /* 0x000fe4000f8e020b */
[----:B------:R-:W-:Y:S01]  /*11c70*/  IMAD.U32 R5, RZ, RZ, UR11 ;  /* 0x0000000bff057e24 */ /* 0x000fe2000f8e00ff */
[----:B------:R-:W-:Y:S01]  /*11c80*/  SHF.R.S32.HI R95, RZ, 0x1f, R220 ;  /* 0x0000001fff5f7819 */ /* 0x000fe200000114dc */
[----:B------:R-:W-:Y:S01]  /*11c90*/  ULDC.64 UR12, c[0x0][0xb30] ;  /* 0x0002cc00000c7ab9 */ /* 0x000fe20000000a00 */
[----:B------:R-:W-:-:S02]  /*11ca0*/  IMAD R11, R80, R11, R15 ;  /* 0x0000000b500b7224 */ /* 0x000fc400078e020f */
[----:B------:R-:W-:Y:S02]  /*11cb0*/  IMAD R0, R0, UR12, RZ ;  /* 0x0000000c00007c24 */ /* 0x000fe4000f8e02ff */
[----:B------:R-:W-:Y:S01]  /*11cc0*/  IMAD.U32 R4, RZ, RZ, UR10 ;  /* 0x0000000aff047e24 */ /* 0x000fe2000f8e00ff */
[----:B------:R-:W-:Y:S01]  /*11cd0*/  ULDC.64 UR10, c[0x0][0xb28] ;  /* 0x0002ca00000a7ab9 */ /* 0x000fe20000000a00 */
[----:B------:R-:W-:Y:S02]  /*11ce0*/  IMAD.U32 R5, RZ, RZ, UR4 ;  /* 0x00000004ff057e24 */ /* 0x000fe4000f8e00ff */
        /* <DEDUP_REMOVED lines=36> */
[----:B------:R-:W-:Y:S01]  /*11f30*/  @!P3 ST.E.64 desc[UR8][R80.64], R36 ;  /* 0x000000245000b985 */ /* 0x000fe2000c101b08 */
[----:B------:R-:W-:-:S02]  /*11f40*/  ISETP.GE.AND P2, PT, R213, UR4, PT ;  /* 0x00000004d5007c0c */ /* 0x000fc4000bf46270 */
[----:B------:R-:W-:Y:S01]  /*11f50*/  @!P5 LEA R84, P6, R216, R4, 0x2 ;  /* 0x00000004d854d211 */ /* 0x000fe200078c10ff */
[----:B------:R-:W-:Y:S01]  /*11f60*/  @!P4 ST.E.64 desc[UR8][R82.64], R40 ;  /* 0x000000285200c985 */ /* 0x000fe2000c101b08 */
[----:B------:R-:W-:Y:S02]  /*11f70*/  ISETP.GE.AND P3, PT, R212, UR4, PT ;  /* 0x00000004d4007c0c */ /* 0x000fe4000bf66270 */
[----:B------:R-:W-:-:S03]  /*11f80*/  @!P5 LEA.HI.X R85, R216, R5, R91, 0x2, P6 ;  /* 0x00000005d855d211 */ /* 0x000fc600030f145b */
[CC--:B-1----:R-:W-:Y:S02]  /*11f90*/  @!P0 LEA R8, P4, R215.reuse, R4.reuse, 0x2 ;  /* 0x00000004d7088211 */ /* 0x0c2fe400078810ff */
[----:B------:R-:W-:Y:S01]  /*11fa0*/  @!P5 ST.E.64 desc[UR8][R84.64], R44 ;  /* 0x0000002c5400d985 */ /* 0x000fe2000c101b08 */
        /* <DEDUP_REMOVED lines=9> */
[-C--:B------:R-:W-:Y:S02]  /*12040*/  @!P3 LEA R24, P6, R212, R4.reuse, 0x2 ;  /* 0x00000004d418b211 */ /* 0x080fe400078c10ff */
[----:B------:R-:W-:Y:S01]  /*12050*/  ISETP.GE.AND P1, PT, R208, UR4, PT ;  /* 0x00000004d0007c0c */ /* 0x000fe2000bf26270 */
[----:B------:R2:W-:Y:S01]  /*12060*/  @!P2 ST.E.64 desc[UR8][R14.64], R56 ;  /* 0x000000380e00a985 */ /* 0x0005e2000c101b08 */
[----:B------:R-:W-:Y:S02]  /*12070*/  ISETP.GE.AND P2, PT, R209, UR4, PT ;  /* 0x00000004d1007c0c */ /* 0x000fe4000bf46270 */
[----:B------:R-:W-:-:S02]  /*12080*/  @!P4 LEA R28, P0, R211, R4, 0x2 ;  /* 0x00000004d31cc211 */ /* 0x000fc400078010ff */
[-C--:B------:R-:W-:Y:S02]  /*12090*/  @!P3 LEA.HI.X R25, R212, R5.reuse, R87, 0x2, P6 ;  /* 0x00000005d419b211 */ /* 0x080fe400030f1457 */
[-C--:B------:R-:W-:Y:S02]  /*120a0*/  @!P4 LEA.HI.X R29, R211, R5.reuse, R86, 0x2, P0 ;  /* 0x00000005d31dc211 */ /* 0x080fe400000f1456 */
[----:B------:R-:W-:Y:S01]  /*120b0*/  ISETP.GE.AND P0, PT, R207, UR4, PT ;  /* 0x00000004cf007c0c */ /* 0x000fe2000bf06270 */
[----:B------:R-:W-:Y:S01]  /*120c0*/  @!P3 ST.E.64 desc[UR8][R24.64], R60 ;  /* 0x0000003c1800b985 */ /* 0x000fe2000c101b08 */
[-C--:B------:R-:W-:Y:S02]  /*120d0*/  @!P5 LEA R32, P6, R210, R4.reuse, 0x2 ;  /* 0x00000004d220d211 */ /* 0x080fe400078c10ff */
[----:B-1----:R-:W-:Y:S01]  /*120e0*/  @!P1 LEA R10, P3, R208, R4, 0x2 ;  /* 0x00000004d00a9211 */ /* 0x002fe200078610ff */
[----:B------:R1:W-:Y:S01]  /*120f0*/  @!P4 ST.E.64 desc[UR8][R28.64], R64 ;  /* 0x000000401c00c985 */ /* 0x0003e2000c101b08 */
[----:B------:R-:W-:-:S02]  /*12100*/  @!P5 LEA.HI.X R33, R210, R5, R237, 0x2, P6 ;  /* 0x00000005d221d211 */ /* 0x000fc400030f14ed */
[-C--:B------:R-:W-:Y:S02]  /*12110*/  @!P2 LEA R8, P6, R209, R4.reuse, 0x2 ;  /* 0x00000004d108a211 */ /* 0x080fe400078c10ff */
[----:B------:R-:W-:Y:S01]  /*12120*/  ISETP.GE.AND P4, PT, R205, UR4, PT ;  /* 0x00000004cd007c0c */ /* 0x000fe2000bf86270 */
[----:B------:R3:W-:Y:S01]  /*12130*/  @!P5 ST.E.64 desc[UR8][R32.64], R68 ;  /* 0x000000442000d985 */ /* 0x0007e2000c101b08 */
[----:B------:R-:W-:Y:S02]  /*12140*/  ISETP.GE.AND P5, PT, R206, UR4, PT ;  /* 0x00000004ce007c0c */ /* 0x000fe4000bfa6270 */
[-C--:B------:R-:W-:Y:S02]  /*12150*/  @!P2 LEA.HI.X R9, R209, R5.reuse, R236, 0x2, P6 ;  /* 0x00000005d109a211 */ /* 0x080fe400030f14ec */
[----:B--2---:R-:W-:Y:S02]  /*12160*/  @!P0 LEA R14, P6, R207, R4, 0x2 ;  /* 0x00000004cf0e8211 */ /* 0x004fe400078c10ff */
[----:B------:R-:W-:Y:S01]  /*12170*/  @!P1 LEA.HI.X R11, R208, R5, R235, 0x2, P3 ;  /* 0x00000005d00b9211 */ /* 0x000fe200018f14eb */
[----:B------:R-:W-:Y:S01]  /*12180*/  @!P2 ST.E.64 desc[UR8][R8.64], R72 ;  /* 0x000000480800a985 */ /* 0x000fe2000c101b08 */
[----:B------:R-:W-:-:S02]  /*12190*/  ISETP.GE.AND P3, PT, R204, UR4, PT ;  /* 0x00000004cc007c0c */ /* 0x000fc4000bf66270 */
[-C--:B------:R-:W-:Y:S01]  /*121a0*/  @!P0 LEA.HI.X R15, R207, R5.reuse, R234, 0x2, P6 ;  /* 0x00000005cf0f8211 */ /* 0x080fe200030f14ea */
[----:B------:R-:W-:Y:S01]  /*121b0*/  @!P1 ST.E.64 desc[UR8][R10.64], R76 ;  /* 0x0000004c0a009985 */ /* 0x000fe2000c101b08 */
[-C--:B-1----:R-:W-:Y:S02]  /*121c0*/  @!P4 LEA R28, P2, R205, R4.reuse, 0x2 ;  /* 0x00000004cd1cc211 */ /* 0x082fe400078410ff */
[C---:B------:R-:W-:Y:S01]  /*121d0*/  @!P5 LEA R24, P1, R206.reuse, R4, 0x2 ;  /* 0x00000004ce18d211 */ /* 0x040fe200078210ff */
[----:B------:R1:W-:Y:S01]  /*121e0*/  @!P0 ST.E.64 desc[UR8][R14.64], R2 ;  /* 0x000000020e008985 */ /* 0x0003e2000c101b08 */
[----:B------:R-:W-:Y:S02]  /*121f0*/  ISETP.GE.AND P0, PT, R203, UR4, PT ;  /* 0x00000004cb007c0c */ /* 0x000fe4000bf06270 */
[----:B------:R-:W-:Y:S02]  /*12200*/  @!P5 LEA.HI.X R25, R206, R5, R233, 0x2, P1 ;  /* 0x00000005ce19d211 */ /* 0x000fe400008f14e9 */
[----:B------:R-:W-:-:S02]  /*12210*/  ISETP.GE.AND P1, PT, R202, UR4, PT ;  /* 0x00000004ca007c0c */ /* 0x000fc4000bf26270 */
[CC--:B---3--:R-:W-:Y:S01]  /*12220*/  @!P3 LEA R32, P6, R204.reuse, R4.reuse, 0x2 ;  /* 0x00000004cc20b211 */ /* 0x0c8fe200078c10ff */
[----:B------:R2:W-:Y:S01]  /*12230*/  @!P5 ST.E.64 desc[UR8][R24.64], R6 ;  /* 0x000000061800d985 */ /* 0x0005e2000c101b08 */
[-C--:B------:R-:W-:Y:S02]  /*12240*/  @!P4 LEA.HI.X R29, R205, R5.reuse, R232, 0x2, P2 ;  /* 0x00000005cd1dc211 */ /* 0x080fe400010f14e8 */
[----:B------:R-:W-:Y:S02]  /*12250*/  @!P3 LEA.HI.X R33, R204, R5, R231, 0x2, P6 ;  /* 0x00000005cc21b211 */ /* 0x000fe400030f14e7 */
[----:B------:R-:W-:Y:S01]  /*12260*/  ISETP.GE.AND P2, PT, R199, UR4, PT ;  /* 0x00000004c7007c0c */ /* 0x000fe2000bf46270 */
[----:B------:R3:W-:Y:S01]  /*12270*/  @!P4 ST.E.64 desc[UR8][R28.64], R20 ;  /* 0x000000141c00c985 */ /* 0x0007e2000c101b08 */
[----:B------:R-:W-:Y:S02]  /*12280*/  ISETP.GE.AND P4, PT, R201, UR4, PT ;  /* 0x00000004c9007c0c */ /* 0x000fe4000bf86270 */
[----:B-1----:R-:W-:Y:S01]  /*12290*/  @!P0 LEA R2, P5, R203, R4, 0x2 ;  /* 0x00000004cb028211 */ /* 0x002fe200078a10ff */
[----:B------:R3:W-:Y:S01]  /*122a0*/  @!P3 ST.E.64 desc[UR8][R32.64], R120 ;  /* 0x000000782000b985 */ /* 0x0007e2000c101b08 */
[----:B------:R-:W-:-:S02]  /*122b0*/  ISETP.GE.AND P3, PT, R200, UR4, PT ;  /* 0x00000004c8007c0c */ /* 0x000fc4000bf66270 */
[-C--:B------:R-:W-:Y:S02]  /*122c0*/  @!P0 LEA.HI.X R3, R203, R5.reuse, R230, 0x2, P5 ;  /* 0x00000005cb038211 */ /* 0x080fe400028f14e6 */
[----:B------:R-:W-:Y:S02]  /*122d0*/  ISETP.GE.AND P5, PT, R198, UR4, PT ;  /* 0x00000004c6007c0c */ /* 0x000fe4000bfa6270 */
[CC--:B------:R-:W-:Y:S01]  /*122e0*/  @!P1 LEA R8, P6, R202.reuse, R4.reuse, 0x2 ;  /* 0x00000004ca089211 */ /* 0x0c0fe200078c10ff */
[----:B------:R3:W-:Y:S02]  /*122f0*/  @!P0 ST.E.64 desc[UR8][R2.64], R96 ;  /* 0x0000006002008985 */ /* 0x0007e4000c101b08 */
[-C--:B--2---:R-:W-:Y:S02]  /*12300*/  @!P4 LEA R6, P0, R201, R4.reuse, 0x2 ;  /* 0x00000004c906c211 */ /* 0x084fe400078010ff */
[----:B------:R-:W-:Y:S02]  /*12310*/  @!P1 LEA.HI.X R9, R202, R5, R229, 0x2, P6 ;  /* 0x00000005ca099211 */ /* 0x000fe400030f14e5 */
[----:B------:R-:W-:-:S02]  /*12320*/  @!P3 LEA R10, P6, R200, R4, 0x2 ;  /* 0x00000004c80ab211 */ /* 0x000fc400078c10ff */
[-C--:B------:R-:W-:Y:S01]  /*12330*/  @!P4 LEA.HI.X R7, R201, R5.reuse, R228, 0x2, P0 ;  /* 0x00000005c907c211 */ /* 0x080fe200000f14e4 */
[----:B------:R3:W-:Y:S01]  /*12340*/  @!P1 ST.E.64 desc[UR8][R8.64], R100 ;  /* 0x0000006408009985 */ /* 0x0007e2000c101b08 */
[CC--:B------:R-:W-:Y:S02]  /*12350*/  @!P2 LEA R14, P1, R199.reuse, R4.reuse, 0x2 ;  /* 0x00000004c70ea211 */ /* 0x0c0fe400078210ff */
        /* <DEDUP_REMOVED lines=8> */
.L_x_1238:
[----:B------:R-:W-:Y:S05]  /*123e0*/  BSYNC B1 ;  /* 0x0000000000017941 */ /* 0x000fea0003800000 */
.L_x_1237:
[----:B------:R-:W-:Y:S01]  /*123f0*/  ISETP.GE.AND P0, PT, R13, R16, PT ;  /* 0x000000100d00720c */ /* 0x000fe20003f06270 */
[----:B--23--:R2:W3:Y:S04]  /*12400*/  SHFL.IDX PT, R5, R12, 0x1, 0x1c1f ;  /* 0x003c1f000c057f89 */ /* 0x00c4e800000e0000 */
[----:B-1----:R2:W1:Y:S08]  /*12410*/  SHFL.IDX PT, R4, R0, 0x1, 0x1c1f ;  /* 0x003c1f0000047f89 */ /* 0x00247000000e0000 */
[----:B--2---:R-:W-:Y:S05]  /*12420*/  @P0 BRA `(.L_x_1236) ;  /* 0x0000001400600947 */ /* 0x004fea0003800000 */
        /* <DEDUP_REMOVED lines=8> */
[----:B---3--:R-:W-:Y:S02]  /*124b0*/  @!P1 IMAD.WIDE R2, R19, 0x4, R4 ;  /* 0x0000000413029825 */ /* 0x008fe400078e0204 */
        /* <DEDUP_REMOVED lines=11> */
[----:B0-----:R-:W-:-:S03]  /*12570*/  @!P3 LEA R12, P6, R217, R4, 0x2 ;  /* 0x00000004d90cb211 */ /* 0x001fc600078c10ff */
[----:B------:R0:W-:Y:S01]  /*12580*/  @!P4 ST.E.64 desc[UR8][R10.64], R38 ;  /* 0x000000260a00c985 */ /* 0x0001e2000c101b08 */
[CC--:B-1----:R-:W-:Y:S02]  /*12590*/  @!P0 LEA R2, P4, R216.reuse, R4.reuse, 0x2 ;  /* 0x00000004d8028211 */ /* 0x0c2fe400078810ff */
[-C--:B------:R-:W-:Y:S02]  /*125a0*/  @!P3 LEA.HI.X R13, R217, R5.reuse, R92, 0x2, P6 ;  /* 0x00000005d90db211 */ /* 0x080fe400030f145c */
[----:B------:R-:W-:Y:S02]  /*125b0*/  @!P0 LEA.HI.X R3, R216, R5, R91, 0x2, P4 ;  /* 0x00000005d8038211 */ /* 0x000fe400020f145b */
[----:B------:R-:W-:Y:S01]  /*125c0*/  ISETP.GE.AND P4, PT, R212, UR4, PT ;  /* 0x00000004d4007c0c */ /* 0x000fe2000bf86270 */
[----:B------:R1:W-:Y:S01]  /*125d0*/  @!P3 ST.E.64 desc[UR8][R12.64], R42 ;  /* 0x0000002a0c00b985 */ /* 0x0003e2000c101b08 */
[----:B------:R-:W-:Y:S02]  /*125e0*/  ISETP.GE.AND P3, PT, R213, UR4, PT ;  /* 0x00000004d5007c0c */ /* 0x000fe4000bf66270 */
[-C--:B--2---:R-:W-:Y:S01]  /*125f0*/  @!P1 LEA R6, P5, R215, R4.reuse, 0x2 ;  /* 0x00000004d7069211 */ /* 0x084fe200078a10ff */
[----:B------:R2:W-:Y:S01]  /*12600*/  @!P0 ST.E.64 desc[UR8][R2.64], R46 ;  /* 0x0000002e02008985 */ /* 0x0005e2000c101b08 */
[----:B------:R-:W-:-:S02]  /*12610*/  @!P2 LEA R14, P6, R214, R4, 0x2 ;  /* 0x00000004d60ea211 */ /* 0x000fc400078c10ff */
[-C--:B------:R-:W-:Y:S02]  /*12620*/  @!P1 LEA.HI.X R7, R215, R5.reuse, R90, 0x2, P5 ;  /* 0x00000005d7079211 */ /* 0x080fe400028f145a */
[----:B------:R-:W-:Y:S02]  /*12630*/  ISETP.GE.AND P5, PT, R211, UR4, PT ;  /* 0x00000004d3007c0c */ /* 0x000fe4000bfa6270 */
[----:B------:R-:W-:Y:S01]  /*12640*/  @!P2 LEA.HI.X R15, R214, R5, R89, 0x2, P6 ;  /* 0x00000005d60fa211 */ /* 0x000fe200030f1459 */
[----:B------:R3:W-:Y:S01]  /*12650*/  @!P1 ST.E.64 desc[UR8][R6.64], R50 ;  /* 0x0000003206009985 */ /* 0x0007e2000c101b08 */
[-C--:B0-----:R-:W-:Y:S02]  /*12660*/  @!P4 LEA R10, P0, R212, R4.reuse, 0x2 ;  /* 0x00000004d40ac211 */ /* 0x081fe400078010ff */
[----:B------:R-:W-:Y:S01]  /*12670*/  @!P3 LEA R8, P6, R213, R4, 0x2 ;  /* 0x00000004d508b211 */ /* 0x000fe200078c10ff */
[----:B------:R0:W-:Y:S01]  /*12680*/  @!P2 ST.E.64 desc[UR8][R14.64], R54 ;  /* 0x000000360e00a985 */ /* 0x0001e2000c101b08 */
[----:B------:R-:W-:-:S02]  /*12690*/  ISETP.GE.AND P2, PT, R210, UR4, PT ;  /* 0x00000004d2007c0c */ /* 0x000fc4000bf46270 */
[----:B------:R-:W-:Y:S02]  /*126a0*/  ISETP.GE.AND P1, PT, R209, UR4, PT ;  /* 0x00000004d1007c0c */ /* 0x000fe4000bf26270 */
[-C--:B------:R-:W-:Y:S02]  /*126b0*/  @!P4 LEA.HI.X R11, R212, R5.reuse, R87, 0x2, P0 ;  /* 0x00000005d40bc211 */ /* 0x080fe400000f1457 */
[----:B------:R-:W-:Y:S02]  /*126c0*/  ISETP.GE.AND P0, PT, R208, UR4, PT ;  /* 0x00000004d0007c0c */ /* 0x000fe4000bf06270 */
[----:B------:R-:W-:Y:S02]  /*126d0*/  @!P3 LEA.HI.X R9, R213, R5, R88, 0x2, P6 ;  /* 0x00000005d509b211 */ /* 0x000fe400030f1458 */
[----:B-1----:R-:W-:-:S03]  /*126e0*/  @!P5 LEA R12, P6, R211, R4, 0x2 ;  /* 0x00000004d30cd211 */ /* 0x002fc600078c10ff */
[----:B------:R1:W-:Y:S01]  /*126f0*/  @!P3 ST.E.64 desc[UR8][R8.64], R58 ;  /* 0x0000003a0800b985 */ /* 0x0003e2000c101b08 */
[-C--:B------:R-:W-:Y:S02]  /*12700*/  @!P5 LEA.HI.X R13, R211, R5.reuse, R86, 0x2, P6 ;  /* 0x00000005d30dd211 */ /* 0x080fe400030f1456 */
[CC--:B--2---:R-:W-:Y:S01]  /*12710*/  @!P2 LEA R2, P6, R210.reuse, R4.reuse, 0x2 ;  /* 0x00000004d202a211 */ /* 0x0c4fe200078c10ff */
[----:B------:R2:W-:Y:S01]  /*12720*/  @!P4 ST.E.64 desc[UR8][R10.64], R62 ;  /* 0x0000003e0a00c985 */ /* 0x0005e2000c101b08 */
[-C--:B---3--:R-:W-:Y:S02]  /*12730*/  @!P1 LEA R6, P3, R209, R4.reuse, 0x2 ;  /* 0x00000004d1069211 */ /* 0x088fe400078610ff */
[----:B------:R-:W-:Y:S01]  /*12740*/  @!P2 LEA.HI.X R3, R210, R5, R237, 0x2, P6 ;  /* 0x00000005d203a211 */ /* 0x000fe200030f14ed */
[----:B------:R3:W-:Y:S01]  /*12750*/  @!P5 ST.E.64 desc[UR8][R12.64], R66 ;  /* 0x000000420c00d985 */ /* 0x0007e2000c101b08 */
[----:B------:R-:W-:Y:S02]  /*12760*/  ISETP.GE.AND P5, PT, R207, UR4, PT ;  /* 0x00000004cf007c0c */ /* 0x000fe4000bfa6270 */
[----:B------:R-:W-:Y:S01]  /*12770*/  ISETP.GE.AND P4, PT, R206, UR4, PT ;  /* 0x00000004ce007c0c */ /* 0x000fe2000bf86270 */
[----:B------:R4:W-:Y:S01]  /*12780*/  @!P2 ST.E.64 desc[UR8][R2.64], R70 ;  /* 0x000000460200a985 */ /* 0x0009e2000c101b08 */
[----:B0-----:R-:W-:-:S02]  /*12790*/  @!P0 LEA R14, P6, R208, R4, 0x2 ;  /* 0x00000004d00e8211 */ /* 0x001fc400078c10ff */
[-C--:B------:R-:W-:Y:S02]  /*127a0*/  @!P1 LEA.HI.X R7, R209, R5.reuse, R236, 0x2, P3 ;  /* 0x00000005d1079211 */ /* 0x080fe400018f14ec */
[----:B------:R-:W-:Y:S02]  /*127b0*/  @!P0 LEA.HI.X R15, R208, R5, R235, 0x2, P6 ;  /* 0x00000005d00f8211 */ /* 0x000fe400030f14eb */
[----:B------:R-:W-:Y:S01]  /*127c0*/  ISETP.GE.AND P3, PT, R205, UR4, PT ;  /* 0x00000004cd007c0c */ /* 0x000fe2000bf66270 */
[----:B------:R0:W-:Y:S02]  /*127d0*/  @!P1 ST.E.64 desc[UR8][R6.64], R74 ;  /* 0x0000004a06009985 */ /* 0x0001e4000c101b08 */
[----:B-1----:R-:W-:Y:S02]  /*127e0*/  @!P5 LEA R8, P1, R207, R4, 0x2 ;  /* 0x00000004cf08d211 */ /* 0x002fe400078210ff */
[----:B------:R-:W-:Y:S01]  /*127f0*/  @!P0 ST.E.64 desc[UR8][R14.64], R78 ;  /* 0x0000004e0e008985 */ /* 0x000fe2000c101b08 */
[----:B------:R-:W-:-:S02]  /*12800*/  ISETP.GE.AND P0, PT, R204, UR4, PT ;  /* 0x00000004cc007c0c */ /* 0x000fc4000bf06270 */
[CC--:B--2---:R-:W-:Y:S02]  /*12810*/  @!P4 LEA R10, P2, R206.reuse, R4.reuse, 0x2 ;  /* 0x00000004ce0ac211 */ /* 0x0c4fe400078410ff */
        /* <DEDUP_REMOVED lines=15> */
[----:B0-----:R-:W-:-:S02]  /*12910*/  @!P1 LEA R6, P6, R203, R4, 0x2 ;  /* 0x00000004cb069211 */ /* 0x001fc400078c10ff */
[CC--:B-1----:R-:W-:Y:S02]  /*12920*/  @!P4 LEA R8, P0, R202.reuse, R4.reuse, 0x2 ;  /* 0x00000004ca08c211 */ /* 0x0c2fe400078010ff */
[-C--:B------:R-:W-:Y:S02]  /*12930*/  @!P1 LEA.HI.X R7, R203, R5.reuse, R230, 0x2, P6 ;  /* 0x00000005cb079211 */ /* 0x080fe400030f14e6 */
[-C--:B------:R-:W-:Y:S02]  /*12940*/  @!P4 LEA.HI.X R9, R202, R5.reuse, R229, 0x2, P0 ;  /* 0x00000005ca09c211 */ /* 0x080fe400000f14e5 */
[-C--:B--2---:R-:W-:Y:S01]  /*12950*/  @!P3 LEA R10, P6, R201, R4.reuse, 0x2 ;  /* 0x00000004c90ab211 */ /* 0x084fe200078c10ff */
        /* <DEDUP_REMOVED lines=17> */
.L_x_1227:
[----:B------:R-:W0:Y:S01]  /*12a70*/  LDC.64 R2, c[0x0][0xc00] ;  /* 0x00030000ff027b82 */ /* 0x000e220000000a00 */
[----:B------:R-:W-:Y:S01]  /*12a80*/  R2UR UR11, R222 ;  /* 0x00000000de0b72ca */ /* 0x000fe200000e0000 */
[----:B------:R-:W-:Y:S01]  /*12a90*/  ULDC.64 UR8, c[0x0][0xc00] ;  /* 0x0003000000087ab9 */ /* 0x000fe20000000a00 */
[----:B------:R-:W-:Y:S01]  /*12aa0*/  R2UR UR10, R195 ;  /* 0x00000000c30a72ca */ /* 0x000fe200000e0000 */
[----:B------:R-:W-:Y:S01]  /*12ab0*/  IMAD.MOV.U32 R7, RZ, RZ, RZ ;  /* 0x000000ffff077224 */ /* 0x000fe200078e00ff */
[----:B------:R-:W-:-:S03]  /*12ac0*/  ULDC.64 UR12, c[0x0][0x208] ;  /* 0x00008200000c7ab9 */ /* 0x000fc60000000a00 */
[----:B------:R-:W1:Y:S06]  /*12ad0*/  LDC.64 R4, c[0x0][0xc08] ;  /* 0x00030200ff047b82 */ /* 0x000e6c0000000a00 */
[----:B------:R-:W-:Y:S01]  /*12ae0*/  UIMAD.WIDE UR8, UR11, 0x4, UR8 ;  /* 0x000000040b0878a5 */ /* 0x000fe2000f8e0208 */
[----:B0-----:R-:W-:-:S05]  /*12af0*/  ISETP.NE.U32.AND P0, PT, R2, RZ, PT ;  /* 0x000000ff0200720c */ /* 0x001fca0003f05070 */
[----:B------:R-:W-:Y:S01]  /*12b00*/  IMAD.U32 R2, RZ, RZ, UR8 ;  /* 0x00000008ff027e24 */ /* 0x000fe2000f8e00ff */
[----:B------:R-:W-:Y:S01]  /*12b10*/  R2UR UR4, R3 ;  /* 0x00000000030472ca */ /* 0x000fe200000e0000 */
[----:B------:R-:W-:Y:S01]  /*12b20*/  IMAD.U32 R3, RZ, RZ, UR9 ;  /* 0x00000009ff037e24 */ /* 0x000fe2000f8e00ff */
[----:B-1----:R-:W-:-:S05]  /*12b30*/  ISETP.NE.U32.AND P1, PT, R4, RZ, PT ;  /* 0x000000ff0400720c */ /* 0x002fca0003f25070 */
[----:B------:R-:W-:-:S06]  /*12b40*/  VOTEU.ANY UP0, P0 ;  /* 0x00000000003f7886 */ /* 0x000fcc0000000100 */
[----:B------:R-:W-:Y:S01]  /*12b50*/  UISETP.NE.AND.EX UP0, UPT, UR4, URZ, UPT, UP0 ;  /* 0x0000003f0400728c */ /* 0x000fe2000bf05300 */
[----:B------:R-:W-:Y:S01]  /*12b60*/  R2UR UR4, R5 ;  /* 0x00000000050472ca */ /* 0x000fe200000e0000 */
[----:B------:R-:W-:-:S04]  /*12b70*/  VOTEU.ANY UP1, P1 ;  /* 0x00000000003f7886 */ /* 0x000fc80000820100 */
[----:B------:R-:W-:-:S08]  /*12b80*/  PLOP3.LUT P0, PT, PT, PT, UP0, 0x80, 0x0 ;  /* 0x000000000000781c */ /* 0x000fd00003f0f008 */
[----:B------:R-:W-:-:S06]  /*12b90*/  UISETP.NE.AND.EX UP1, UPT, UR4, URZ, UPT, UP1 ;  /* 0x0000003f0400728c */ /* 0x000fcc000bf25310 */
[----:B------:R-:W-:Y:S01]  /*12ba0*/  PLOP3.LUT P1, PT, PT, PT, UP1, 0x80, 0x0 ;  /* 0x000000000000781c */ /* 0x000fe20003f2f018 */
[----:B------:R0:W5:Y:S01]  /*12bb0*/  @P0 LDG.E R7, desc[UR12][R2.64] ;  /* 0x0000000c02070981 */ /* 0x000162000c1e1900 */
[----:B------:R-:W-:Y:S02]  /*12bc0*/  ULDC UR4, c[0x0][0xa88] ;  /* 0x0002a20000047ab9 */ /* 0x000fe40000000800 */
[----:B------:R-:W-:Y:S01]  /*12bd0*/  IMAD.U32 R0, RZ, RZ, UR4 ;  /* 0x00000004ff007e24 */ /* 0x000fe2000f8e00ff */
[----:B------:R-:W-:Y:S02]  /*12be0*/  @UP1 ULDC.64 UR8, c[0x0][0xc08] ;  /* 0x0003020000081ab9 */ /* 0x000fe40000000a00 */
[----:B------:R-:W-:Y:S02]  /*12bf0*/  @UP1 UIMAD.WIDE UR8, UR11, 0x4, UR8 ;  /* 0x000000040b0818a5 */ /* 0x000fe4000f8e0208 */
[----:B------:R-:W-:-:S04]  /*12c00*/  UISETP.NE.AND UP1, UPT, UR10, URZ, UPT ;  /* 0x0000003f0a00728c */ /* 0x000fc8000bf25270 */
[----:B------:R-:W-:Y:S02]  /*12c10*/  IMAD.U32 R4, RZ, RZ, UR8 ;  /* 0x00000008ff047e24 */ /* 0x000fe4000f8e00ff */
[----:B------:R-:W-:-:S05]  /*12c20*/  IMAD.U32 R5, RZ, RZ, UR9 ;  /* 0x00000009ff057e24 */ /* 0x000fca000f8e00ff */
[----:B------:R-:W-:Y:S01]  /*12c30*/  @!UP1 ULDC UR10, c[0x0][0xad4] ;  /* 0x0002b500000a9ab9 */ /* 0x000fe20000000800 */
[----:B------:R0:W5:Y:S01]  /*12c40*/  @P1 LDG.E R0, desc[UR12][R4.64] ;  /* 0x0000000c04001981 */ /* 0x000162000c1e1900 */
[----:B------:R-:W-:Y:S01]  /*12c50*/  IMAD.U32 R195, RZ, RZ, UR10 ;  /* 0x0000000affc37e24 */ /* 0x000fe2000f8e00ff */
[----:B------:R-:W-:Y:S06]  /*12c60*/  @P1 BRA `(.L_x_1239) ;  /* 0x0000000000141947 */ /* 0x000fec0003800000 */
[----:B------:R-:W-:Y:S05]  /*12c70*/  @!P0 BRA `(.L_x_1239) ;  /* 0x0000000000108947 */ /* 0x000fea0003800000 */
[----:B------:R-:W-:Y:S02]  /*12c80*/  ULDC.64 UR8, c[0x0][0x208] ;  /* 0x0000820000087ab9 */ /* 0x000fe40000000a00 */
[----:B0-----:R-:W2:Y:S04]  /*12c90*/  LDG.E R5, desc[UR8][R2.64] ;  /* 0x0000000802057981 */ /* 0x001ea8000c1e1900 */
[----:B-----5:R-:W2:Y:S02]  /*12ca0*/  LDG.E R0, desc[UR8][R2.64+0x4] ;  /* 0x0000040802007981 */ /* 0x020ea4000c1e1900 */
[----:B--2---:R-:W-:-:S07]  /*12cb0*/  IMAD.IADD R0, R0, 0x1, -R5 ;  /* 0x0000000100007824 */ /* 0x004fce00078e0a05 */
.L_x_1239:
[----:B0-----:R-:W0:Y:S01]  /*12cc0*/  S2R R2, SR_TID.X ;  /* 0x0000000000027919 */ /* 0x001e220000002100 */
[----:B------:R-:W-:Y:S01]  /*12cd0*/  R2UR UR4, R222 ;  /* 0x00000000de0472ca */ /* 0x000fe200000e0000 */
[----:B------:R-:W-:Y:S01]  /*12ce0*/  BSSY B1, `(.L_x_1240) ;  /* 0x0000043000017945 */ /* 0x000fe20003800000 */
[----:B-----5:R-:W-:-:S11]  /*12cf0*/  R2UR UR20, R7 ;  /* 0x00000000071472ca */ /* 0x020fd600000e0000 */
[----:B------:R-:W-:Y:S02]  /*12d00*/  USHF.R.S32.HI UR8, URZ, 0x1f, UR4 ;  /* 0x0000001f3f087899 */ /* 0x000fe40008011404 */
[----:B------:R-:W-:Y:S02]  /*12d10*/  USEL UR4, UR4, URZ, !UP0 ;  /* 0x0000003f04047287 */ /* 0x000fe4000c000000 */
[----:B------:R-:W-:Y:S02]  /*12d20*/  USEL UR8, UR8, URZ, !UP0 ;  /* 0x0000003f08087287 */ /* 0x000fe4000c000000 */
[----:B------:R-:W-:Y:S01]  /*12d30*/  USHF.R.S32.HI UR20, URZ, 0x1f, UR20 ;  /* 0x0000001f3f147899 */ /* 0x000fe20008011414 */
[----:B0-----:R-:W-:-:S05]  /*12d40*/  VIADD R2, R2, 0xffffff80 ;  /* 0xffffff8002027836 */ /* 0x001fca0000000000 */
[----:B------:R-:W-:-:S13]  /*12d50*/  ISETP.GT.AND P0, PT, R2, 0x7f, PT ;  /* 0x0000007f0200780c */ /* 0x000fda0003f04270 */
[----:B------:R-:W-:Y:S05]  /*12d60*/  @P0 BRA `(.L_x_1241) ;  /* 0x0000000000e80947 */ /* 0x000fea0003800000 */
[----:B------:R-:W0:Y:S01]  /*12d70*/  S2R R6, SR_TID.X ;  /* 0x0000000000067919 */ /* 0x000e220000002100 */
[----:B------:R-:W1:Y:S01]  /*12d80*/  LDC R9, c[0x0][0xbe8] ;  /* 0x0002fa00ff097b82 */ /* 0x000e620000000800 */
[----:B------:R-:W-:Y:S02]  /*12d90*/  IMAD.U32 R3, RZ, RZ, UR60 ;  /* 0x0000003cff037e24 */ /* 0x000fe4000f8e00ff */
[----:B-1----:R-:W-:-:S03]  /*12da0*/  IMAD R2, R0, R9, RZ ;  /* 0x0000000900027224 */ /* 0x002fc600078e02ff */
[----:B0-----:R-:W-:-:S04]  /*12db0*/  IADD3 R6, R3, -0x80, R6 ;  /* 0xffffff8003067810 */ /* 0x001fc80007ffe006 */
        /* <DEDUP_REMOVED lines=16> */
[----:B------:R-:W-:Y:S02]  /*12ec0*/  UIMAD.WIDE.U32 UR16, UR10, UR19, URZ ;  /* 0x000000130a1072a5 */ /* 0x000fe4000f8e003f */
[----:B------:R-:W-:Y:S01]  /*12ed0*/  UIMAD UR19, UR11, UR19, URZ ;  /* 0x000000130b1372a4 */ /* 0x000fe2000f8e023f */
[----:B0-----:R-:W-:Y:S01]  /*12ee0*/  @P0 IMAD.HI.U32 R5, R6, R5, RZ ;  /* 0x0000000506050227 */ /* 0x001fe200078e00ff */
[----:B------:R-:W-:Y:S02]  /*12ef0*/  UIMAD UR13, UR13, UR4, URZ ;  /* 0x000000040d0d72a4 */ /* 0x000fe4000f8e023f */
[----:B------:R-:W-:Y:S01]  /*12f00*/  UIMAD.WIDE.U32 UR10, UR12, UR4, URZ ;  /* 0x000000040c0a72a5 */ /* 0x000fe2000f8e003f */
[----:B------:R-:W-:Y:S01]  /*12f10*/  IMAD.U32 R2, RZ, RZ, UR16 ;  /* 0x00000010ff027e24 */ /* 0x000fe2000f8e00ff */
[----:B------:R-:W-:-:S02]  /*12f20*/  UIADD3 UR19, UR17, UR19, URZ ;  /* 0x0000001311137290 */ /* 0x000fc4000fffe03f */
[----:B------:R-:W-:Y:S01]  /*12f30*/  IMAD.U32 R3, RZ, RZ, UR17 ;  /* 0x00000011ff037e24 */ /* 0x000fe2000f8e00ff */
[----:B------:R-:W-:Y:S01]  /*12f40*/  UIMAD UR13, UR12, UR8, UR13 ;  /* 0x000000080c0d72a4 */ /* 0x000fe2000f8e020d */
[----:B-1----:R-:W-:Y:S01]  /*12f50*/  @P0 SHF.R.U32.HI R4, RZ, R8, R5 ;  /* 0x00000008ff040219 */ /* 0x002fe20000011605 */
[----:B------:R-:W-:Y:S01]  /*12f60*/  ULDC.64 UR14, c[0x0][UR18+0x228] ;  /* 0x00008a00120e7abb */ /* 0x000fe20008000a00 */
[----:B------:R-:W-:Y:S01]  /*12f70*/  IADD3 R3, P0, P1, R2, UR10, R7 ;  /* 0x0000000a02037c10 */ /* 0x000fe2000f91e007 */
[----:B------:R-:W-:Y:S01]  /*12f80*/  UIADD3 UR13, UR11, UR13, URZ ;  /* 0x0000000d0b0d7290 */ /* 0x000fe2000fffe03f */
[----:B------:R-:W-:Y:S01]  /*12f90*/  IMAD.U32 R2, RZ, RZ, UR20 ;  /* 0x00000014ff027e24 */ /* 0x000fe2000f8e00ff */
[----:B------:R-:W-:Y:S01]  /*12fa0*/  UIMAD.WIDE.U32 UR16, UR14, UR9, URZ ;  /* 0x000000090e1072a5 */ /* 0x000fe2000f8e003f */
[----:B------:R-:W-:Y:S01]  /*12fb0*/  IMAD.MOV R5, RZ, RZ, -R4 ;  /* 0x000000ffff057224 */ /* 0x000fe200078e0a04 */
[----:B------:R-:W-:Y:S01]  /*12fc0*/  UIMAD UR9, UR15, UR9, URZ ;  /* 0x000000090f0972a4 */ /* 0x000fe2000f8e023f */
[----:B------:R-:W-:Y:S01]  /*12fd0*/  IMAD.U32 R11, RZ, RZ, UR19 ;  /* 0x00000013ff0b7e24 */ /* 0x000fe2000f8e00ff */
[----:B------:R-:W-:Y:S01]  /*12fe0*/  ULDC.64 UR10, c[0x0][UR18+0x210] ;  /* 0x00008400120a7abb */ /* 0x000fe20008000a00 */
[----:B------:R-:W-:Y:S01]  /*12ff0*/  IMAD R5, R9, R5, R6 ;  /* 0x0000000509057224 */ /* 0x000fe200078e0206 */
[----:B------:R-:W-:-:S02]  /*13000*/  UIADD3 UR9, UR17, UR9, URZ ;  /* 0x0000000911097290 */ /* 0x000fc4000fffe03f */
[----:B------:R-:W-:Y:S01]  /*13010*/  IADD3.X R6, R11, UR13, R2, P0, P1 ;  /* 0x0000000d0b067c10 */ /* 0x000fe200087e2402 */
[----:B------:R-:W-:Y:S01]  /*13020*/  IMAD R9, R5, UR11, RZ ;  /* 0x0000000b05097c24 */ /* 0x000fe2000f8e02ff */
[----:B------:R-:W-:Y:S01]  /*13030*/  IADD3 R2, P0, P1, R4, UR16, R3 ;  /* 0x0000001004027c10 */ /* 0x000fe2000f91e003 */
[----:B------:R-:W-:Y:S01]  /*13040*/  ULDC.64 UR12, c[0x0][0xba8] ;  /* 0x0002ea00000c7ab9 */ /* 0x000fe20000000a00 */
[----:B------:R-:W-:Y:S01]  /*13050*/  SHF.R.S32.HI R3, RZ, 0x1f, R4 ;  /* 0x0000001fff037819 */ /* 0x000fe20000011404 */
[----:B------:R-:W-:Y:S01]  /*13060*/  @!UP0 ULDC UR12, c[0x0][0xb50] ;  /* 0x0002d400000c8ab9 */ /* 0x000fe20000000800 */
[----:B------:R-:W-:Y:S01]  /*13070*/  SHF.R.S32.HI R4, RZ, 0x1f, R5 ;  /* 0x0000001fff047819 */ /* 0x000fe20000011405 */
[----:B------:R-:W-:Y:S01]  /*13080*/  @!UP0 ULDC UR13, c[0x0][0xb54] ;  /* 0x0002d500000d8ab9 */ /* 0x000fe20000000800 */
[----:B------:R-:W-:-:S03]  /*13090*/  IADD3.X R3, R3, UR9, R6, P0, P1 ;  /* 0x0000000903037c10 */ /* 0x000fc600087e2406 */
[----:B------:R-:W-:Y:S02]  /*130a0*/  IMAD R9, R4, UR10, R9 ;  /* 0x0000000a04097c24 */ /* 0x000fe4000f8e0209 */
[----:B------:R-:W-:-:S04]  /*130b0*/  IMAD.WIDE.U32 R2, R5, UR10, R2 ;  /* 0x0000000a05027c25 */ /* 0x000fc8000f8e0002 */
[----:B------:R-:W-:Y:S01]  /*130c0*/  IMAD.IADD R3, R3, 0x1, R9 ;  /* 0x0000000103037824 */ /* 0x000fe200078e0209 */
[----:B------:R-:W-:-:S04]  /*130d0*/  LEA R4, P0, R2, UR12, 0x2 ;  /* 0x0000000c02047c11 */ /* 0x000fc8000f8010ff */
[----:B------:R-:W-:Y:S01]  /*130e0*/  LEA.HI.X R5, R2, UR13, R3, 0x2, P0 ;  /* 0x0000000d02057c11 */ /* 0x000fe200080f1403 */
[----:B------:R-:W-:-:S05]  /*130f0*/  IMAD.MOV.U32 R3, RZ, RZ, -0x800000 ;  /* 0xff800000ff037424 */ /* 0x000fca00078e00ff */
[----:B------:R0:W-:Y:S03]  /*13100*/  STG.E desc[UR22][R4.64], R3 ;  /* 0x0000000304007986 */ /* 0x0001e6000c101916 */
.L_x_1241:
[----:B------:R-:W-:Y:S05]  /*13110*/  BSYNC B1 ;  /* 0x0000000000017941 */ /* 0x000fea0003800000 */
.L_x_1240:
[----:B------:R-:W-:-:S13]  /*13120*/  R2UR UR9, R195 ;  /* 0x00000000c30972ca */ /* 0x000fda00000e0000 */
[----:B------:R-:W-:-:S06]  /*13130*/  UISETP.GT.AND UP0, UPT, UR9, 0x1, UPT ;  /* 0x000000010900788c */ /* 0x000fcc000bf04270 */
[----:B------:R-:W-:-:S13]  /*13140*/  PLOP3.LUT P0, PT, PT, PT, UP0, 0x80, 0x0 ;  /* 0x000000000000781c */ /* 0x000fda0003f0f008 */
[----:B------:R-:W-:Y:S05]  /*13150*/  @P0 BRA `(.L_x_1236) ;  /* 0x0000000800140947 */ /* 0x000fea0003800000 */
[----:B------:R-:W1:Y:S01]  /*13160*/  LDC R11, c[0x0][0xbe8] ;  /* 0x0002fa00ff0b7b82 */ /* 0x000e620000000800 */
[C---:B------:R-:W-:Y:S01]  /*13170*/  R2UR UR10, R7.reuse ;  /* 0x00000000070a72ca */ /* 0x040fe200000e0000 */
[----:B------:R-:W-:Y:S01]  /*13180*/  ULDC.64 UR12, c[0x0][0xaa0] ;  /* 0x0002a800000c7ab9 */ /* 0x000fe20000000a00 */
[----:B------:R-:W-:Y:S01]  /*13190*/  R2UR UR14, R7 ;  /* 0x00000000070e72ca */ /* 0x000fe200000e0000 */
[----:B------:R-:W-:Y:S01]  /*131a0*/  UIMAD UR9, UR20, UR12, URZ ;  /* 0x0000000c140972a4 */ /* 0x000fe2000f8e023f */
[----:B------:R-:W-:Y:S01]  /*131b0*/  R2UR UR15, R197 ;  /* 0x00000000c50f72ca */ /* 0x000fe200000e0000 */
[----:B------:R-:W-:Y:S01]  /*131c0*/  IMAD R2, R194, 0x20, R221 ;  /* 0x00000020c2027824 */ /* 0x000fe200078e02dd */
[----:B------:R-:W-:Y:S01]  /*131d0*/  BSSY B1, `(.L_x_1242) ;  /* 0x0000044000017945 */ /* 0x000fe20003800000 */
[----:B------:R-:W-:Y:S02]  /*131e0*/  SHF.R.S32.HI R8, RZ, 0x1f, R193 ;  /* 0x0000001fff087819 */ /* 0x000fe400000114c1 */
[----:B------:R-:W-:-:S04]  /*131f0*/  VIADD R6, R2, UR60 ;  /* 0x0000003c02067c36 */ /* 0x000fc80008000000 */
[----:B------:R-:W-:Y:S01]  /*13200*/  UIMAD.WIDE.U32 UR10, UR10, UR12, URZ ;  /* 0x0000000c0a0a72a5 */ /* 0x000fe2000f8e003f */
[----:B0-----:R-:W-:Y:S01]  /*13210*/  IMAD.MOV.U32 R5, RZ, RZ, R6 ;  /* 0x000000ffff057224 */ /* 0x001fe200078e0006 */
[----:B------:R-:W-:-:S03]  /*13220*/  UIMAD UR9, UR14, UR13, UR9 ;  /* 0x0000000d0e0972a4 */ /* 0x000fc6000f8e0209 */
[----:B------:R-:W-:Y:S01]  /*13230*/  ULDC.64 UR12, c[0x0][0xae8] ;  /* 0x0002ba00000c7ab9 */ /* 0x000fe20000000a00 */
[----:B------:R-:W-:Y:S01]  /*13240*/  UIADD3 UR11, UR11, UR9, URZ ;  /* 0x000000090b0b7290 */ /* 0x000fe2000fffe03f */
[----:B-1----:R-:W-:-:S03]  /*13250*/  ISETP.NE.AND P0, PT, R11, 0x1, PT ;  /* 0x000000010b00780c */ /* 0x002fc60003f05270 */
[----:B------:R-:W-:-:S04]  /*13260*/  UIMAD.WIDE.U32 UR10, UR15, UR12, UR10 ;  /* 0x0000000c0f0a72a5 */ /* 0x000fc8000f8e000a */
[----:B------:R-:W-:-:S03]  /*13270*/  UIMAD UR9, UR15, UR13, UR11 ;  /* 0x0000000d0f0972a4 */ /* 0x000fc6000f8e020b */
[----:B------:R-:W-:Y:S02]  /*13280*/  ULDC.64 UR12, c[0x0][0xaf0] ;  /* 0x0002bc00000c7ab9 */ /* 0x000fe40000000a00 */
[----:B------:R-:W-:Y:S01]  /*13290*/  UIMAD UR8, UR8, UR12, URZ ;  /* 0x0000000c080872a4 */ /* 0x000fe2000f8e023f */
[----:B------:R-:W0:Y:S03]  /*132a0*/  @P0 LDC R3, c[0x0][0xbec] ;  /* 0x0002fb00ff030b82 */ /* 0x000e260000000800 */
[----:B------:R-:W-:-:S03]  /*132b0*/  UIMAD UR11, UR4, UR13, UR8 ;  /* 0x0000000d040b72a4 */ /* 0x000fc6000f8e0208 */
[----:B------:R-:W-:Y:S02]  /*132c0*/  UMOV UR8, UR10 ;  /* 0x0000000a00087c82 */ /* 0x000fe40008000000 */
[----:B------:R-:W-:Y:S01]  /*132d0*/  UIMAD.WIDE.U32 UR8, UR4, UR12, UR8 ;  /* 0x0000000c040872a5 */ /* 0x000fe2000f8e0008 */
[----:B------:R-:W1:Y:S03]  /*132e0*/  @P0 LDC R7, c[0x0][0xbf0] ;  /* 0x0002fc00ff070b82 */ /* 0x000e660000000800 */
[----:B------:R-:W-:-:S03]  /*132f0*/  UIADD3 UR4, UR9, UR11, URZ ;  /* 0x0000000b09047290 */ /* 0x000fc6000fffe03f */
[----:B------:R-:W-:Y:S01]  /*13300*/  ULDC.64 UR10, c[0x0][0xae0] ;  /* 0x0002b800000a7ab9 */ /* 0x000fe20000000a00 */
[----:B0-----:R-:W-:-:S04]  /*13310*/  @P0 IMAD.HI.U32 R2, R6, R3, RZ ;  /* 0x0000000306020227 */ /* 0x001fc800078e00ff */
[----:B------:R-:W-:Y:S02]  /*13320*/  IMAD.U32 R3, RZ, RZ, UR9 ;  /* 0x00000009ff037e24 */ /* 0x000fe4000f8e00ff */
[----:B------:R-:W-:Y:S01]  /*13330*/  IMAD.U32 R3, RZ, RZ, UR4 ;  /* 0x00000004ff037e24 */ /* 0x000fe2000f8e00ff */
[----:B-1----:R-:W-:-:S04]  /*13340*/  @P0 SHF.R.U32.HI R5, RZ, R7, R2 ;  /* 0x00000007ff050219 */ /* 0x002fc80000011602 */
[--C-:B------:R-:W-:Y:S01]  /*13350*/  SHF.R.S32.HI R2, RZ, 0x1f, R5.reuse ;  /* 0x0000001fff027819 */ /* 0x100fe20000011405 */
[----:B------:R-:W-:-:S04]  /*13360*/  IMAD.MOV R7, RZ, RZ, -R5 ;  /* 0x000000ffff077224 */ /* 0x000fc800078e0a05 */
[----:B------:R-:W-:Y:S02]  /*13370*/  IMAD R4, R2, UR10, RZ ;  /* 0x0000000a02047c24 */ /* 0x000fe4000f8e02ff */
[----:B------:R-:W-:Y:S02]  /*13380*/  IMAD R7, R11, R7, R6 ;  /* 0x000000070b077224 */ /* 0x000fe400078e0206 */
[----:B------:R-:W-:Y:S01]  /*13390*/  IMAD.U32 R2, RZ, RZ, UR8 ;  /* 0x00000008ff027e24 */ /* 0x000fe2000f8e00ff */
[----:B------:R-:W-:Y:S01]  /*133a0*/  ULDC.64 UR8, c[0x0][0xad8] ;  /* 0x0002b60000087ab9 */ /* 0x000fe20000000a00 */
[C---:B------:R-:W-:Y:S01]  /*133b0*/  IMAD R9, R5.reuse, UR11, R4 ;  /* 0x0000000b05097c24 */ /* 0x040fe2000f8e0204 */
[----:B------:R-:W-:Y:S01]  /*133c0*/  SHF.R.S32.HI R4, RZ, 0x1f, R7 ;  /* 0x0000001fff047819 */ /* 0x000fe20000011407 */
[----:B------:R-:W-:-:S04]  /*133d0*/  IMAD.WIDE.U32 R2, R5, UR10, R2 ;  /* 0x0000000a05027c25 */ /* 0x000fc8000f8e0002 */
[----:B------:R-:W-:Y:S01]  /*133e0*/  IMAD.IADD R3, R3, 0x1, R9 ;  /* 0x0000000103037824 */ /* 0x000fe200078e0209 */
[----:B------:R-:W-:Y:S01]  /*133f0*/  SHF.R.S32.HI R9, RZ, 0x1f, R22 ;  /* 0x0000001fff097819 */ /* 0x000fe20000011416 */
[----:B------:R-:W-:Y:S02]  /*13400*/  IMAD R4, R4, UR8, RZ ;  /* 0x0000000804047c24 */ /* 0x000fe4000f8e02ff */
[----:B------:R-:W-:Y:S02]  /*13410*/  VIADD R6, R221, UR60 ;  /* 0x0000003cdd067c36 */ /* 0x000fe40008000000 */
[----:B------:R-:W-:Y:S02]  /*13420*/  IMAD R11, R0, R11, RZ ;  /* 0x0000000b000b7224 */ /* 0x000fe400078e02ff */
[C---:B------:R-:W-:Y:S02]  /*13430*/  IMAD R5, R7.reuse, UR9, R4 ;  /* 0x0000000907057c24 */ /* 0x040fe4000f8e0204 */
[----:B------:R-:W-:Y:S01]  /*13440*/  IMAD.WIDE.U32 R2, R7, UR8, R2 ;  /* 0x0000000807027c25 */ /* 0x000fe2000f8e0002 */
[----:B------:R-:W-:Y:S01]  /*13450*/  ISETP.GE.AND P2, PT, R6, R11, PT ;  /* 0x0000000b0600720c */ /* 0x000fe20003f46270 */
[----:B------:R-:W-:-:S02]  /*13460*/  ULDC.64 UR8, c[0x0][0xa80] ;  /* 0x0002a00000087ab9 */ /* 0x000fc40000000a00 */
[----:B------:R-:W-:Y:S01]  /*13470*/  VIADD R0, R6, 0x20 ;  /* 0x0000002006007836 */ /* 0x000fe20000000000 */
[----:B------:R-:W-:Y:S01]  /*13480*/  LEA R4, P3, R2, UR8, 0x1 ;  /* 0x0000000802047c11 */ /* 0x000fe2000f8608ff */
[----:B------:R-:W-:Y:S02]  /*13490*/  IMAD.IADD R3, R3, 0x1, R5 ;  /* 0x0000000103037824 */ /* 0x000fe400078e0205 */
[----:B------:R-:W-:Y:S01]  /*134a0*/  VIADD R7, R22, 0x40 ;  /* 0x0000004016077836 */ /* 0x000fe20000000000 */
[----:B------:R-:W-:Y:S01]  /*134b0*/  ISETP.GE.AND P1, PT, R0, R11, PT ;  /* 0x0000000b0000720c */ /* 0x000fe20003f26270 */
[----:B------:R-:W-:Y:S01]  /*134c0*/  VIADD R0, R6, 0x40 ;  /* 0x0000004006007836 */ /* 0x000fe20000000000 */
[----:B------:R-:W-:Y:S02]  /*134d0*/  LEA.HI.X R5, R2, UR9, R3, 0x1, P3 ;  /* 0x0000000902057c11 */ /* 0x000fe400098f0c03 */
[----:B------:R0:W1:Y:S01]  /*134e0*/  SHFL.IDX PT, R2, R4, RZ, 0x181f ;  /* 0x00181fff04027589 */ /* 0x00006200000e0000 */
[----:B------:R-:W-:-:S02]  /*134f0*/  SHF.R.S32.HI R10, RZ, 0x1f, R7 ;  /* 0x0000001fff0a7819 */ /* 0x000fc40000011407 */
[----:B------:R-:W-:Y:S02]  /*13500*/  ISETP.GE.AND P0, PT, R0, R11, PT ;  /* 0x0000000b0000720c */ /* 0x000fe40003f06270 */
[----:B------:R0:W2:Y:S01]  /*13510*/  SHFL.IDX PT, R0, R5, RZ, 0x181f ;  /* 0x00181fff05007589 */ /* 0x0000a200000e0000 */
[----:B------:R-:W-:Y:S10]  /*13520*/  @P2 BRA `(.L_x_1243) ;  /* 0x0000000000382947 */ /* 0x000ff40003800000 */
[----:B------:R-:W-:Y:S01]  /*13530*/  ULDC UR4, c[0x0][0xac8] ;  /* 0x0002b20000047ab9 */ /* 0x000fe20000000800 */
[----:B------:R-:W-:Y:S01]  /*13540*/  ULDC.64 UR8, c[0x0][0x208] ;  /* 0x0000820000087ab9 */ /* 0x000fe20000000a00 */
[----:B------:R-:W-:Y:S02]  /*13550*/  ISETP.GE.AND P4, PT, R22, UR4, PT ;  /* 0x0000000416007c0c */ /* 0x000fe4000bf86270 */
[----:B------:R-:W-:Y:S02]  /*13560*/  ISETP.GE.AND P3, PT, R7, UR4, PT ;  /* 0x0000000407007c0c */ /* 0x000fe4000bf66270 */
[----:B------:R-:W-:-:S09]  /*13570*/  ISETP.GE.AND P2, PT, R193, UR4, PT ;  /* 0x00000004c1007c0c */ /* 0x000fd2000bf46270 */
[CC--:B-1----:R-:W-:Y:S02]  /*13580*/  @!P4 LEA R12, P6, R22.reuse, R2.reuse, 0x1 ;  /* 0x00000002160cc211 */ /* 0x0c2fe400078c08ff */
        /* <DEDUP_REMOVED lines=8> */
.L_x_1243:
[----:B------:R-:W-:Y:S05]  /*13610*/  BSYNC B1 ;  /* 0x0000000000017941 */ /* 0x000fea0003800000 */
.L_x_1242:
        /* <DEDUP_REMOVED lines=9> */
[CC--:B-1----:R-:W-:Y:S02]  /*136b0*/  @!P4 LEA R12, P1, R22.reuse, R2.reuse, 0x1 ;  /* 0x00000002160cc211 */ /* 0x0c2fe400078208ff */
        /* <DEDUP_REMOVED lines=8> */
.L_x_1245:
[----:B------:R-:W-:Y:S05]  /*13740*/  BSYNC B1 ;  /* 0x0000000000017941 */ /* 0x000fea0003800000 */
.L_x_1244:
        /* <DEDUP_REMOVED lines=18> */
.L_x_1247:
[----:B------:R-:W-:Y:S05]  /*13870*/  BSYNC B1 ;  /* 0x0000000000017941 */ /* 0x000fea0003800000 */
.L_x_1246:
[----:B0-----:R-:W-:Y:S01]  /*13880*/  VIADD R0, R6, 0x60 ;  /* 0x0000006006007836 */ /* 0x001fe20000000000 */
[----:B--2-4-:R-:W2:Y:S04]  /*13890*/  SHFL.IDX PT, R5, R5, 0x3, 0x181f ;  /* 0x00781f0005057f89 */ /* 0x014ea800000e0000 */
[----:B------:R-:W-:Y:S01]  /*138a0*/  ISETP.GE.AND P0, PT, R0, R11, PT ;  /* 0x0000000b0000720c */ /* 0x000fe20003f06270 */
[----:B-1-3--:R1:W3:-:S12]  /*138b0*/  SHFL.IDX PT, R2, R4, 0x3, 0x181f ;  /* 0x00781f0004027f89 */ /* 0x00a2d800000e0000 */
[----:B-1----:R-:W-:Y:S05]  /*138c0*/  @P0 BRA `(.L_x_1236) ;  /* 0x0000000000380947 */ /* 0x002fea0003800000 */
[----:B------:R-:W-:Y:S01]  /*138d0*/  ULDC UR4, c[0x0][0xac8] ;  /* 0x0002b20000047ab9 */ /* 0x000fe20000000800 */
[----:B------:R-:W-:Y:S01]  /*138e0*/  ULDC.64 UR8, c[0x0][0x208] ;  /* 0x0000820000087ab9 */ /* 0x000fe20000000a00 */
[----:B------:R-:W-:Y:S02]  /*138f0*/  ISETP.GE.AND P3, PT, R22, UR4, PT ;  /* 0x0000000416007c0c */ /* 0x000fe4000bf66270 */
[----:B------:R-:W-:Y:S02]  /*13900*/  ISETP.GE.AND P4, PT, R7, UR4, PT ;  /* 0x0000000407007c0c */ /* 0x000fe4000bf86270 */
[----:B------:R-:W-:-:S09]  /*13910*/  ISETP.GE.AND P5, PT, R193, UR4, PT ;  /* 0x00000004c1007c0c */ /* 0x000fd2000bfa6270 */
[CC--:B---3--:R-:W-:Y:S02]  /*13920*/  @!P3 LEA R12, P0, R22.reuse, R2.reuse, 0x1 ;  /* 0x00000002160cb211 */ /* 0x0c8fe400078008ff */
[-C--:B------:R-:W-:Y:S02]  /*13930*/  @!P4 LEA R6, P1, R7, R2.reuse, 0x1 ;  /* 0x000000020706c211 */ /* 0x080fe400078208ff */
[----:B------:R-:W-:Y:S02]  /*13940*/  @!P5 LEA R2, P2, R193, R2, 0x1 ;  /* 0x00000002c102d211 */ /* 0x000fe400078408ff */
[-C--:B--2---:R-:W-:Y:S02]  /*13950*/  @!P3 LEA.HI.X R13, R22, R5.reuse, R9, 0x1, P0 ;  /* 0x00000005160db211 */ /* 0x084fe400000f0c09 */
[-C--:B------:R-:W-:Y:S02]  /*13960*/  @!P4 LEA.HI.X R7, R7, R5.reuse, R10, 0x1, P1 ;  /* 0x000000050707c211 */ /* 0x080fe400008f0c0a */
[----:B------:R-:W-:Y:S01]  /*13970*/  @!P5 LEA.HI.X R3, R193, R5, R8, 0x1, P2 ;  /* 0x00000005c103d211 */ /* 0x000fe200010f0c08 */
[----:B------:R1:W-:Y:S04]  /*13980*/  @!P3 ST.E.128 desc[UR8][R12.64], RZ ;  /* 0x000000ff0c00b985 */ /* 0x0003e8000c101d08 */
[----:B------:R1:W-:Y:S04]  /*13990*/  @!P4 ST.E.128 desc[UR8][R6.64], RZ ;  /* 0x000000ff0600c985 */ /* 0x0003e8000c101d08 */
[----:B------:R1:W-:Y:S02]  /*139a0*/  @!P5 ST.E.128 desc[UR8][R2.64], RZ ;  /* 0x000000ff0200d985 */ /* 0x0003e4000c101d08 */
.L_x_1236:
[----:B------:R-:W-:Y:S05]  /*139b0*/  BSYNC B0 ;  /* 0x0000000000007941 */ /* 0x000fea0003800000 */
.L_x_1226:
[----:B------:R-:W-:Y:S02]  /*139c0*/  ULDC UR4, c[0x0][0xc3c] ;  /* 0x00030f0000047ab9 */ /* 0x000fe40000000800 */
[----:B------:R-:W-:-:S06]  /*139d0*/  UISETP.GE.AND UP0, UPT, UR6, UR4, UPT ;  /* 0x000000040600728c */ /* 0x000fcc000bf06270 */
[----:B------:R-:W-:-:S13]  /*139e0*/  PLOP3.LUT P0, PT, PT, PT, UP0, 0x80, 0x0 ;  /* 0x000000000000781c */ /* 0x000fda0003f0f008 */
[----:B------:R-:W-:Y:S05]  /*139f0*/  @!P0 BRA `(.L_x_1248) ;  /* 0xfffffed400c88947 */ /* 0x000fea000383ffff */
[----:B------:R-:W-:Y:S05]  /*13a00*/  EXIT ;  /* 0x000000000000794d */ /* 0x000fea0003800000 */
.L_x_1143:
[----:B------:R-:W-:-:S08]  /*13a10*/  NOP ;  /* 0x0000000000007918 */ /* 0x000fd00000000000 */
[----:B0-----:R-:W0:-:S00]  /*13a20*/  USETMAXREG.DEALLOC.CTAPOOL 0x18 ;  /* 0x00000018000079c8 */ /* 0x001e0000080e0500 */
[----:B0-----:R-:W-:Y:S01]  /*13a30*/  LOP3.LUT R0, R0, 0x3, RZ, 0xc0, !PT ;  /* 0x0000000300007812 */ /* 0x001fe200078ec0ff */
[----:B------:R-:W-:Y:S01]  /*13a40*/  IMAD.MOV.U32 R7, RZ, RZ, RZ ;  /* 0x000000ffff077224 */ /* 0x000fe200078e00ff */
[----:B------:R-:W-:-:S04]  /*13a50*/  LOP3.LUT R18, R18, 0xfffffffd, RZ, 0xc0, !PT ;  /* 0xfffffffd12127812 */ /* 0x000fc800078ec0ff */
[----:B------:R-:W0:Y:S02]  /*13a60*/  SHFL.IDX PT, R0, R0, RZ, 0x1f ;  /* 0x00001fff00007589 */ /* 0x000e2400000e0000 */
[----:B0-----:R-:W-:-:S13]  /*13a70*/  ISETP.NE.AND P0, PT, R0, RZ, PT ;  /* 0x000000ff0000720c */ /* 0x001fda0003f05270 */
[----:B------:R-:W-:Y:S01]  /*13a80*/  @P0 LOP3.LUT R18, R18, 0x2, RZ, 0xfc, !PT ;  /* 0x0000000212120812 */ /* 0x000fe200078efcff */
[----:B------:R-:W-:Y:S06]  /*13a90*/  @!P0 BRA `(.L_x_1249) ;  /* 0x0000000000248947 */ /* 0x000fec0003800000 */
[----:B------:R-:W0:Y:S08]  /*13aa0*/  S2UR UR5, SR_CgaCtaId ;  /* 0x00000000000579c3 */ /* 0x000e300000008800 */
[----:B------:R-:W-:Y:S06]  /*13ab0*/  BAR.SYNC.DEFER_BLOCKING 0x5, 0x180 ;  /* 0x0146000000007b1d */ /* 0x000fec0000010000 */
[----:B------:R-:W-:-:S02]  /*13ac0*/  UMOV UR4, 0x400 ;  /* 0x0000040000047882 */ /* 0x000fc40000000000 */
[----:B0-----:R-:W-:-:S09]  /*13ad0*/  ULEA UR4, UR5, UR4, 0x18 ;  /* 0x0000000405047291 */ /* 0x001fd2000f8ec03f */
[----:B------:R-:W0:Y:S04]  /*13ae0*/  LDS.128 R8, [UR4+0x308d0] ;  /* 0x0308d004ff087984 */ /* 0x000e280008000c00 */
[----:B0-----:R3:W-:Y:S04]  /*13af0*/  STL.64 [R1], R8 ;  /* 0x0000000801007387 */ /* 0x0017e80000100a00 */
[----:B------:R3:W-:Y:S01]  /*13b00*/  STL.64 [R1+0x8], R10 ;  /* 0x0000080a01007387 */ /* 0x0007e20000100a00 */
[----:B------:R-:W-:Y:S06]  /*13b10*/  BAR.ARV 0x4, 0x180 ;  /* 0x0106000000007b1d */ /* 0x000fec0000002000 */
[----:B------:R-:W-:Y:S05]  /*13b20*/  BRA `(.L_x_1250) ;  /* 0x0000000c00bc7947 */ /* 0x000fea0003800000 */
.L_x_1249:
[----:B------:R-:W-:Y:S01]  /*13b30*/  LOP3.LUT R0, R6, 0x1f, RZ, 0xc0, !PT ;  /* 0x0000001f06007812 */ /* 0x000fe200078ec0ff */
[----:B------:R-:W-:Y:S01]  /*13b40*/  ULDC UR4, c[0x0][0xc3c] ;  /* 0x00030f0000047ab9 */ /* 0x000fe20000000800 */
[----:B------:R-:W-:Y:S01]  /*13b50*/  ULDC.64 UR6, c[0x0][0x208] ;  /* 0x0000820000067ab9 */ /* 0x000fe20000000a00 */
[----:B------:R-:W-:Y:S01]  /*13b60*/  IMAD.MOV.U32 R8, RZ, RZ, RZ ;  /* 0x000000ffff087224 */ /* 0x000fe200078e00ff */
[----:B------:R-:W-:Y:S01]  /*13b70*/  ISETP.NE.AND P0, PT, R0, 0x1f, PT ;  /* 0x0000001f0000780c */ /* 0x000fe20003f05270 */
[----:B------:R-:W-:-:S03]  /*13b80*/  ULDC UR5, c[0x0][0xc38] ;  /* 0x00030e0000057ab9 */ /* 0x000fc60000000800 */
        /* <DEDUP_REMOVED lines=38> */
.L_x_1253:
        /* <DEDUP_REMOVED lines=39> */
[----:B------:R-:W-:-:S07]  /*14060*/  IMAD.MOV.U32 R5, RZ, RZ, R2 ;  /* 0x000000ffff057224 */ /* 0x000fce00078e0002 */
.L_x_1251:
[----:B------:R-:W-:Y:S02]  /*14070*/  IMAD.IADD R10, R9, 0x1, -R4 ;  /* 0x00000001090a7824 */ /* 0x000fe400078e0a04 */
[----:B------:R-:W-:Y:S02]  /*14080*/  IMAD.MOV.U32 R3, RZ, RZ, RZ ;  /* 0x000000ffff037224 */ /* 0x000fe400078e00ff */
[----:B------:R-:W-:-:S05]  /*14090*/  IMAD R2, R5, UR5, R10 ;  /* 0x0000000505027c24 */ /* 0x000fca000f8e020a */
[----:B------:R-:W-:-:S13]  /*140a0*/  ISETP.GT.AND P0, PT, R2, UR6, PT ;  /* 0x0000000602007c0c */ /* 0x000fda000bf04270 */
[----:B------:R-:W-:-:S04]  /*140b0*/  VOTE.ANY R2, PT, !P0 ;  /* 0x0000000000027806 */ /* 0x000fc800040e0100 */
[----:B------:R-:W0:Y:S01]  /*140c0*/  POPC R9, R2 ;  /* 0x0000000200097309 */ /* 0x000e220000000000 */
[----:B------:R-:W-:Y:S01]  /*140d0*/  ISETP.NE.AND P0, PT, R2, RZ, PT ;  /* 0x000000ff0200720c */ /* 0x000fe20003f05270 */
[----:B0-----:R0:W1:Y:S04]  /*140e0*/  SHFL.IDX PT, R8, R8, R9, 0x1f ;  /* 0x00001f0908087589 */ /* 0x00106800000e0000 */
[----:B------:R0:W2:Y:S08]  /*140f0*/  SHFL.IDX PT, R4, R7, R9, 0x1f ;  /* 0x00001f0907047589 */ /* 0x0000b000000e0000 */
[----:B------:R-:W-:Y:S05]  /*14100*/  @!P0 BRA `(.L_x_1254) ;  /* 0x0000000000088947 */ /* 0x000fea0003800000 */
[----:B------:R-:W-:-:S05]  /*14110*/  VIADD R2, R9, 0xffffffff ;  /* 0xffffffff09027836 */ /* 0x000fca0000000000 */
[----:B------:R3:W4:Y:S02]  /*14120*/  SHFL.IDX PT, R3, R5, R2, 0x1f ;  /* 0x00001f0205037589 */ /* 0x00072400000e0000 */
.L_x_1254:
[----:B----4-:R-:W-:Y:S01]  /*14130*/  IMAD R3, R3, UR5, R10 ;  /* 0x0000000503037c24 */ /* 0x010fe2000f8e020a */
[----:B-1----:R-:W-:Y:S01]  /*14140*/  ISETP.NE.AND P0, PT, R8, 0x1, PT ;  /* 0x000000010800780c */ /* 0x002fe20003f05270 */
[----:B------:R-:W-:-:S03]  /*14150*/  VIADD R14, R9, UR4 ;  /* 0x00000004090e7c36 */ /* 0x000fc60008000000 */
[----:B------:R1:W-:Y:S01]  /*14160*/  STL [R1], R3 ;  /* 0x0000000301007387 */ /* 0x0003e20000100800 */
[----:B---3--:R-:W-:-:S03]  /*14170*/  IADD3 R5, -R3, UR6, RZ ;  /* 0x0000000603057c10 */ /* 0x008fc6000fffe1ff */
[----:B------:R1:W-:Y:S05]  /*14180*/  STL [R1+0xc], R14 ;  /* 0x00000c0e01007387 */ /* 0x0003ea0000100800 */
[----:B------:R-:W-:Y:S05]  /*14190*/  @!P0 BRA `(.L_x_1255) ;  /* 0x0000000000e08947 */ /* 0x000fea0003800000 */
[----:B0-2---:R-:W-:Y:S02]  /*141a0*/  IABS R7, R4 ;  /* 0x0000000400077213 */ /* 0x005fe40000000000 */
[----:B------:R-:W-:Y:S02]  /*141b0*/  IABS R9, R8 ;  /* 0x0000000800097213 */ /* 0x000fe40000000000 */
[----:B------:R-:W0:Y:S01]  /*141c0*/  I2F.RP R10, R7 ;  /* 0x00000007000a7306 */ /* 0x000e220000209400 */
[----:B------:R-:W-:-:S07]  /*141d0*/  IABS R12, R5 ;  /* 0x00000005000c7213 */ /* 0x000fce0000000000 */
[----:B------:R-:W-:Y:S08]  /*141e0*/  I2F.RP R13, R9 ;  /* 0x00000009000d7306 */ /* 0x000ff00000209400 */
[----:B0-----:R-:W1:Y:S02]  /*141f0*/  MUFU.RCP R10, R10 ;  /* 0x0000000a000a7308 */ /* 0x001e640000001000 */
[----:B-1----:R-:W-:-:S06]  /*14200*/  VIADD R3, R10, 0xffffffe ;  /* 0x0ffffffe0a037836 */ /* 0x002fcc0000000000 */
[----:B------:R-:W0:Y:S02]  /*14210*/  F2I.FTZ.U32.TRUNC.NTZ R3, R3 ;  /* 0x0000000300037305 */ /* 0x000e24000021f000 */
[----:B0-----:R-:W-:-:S04]  /*14220*/  IMAD.MOV R2, RZ, RZ, -R3 ;  /* 0x000000ffff027224 */ /* 0x001fc800078e0a03 */
[----:B------:R-:W-:Y:S02]  /*14230*/  IMAD R11, R2, R7, RZ ;  /* 0x00000007020b7224 */ /* 0x000fe400078e02ff */
[----:B------:R-:W-:-:S04]  /*14240*/  IMAD.MOV.U32 R2, RZ, RZ, RZ ;  /* 0x000000ffff027224 */ /* 0x000fc800078e00ff */
[----:B------:R-:W-:Y:S01]  /*14250*/  IMAD.HI.U32 R11, R3, R11, R2 ;  /* 0x0000000b030b7227 */ /* 0x000fe200078e0002 */
[----:B------:R-:W-:Y:S01]  /*14260*/  IABS R3, R4 ;  /* 0x0000000400037213 */ /* 0x000fe20000000000 */
[----:B------:R-:W0:Y:S04]  /*14270*/  MUFU.RCP R2, R13 ;  /* 0x0000000d00027308 */ /* 0x000e280000001000 */
[----:B------:R-:W-:Y:S02]  /*14280*/  IMAD.MOV R3, RZ, RZ, -R3 ;  /* 0x000000ffff037224 */ /* 0x000fe400078e0a03 */
[----:B------:R-:W-:-:S04]  /*14290*/  IMAD.HI.U32 R10, R11, R12, RZ ;  /* 0x0000000c0b0a7227 */ /* 0x000fc800078e00ff */
[----:B------:R-:W-:-:S05]  /*142a0*/  IMAD R12, R10, R3, R12 ;  /* 0x000000030a0c7224 */ /* 0x000fca00078e020c */
[----:B------:R-:W-:Y:S01]  /*142b0*/  ISETP.GT.U32.AND P1, PT, R7, R12, PT ;  /* 0x0000000c0700720c */ /* 0x000fe20003f24070 */
[----:B0-----:R-:W-:-:S06]  /*142c0*/  VIADD R3, R2, 0xffffffe ;  /* 0x0ffffffe02037836 */ /* 0x001fcc0000000000 */
[----:B------:R-:W0:Y:S06]  /*142d0*/  F2I.FTZ.U32.TRUNC.NTZ R3, R3 ;  /* 0x0000000300037305 */ /* 0x000e2c000021f000 */
[----:B------:R-:W-:Y:S02]  /*142e0*/  @!P1 IMAD.IADD R12, R12, 0x1, -R7 ;  /* 0x000000010c0c9824 */ /* 0x000fe400078e0a07 */
[----:B------:R-:W-:Y:S01]  /*142f0*/  @!P1 VIADD R10, R10, 0x1 ;  /* 0x000000010a0a9836 */ /* 0x000fe20000000000 */
[----:B------:R-:W-:Y:S02]  /*14300*/  ISETP.NE.AND P1, PT, R4, RZ, PT ;  /* 0x000000ff0400720c */ /* 0x000fe40003f25270 */
[----:B------:R-:W-:Y:S01]  /*14310*/  ISETP.GE.U32.AND P0, PT, R12, R7, PT ;  /* 0x000000070c00720c */ /* 0x000fe20003f06070 */
[----:B0-----:R-:W-:-:S04]  /*14320*/  IMAD.MOV R2, RZ, RZ, -R3 ;  /* 0x000000ffff027224 */ /* 0x001fc800078e0a03 */
[----:B------:R-:W-:Y:S02]  /*14330*/  IMAD R7, R2, R9, RZ ;  /* 0x0000000902077224 */ /* 0x000fe400078e02ff */
[----:B------:R-:W-:-:S06]  /*14340*/  IMAD.MOV.U32 R2, RZ, RZ, RZ ;  /* 0x000000ffff027224 */ /* 0x000fcc00078e00ff */
[----:B------:R-:W-:Y:S02]  /*14350*/  @P0 VIADD R10, R10, 0x1 ;  /* 0x000000010a0a0836 */ /* 0x000fe40000000000 */
[----:B------:R-:W-:Y:S01]  /*14360*/  IMAD.HI.U32 R7, R3, R7, R2 ;  /* 0x0000000703077227 */ /* 0x000fe200078e0002 */
[----:B------:R-:W-:Y:S02]  /*14370*/  LOP3.LUT R2, R5, R4, RZ, 0x3c, !PT ;  /* 0x0000000405027212 */ /* 0x000fe400078e3cff */
[----:B------:R-:W-:Y:S02]  /*14380*/  IABS R3, R8 ;  /* 0x0000000800037213 */ /* 0x000fe40000000000 */
[----:B------:R-:W-:-:S03]  /*14390*/  ISETP.GE.AND P2, PT, R2, RZ, PT ;  /* 0x000000ff0200720c */ /* 0x000fc60003f46270 */
[----:B------:R-:W-:-:S10]  /*143a0*/  IMAD.MOV R3, RZ, RZ, -R3 ;  /* 0x000000ffff037224 */ /* 0x000fd400078e0a03 */
[----:B------:R-:W-:Y:S01]  /*143b0*/  @!P2 IMAD.MOV R10, RZ, RZ, -R10 ;  /* 0x000000ffff0aa224 */ /* 0x000fe200078e0a0a */
[----:B------:R-:W-:-:S04]  /*143c0*/  @!P1 LOP3.LUT R10, RZ, R4, RZ, 0x33, !PT ;  /* 0x00000004ff0a9212 */ /* 0x000fc800078e33ff */
        /* <DEDUP_REMOVED lines=8> */
[----:B------:R-:W-:-:S04]  /*14450*/  LOP3.LUT R2, R10, R8, RZ, 0x3c, !PT ;  /* 0x000000080a027212 */ /* 0x000fc800078e3cff */
[----:B------:R-:W-:Y:S01]  /*14460*/  ISETP.GE.AND P2, PT, R2, RZ, PT ;  /* 0x000000ff0200720c */ /* 0x000fe20003f46270 */
[----:B------:R-:W-:-:S04]  /*14470*/  IMAD.MOV R2, RZ, RZ, -R10 ;  /* 0x000000ffff027224 */ /* 0x000fc800078e0a0a */
[----:B------:R-:W-:Y:S02]  /*14480*/  IMAD R2, R4, R2, R5 ;  /* 0x0000000204027224 */ /* 0x000fe400078e0205 */
        /* <DEDUP_REMOVED lines=8> */
[----:B------:R-:W-:Y:S05]  /*14510*/  BRA `(.L_x_1256) ;  /* 0x0000000000f87947 */ /* 0x000fea0003800000 */
.L_x_1255:
[----:B-1----:R-:W1:Y:S01]  /*14520*/  LDC.64 R2, c[0x0][0xc90] ;  /* 0x00032400ff027b82 */ /* 0x002e620000000a00 */
[----:B------:R-:W-:Y:S01]  /*14530*/  ULDC.64 UR6, c[0x0][0x208] ;  /* 0x0000820000067ab9 */ /* 0x000fe20000000a00 */
[----:B-1----:R-:W-:-:S05]  /*14540*/  IMAD.WIDE R2, R14, 0x4, R2 ;  /* 0x000000040e027825 */ /* 0x002fca00078e0202 */
[----:B0-----:R0:W2:Y:S02]  /*14550*/  LDG.E R7, desc[UR6][R2.64] ;  /* 0x0000000602077981 */ /* 0x0010a4000c1e1900 */
[----:B0-----:R-:W-:Y:S02]  /*14560*/  IMAD.MOV.U32 R2, RZ, RZ, RZ ;  /* 0x000000ffff027224 */ /* 0x001fe400078e00ff */
[----:B--2---:R-:W-:-:S05]  /*14570*/  IMAD R8, R4, R7, RZ ;  /* 0x0000000704087224 */ /* 0x004fca00078e02ff */
[----:B------:R-:W-:-:S04]  /*14580*/  IABS R9, R8 ;  /* 0x0000000800097213 */ /* 0x000fc80000000000 */
[----:B------:R-:W0:Y:S08]  /*14590*/  I2F.RP R10, R9 ;  /* 0x00000009000a7306 */ /* 0x000e300000209400 */
[----:B0-----:R-:W0:Y:S02]  /*145a0*/  MUFU.RCP R10, R10 ;  /* 0x0000000a000a7308 */ /* 0x001e240000001000 */
[----:B0-----:R-:W-:-:S06]  /*145b0*/  VIADD R11, R10, 0xffffffe ;  /* 0x0ffffffe0a0b7836 */ /* 0x001fcc0000000000 */
[----:B------:R-:W0:Y:S02]  /*145c0*/  F2I.FTZ.U32.TRUNC.NTZ R3, R11 ;  /* 0x0000000b00037305 */ /* 0x000e24000021f000 */
[----:B0-----:R-:W-:-:S04]  /*145d0*/  IMAD.MOV R12, RZ, RZ, -R3 ;  /* 0x000000ffff0c7224 */ /* 0x001fc800078e0a03 */
[----:B------:R-:W-:-:S04]  /*145e0*/  IMAD R13, R12, R9, RZ ;  /* 0x000000090c0d7224 */ /* 0x000fc800078e02ff */
[----:B------:R-:W-:Y:S01]  /*145f0*/  IMAD.HI.U32 R2, R3, R13, R2 ;  /* 0x0000000d03027227 */ /* 0x000fe200078e0002 */
[----:B------:R-:W-:Y:S02]  /*14600*/  IABS R13, R5 ;  /* 0x00000005000d7213 */ /* 0x000fe40000000000 */
[----:B------:R-:W-:-:S03]  /*14610*/  IABS R3, R8 ;  /* 0x0000000800037213 */ /* 0x000fc60000000000 */
[----:B------:R-:W-:-:S04]  /*14620*/  IMAD.HI.U32 R2, R2, R13, RZ ;  /* 0x0000000d02027227 */ /* 0x000fc800078e00ff */
[----:B------:R-:W-:-:S04]  /*14630*/  IMAD.MOV R3, RZ, RZ, -R3 ;  /* 0x000000ffff037224 */ /* 0x000fc800078e0a03 */
        /* <DEDUP_REMOVED lines=11> */
[----:B------:R-:W-:Y:S02]  /*146f0*/  IMAD R9, R7, R2, RZ ;  /* 0x0000000207097224 */ /* 0x000fe400078e02ff */
[----:B------:R-:W-:Y:S02]  /*14700*/  IMAD.MOV R2, RZ, RZ, -R2 ;  /* 0x000000ffff027224 */ /* 0x000fe400078e0a02 */
[----:B------:R-:W-:Y:S02]  /*14710*/  IMAD.MOV R10, RZ, RZ, -R9 ;  /* 0x000000ffff0a7224 */ /* 0x000fe400078e0a09 */
[----:B------:R-:W-:Y:S02]  /*14720*/  IMAD R8, R8, R2, R5 ;  /* 0x0000000208087224 */ /* 0x000fe400078e0205 */
[----:B------:R-:W-:Y:S01]  /*14730*/  IMAD.MOV.U32 R2, RZ, RZ, RZ ;  /* 0x000000ffff027224 */ /* 0x000fe200078e00ff */
[----:B------:R-:W-:Y:S02]  /*14740*/  VIADDMNMX R7, R10, UR5, R7, PT ;  /* 0x000000050a077c46 */ /* 0x000fe4000b800107 */
[----:B------:R-:W-:-:S02]  /*14750*/  IADD3 R9, R9, 0x1000000, R8 ;  /* 0x0100000009097810 */ /* 0x000fc40007ffe008 */
[----:B------:R-:W-:-:S04]  /*14760*/  IABS R10, R7 ;  /* 0x00000007000a7213 */ /* 0x000fc80000000000 */
[----:B------:R-:W0:Y:S08]  /*14770*/  I2F.RP R11, R10 ;  /* 0x0000000a000b7306 */ /* 0x000e300000209400 */
[----:B0-----:R-:W0:Y:S02]  /*14780*/  MUFU.RCP R11, R11 ;  /* 0x0000000b000b7308 */ /* 0x001e240000001000 */
[----:B0-----:R-:W-:Y:S01]  /*14790*/  VIADD R3, R11, 0xffffffe ;  /* 0x0ffffffe0b037836 */ /* 0x001fe20000000000 */
[----:B------:R-:W-:-:S05]  /*147a0*/  IABS R11, R7 ;  /* 0x00000007000b7213 */ /* 0x000fca0000000000 */
[----:B------:R-:W0:Y:S02]  /*147b0*/  F2I.FTZ.U32.TRUNC.NTZ R3, R3 ;  /* 0x0000000300037305 */ /* 0x000e24000021f000 */
[----:B0-----:R-:W-:-:S04]  /*147c0*/  IMAD.MOV R5, RZ, RZ, -R3 ;  /* 0x000000ffff057224 */ /* 0x001fc800078e0a03 */
[----:B------:R-:W-:-:S04]  /*147d0*/  IMAD R5, R5, R10, RZ ;  /* 0x0000000a05057224 */ /* 0x000fc800078e02ff */
[----:B------:R-:W-:Y:S01]  /*147e0*/  IMAD.HI.U32 R2, R3, R5, R2 ;  /* 0x0000000503027227 */ /* 0x000fe200078e0002 */
[----:B------:R-:W-:-:S03]  /*147f0*/  IABS R5, R8 ;  /* 0x0000000800057213 */ /* 0x000fc60000000000 */
[----:B------:R-:W-:Y:S02]  /*14800*/  IMAD.MOV R3, RZ, RZ, -R11 ;  /* 0x000000ffff037224 */ /* 0x000fe400078e0a0b */
        /* <DEDUP_REMOVED lines=11> */
[----:B------:R-:W-:Y:S01]  /*148c0*/  @!P1 LOP3.LUT R2, RZ, R7, RZ, 0x33, !PT ;  /* 0x00000007ff029212 */ /* 0x000fe200078e33ff */
[----:B------:R-:W-:-:S04]  /*148d0*/  IMAD.MOV R7, RZ, RZ, -R7 ;  /* 0x000000ffff077224 */ /* 0x000fc800078e0a07 */
[----:B------:R-:W-:-:S05]  /*148e0*/  IMAD R3, R2, R7, R9 ;  /* 0x0000000702037224 */ /* 0x000fca00078e0209 */
[----:B------:R1:W-:Y:S02]  /*148f0*/  STL [R1+0x8], R3 ;  /* 0x0000080301007387 */ /* 0x0003e40000100800 */
.L_x_1256:
[----:B01----:R-:W-:-:S05]  /*14900*/  LOP3.LUT R3, RZ, R2, RZ, 0x33, !PT ;  /* 0x00000002ff037212 */ /* 0x003fca00078e33ff */
[----:B------:R-:W-:-:S05]  /*14910*/  IMAD.IADD R2, R4, 0x1, R3 ;  /* 0x0000000104027824 */ /* 0x000fca00078e0203 */
[----:B------:R1:W-:Y:S01]  /*14920*/  STL [R1+0x4], R2 ;  /* 0x0000040201007387 */ /* 0x0003e20000100800 */
[----:B------:R-:W-:Y:S05]  /*14930*/  BRA `(.L_x_1257) ;  /* 0x0000000000107947 */ /* 0x000fea0003800000 */
.L_x_1252:
[----:B------:R-:W-:Y:S01]  /*14940*/  IMAD.U32 R2, RZ, RZ, UR6 ;  /* 0x00000006ff027e24 */ /* 0x000fe2000f8e00ff */
[----:B------:R0:W-:Y:S04]  /*14950*/  STL [R1+0x4], RZ ;  /* 0x000004ff01007387 */ /* 0x0001e80000100800 */
[----:B------:R0:W-:Y:S04]  /*14960*/  STL [R1+0x8], RZ ;  /* 0x000008ff01007387 */ /* 0x0001e80000100800 */
[----:B------:R0:W-:Y:S02]  /*14970*/  STL [R1], R2 ;  /* 0x0000000201007387 */ /* 0x0001e40000100800 */
.L_x_1257:
[----:B------:R-:W2:Y:S04]  /*14980*/  LDL R8, [R1] ;  /* 0x0000000001087983 */ /* 0x000ea80000100800 */
[----:B------:R-:W2:Y:S04]  /*14990*/  LDL R9, [R1+0x4] ;  /* 0x0000040001097983 */ /* 0x000ea80000100800 */
[----:B------:R-:W2:Y:S04]  /*149a0*/  LDL R10, [R1+0x8] ;  /* 0x00000800010a7983 */ /* 0x000ea80000100800 */
[----:B------:R-:W2:Y:S01]  /*149b0*/  LDL R11, [R1+0xc] ;  /* 0x00000c00010b7983 */ /* 0x000ea20000100800 */
[----:B------:R-:W-:-:S13]  /*149c0*/  ISETP.NE.AND P0, PT, R0, RZ, PT ;  /* 0x000000ff0000720c */ /* 0x000fda0003f05270 */
[----:B------:R-:W3:Y:S01]  /*149d0*/  @!P0 S2R R3, SR_CgaCtaId ;  /* 0x0000000000038919 */ /* 0x000ee20000008800 */
[----:B------:R-:W-:-:S04]  /*149e0*/  @!P0 MOV R0, 0x400 ;  /* 0x0000040000008802 */ /* 0x000fc80000000f00 */
[----:B---3--:R-:W-:-:S05]  /*149f0*/  @!P0 LEA R0, R3, R0, 0x18 ;  /* 0x0000000003008211 */ /* 0x008fca00078ec0ff */
[----:B--2---:R2:W-:Y:S01]  /*14a00*/  @!P0 STS.128 [R0+0x308d0], R8 ;  /* 0x0308d00800008388 */ /* 0x0045e20000000c00 */
[----:B------:R-:W-:Y:S06]  /*14a10*/  BAR.ARV 0x5, 0x180 ;  /* 0x0146000000007b1d */ /* 0x000fec0000002000 */
.L_x_1250:
[----:B--2---:R-:W2:Y:S01]  /*14a20*/  LDL R0, [R1+0xc] ;  /* 0x00000c0001007983 */ /* 0x004ea20000100800 */
[----:B------:R-:W-:-:S03]  /*14a30*/  ULDC UR4, c[0x0][0xc3c] ;  /* 0x00030f0000047ab9 */ /* 0x000fc60000000800 */
[----:B------:R4:W-:Y:S01]  /*14a40*/  STL [R1+0x10], RZ ;  /* 0x000010ff01007387 */ /* 0x0009e20000100800 */
[----:B--2---:R-:W-:Y:S01]  /*14a50*/  ISETP.GE.AND P0, PT, R0, UR4, PT ;  /* 0x0000000400007c0c */ /* 0x004fe2000bf06270 */
[----:B------:R-:W-:-:S05]  /*14a60*/  IMAD.MOV.U32 R0, RZ, RZ, 0x1 ;  /* 0x00000001ff007424 */ /* 0x000fca00078e00ff */
[----:B------:R4:W-:Y:S04]  /*14a70*/  STL [R1+0x14], R0 ;  /* 0x0000140001007387 */ /* 0x0009e80000100800 */
[----:B------:R4:W-:Y:S03]  /*14a80*/  STL [R1+0x50], RZ ;  /* 0x000050ff01007387 */ /* 0x0009e60000100800 */
[----:B------:R-:W-:Y:S05]  /*14a90*/  @P0 BRA `(.L_x_1258) ;  /* 0x0000006400640947 */ /* 0x000fea0003800000 */
[----:B------:R-:W2:Y:S01]  /*14aa0*/  S2UR UR5, SR_CgaCtaId ;  /* 0x00000000000579c3 */ /* 0x000ea20000008800 */
[C---:B----4-:R-:W-:Y:S01]  /*14ab0*/  IMAD.SHL.U32 R0, R6.reuse, 0x8, RZ ;  /* 0x0000000806007824 */ /* 0x050fe200078e00ff */
[----:B------:R-:W-:Y:S01]  /*14ac0*/  LOP3.LUT R4, R6, 0x7f, RZ, 0xc0, !PT ;  /* 0x0000007f06047812 */ /* 0x000fe200078ec0ff */
[----:B------:R-:W-:Y:S01]  /*14ad0*/  UMOV UR4, 0x400 ;  /* 0x0000040000047882 */ /* 0x000fe20000000000 */
[----:B------:R-:W-:Y:S01]  /*14ae0*/  BSSY B8, `(.L_x_1258) ;  /* 0x0000654000087945 */ /* 0x000fe20003800000 */
[----:B------:R-:W-:Y:S01]  /*14af0*/  ULDC UR38, c[0x0][0xc] ;  /* 0x0000030000267ab9 */ /* 0x000fe20000000800 */
[----:B------:R-:W-:Y:S01]  /*14b00*/  LOP3.LUT R3, R0, 0x1f8, RZ, 0xc0, !PT ;  /* 0x000001f800037812 */ /* 0x000fe200078ec0ff */
[----:B01----:R-:W-:Y:S01]  /*14b10*/  IMAD.SHL.U32 R2, R4, 0x8, RZ ;  /* 0x0000000804027824 */ /* 0x003fe200078e00ff */
[----:B------:R-:W-:Y:S01]  /*14b20*/  LOP3.LUT R0, R0, 0x38, RZ, 0xc0, !PT ;  /* 0x0000003800007812 */ /* 0x000fe200078ec0ff */
[----:B------:R-:W-:Y:S01]  /*14b30*/  ULDC.64 UR36, c[0x0][0x198] ;  /* 0x0000660000247ab9 */ /* 0x000fe20000000a00 */
[----:B------:R-:W-:Y:S01]  /*14b40*/  LOP3.LUT R3, R3, 0x38, R6, 0x78, !PT ;  /* 0x0000003803037812 */ /* 0x000fe200078e7806 */
[----:B------:R-:W-:-:S03]  /*14b50*/  IMAD.SHL.U32 R6, R6, 0x10, RZ ;  /* 0x0000001006067824 */ /* 0x000fc600078e00ff */
[----:B------:R-:W-:Y:S02]  /*14b60*/  LOP3.LUT R2, R3, 0x200, R2, 0xf8, !PT ;  /* 0x0000020003027812 */ /* 0x000fe400078ef802 */
[----:B------:R-:W-:-:S04]  /*14b70*/  SHF.R.U32.HI R3, RZ, 0x3, R4 ;  /* 0x00000003ff037819 */ /* 0x000fc80000011604 */
[----:B------:R-:W-:Y:S01]  /*14b80*/  LOP3.LUT R4, R3, 0x70, R6, 0xf8, !PT ;  /* 0x0000007003047812 */ /* 0x000fe200078ef806 */
[----:B--2---:R-:W-:-:S06]  /*14b90*/  ULEA UR4, UR5, UR4, 0x18 ;  /* 0x0000000405047291 */ /* 0x004fcc000f8ec03f */
[----:B------:R-:W-:-:S04]  /*14ba0*/  IMAD.U32 R19, RZ, RZ, UR4 ;  /* 0x00000004ff137e24 */ /* 0x000fc8000f8e00ff */
[----:B------:R-:W-:Y:S02]  /*14bb0*/  IMAD R3, R2, 0x2, R19 ;  /* 0x0000000202037824 */ /* 0x000fe400078e0213 */
[----:B------:R-:W-:-:S03]  /*14bc0*/  IMAD.MOV.U32 R2, RZ, RZ, 0x1 ;  /* 0x00000001ff027424 */ /* 0x000fc600078e00ff */
[----:B------:R-:W-:Y:S04]  /*14bd0*/  STL [R1+0x20], R3 ;  /* 0x0000200301007387 */ /* 0x000fe80000100800 */
[----:B------:R-:W-:Y:S04]  /*14be0*/  STL [R1+0x50], RZ ;  /* 0x000050ff01007387 */ /* 0x000fe80000100800 */
[----:B------:R0:W-:Y:S04]  /*14bf0*/  STL [R1+0x14], R2 ;  /* 0x0000140201007387 */ /* 0x0001e80000100800 */
[----:B------:R1:W-:Y:S01]  /*14c00*/  STL [R1+0x10], RZ ;  /* 0x000010ff01007387 */ /* 0x0003e20000100800 */
[----:B0-----:R-:W-:-:S02]  /*14c10*/  LOP3.LUT R2, R0, 0x40, RZ, 0xfc, !PT ;  /* 0x0000004000027812 */ /* 0x001fc400078efcff */
[----:B-1----:R-:W-:-:S07]  /*14c20*/  LOP3.LUT R0, R0, 0x80, RZ, 0xfc, !PT ;  /* 0x0000008000007812 */ /* 0x002fce00078efcff */
.L_x_1374:
[----:B--23--:R-:W2:Y:S01]  /*14c30*/  LDL R9, [R1+0xc] ;  /* 0x00000c0001097983 */ /* 0x00cea20000100800 */
[----:B------:R-:W-:Y:S05]  /*14c40*/  YIELD ;  /* 0x0000000000007946 */ /* 0x000fea0003800000 */
[----:B------:R-:W-:Y:S01]  /*14c50*/  ULDC.64 UR4, c[0x0][0xa28] ;  /* 0x00028a0000047ab9 */ /* 0x000fe20000000a00 */
[----:B------:R-:W-:Y:S01]  /*14c60*/  IMAD.MOV.U32 R0, RZ, RZ, RZ ;  /* 0x000000ffff007224 */ /* 0x000fe200078e00ff */
[----:B------:R-:W-:Y:S01]  /*14c70*/  ISETP.NE.U32.AND P0, PT, RZ, UR4, PT ;  /* 0x00000004ff007c0c */ /* 0x000fe2000bf05070 */
[----:B01----:R-:W0:Y:S01]  /*14c80*/  LDC.64 R4, c[0x0][0xa00] ;  /* 0x00028000ff047b82 */ /* 0x003e220000000a00 */
[----:B------:R-:W-:Y:S01]  /*14c90*/  ULDC.64 UR8, c[0x0][0x208] ;  /* 0x0000820000087ab9 */ /* 0x000fe20000000a00 */
[----:B------:R-:W-:Y:S01]  /*14ca0*/  IMAD.MOV.U32 R10, RZ, RZ, RZ ;  /* 0x000000ffff0a7224 */ /* 0x000fe200078e00ff */
[----:B------:R-:W-:Y:S01]  /*14cb0*/  ISETP.NE.AND.EX P0, PT, RZ, UR5, PT, P0 ;  /* 0x00000005ff007c0c */ /* 0x000fe2000bf05300 */
[----:B------:R-:W-:Y:S01]  /*14cc0*/  ULDC.64 UR4, c[0x0][0xa18] ;  /* 0x0002860000047ab9 */ /* 0x000fe20000000a00 */
[----:B------:R-:W-:-:S11]  /*14cd0*/  ULDC.64 UR6, c[0x0][0xa08] ;  /* 0x0002820000067ab9 */ /* 0x000fd60000000a00 */
[----:B------:R-:W2:Y:S02]  /*14ce0*/  @P0 LDC.64 R2, c[0x0][0xa28] ;  /* 0x00028a00ff020b82 */ /* 0x000ea40000000a00 */
[----:B--2---:R-:W-:-:S05]  /*14cf0*/  @P0 IMAD.WIDE R2, R9, 0x4, R2 ;  /* 0x0000000409020825 */ /* 0x004fca00078e0202 */
[----:B------:R1:W5:Y:S01]  /*14d00*/  @P0 LDG.E R0, desc[UR8][R2.64] ;  /* 0x0000000802000981 */ /* 0x000362000c1e1900 */
[----:B------:R-:W-:Y:S01]  /*14d10*/  ISETP.NE.U32.AND P0, PT, RZ, UR4, PT ;  /* 0x00000004ff007c0c */ /* 0x000fe2000bf05070 */
[----:B0-----:R-:W-:Y:S01]  /*14d20*/  IMAD.WIDE R4, R9, 0x4, R4 ;  /* 0x0000000409047825 */ /* 0x001fe200078e0204 */
[----:B------:R-:W-:Y:S02]  /*14d30*/  ISETP.NE.U32.AND P1, PT, RZ, UR6, PT ;  /* 0x00000006ff007c0c */ /* 0x000fe4000bf25070 */
[----:B------:R-:W-:Y:S01]  /*14d40*/  ISETP.NE.AND.EX P2, PT, RZ, UR5, PT, P0 ;  /* 0x00000005ff007c0c */ /* 0x000fe2000bf45300 */
[----:B------:R-:W-:Y:S01]  /*14d50*/  ULDC.64 UR4, c[0x0][0xa00] ;  /* 0x0002800000047ab9 */ /* 0x000fe20000000a00 */
[----:B------:R-:W-:Y:S01]  /*14d60*/  ISETP.NE.AND.EX P1, PT, RZ, UR7, PT, P1 ;  /* 0x00000007ff007c0c */ /* 0x000fe2000bf25310 */
[----:B------:R-:W-:Y:S01]  /*14d70*/  IMAD.MOV.U32 R8, RZ, RZ, RZ ;  /* 0x000000ffff087224 */ /* 0x000fe200078e00ff */
[----:B------:R-:W-:Y:S01]  /*14d80*/  ISETP.NE.U32.AND P0, PT, RZ, UR4, PT ;  /* 0x00000004ff007c0c */ /* 0x000fe2000bf05070 */
[----:B-1----:R-:W0:Y:S03]  /*14d90*/  LDC.64 R2, c[0x0][0xa08] ;  /* 0x00028200ff027b82 */ /* 0x002e260000000a00 */
[----:B------:R-:W-:-:S05]  /*14da0*/  ISETP.NE.AND.EX P0, PT, RZ, UR5, PT, P0 ;  /* 0x00000005ff007c0c */ /* 0x000fca000bf05300 */
[----:B------:R-:W1:Y:S08]  /*14db0*/  @P2 LDC.64 R6, c[0x0][0xa18] ;  /* 0x00028600ff062b82 */ /* 0x000e700000000a00 */
[----:B------:R-:W2:Y:S01]  /*14dc0*/  @P0 LDG.E R10, desc[UR8][R4.64] ;  /* 0x00000008040a0981 */ /* 0x000ea2000c1e1900 */
[----:B------:R-:W-:Y:S01]  /*14dd0*/  ULDC UR4, c[0x0][0x288] ;  /* 0x0000a20000047ab9 */ /* 0x000fe20000000800 */
[----:B0-----:R-:W-:-:S05]  /*14de0*/  IMAD.WIDE R2, R9, 0x4, R2 ;  /* 0x0000000409027825 */ /* 0x001fca00078e0202 */
[----:B------:R-:W5:Y:S01]  /*14df0*/  @P1 LDG.E R8, desc[UR8][R2.64] ;  /* 0x0000000802081981 */ /* 0x000f62000c1e1900 */
[----:B-1----:R-:W-:-:S03]  /*14e00*/  @P2 IMAD.WIDE R6, R9, 0x4, R6 ;  /* 0x0000000409062825 */ /* 0x002fc600078e0206 */
[----:B--2---:R0:W-:Y:S02]  /*14e10*/  STL [R1+0x30], R10 ;  /* 0x0000300a01007387 */ /* 0x0041e40000100800 */
[----:B0-----:R-:W-:Y:S01]  /*14e20*/  IMAD.U32 R10, RZ, RZ, UR4 ;  /* 0x00000004ff0a7e24 */ /* 0x001fe2000f8e00ff */
[----:B------:R-:W-:-:S05]  /*14e30*/  ULDC.64 UR4, c[0x0][0x418] ;  /* 0x0001060000047ab9 */ /* 0x000fca0000000a00 */
        /* <DEDUP_REMOVED lines=12> */
[----:B------:R-:W0:Y:S04]  /*14f00*/  LDG.E R7, desc[UR4][R4.64] ;  /* 0x0000000404077981 */ /* 0x000e28000c1e1900 */
[----:B------:R-:W0:Y:S02]  /*14f10*/  LDG.E R4, desc[UR4][R4.64+0x4] ;  /* 0x0000040404047981 */ /* 0x000e24000c1e1900 */
[----:B0-----:R-:W-:-:S05]  /*14f20*/  IMAD.IADD R10, R4, 0x1, -R7 ;  /* 0x00000001040a7824 */ /* 0x001fca00078e0a07 */
[----:B------:R1:W-:Y:S02]  /*14f30*/  STL [R1+0x2c], R10 ;  /* 0x00002c0a01007387 */ /* 0x0003e40000100800 */
.L_x_1259:
[----:B------:R-:W2:Y:S01]  /*14f40*/  LDL.LU R5, [R1+0x8] ;  /* 0x0000080001057983 */ /* 0x000ea20000300800 */
[----:B------:R-:W-:Y:S02]  /*14f50*/  ULDC.64 UR4, c[0x0][0xa20] ;  /* 0x0002880000047ab9 */ /* 0x000fe40000000a00 */
[----:B------:R-:W-:-:S04]  /*14f60*/  ISETP.NE.U32.AND P0, PT, RZ, UR4, PT ;  /* 0x00000004ff007c0c */ /* 0x000fc8000bf05070 */
[----:B------:R-:W-:Y:S02]  /*14f70*/  ISETP.NE.AND.EX P0, PT, RZ, UR5, PT, P0 ;  /* 0x00000005ff007c0c */ /* 0x000fe4000bf05300 */
[C---:B--2---:R-:W-:Y:S02]  /*14f80*/  LOP3.LUT R7, R5.reuse, 0xff000000, RZ, 0xc0, !PT ;  /* 0xff00000005077812 */ /* 0x044fe400078ec0ff */
[C---:B------:R-:W-:Y:S02]  /*14f90*/  LOP3.LUT R4, R5.reuse, 0xff0000, RZ, 0xc0, !PT ;  /* 0x00ff000005047812 */ /* 0x040fe400078ec0ff */
[----:B------:R-:W-:Y:S02]  /*14fa0*/  SHF.R.U32.HI R7, RZ, 0x8, R7 ;  /* 0x00000008ff077819 */ /* 0x000fe40000011607 */
[----:B------:R-:W-:Y:S02]  /*14fb0*/  LOP3.LUT R16, R5, 0xffff, RZ, 0xc0, !PT ;  /* 0x0000ffff05107812 */ /* 0x000fe400078ec0ff */
[----:B------:R-:W-:Y:S01]  /*14fc0*/  LEA.HI R7, R4, R7, RZ, 0x10 ;  /* 0x0000000704077211 */ /* 0x000fe200078f80ff */
[----:B-----5:R-:W-:-:S05]  /*14fd0*/  IMAD.IADD R4, R8, 0x1, R0 ;  /* 0x0000000108047824 */ /* 0x020fca00078e0200 */
[----:B------:R2:W-:Y:S01]  /*14fe0*/  STL [R1+0x18], R4 ;  /* 0x0000180401007387 */ /* 0x0005e20000100800 */
[----:B------:R-:W-:Y:S05]  /*14ff0*/  @!P0 BRA `(.L_x_1260) ;  /* 0x0000000000148947 */ /* 0x000fea0003800000 */
[----:B------:R-:W3:Y:S01]  /*15000*/  LDC.64 R2, c[0x0][0xa20] ;  /* 0x00028800ff027b82 */ /* 0x000ee20000000a00 */
[----:B------:R-:W-:Y:S01]  /*15010*/  ULDC.64 UR4, c[0x0][0x208] ;  /* 0x0000820000047ab9 */ /* 0x000fe20000000a00 */
[----:B---3--:R-:W-:-:S05]  /*15020*/  IMAD.WIDE R2, R9, 0x4, R2 ;  /* 0x0000000409027825 */ /* 0x008fca00078e0202 */
[----:B------:R3:W5:Y:S01]  /*15030*/  LDG.E R6, desc[UR4][R2.64] ;  /* 0x0000000402067981 */ /* 0x000762000c1e1900 */
[----:B------:R-:W-:Y:S05]  /*15040*/  BRA `(.L_x_1261) ;  /* 0x0000000000147947 */ /* 0x000fea0003800000 */
.L_x_1260:
[----:B------:R-:W-:Y:S05]  /*15050*/  @!P1 BRA `(.L_x_1261) ;  /* 0x0000000000109947 */ /* 0x000fea0003800000 */
[----:B------:R-:W-:Y:S02]  /*15060*/  ULDC.64 UR4, c[0x0][0x208] ;  /* 0x0000820000047ab9 */ /* 0x000fe40000000a00 */
[----:B------:R-:W3:Y:S04]  /*15070*/  LDG.E R6, desc[UR4][R2.64] ;  /* 0x0000000402067981 */ /* 0x000ee8000c1e1900 */
[----:B------:R-:W3:Y:S02]  /*15080*/  LDG.E R2, desc[UR4][R2.64+0x4] ;  /* 0x0000040402027981 */ /* 0x000ee4000c1e1900 */
[----:B---3--:R-:W-:-:S07]  /*15090*/  IMAD.IADD R6, R2, 0x1, -R6 ;  /* 0x0000000102067824 */ /* 0x008fce00078e0a06 */
.L_x_1261:
[----:B--2---:R-:W2:Y:S01]  /*150a0*/  LDL.LU R4, [R1+0x4] ;  /* 0x0000040001047983 */ /* 0x004ea20000300800 */
[----:B---3--:R-:W3:Y:S01]  /*150b0*/  LDC R2, c[0x0][0x448] ;  /* 0x00011200ff027b82 */ /* 0x008ee20000000800 */
[----:B-----5:R-:W-:Y:S01]  /*150c0*/  IMAD.IADD R0, R6, 0x1, -R0 ;  /* 0x0000000106007824 */ /* 0x020fe200078e0a00 */
[----:B---3--:R-:W-:-:S13]  /*150d0*/  ISETP.NE.AND P1, PT, R2, 0x1, PT ;  /* 0x000000010200780c */ /* 0x008fda0003f25270 */
[----:B------:R-:W3:Y:S08]  /*150e0*/  @P1 LDC R3, c[0x0][0x44c] ;  /* 0x00011300ff031b82 */ /* 0x000ef00000000800 */
[----:B------:R-:W4:Y:S01]  /*150f0*/  @P1 LDC R2, c[0x0][0x450] ;  /* 0x00011400ff021b82 */ /* 0x000f220000000800 */
[----:B--2---:R-:W-:-:S04]  /*15100*/  IMAD.SHL.U32 R11, R4, 0x80, RZ ;  /* 0x00000080040b7824 */ /* 0x004fc800078e00ff */
[----:B------:R-:W-:Y:S01]  /*15110*/  VIADD R4, R11, 0x7f ;  /* 0x0000007f0b047836 */ /* 0x000fe20000000000 */
[----:B------:R2:W-:Y:S03]  /*15120*/  STL [R1+0x28], R11 ;  /* 0x0000280b01007387 */ /* 0x0005e60000100800 */
[----:B---3--:R-:W-:-:S04]  /*15130*/  @P1 IMAD.HI.U32 R3, R4, R3, RZ ;  /* 0x0000000304031227 */ /* 0x008fc800078e00ff */
[----:B------:R-:W-:Y:S01]  /*15140*/  IMAD.MOV.U32 R6, RZ, RZ, R4 ;  /* 0x000000ffff067224 */ /* 0x000fe200078e0004 */
[----:B----4-:R-:W-:Y:S01]  /*15150*/  @P1 SHF.R.U32.HI R6, RZ, R2, R3 ;  /* 0x00000002ff061219 */ /* 0x010fe20000011603 */
[----:B------:R-:W-:-:S04]  /*15160*/  VIADD R2, R0, 0x5f ;  /* 0x0000005f00027836 */ /* 0x000fc80000000000 */
[----:B------:R-:W-:-:S05]  /*15170*/  IMAD.HI R2, R2, 0x2aaaaaab, RZ ;  /* 0x2aaaaaab02027827 */ /* 0x000fca00078e02ff */
[----:B------:R-:W-:-:S04]  /*15180*/  SHF.R.U32.HI R3, RZ, 0x1f, R2 ;  /* 0x0000001fff037819 */ /* 0x000fc80000011602 */
[----:B------:R-:W-:Y:S02]  /*15190*/  LEA.HI.SX32 R9, R2, R3, 0x1c ;  /* 0x0000000302097211 */ /* 0x000fe400078fe2ff */
[----:B------:R-:W-:-:S03]  /*151a0*/  IADD3 R2, R0, 0x1, -R10 ;  /* 0x0000000100027810 */ /* 0x000fc60007ffe80a */
[----:B------:R2:W-:Y:S02]  /*151b0*/  STL [R1+0x58], R9 ;  /* 0x0000580901007387 */ /* 0x0005e40000100800 */
[----:B------:R-:W-:Y:S02]  /*151c0*/  IMAD.IADD R6, R2, 0x1, R6 ;  /* 0x0000000102067824 */ /* 0x000fe400078e0206 */
[----:B------:R-:W3:Y:S02]  /*151d0*/  LDC.64 R2, c[0x0][0x9e0] ;  /* 0x00027800ff027b82 */ /* 0x000ee40000000a00 */
[----:B---3--:R-:W-:Y:S01]  /*151e0*/  ISETP.GE.AND P2, PT, R3, 0x1, PT ;  /* 0x000000010300780c */ /* 0x008fe20003f46270 */
[----:B------:R-:W-:-:S12]  /*151f0*/  IMAD.IADD R2, R6, 0x1, R2 ;  /* 0x0000000106027824 */ /* 0x000fd800078e0202 */
[----:B--2---:R-:W-:Y:S05]  /*15200*/  @!P2 BRA `(.L_x_1262) ;  /* 0x000000000048a947 */ /* 0x004fea0003800000 */
[C---:B------:R-:W-:Y:S01]  /*15210*/  ISETP.GT.AND P0, PT, R6.reuse, RZ, PT ;  /* 0x000000ff0600720c */ /* 0x040fe20003f04270 */
[----:B------:R-:W-:Y:S01]  /*15220*/  BSSY B0, `(.L_x_1263) ;  /* 0x000000e000007945 */ /* 0x000fe20003800000 */
[----:B------:R-:W-:-:S11]  /*15230*/  VIADD R8, R6, 0xffffffff ;  /* 0xffffffff06087836 */ /* 0x000fd60000000000 */
[----:B------:R-:W-:Y:S05]  /*15240*/  @P0 BRA `(.L_x_1264) ;  /* 0x00000000001c0947 */ /* 0x000fea0003800000 */
[----:B------:R-:W-:Y:S01]  /*15250*/  ISETP.NE.AND P0, PT, R3, 0x1, PT ;  /* 0x000000010300780c */ /* 0x000fe20003f05270 */
[----:B------:R-:W-:-:S12]  /*15260*/  IMAD.MOV R6, RZ, RZ, -R6 ;  /* 0x000000ffff067224 */ /* 0x000fd800078e0a06 */
[----:B------:R-:W2:Y:S02]  /*15270*/  @P0 LDC.64 R4, c[0x0][0x9e8] ;  /* 0x00027a00ff040b82 */ /* 0x000ea40000000a00 */
[----:B--2---:R-:W-:-:S05]  /*15280*/  @P0 IMAD.HI.U32 R4, R6, R4, RZ ;  /* 0x0000000406040227 */ /* 0x004fca00078e00ff */
[----:B------:R-:W-:-:S04]  /*15290*/  @P0 SHF.R.U32.HI R6, RZ, R5, R4 ;  /* 0x00000005ff060219 */ /* 0x000fc80000011604 */
[----:B------:R-:W-:Y:S01]  /*152a0*/  LOP3.LUT R8, RZ, R6, RZ, 0x33, !PT ;  /* 0x00000006ff087212 */ /* 0x000fe200078e33ff */
[----:B------:R-:W-:Y:S06]  /*152b0*/  BRA `(.L_x_1265) ;  /* 0x0000000000107947 */ /* 0x000fec0003800000 */
.L_x_1264:
[----:B------:R-:W-:-:S13]  /*152c0*/  ISETP.NE.AND P0, PT, R3, 0x1, PT ;  /* 0x000000010300780c */ /* 0x000fda0003f05270 */
[----:B------:R-:W2:Y:S02]  /*152d0*/  @P0 LDC.64 R4, c[0x0][0x9e8] ;  /* 0x00027a00ff040b82 */ /* 0x000ea40000000a00 */
[----:B--2---:R-:W-:-:S05]  /*152e0*/  @P0 IMAD.HI.U32 R4, R8, R4, RZ ;  /* 0x0000000408040227 */ /* 0x004fca00078e00ff */
[----:B------:R-:W-:-:S07]  /*152f0*/  @P0 SHF.R.U32.HI R8, RZ, R5, R4 ;  /* 0x00000005ff080219 */ /* 0x000fce0000011604 */
.L_x_1265:
[----:B------:R-:W-:Y:S05]  /*15300*/  BSYNC B0 ;  /* 0x0000000000007941 */ /* 0x000fea0003800000 */
.L_x_1263:
[----:B------:R-:W-:-:S05]  /*15310*/  IMAD R8, R8, R3, R3 ;  /* 0x0000000308087224 */ /* 0x000fca00078e0203 */
[----:B------:R-:W-:-:S07]  /*15320*/  VIMNMX R2, R2, R8, PT ;  /* 0x0000000802027248 */ /* 0x000fce0003fe0100 */
.L_x_1262:
[----:B------:R-:W2:Y:S01]  /*15330*/  @P1 LDC R4, c[0x0][0x44c] ;  /* 0x00011300ff041b82 */ /* 0x000ea20000000800 */
[----:B------:R-:W-:Y:S01]  /*15340*/  VIADD R2, R2, 0x5f ;  /* 0x0000005f02027836 */ /* 0x000fe20000000000 */
[----:B------:R-:W-:Y:S01]  /*15350*/  ULDC UR4, c[0x0][0x9dc] ;  /* 0x0002770000047ab9 */ /* 0x000fe20000000800 */
[----:B------:R-:W-:Y:S02]  /*15360*/  IMAD.MOV.U32 R5, RZ, RZ, R11 ;  /* 0x000000ffff057224 */ /* 0x000fe400078e000b */
[----:B------:R-:W-:-:S03]  /*15370*/  IMAD.HI R2, R2, 0x2aaaaaab, RZ ;  /* 0x2aaaaaab02027827 */ /* 0x000fc600078e02ff */
[----:B------:R-:W3:Y:S01]  /*15380*/  @P1 LDC R6, c[0x0][0x450] ;  /* 0x00011400ff061b82 */ /* 0x000ee20000000800 */
[----:B--2---:R-:W-:-:S05]  /*15390*/  @P1 IMAD.HI.U32 R4, R11, R4, RZ ;  /* 0x000000040b041227 */ /* 0x004fca00078e00ff */
[----:B---3--:R-:W-:-:S04]  /*153a0*/  @P1 SHF.R.U32.HI R5, RZ, R6, R4 ;  /* 0x00000006ff051219 */ /* 0x008fc80000011604 */
[----:B------:R-:W-:Y:S02]  /*153b0*/  IADD3 R6, R5, R0, -R10 ;  /* 0x0000000005067210 */ /* 0x000fe40007ffe80a */
[----:B------:R-:W-:-:S04]  /*153c0*/  SHF.R.U32.HI R0, RZ, 0x1f, R2 ;  /* 0x0000001fff007819 */ /* 0x000fc80000011602 */
[----:B------:R-:W-:Y:S01]  /*153d0*/  LEA.HI.SX32 R4, R2, R0, 0x1c ;  /* 0x0000000002047211 */ /* 0x000fe200078fe2ff */
[----:B------:R-:W-:-:S03]  /*153e0*/  VIADD R2, R6, -UR4 ;  /* 0x8000000406027c36 */ /* 0x000fc60008000000 */
[----:B------:R-:W-:Y:S01]  /*153f0*/  VIMNMX R0, R9, R4, PT ;  /* 0x0000000409007248 */ /* 0x000fe20003fe0100 */
[----:B------:R2:W-:Y:S01]  /*15400*/  STL [R1+0x54], R4 ;  /* 0x0000540401007387 */ /* 0x0005e20000100800 */
[----:B------:R-:W-:Y:S05]  /*15410*/  @!P2 BRA `(.L_x_1266) ;  /* 0x000000000044a947 */ /* 0x000fea0003800000 */
[----:B------:R-:W-:Y:S01]  /*15420*/  ISETP.GT.AND P0, PT, R6, -0x1, PT ;  /* 0xffffffff0600780c */ /* 0x000fe20003f04270 */
[----:B------:R-:W-:-:S12]  /*15430*/  BSSY B0, `(.L_x_1267) ;  /* 0x000000d000007945 */ /* 0x000fd80003800000 */
[----:B------:R-:W-:Y:S05]  /*15440*/  @P0 BRA `(.L_x_1268) ;  /* 0x00000000001c0947 */ /* 0x000fea0003800000 */
[----:B------:R-:W-:Y:S02]  /*15450*/  ISETP.NE.AND P0, PT, R3, 0x1, PT ;  /* 0x000000010300780c */ /* 0x000fe40003f05270 */
[----:B------:R-:W-:-:S11]  /*15460*/  LOP3.LUT R6, RZ, R6, RZ, 0x33, !PT ;  /* 0x00000006ff067212 */ /* 0x000fd600078e33ff */
[----:B--2---:R-:W2:Y:S02]  /*15470*/  @P0 LDC.64 R4, c[0x0][0x9e8] ;  /* 0x00027a00ff040b82 */ /* 0x004ea40000000a00 */
[----:B--2---:R-:W-:-:S05]  /*15480*/  @P0 IMAD.HI.U32 R4, R6, R4, RZ ;  /* 0x0000000406040227 */ /* 0x004fca00078e00ff */
[----:B------:R-:W-:-:S04]  /*15490*/  @P0 SHF.R.U32.HI R6, RZ, R5, R4 ;  /* 0x00000005ff060219 */ /* 0x000fc80000011604 */
[----:B------:R-:W-:Y:S01]  /*154a0*/  LOP3.LUT R6, RZ, R6, RZ, 0x33, !PT ;  /* 0x00000006ff067212 */ /* 0x000fe200078e33ff */
[----:B------:R-:W-:Y:S06]  /*154b0*/  BRA `(.L_x_1269) ;  /* 0x0000000000107947 */ /* 0x000fec0003800000 */
.L_x_1268:
[----:B------:R-:W-:-:S13]  /*154c0*/  ISETP.NE.AND P0, PT, R3, 0x1, PT ;  /* 0x000000010300780c */ /* 0x000fda0003f05270 */
[----:B--2---:R-:W2:Y:S02]  /*154d0*/  @P0 LDC.64 R4, c[0x0][0x9e8] ;  /* 0x00027a00ff040b82 */ /* 0x004ea40000000a00 */
[----:B--2---:R-:W-:-:S05]  /*154e0*/  @P0 IMAD.HI.U32 R4, R6, R4, RZ ;  /* 0x0000000406040227 */ /* 0x004fca00078e00ff */
[----:B------:R-:W-:-:S07]  /*154f0*/  @P0 SHF.R.U32.HI R6, RZ, R5, R4 ;  /* 0x00000005ff060219 */ /* 0x000fce0000011604 */
.L_x_1269:
[----:B------:R-:W-:Y:S05]  /*15500*/  BSYNC B0 ;  /* 0x0000000000007941 */ /* 0x000fea0003800000 */
.L_x_1267:
[----:B------:R-:W-:-:S05]  /*15510*/  IMAD R3, R6, R3, RZ ;  /* 0x0000000306037224 */ /* 0x000fca00078e02ff */
[----:B------:R-:W-:-:S07]  /*15520*/  VIMNMX R2, R2, R3, !PT ;  /* 0x0000000302027248 */ /* 0x000fce0007fe0100 */
.L_x_1266:
[----:B------:R-:W-:Y:S01]  /*15530*/  IMAD.HI R2, R2, 0x2aaaaaab, RZ ;  /* 0x2aaaaaab02027827 */ /* 0x000fe200078e02ff */
[----:B--2---:R-:W-:Y:S01]  /*15540*/  SHF.R.U32.HI R4, RZ, 0x10, R7 ;  /* 0x00000010ff047819 */ /* 0x004fe20000011607 */
[----:B------:R-:W-:Y:S01]  /*15550*/  BSSY B0, `(.L_x_1270) ;  /* 0x000002a000007945 */ /* 0x000fe20003800000 */
[----:B------:R-:W-:Y:S01]  /*15560*/  LOP3.LUT R8, R7, 0xff, RZ, 0xc0, !PT ;  /* 0x000000ff07087812 */ /* 0x000fe200078ec0ff */
[----:B------:R-:W-:Y:S01]  /*15570*/  IMAD.MOV.U32 R5, RZ, RZ, RZ ;  /* 0x000000ffff057224 */ /* 0x000fe200078e00ff */
[----:B------:R-:W-:Y:S02]  /*15580*/  SHF.R.U32.HI R3, RZ, 0x1f, R2 ;  /* 0x0000001fff037819 */ /* 0x000fe40000011602 */
[----:B------:R-:W-:Y:S01]  /*15590*/  ISETP.NE.AND P0, PT, R4, RZ, PT ;  /* 0x000000ff0400720c */ /* 0x000fe20003f05270 */
[----:B01----:R-:W-:Y:S01]  /*155a0*/  IMAD.MOV.U32 R10, RZ, RZ, R5 ;  /* 0x000000ffff0a7224 */ /* 0x003fe200078e0005 */
[----:B------:R-:W-:-:S04]  /*155b0*/  LEA.HI.SX32 R3, R2, R3, 0x1c ;  /* 0x0000000302037211 */ /* 0x000fc800078fe2ff */
[----:B------:R-:W-:-:S04]  /*155c0*/  VIMNMX R9, RZ, R3, !PT ;  /* 0x00000003ff097248 */ /* 0x000fc80007fe0100 */
[----:B------:R-:W-:Y:S01]  /*155d0*/  ISETP.GT.AND P1, PT, R0, R9, PT ;  /* 0x000000090000720c */ /* 0x000fe20003f24270 */
[----:B------:R0:W-:Y:S02]  /*155e0*/  STL [R1+0x34], R9 ;  /* 0x0000340901007387 */ /* 0x0001e40000100800 */
[----:B------:R-:W1:Y:S02]  /*155f0*/  @!P0 LDC R4, c[0x0][0x9f0] ;  /* 0x00027c00ff048b82 */ /* 0x000e640000000800 */
[----:B------:R0:W-:Y:S04]  /*15600*/  STL [R1+0x38], R5 ;  /* 0x0000380501007387 */ /* 0x0001e80000100800 */
[----:B------:R0:W-:Y:S04]  /*15610*/  STL [R1+0x40], R8 ;  /* 0x0000400801007387 */ /* 0x0001e80000100800 */
[----:B------:R-:W-:Y:S05]  /*15620*/  @!P1 BRA `(.L_x_1271) ;  /* 0x0000000000709947 */ /* 0x000fea0003800000 */
[-C--:B01----:R-:W-:Y:S02]  /*15630*/  IABS R5, R4.reuse ;  /* 0x0000000400057213 */ /* 0x083fe40000000000 */
[----:B------:R-:W-:Y:S02]  /*15640*/  IABS R7, R4 ;  /* 0x0000000400077213 */ /* 0x000fe40000000000 */
[----:B------:R-:W0:Y:S03]  /*15650*/  I2F.RP R2, R5 ;  /* 0x0000000500027306 */ /* 0x000e260000209400 */
[----:B------:R-:W-:-:S05]  /*15660*/  IMAD.MOV R7, RZ, RZ, -R7 ;  /* 0x000000ffff077224 */ /* 0x000fca00078e0a07 */
[----:B0-----:R-:W0:Y:S02]  /*15670*/  MUFU.RCP R2, R2 ;  /* 0x0000000200027308 */ /* 0x001e240000001000 */
[----:B0-----:R-:W-:-:S06]  /*15680*/  VIADD R2, R2, 0xffffffe ;  /* 0x0ffffffe02027836 */ /* 0x001fcc0000000000 */
[----:B------:R-:W0:Y:S02]  /*15690*/  F2I.FTZ.U32.TRUNC.NTZ R3, R2 ;  /* 0x0000000200037305 */ /* 0x000e24000021f000 */
[----:B0-----:R-:W-:-:S04]  /*156a0*/  IMAD.MOV R2, RZ, RZ, -R3 ;  /* 0x000000ffff027224 */ /* 0x001fc800078e0a03 */
[----:B------:R-:W-:Y:S02]  /*156b0*/  IMAD R6, R2, R5, RZ ;  /* 0x0000000502067224 */ /* 0x000fe400078e02ff */
[----:B------:R-:W-:-:S04]  /*156c0*/  IMAD.MOV.U32 R2, RZ, RZ, RZ ;  /* 0x000000ffff027224 */ /* 0x000fc800078e00ff */
[----:B------:R-:W-:Y:S01]  /*156d0*/  IMAD.HI.U32 R6, R3, R6, R2 ;  /* 0x0000000603067227 */ /* 0x000fe200078e0002 */
[----:B------:R-:W-:-:S05]  /*156e0*/  IADD3 R3, R4, -0x1, R0 ;  /* 0xffffffff04037810 */ /* 0x000fca0007ffe000 */
[----:B------:R-:W-:-:S05]  /*156f0*/  IMAD.IADD R3, R3, 0x1, -R9 ;  /* 0x0000000103037824 */ /* 0x000fca00078e0a09 */
[----:B------:R-:W-:Y:S02]  /*15700*/  IABS R2, R3 ;  /* 0x0000000300027213 */ /* 0x000fe40000000000 */
[----:B------:R-:W-:-:S03]  /*15710*/  LOP3.LUT R3, R3, R4, RZ, 0x3c, !PT ;  /* 0x0000000403037212 */ /* 0x000fc600078e3cff */
        /* <DEDUP_REMOVED lines=13> */
.L_x_1271:
[----:B------:R-:W-:Y:S05]  /*157f0*/  BSYNC B0 ;  /* 0x0000000000007941 */ /* 0x000fea0003800000 */
.L_x_1270:
[----:B------:R-:W-:Y:S01]  /*15800*/  IMAD.MOV.U32 R3, RZ, RZ, R10 ;  /* 0x000000ffff037224 */ /* 0x000fe200078e000a */
[----:B------:R-:W-:Y:S03]  /*15810*/  BSSY B7, `(.L_x_1272) ;  /* 0x0000460000077945 */ /* 0x000fe60003800000 */
[----:B------:R-:W-:-:S05]  /*15820*/  IMAD R2, R8, R3, R9 ;  /* 0x0000000308027224 */ /* 0x000fca00078e0209 */
        /* <DEDUP_REMOVED lines=9> */
[----:B0-----:R-:W0:Y:S01]  /*158c0*/  S2R R5, SR_LANEID ;  /* 0x0000000000057919 */ /* 0x001e220000000000 */
[----:B------:R-:W-:Y:S01]  /*158d0*/  VOTEU.ANY UR4, UPT, PT ;  /* 0x0000000000047886 */ /* 0x000fe200038e0100 */
[----:B------:R-:W3:Y:S01]  /*158e0*/  LDC.64 R2, c[0x0][0xc60] ;  /* 0x00031800ff027b82 */ /* 0x000ee20000000a00 */
[----:B------:R-:W0:Y:S01]  /*158f0*/  FLO.U32 R0, UR4 ;  /* 0x0000000400007d00 */ /* 0x000e2200080e0000 */
[----:B------:R-:W-:Y:S01]  /*15900*/  ULDC.64 UR6, c[0x0][0x208] ;  /* 0x0000820000067ab9 */ /* 0x000fe20000000a00 */
[----:B0-----:R-:W-:-:S06]  /*15910*/  ISETP.EQ.U32.AND P0, PT, R0, R5, PT ;  /* 0x000000050000720c */ /* 0x001fcc0003f02070 */
[----:B------:R-:W3:Y:S07]  /*15920*/  POPC R5, UR4 ;  /* 0x0000000400057d09 */ /* 0x000eee0008000000 */
[----:B---3--:R-:W3:Y:S01]  /*15930*/  @P0 ATOMG.E.ADD.STRONG.GPU PT, R3, desc[UR6][R2.64], R5 ;  /* 0x00000005020309a8 */ /* 0x008ee200081ee1c6 */
[----:B-1----:R-:W0:Y:S02]  /*15940*/  S2R R4, SR_LTMASK ;  /* 0x0000000000047919 */ /* 0x002e240000003900 */
[----:B0-----:R-:W-:-:S04]  /*15950*/  LOP3.LUT R4, R4, UR4, RZ, 0xc0, !PT ;  /* 0x0000000404047c12 */ /* 0x001fc8000f8ec0ff */
[----:B------:R-:W0:Y:S01]  /*15960*/  POPC R7, R4 ;  /* 0x0000000400077309 */ /* 0x000e220000000000 */
[----:B---3--:R-:W0:Y:S02]  /*15970*/  SHFL.IDX PT, R0, R3, R0, 0x1f ;  /* 0x00001f0003007589 */ /* 0x008e2400000e0000 */
[----:B0-----:R-:W-:-:S05]  /*15980*/  IADD3 R0, R0, UR38, R7 ;  /* 0x0000002600007c10 */ /* 0x001fca000fffe007 */
[----:B------:R3:W-:Y:S01]  /*15990*/  STL [R1], R0 ;  /* 0x0000000001007387 */ /* 0x0007e20000100800 */
[----:B------:R-:W-:Y:S05]  /*159a0*/  BRA `(.L_x_1274) ;  /* 0x0000004400187947 */ /* 0x000fea0003800000 */
.L_x_1273:
        /* <DEDUP_REMOVED lines=8> */
[----:B-1----:R-:W-:Y:S02]  /*15a30*/  IMAD.U32 R4, RZ, RZ, UR6 ;  /* 0x00000006ff047e24 */ /* 0x002fe4000f8e00ff */
[----:B------:R-:W1:Y:S01]  /*15a40*/  LDC.64 R2, c[0x4][R2] ;  /* 0x0100000002027b82 */ /* 0x000e620000000a00 */
[----:B0-----:R-:W-:Y:S02]  /*15a50*/  IMAD.U32 R5, RZ, RZ, UR7 ;  /* 0x00000007ff057e24 */ /* 0x001fe4000f8e00ff */
[----:B------:R-:W-:Y:S02]  /*15a60*/  IMAD.U32 R6, RZ, RZ, UR8 ;  /* 0x00000008ff067e24 */ /* 0x000fe4000f8e00ff */
[----:B------:R-:W-:-:S02]  /*15a70*/  IMAD.U32 R7, RZ, RZ, UR9 ;  /* 0x00000009ff077e24 */ /* 0x000fc4000f8e00ff */
[----:B--2---:R-:W-:Y:S02]  /*15a80*/  IMAD.U32 R10, RZ, RZ, UR4 ;  /* 0x00000004ff0a7e24 */ /* 0x004fe4000f8e00ff */
[----:B------:R-:W-:Y:S02]  /*15a90*/  IMAD.U32 R11, RZ, RZ, UR5 ;  /* 0x00000005ff0b7e24 */ /* 0x000fe4000f8e00ff */
[----:B------:R-:W-:Y:S02]  /*15aa0*/  IMAD.MOV.U32 R8, RZ, RZ, 0x70 ;  /* 0x00000070ff087424 */ /* 0x000fe400078e00ff */
[----:B------:R-:W-:Y:S02]  /*15ab0*/  IMAD.MOV.U32 R12, RZ, RZ, 0x1 ;  /* 0x00000001ff0c7424 */ /* 0x000fe400078e00ff */
[----:B------:R-:W-:-:S07]  /*15ac0*/  IMAD.MOV.U32 R13, RZ, RZ, RZ ;  /* 0x000000ffff0d7224 */ /* 0x000fce00078e00ff */
[----:B------:R-:W-:-:S07]  /*15ad0*/  LEPC R20, `(.L_x_1276) ;  /* 0x000000001014794e */ /* 0x000fce0000000000 */
[----:B-1----:R-:W-:Y:S05]  /*15ae0*/  CALL.ABS.NOINC R2 ;  /* 0x0000000002007343 */ /* 0x002fea0003c00000 */
.L_x_1276:
[----:B------:R-:W-:Y:S05]  /*15af0*/  BSYNC B6 ;  /* 0x0000000000067941 */ /* 0x000fea0003800000 */
.L_x_1275:
        /* <DEDUP_REMOVED lines=9> */
[----:B-1----:R-:W-:Y:S02]  /*15b90*/  IMAD.U32 R4, RZ, RZ, UR6 ;  /* 0x00000006ff047e24 */ /* 0x002fe4000f8e00ff */
[----:B0-----:R-:W-:Y:S02]  /*15ba0*/  IMAD.U32 R5, RZ, RZ, UR7 ;  /* 0x00000007ff057e24 */ /* 0x001fe4000f8e00ff */
[----:B------:R-:W-:Y:S02]  /*15bb0*/  IMAD.U32 R6, RZ, RZ, UR8 ;  /* 0x00000008ff067e24 */ /* 0x000fe4000f8e00ff */
[----:B------:R-:W-:-:S02]  /*15bc0*/  IMAD.U32 R7, RZ, RZ, UR9 ;  /* 0x00000009ff077e24 */ /* 0x000fc4000f8e00ff */
[----:B--2---:R-:W-:Y:S02]  /*15bd0*/  IMAD.U32 R10, RZ, RZ, UR4 ;  /* 0x00000004ff0a7e24 */ /* 0x004fe4000f8e00ff */
[----:B------:R-:W-:Y:S02]  /*15be0*/  IMAD.U32 R11, RZ, RZ, UR5 ;  /* 0x00000005ff0b7e24 */ /* 0x000fe4000f8e00ff */
[----:B------:R-:W-:Y:S02]  /*15bf0*/  IMAD.MOV.U32 R8, RZ, RZ, 0x70 ;  /* 0x00000070ff087424 */ /* 0x000fe400078e00ff */
[----:B------:R-:W-:Y:S02]  /*15c00*/  IMAD.MOV.U32 R12, RZ, RZ, 0x1 ;  /* 0x00000001ff0c7424 */ /* 0x000fe400078e00ff */
[----:B---3--:R-:W-:-:S07]  /*15c10*/  IMAD.MOV.U32 R13, RZ, RZ, RZ ;  /* 0x000000ffff0d7224 */ /* 0x008fce00078e00ff */
[----:B------:R-:W-:-:S07]  /*15c20*/  LEPC R20, `(.L_x_1279) ;  /* 0x000000001014794e */ /* 0x000fce0000000000 */
[----:B----4-:R-:W-:Y:S05]  /*15c30*/  CALL.ABS.NOINC R2 ;  /* 0x0000000002007343 */ /* 0x010fea0003c00000 */
.L_x_1279:
        /* <DEDUP_REMOVED lines=15> */
.L_x_1278:
[----:B------:R-:W-:Y:S05]  /*15d30*/  BSYNC B6 ;  /* 0x0000000000067941 */ /* 0x000fea0003800000 */
.L_x_1277:
[----:B------:R-:W3:Y:S01]  /*15d40*/  LDL R0, [R1+0xc] ;  /* 0x00000c0001007983 */ /* 0x000ee20000100800 */
[----:B------:R-:W-:Y:S02]  /*15d50*/  ULDC.64 UR4, c[0x0][0x9f8] ;  /* 0x00027e0000047ab9 */ /* 0x000fe40000000a00 */
[----:B------:R-:W-:Y:S01]  /*15d60*/  ISETP.NE.U32.AND P0, PT, RZ, UR4, PT ;  /* 0x00000004ff007c0c */ /* 0x000fe2000bf05070 */
[----:B------:R-:W4:Y:S01]  /*15d70*/  LDL R17, [R1+0x3c] ;  /* 0x00003c0001117983 */ /* 0x000f220000100800 */
[----:B------:R-:W-:Y:S02]  /*15d80*/  ULDC.64 UR6, c[0x0][0x208] ;  /* 0x0000820000067ab9 */ /* 0x000fe40000000a00 */
[----:B------:R-:W-:Y:S01]  /*15d90*/  ISETP.NE.AND.EX P0, PT, RZ, UR5, PT, P0 ;  /* 0x00000005ff007c0c */ /* 0x000fe2000bf05300 */
[----:B------:R-:W-:-:S12]  /*15da0*/  ULDC.64 UR4, c[0x0][0xa08] ;  /* 0x0002820000047ab9 */ /* 0x000fd80000000a00 */
[----:B------:R-:W5:Y:S01]  /*15db0*/  @P0 LDC.64 R2, c[0x0][0x9f8] ;  /* 0x00027e00ff020b82 */ /* 0x000f620000000a00 */
[----:B---3--:R-:W-:Y:S02]  /*15dc0*/  IMAD.MOV.U32 R7, RZ, RZ, R0 ;  /* 0x000000ffff077224 */ /* 0x008fe400078e0000 */
[----:B-----5:R-:W-:-:S05]  /*15dd0*/  @P0 IMAD.WIDE R2, R0, 0x4, R2 ;  /* 0x0000000400020825 */ /* 0x020fca00078e0202 */
[----:B------:R3:W0:Y:S01]  /*15de0*/  @P0 LDG.E R7, desc[UR6][R2.64] ;  /* 0x0000000602070981 */ /* 0x000622000c1e1900 */
[----:B----4-:R-:W-:Y:S01]  /*15df0*/  VIADD R0, R17, 0xffffffff ;  /* 0xffffffff11007836 */ /* 0x010fe20000000000 */
[----:B---3--:R-:W3:Y:S02]  /*15e00*/  LDC.64 R2, c[0x0][0x418] ;  /* 0x00010600ff027b82 */ /* 0x008ee40000000a00 */
[----:B---3--:R-:W-:Y:S01]  /*15e10*/  LOP3.LUT P0, RZ, R2, UR4, RZ, 0xfc, !PT ;  /* 0x0000000402ff7c12 */ /* 0x008fe2000f80fcff */
[----:B------:R-:W-:-:S03]  /*15e20*/  UMOV UR4, 0xffffffff ;  /* 0xffffffff00047882 */ /* 0x000fc60000000000 */
[----:B------:R-:W-:Y:S02]  /*15e30*/  LOP3.LUT P0, RZ, R3, UR5, RZ, 0xfc, P0 ;  /* 0x0000000503ff7c12 */ /* 0x000fe4000800fcff */
[----:B0-----:R-:W-:Y:S01]  /*15e40*/  SHF.R.S32.HI R8, RZ, 0x1f, R7 ;  /* 0x0000001fff087819 */ /* 0x001fe20000011407 */
[----:B------:R0:W-:Y:S01]  /*15e50*/  STL [R1+0x8], R7 ;  /* 0x0000080701007387 */ /* 0x0001e20000100800 */
[----:B------:R-:W-:-:S03]  /*15e60*/  SEL R17, R7, RZ, !P0 ;  /* 0x000000ff07117207 */ /* 0x000fc60004000000 */
[----:B------:R0:W-:Y:S01]  /*15e70*/  STL [R1+0x1c], R8 ;  /* 0x00001c0801007387 */ /* 0x0001e20000100800 */
[----:B------:R-:W-:Y:S05]  /*15e80*/  BRA.DIV UR4, `(.L_x_1280) ;  /* 0x0000005a04387947 */ /* 0x000fea000b800000 */
[----:B-1----:R-:W1:Y:S02]  /*15e90*/  S2R R4, SR_TID.X ;  /* 0x0000000000047919 */ /* 0x002e640000002100 */
[----:B-1----:R-:W-:-:S04]  /*15ea0*/  SHF.R.U32.HI R4, RZ, 0x5, R4 ;  /* 0x00000005ff047819 */ /* 0x002fc80000011604 */
[----:B------:R-:W-:-:S05]  /*15eb0*/  LOP3.LUT R4, R4, 0x3, RZ, 0xc0, !PT ;  /* 0x0000000304047812 */ /* 0x000fca00078ec0ff */
[----:B------:R1:W3:Y:S02]  /*15ec0*/  SHFL.IDX PT, R14, R4, RZ, 0x1f ;  /* 0x00001fff040e7589 */ /* 0x0002e400000e0000 */
.L_x_1390:
[----:B------:R4:W-:Y:S01]  /*15ed0*/  STL [R1+0x4], R0 ;  /* 0x0000040001007387 */ /* 0x0009e20000100800 */
[----:B---3--:R-:W-:Y:S02]  /*15ee0*/  ISETP.NE.AND P0, PT, R14, RZ, PT ;  /* 0x000000ff0e00720c */ /* 0x008fe40003f05270 */
[----:B------:R-:W-:Y:S02]  /*15ef0*/  PLOP3.LUT P1, PT, PT, PT, PT, 0x8, 0x0 ;  /* 0x000000000000781c */ /* 0x000fe40003f2e170 */
[----:B------:R-:W-:-:S11]  /*15f00*/  LOP3.LUT R18, R18, 0xfffffffe, RZ, 0xc0, !PT ;  /* 0xfffffffe12127812 */ /* 0x000fd600078ec0ff */
[----:B------:R-:W-:Y:S01]  /*15f10*/  @P1 LOP3.LUT R18, R18, 0x1, RZ, 0xfc, !PT ;  /* 0x0000000112121812 */ /* 0x000fe200078efcff */
[----:B----4-:R-:W-:Y:S06]  /*15f20*/  @P0 BRA `(.L_x_1281) ;  /* 0x00000004003c0947 */ /* 0x010fec0003800000 */
[----:B------:R-:W-:-:S03]  /*15f30*/  UMOV UR4, 0xffffffff ;  /* 0xffffffff00047882 */ /* 0x000fc60000000000 */
[----:B------:R-:W-:Y:S05]  /*15f40*/  BRA.DIV UR4, `(.L_x_1282) ;  /* 0x0000005a043c7947 */ /* 0x000fea000b800000 */
[----:B------:R-:W-:-:S13]  /*15f50*/  ELECT P6, URZ, PT ;  /* 0x00000000003f782f */ /* 0x000fda00038c0000 */
.L_x_1393:
[----:B------:R-:W-:Y:S05]  /*15f60*/  @!P6 BRA `(.L_x_1281) ;  /* 0x00000004002ce947 */ /* 0x000fea0003800000 */
[----:B------:R-:W-:-:S04]  /*15f70*/  ISETP.NE.U32.AND P0, PT, R2, RZ, PT ;  /* 0x000000ff0200720c */ /* 0x000fc80003f05070 */
[----:B------:R-:W-:-:S13]  /*15f80*/  ISETP.NE.AND.EX P0, PT, R3, RZ, PT, P0 ;  /* 0x000000ff0300720c */ /* 0x000fda0003f05300 */
[----:B------:R-:W-:Y:S05]  /*15f90*/  @!P0 BRA `(.L_x_1283) ;  /* 0x0000000000548947 */ /* 0x000fea0003800000 */
[----:B------:R-:W3:Y:S01]  /*15fa0*/  LDC R6, c[0x0][0x43c] ;  /* 0x00010f00ff067b82 */ /* 0x000ee20000000800 */
[----:B------:R-:W-:Y:S01]  /*15fb0*/  IMAD.MOV.U32 R9, RZ, RZ, R0 ;  /* 0x000000ffff097224 */ /* 0x000fe200078e0000 */
[----:B------:R-:W-:Y:S01]  /*15fc0*/  ULDC.64 UR4, c[0x0][0x428] ;  /* 0x00010a0000047ab9 */ /* 0x000fe20000000a00 */
[----:B------:R-:W-:Y:S02]  /*15fd0*/  ULDC.64 UR6, c[0x0][0x208] ;  /* 0x0000820000067ab9 */ /* 0x000fe40000000a00 */
[----:B------:R-:W-:Y:S01]  /*15fe0*/  IMAD.MOV.U32 R0, RZ, RZ, R9 ;  /* 0x000000ffff007224 */ /* 0x000fe200078e0009 */
[----:B---3--:R-:W-:-:S13]  /*15ff0*/  ISETP.NE.AND P0, PT, R6, 0x1, PT ;  /* 0x000000010600780c */ /* 0x008fda0003f05270 */
[----:B-1----:R-:W1:Y:S02]  /*16000*/  @P0 LDC.64 R4, c[0x0][0x440] ;  /* 0x00011000ff040b82 */ /* 0x002e640000000a00 */
        /* <DEDUP_REMOVED lines=14> */
.L_x_1283:
[----:B------:R-:W4:Y:S04]  /*160f0*/  LDL R0, [R1+0x10] ;  /* 0x0000100001007983 */ /* 0x000f280000100800 */
[----:B---3--:R-:W3:Y:S01]  /*16100*/  LDL R2, [R1+0x14] ;  /* 0x0000140001027983 */ /* 0x008ee20000100800 */
[----:B----4-:R-:W-:Y:S01]  /*16110*/  IMAD R0, R0, 0x8, R19 ;  /* 0x0000000800007824 */ /* 0x010fe200078e0213 */
[----:B---3--:R-:W-:-:S04]  /*16120*/  SHF.L.U32 R2, R2, 0x1f, RZ ;  /* 0x0000001f02027819 */ /* 0x008fc800000006ff */
[----:B------:R-:W3:Y:S02]  /*16130*/  SYNCS.PHASECHK.TRANS64.TRYWAIT P0, [R0+URZ+0x30840], R2 ;  /* 0x03084002000075a7 */ /* 0x000ee4000800017f */
[----:B---3--:R-:W-:Y:S05]  /*16140*/  @!P0 BRA `(.L_x_1284) ;  /* 0x0000005400dc8947 */ /* 0x008fea0003800000 */
.L_x_1394:
[----:B------:R-:W4:Y:S02]  /*16150*/  S2R R3, SR_TID.X ;  /* 0x0000000000037919 */ /* 0x000f240000002100 */
[----:B----4-:R-:W-:-:S04]  /*16160*/  LOP3.LUT R3, R3, 0x7f, RZ, 0xc0, !PT ;  /* 0x0000007f03037812 */ /* 0x010fc800078ec0ff */
[----:B------:R-:W-:-:S13]  /*16170*/  ISETP.NE.AND P0, PT, R3, RZ, PT ;  /* 0x000000ff0300720c */ /* 0x000fda0003f05270 */
        /* <DEDUP_REMOVED lines=8> */
.L_x_1285:
[----:B-1----:R-:W4:Y:S04]  /*16200*/  LDL R4, [R1+0x10] ;  /* 0x0000100001047983 */ /* 0x002f280000100800 */
[----:B------:R-:W2:Y:S04]  /*16210*/  LDL R3, [R1+0x4] ;  /* 0x0000040001037983 */ /* 0x000ea80000100800 */
[----:B---3--:R-:W3:Y:S01]  /*16220*/  LDL R2, [R1+0x18] ;  /* 0x0000180001027983 */ /* 0x008ee20000100800 */
[----:B------:R-:W-:Y:S01]  /*16230*/  R2UR UR9, R0 ;  /* 0x00000000000972ca */ /* 0x000fe200000e0000 */
[----:B------:R-:W-:Y:S01]  /*16240*/  UIADD3 UR4, UP0, UR36, 0x370, URZ ;  /* 0x0000037024047890 */ /* 0x000fe2000ff1e03f */
[----:B------:R-:W-:Y:S01]  /*16250*/  R2UR UR12, R16 ;  /* 0x00000000100c72ca */ /* 0x000fe200000e0000 */
[----:B------:R-:W-:Y:S01]  /*16260*/  UMOV UR10, URZ ;  /* 0x0000003f000a7c82 */ /* 0x000fe20008000000 */
[----:B-----5:R-:W-:Y:S01]  /*16270*/  R2UR UR13, R17 ;  /* 0x00000000110d72ca */ /* 0x020fe200000e0000 */
[----:B------:R-:W-:Y:S01]  /*16280*/  UMOV UR6, 0x0 ;  /* 0x0000000000067882 */ /* 0x000fe20000000000 */
[----:B------:R-:W-:Y:S01]  /*16290*/  UMOV UR7, 0x14f00000 ;  /* 0x14f0000000077882 */ /* 0x000fe20000000000 */
[----:B------:R-:W-:Y:S01]  /*162a0*/  UMOV UR16, 0x40 ;  /* 0x0000004000107882 */ /* 0x000fe20000000000 */
[----:B------:R-:W-:-:S02]  /*162b0*/  PLOP3.LUT P0, PT, PT, PT, PT, 0x80, 0x0 ;  /* 0x000000000000781c */ /* 0x000fc40003f0f070 */
[----:B------:R-:W-:-:S03]  /*162c0*/  LOP3.LUT R18, R18, 0xfffffffe, RZ, 0xc0, !PT ;  /* 0xfffffffe12127812 */ /* 0x000fc600078ec0ff */
[----:B------:R-:W-:-:S08]  /*162d0*/  UIADD3 UR9, UR9, 0x30830, URZ ;  /* 0x0003083009097890 */ /* 0x000fd0000fffe03f */
[----:B------:R-:W-:Y:S01]  /*162e0*/  @P0 LOP3.LUT R18, R18, 0x1, RZ, 0xfc, !PT ;  /* 0x0000000112120812 */ /* 0x000fe200078efcff */
[----:B----4-:R-:W-:Y:S01]  /*162f0*/  IMAD R0, R4, 0x9000, R19 ;  /* 0x0000900004007824 */ /* 0x010fe200078e0213 */
[----:B--2---:R-:W-:-:S04]  /*16300*/  R2UR UR11, R3 ;  /* 0x00000000030b72ca */ /* 0x004fc800000e0000 */
[----:B------:R-:W-:Y:S02]  /*16310*/  R2UR UR8, R0 ;  /* 0x00000000000872ca */ /* 0x000fe400000e0000 */
[----:B---3--:R-:W-:-:S11]  /*16320*/  R2UR UR5, R2 ;  /* 0x00000000020572ca */ /* 0x008fd600000e0000 */
[----:B------:R-:W-:Y:S02]  /*16330*/  UIADD3 UR14, UR8, 0x1e400, URZ ;  /* 0x0001e400080e7890 */ /* 0x000fe4000fffe03f */
[----:B------:R-:W-:Y:S02]  /*16340*/  UIMAD UR11, UR11, 0x60, UR5 ;  /* 0x000000600b0b78a4 */ /* 0x000fe4000f8e0205 */
[----:B------:R-:W-:Y:S02]  /*16350*/  UIADD3.X UR5, URZ, UR37, URZ, UP0, !UPT ;  /* 0x000000253f057290 */ /* 0x000fe400087fe43f */
[----:B------:R-:W-:Y:S02]  /*16360*/  UIADD3 UR15, UR8, 0x21400, URZ ;  /* 0x00021400080f7890 */ /* 0x000fe4000fffe03f */
[----:B------:R-:W-:-:S03]  /*16370*/  UIADD3 UR17, UR8, 0x24400, URZ ;  /* 0x0002440008117890 */ /* 0x000fc6000fffe03f */
[----:B------:R-:W-:Y:S01]  /*16380*/  UMOV UR8, UR14 ;  /* 0x0000000e00087c82 */ /* 0x000fe20008000000 */
[----:B------:R-:W-:Y:S01]  /*16390*/  UMOV UR14, 0x80 ;  /* 0x00000080000e7882 */ /* 0x000fe20000000000 */
[----:B------:R1:W-:Y:S02]  /*163a0*/  UTMALDG.4D [UR8], [UR4], desc[UR6] ;  /* 0x00000608040075b4 */ /* 0x0003e40008019000 */
[----:B-1----:R-:W-:Y:S01]  /*163b0*/  UMOV UR8, UR15 ;  /* 0x0000000f00087c82 */ /* 0x002fe20008000000 */
[----:B------:R-:W-:Y:S02]  /*163c0*/  UMOV UR10, UR16 ;  /* 0x00000010000a7c82 */ /* 0x000fe40008000000 */
[----:B------:R1:W-:Y:S02]  /*163d0*/  UTMALDG.4D [UR8], [UR4], desc[UR6] ;  /* 0x00000608040075b4 */ /* 0x0003e40008019000 */
[----:B-1----:R-:W-:Y:S01]  /*163e0*/  UMOV UR8, UR17 ;  /* 0x0000001100087c82 */ /* 0x002fe20008000000 */
[----:B------:R-:W-:-:S02]  /*163f0*/  UMOV UR10, UR14 ;  /* 0x0000000e000a7c82 */ /* 0x000fc40008000000 */
[----:B------:R3:W-:Y:S02]  /*16400*/  UTMALDG.4D [UR8], [UR4], desc[UR6] ;  /* 0x00000608040075b4 */ /* 0x0007e40008019000 */
[----:B---3--:R-:W-:Y:S01]  /*16410*/  NOP ;  /* 0x0000000000007918 */ /* 0x008fe20000000000 */
.L_x_1281:
[----:B------:R-:W3:Y:S01]  /*16420*/  LDL.LU R3, [R1+0x30] ;  /* 0x0000300001037983 */ /* 0x000ee20000300800 */
[----:B------:R-:W-:Y:S05]  /*16430*/  WARPSYNC.ALL ;  /* 0x0000000000007948 */ /* 0x000fea0003800000 */
[----:B------:R-:W-:Y:S01]  /*16440*/  ULDC.64 UR4, c[0x0][0x298] ;  /* 0x0000a60000047ab9 */ /* 0x000fe20000000a00 */
[----:B------:R-:W-:Y:S01]  /*16450*/  BSSY B6, `(.L_x_1286) ;  /* 0x000001c000067945 */ /* 0x000fe20003800000 */
[----:B------:R-:W-:Y:S01]  /*16460*/  BAR.SYNC.DEFER_BLOCKING 0x8, 0x180 ;  /* 0x0206000000007b1d */ /* 0x000fe20000010000 */
[----:B---3--:R-:W-:Y:S01]  /*16470*/  SHF.R.S32.HI R0, RZ, 0x1f, R3 ;  /* 0x0000001fff007819 */ /* 0x008fe20000011403 */
[----:B-1----:R-:W-:-:S04]  /*16480*/  IMAD.WIDE.U32 R4, R3, UR4, RZ ;  /* 0x0000000403047c25 */ /* 0x002fc8000f8e00ff */
[----:B------:R-:W-:Y:S01]  /*16490*/  IMAD R2, R0, UR4, RZ ;  /* 0x0000000400027c24 */ /* 0x000fe2000f8e02ff */
[----:B------:R1:W-:Y:S01]  /*164a0*/  STL.64 [R1+0x48], R4 ;  /* 0x0000480401007387 */ /* 0x0003e20000100a00 */
[----:B------:R-:W-:Y:S02]  /*164b0*/  VIADD R0, R19, 0x12400 ;  /* 0x0001240013007836 */ /* 0x000fe40000000000 */
[----:B------:R-:W-:-:S03]  /*164c0*/  IMAD R2, R3, UR5, R2 ;  /* 0x0000000503027c24 */ /* 0x000fc6000f8e0202 */
[----:B------:R-:W-:Y:S01]  /*164d0*/  LOP3.LUT P0, RZ, R0, 0x3ff, RZ, 0xc0, !PT ;  /* 0x000003ff00ff7812 */ /* 0x000fe2000780c0ff */
[----:B------:R-:W-:-:S05]  /*164e0*/  IMAD.IADD R0, R5, 0x1, R2 ;  /* 0x0000000105007824 */ /* 0x000fca00078e0202 */
[----:B------:R1:W-:Y:S07]  /*164f0*/  STL [R1+0x30], R0 ;  /* 0x0000300001007387 */ /* 0x0003ee0000100800 */
[----:B------:R-:W-:Y:S05]  /*16500*/  @!P0 BRA `(.L_x_1287) ;  /* 0x0000000000408947 */ /* 0x000fea0003800000 */
[----:B------:R-:W-:Y:S01]  /*16510*/  MOV R2, 0x0 ;  /* 0x0000000000027802 */ /* 0x000fe20000000f00 */
[----:B------:R-:W-:Y:S01]  /*16520*/  ULDC.64 UR6, c[0x4][0xa8] ;  /* 0x01002a0000067ab9 */ /* 0x000fe20000000a00 */
[----:B------:R-:W-:Y:S01]  /*16530*/  ULDC.64 UR8, c[0x4][0xb0] ;  /* 0x01002c0000087ab9 */ /* 0x000fe20000000a00 */
[----:B------:R-:W-:Y:S01]  /*16540*/  ULDC.64 UR4, c[0x4][0x20] ;  /* 0x0100080000047ab9 */ /* 0x000fe20000000a00 */
[----:B-1----:R-:W-:Y:S02]  /*16550*/  IMAD.U32 R4, RZ, RZ, UR6 ;  /* 0x00000006ff047e24 */ /* 0x002fe4000f8e00ff */
[----:B------:R-:W1:Y:S01]  /*16560*/  LDC.64 R2, c[0x4][R2] ;  /* 0x0100000002027b82 */ /* 0x000e620000000a00 */
[----:B------:R-:W-:Y:S02]  /*16570*/  IMAD.U32 R5, RZ, RZ, UR7 ;  /* 0x00000007ff057e24 */ /* 0x000fe4000f8e00ff */
[----:B------:R-:W-:Y:S02]  /*16580*/  IMAD.U32 R6, RZ, RZ, UR8 ;  /* 0x00000008ff067e24 */ /* 0x000fe4000f8e00ff */
[----:B0-----:R-:W-:-:S02]  /*16590*/  IMAD.U32 R7, RZ, RZ, UR9 ;  /* 0x00000009ff077e24 */ /* 0x001fc4000f8e00ff */
[----:B--2---:R-:W-:Y:S02]  /*165a0*/  IMAD.U32 R10, RZ, RZ, UR4 ;  /* 0x00000004ff0a7e24 */ /* 0x004fe4000f8e00ff */
[----:B------:R-:W-:Y:S02]  /*165b0*/  IMAD.U32 R11, RZ, RZ, UR5 ;  /* 0x00000005ff0b7e24 */ /* 0x000fe4000f8e00ff */
[----:B------:R-:W-:Y:S02]  /*165c0*/  IMAD.MOV.U32 R8, RZ, RZ, 0x70 ;  /* 0x00000070ff087424 */ /* 0x000fe400078e00ff */
[----:B------:R-:W-:Y:S02]  /*165d0*/  IMAD.MOV.U32 R12, RZ, RZ, 0x1 ;  /* 0x00000001ff0c7424 */ /* 0x000fe400078e00ff */
[----:B------:R-:W-:-:S07]  /*165e0*/  IMAD.MOV.U32 R13, RZ, RZ, RZ ;  /* 0x000000ffff0d7224 */ /* 0x000fce00078e00ff */
[----:B------:R-:W-:-:S07]  /*165f0*/  LEPC R20, `(.L_x_1287) ;  /* 0x000000001014794e */ /* 0x000fce0000000000 */
[----:B-1----:R-:W-:Y:S05]  /*16600*/  CALL.ABS.NOINC R2 ;  /* 0x0000000002007343 */ /* 0x002fea0003c00000 */
.L_x_1287:
[----:B------:R-:W-:Y:S05]  /*16610*/  BSYNC B6 ;  /* 0x0000000000067941 */ /* 0x000fea0003800000 */
.L_x_1286:
[----:B-1----:R-:W3:Y:S01]  /*16620*/  LDL.LU R0, [R1+0x30] ;  /* 0x0000300001007983 */ /* 0x002ee20000300800 */
[----:B------:R-:W-:Y:S01]  /*16630*/  ULDC.64 UR6, c[0x0][0xa00] ;  /* 0x0002800000067ab9 */ /* 0x000fe20000000a00 */
[----:B0-----:R-:W0:Y:S01]  /*16640*/  LDC R7, c[0x0][0x448] ;  /* 0x00011200ff077b82 */ /* 0x001e220000000800 */
[----:B------:R-:W-:Y:S01]  /*16650*/  ULDC.64 UR4, c[0x0][0x2d8] ;  /* 0x0000b60000047ab9 */ /* 0x000fe20000000a00 */
[----:B------:R-:W3:Y:S04]  /*16660*/  LDL.LU.64 R2, [R1+0x48] ;  /* 0x0000480001027983 */ /* 0x000ee80000300a00 */
[----:B------:R-:W4:Y:S04]  /*16670*/  LDL R5, [R1+0xc] ;  /* 0x00000c0001057983 */ /* 0x000f280000100800 */
[----:B------:R-:W4:Y:S01]  /*16680*/  LDL R9, [R1+0x28] ;  /* 0x0000280001097983 */ /* 0x000f220000100800 */
[----:B------:R-:W-:-:S04]  /*16690*/  ISETP.NE.U32.AND P0, PT, RZ, UR6, PT ;  /* 0x00000006ff007c0c */ /* 0x000fc8000bf05070 */
[----:B------:R-:W-:Y:S01]  /*166a0*/  ISETP.NE.AND.EX P0, PT, RZ, UR7, PT, P0 ;  /* 0x00000007ff007c0c */ /* 0x000fe2000bf05300 */
[----:B------:R-:W1:Y:S01]  /*166b0*/  S2R R8, SR_TID.X ;  /* 0x0000000000087919 */ /* 0x000e620000002100 */
[----:B------:R-:W-:Y:S01]  /*166c0*/  ULDC.64 UR6, c[0x0][0x280] ;  /* 0x0000a00000067ab9 */ /* 0x000fe20000000a00 */
[----:B--2---:R-:W2:Y:S01]  /*166d0*/  S2R R10, SR_TID.X ;  /* 0x00000000000a7919 */ /* 0x004ea20000002100 */
[----:B-1----:R-:W-:Y:S02]  /*166e0*/  IMAD.SHL.U32 R8, R8, 0x10, RZ ;  /* 0x0000001008087824 */ /* 0x002fe400078e00ff */
[----:B--2---:R-:W-:-:S05]  /*166f0*/  IMAD.SHL.U32 R10, R10, 0x8, RZ ;  /* 0x000000080a0a7824 */ /* 0x004fca00078e00ff */
[----:B------:R-:W-:-:S04]  /*16700*/  LOP3.LUT R10, R10, 0x38, RZ, 0xc0, !PT ;  /* 0x000000380a0a7812 */ /* 0x000fc800078ec0ff */
[C---:B------:R-:W-:Y:S02]  /*16710*/  LOP3.LUT R11, R10.reuse, 0x40, RZ, 0xfc, !PT ;  /* 0x000000400a0b7812 */ /* 0x040fe400078efcff */
[----:B------:R-:W-:Y:S01]  /*16720*/  LOP3.LUT R10, R10, 0x80, RZ, 0xfc, !PT ;  /* 0x000000800a0a7812 */ /* 0x000fe200078efcff */
[----:B---3--:R-:W-:Y:S01]  /*16730*/  IMAD.MOV.U32 R3, RZ, RZ, R0 ;  /* 0x000000ffff037224 */ /* 0x008fe200078e0000 */
[----:B----4-:R-:W-:-:S04]  /*16740*/  SHF.R.S32.HI R0, RZ, 0x1f, R5 ;  /* 0x0000001fff007819 */ /* 0x010fc80000011405 */
[----:B------:R-:W-:Y:S02]  /*16750*/  SEL R4, R0, RZ, !P0 ;  /* 0x000000ff00047207 */ /* 0x000fe40004000000 */
[----:B------:R-:W-:Y:S02]  /*16760*/  SEL R0, R5, RZ, !P0 ;  /* 0x000000ff05007207 */ /* 0x000fe40004000000 */
[----:B------:R-:W1:Y:S01]  /*16770*/  S2R R5, SR_TID.X ;  /* 0x0000000000057919 */ /* 0x000e620000002100 */
[----:B0-----:R-:W-:Y:S01]  /*16780*/  ISETP.NE.AND P0, PT, R7, 0x1, PT ;  /* 0x000000010700780c */ /* 0x001fe20003f05270 */
[----:B------:R-:W-:-:S04]  /*16790*/  IMAD.WIDE.U32 R2, R16, UR4, R2 ;  /* 0x0000000410027c25 */ /* 0x000fc8000f8e0002 */
[----:B------:R-:W-:Y:S01]  /*167a0*/  IMAD R3, R16, UR5, R3 ;  /* 0x0000000510037c24 */ /* 0x000fe2000f8e0203 */
[----:B------:R-:W-:-:S07]  /*167b0*/  ULDC.64 UR4, c[0x0][0x2e0] ;  /* 0x0000b80000047ab9 */ /* 0x000fce0000000a00 */
[----:B------:R-:W0:Y:S01]  /*167c0*/  @P0 LDC R6, c[0x0][0x450] ;  /* 0x00011400ff060b82 */ /* 0x000e220000000800 */
[----:B-1----:R-:W-:-:S04]  /*167d0*/  LOP3.LUT R5, R5, 0x7f, RZ, 0xc0, !PT ;  /* 0x0000007f05057812 */ /* 0x002fc800078ec0ff */
[----:B------:R-:W-:-:S04]  /*167e0*/  SHF.R.U32.HI R5, RZ, 0x3, R5 ;  /* 0x00000003ff057819 */ /* 0x000fc80000011605 */
[----:B------:R-:W-:Y:S02]  /*167f0*/  LOP3.LUT R8, R5, 0x70, R8, 0xf8, !PT ;  /* 0x0000007005087812 */ /* 0x000fe400078ef808 */
[----:B------:R-:W1:Y:S01]  /*16800*/  @P0 LDC R5, c[0x0][0x44c] ;  /* 0x00011300ff050b82 */ /* 0x000e620000000800 */
[----:B------:R-:W-:Y:S02]  /*16810*/  IMAD R4, R4, UR4, RZ ;  /* 0x0000000404047c24 */ /* 0x000fe4000f8e02ff */
[----:B------:R-:W-:-:S04]  /*16820*/  IMAD.WIDE.U32 R2, R0, UR4, R2 ;  /* 0x0000000400027c25 */ /* 0x000fc8000f8e0002 */
[----:B------:R-:W-:Y:S01]  /*16830*/  IMAD R0, R0, UR5, R4 ;  /* 0x0000000500007c24 */ /* 0x000fe2000f8e0204 */
[----:B------:R-:W-:Y:S01]  /*16840*/  ULDC.64 UR4, c[0x0][0x2d0] ;  /* 0x0000b40000047ab9 */ /* 0x000fe20000000a00 */
[----:B------:R-:W-:Y:S02]  /*16850*/  IMAD.IADD R4, R8, 0x1, R9 ;  /* 0x0000000108047824 */ /* 0x000fe400078e0209 */
[----:B------:R-:W-:Y:S02]  /*16860*/  IMAD.IADD R3, R3, 0x1, R0 ;  /* 0x0000000103037824 */ /* 0x000fe400078e0200 */
        /* <DEDUP_REMOVED lines=17> */
[----:B------:R-:W1:Y:S01]  /*16980*/  S2R R8, SR_TID.X ;  /* 0x0000000000087919 */ /* 0x000e620000002100 */
[----:B------:R-:W-:Y:S01]  /*16990*/  IMAD R0, R4, UR5, R0 ;  /* 0x0000000504007c24 */ /* 0x000fe2000f8e0200 */
[----:B------:R-:W-:-:S03]  /*169a0*/  LEA R4, P3, R2, UR6, 0x1 ;  /* 0x0000000602047c11 */ /* 0x000fc6000f8608ff */
[----:B------:R-:W-:Y:S01]  /*169b0*/  IMAD.IADD R0, R3, 0x1, R0 ;  /* 0x0000000103007824 */ /* 0x000fe200078e0200 */
[----:B------:R-:W-:-:S04]  /*169c0*/  ISETP.GE.AND P1, PT, R11, UR4, PT ;  /* 0x000000040b007c0c */ /* 0x000fc8000bf26270 */
[----:B------:R-:W-:Y:S01]  /*169d0*/  LEA.HI.X R3, R2, UR7, R0, 0x1, P3 ;  /* 0x0000000702037c11 */ /* 0x000fe200098f0c00 */
[----:B-1----:R-:W-:-:S05]  /*169e0*/  IMAD.SHL.U32 R8, R8, 0x8, RZ ;  /* 0x0000000808087824 */ /* 0x002fca00078e00ff */
[----:B------:R-:W-:-:S04]  /*169f0*/  LOP3.LUT R8, R8, 0x38, RZ, 0xc0, !PT ;  /* 0x0000003808087812 */ /* 0x000fc800078ec0ff */
[----:B------:R-:W-:Y:S01]  /*16a00*/  ISETP.GE.AND P2, PT, R8, UR4, PT ;  /* 0x0000000408007c0c */ /* 0x000fe2000bf46270 */
[----:B------:R-:W-:-:S03]  /*16a10*/  UMOV UR4, 0xffffffff ;  /* 0xffffffff00047882 */ /* 0x000fc60000000000 */
[----:B0-----:R-:W-:Y:S09]  /*16a20*/  BRA.DIV UR4, `(.L_x_1288) ;  /* 0x0000004e04b87947 */ /* 0x001ff2000b800000 */
[----:B------:R-:W0:Y:S01]  /*16a30*/  S2R R6, SR_TID.X ;  /* 0x0000000000067919 */ /* 0x000e220000002100 */
[----:B------:R-:W2:Y:S01]  /*16a40*/  LDL.LU R9, [R1+0x28] ;  /* 0x0000280001097983 */ /* 0x000ea20000300800 */
[----:B0-----:R-:W-:-:S04]  /*16a50*/  LOP3.LUT R6, R6, 0x7f, RZ, 0xc0, !PT ;  /* 0x0000007f06067812 */ /* 0x001fc800078ec0ff */
[----:B------:R-:W-:Y:S02]  /*16a60*/  SHF.R.U32.HI R8, RZ, 0x3, R6 ;  /* 0x00000003ff087819 */ /* 0x000fe40000011606 */
[----:B------:R-:W3:Y:S01]  /*16a70*/  LDL.LU R6, [R1+0x2c] ;  /* 0x00002c0001067983 */ /* 0x000ee20000300800 */
[----:B------:R-:W0:Y:S01]  /*16a80*/  S2R R11, SR_TID.X ;  /* 0x00000000000b7919 */ /* 0x000e220000002100 */
[----:B------:R-:W-:Y:S01]  /*16a90*/  ULDC.64 UR4, c[0x0][0x208] ;  /* 0x0000820000047ab9 */ /* 0x000fe20000000a00 */
[----:B0-----:R-:W-:-:S05]  /*16aa0*/  IMAD.SHL.U32 R11, R11, 0x8, RZ ;  /* 0x000000080b0b7824 */ /* 0x001fca00078e00ff */
[----:B------:R-:W-:Y:S01]  /*16ab0*/  LOP3.LUT R11, R11, 0x38, RZ, 0xc0, !PT ;  /* 0x000000380b0b7812 */ /* 0x000fe200078ec0ff */
[----:B--2---:R-:W-:-:S04]  /*16ac0*/  IMAD.IADD R0, R8, 0x1, R9 ;  /* 0x0000000108007824 */ /* 0x004fc800078e0209 */
[----:B------:R-:W-:Y:S01]  /*16ad0*/  VIADD R5, R0, 0x10 ;  /* 0x0000001000057836 */ /* 0x000fe20000000000 */
[----:B------:R-:W-:Y:S01]  /*16ae0*/  SHFL.IDX PT, R9, R3, 0x1, 0x181f ;  /* 0x00381f0003097f89 */ /* 0x000fe200000e0000 */
[----:B---3--:R-:W-:-:S03]  /*16af0*/  IMAD R2, R6, R7, RZ ;  /* 0x0000000706027224 */ /* 0x008fc600078e02ff */
[----:B------:R-:W0:Y:S04]  /*16b00*/  SHFL.IDX PT, R7, R4, RZ, 0x181f ;  /* 0x00181fff04077589 */ /* 0x000e2800000e0000 */
[----:B------:R-:W1:Y:S01]  /*16b10*/  SHFL.IDX PT, R6, R3, RZ, 0x181f ;  /* 0x00181fff03067589 */ /* 0x000e6200000e0000 */
[-C--:B------:R-:W-:Y:S02]  /*16b20*/  ISETP.GE.AND P4, PT, R0, R2.reuse, PT ;  /* 0x000000020000720c */ /* 0x080fe40003f86270 */
[----:B------:R-:W-:Y:S02]  /*16b30*/  ISETP.GE.AND P3, PT, R5, R2, PT ;  /* 0x000000020500720c */ /* 0x000fe40003f66270 */
[----:B------:R-:W2:Y:S09]  /*16b40*/  SHFL.IDX PT, R5, R4, 0x1, 0x181f ;  /* 0x00381f0004057f89 */ /* 0x000eb200000e0000 */
[----:B0-----:R-:W-:-:S05]  /*16b50*/  @!P4 LEA R7, P5, R11, R7, 0x1 ;  /* 0x000000070b07c211 */ /* 0x001fca00078a08ff */
[----:B-1----:R-:W-:-:S05]  /*16b60*/  @!P4 IMAD.X R6, RZ, RZ, R6, P5 ;  /* 0x000000ffff06c224 */ /* 0x002fca00028e0606 */
[----:B------:R-:W-:-:S04]  /*16b70*/  @!P4 LOP3.LUT R7, R7, R6, RZ, 0x3c, !PT ;  /* 0x000000060707c212 */ /* 0x000fc800078e3cff */
[----:B------:R-:W-:Y:S02]  /*16b80*/  @!P4 LOP3.LUT R6, R7, R6, RZ, 0x3c, !PT ;  /* 0x000000060706c212 */ /* 0x000fe400078e3cff */
[----:B--2---:R-:W-:Y:S02]  /*16b90*/  @!P3 LEA R8, P5, R11, R5, 0x1 ;  /* 0x000000050b08b211 */ /* 0x004fe400078a08ff */
        /* <DEDUP_REMOVED lines=67> */
.L_x_1411:
        /* <DEDUP_REMOVED lines=16> */
.L_x_1290:
[----:B------:R-:W-:Y:S05]  /*170d0*/  BSYNC B0 ;  /* 0x0000000000007941 */ /* 0x000fea0003800000 */
.L_x_1289:
[----:B------:R-:W-:Y:S01]  /*170e0*/  NOP ;  /* 0x0000000000007918 */ /* 0x000fe20000000000 */
[----:B------:R-:W-:Y:S01]  /*170f0*/  PLOP3.LUT P0, PT, PT, PT, PT, 0x80, 0x0 ;  /* 0x000000000000781c */ /* 0x000fe20003f0f070 */
[----:B------:R-:W-:-:S12]  /*17100*/  VIADD R11, R19, 0x30800 ;  /* 0x00030800130b7836 */ /* 0x000fd80000000000 */
.L_x_1291:
        /* <DEDUP_REMOVED lines=16> */
[----:B------:R-:W4:Y:S03]  /*17210*/  SYNCS.PHASECHK.TRANS64.TRYWAIT P0, [R19+URZ+0x30820], R0 ;  /* 0x03082000130075a7 */ /* 0x000f26000800017f */
[----:B---34-:R-:W-:Y:S05]  /*17220*/  @!P0 BRA `(.L_x_1293) ;  /* 0x0000005000b48947 */ /* 0x018fea0003800000 */
.L_x_1412:
[----:B------:R-:W-:Y:S05]  /*17230*/  BSYNC B0 ;  /* 0x0000000000007941 */ /* 0x000fea0003800000 */
.L_x_1292:
[----:B------:R-:W3:Y:S04]  /*17240*/  LDL R2, [R1+0x3c] ;  /* 0x00003c0001027983 */ /* 0x000ee80000100800 */
[----:B0-----:R-:W4:Y:S01]  /*17250*/  LDL R4, [R1+0x24] ;  /* 0x0000240001047983 */ /* 0x001f220000100800 */
[----:B------:R-:W-:Y:S01]  /*17260*/  BSSY B0, `(.L_x_1294) ;  /* 0x0000251000007945 */ /* 0x000fe20003800000 */
[----:B---3--:R-:W-:-:S05]  /*17270*/  VIADD R0, R2, 0xfffffffe ;  /* 0xfffffffe02007836 */ /* 0x008fca0000000000 */
[----:B----4-:R-:W-:-:S13]  /*17280*/  ISETP.GE.AND P0, PT, R0, R4, PT ;  /* 0x000000040000720c */ /* 0x010fda0003f06270 */
[----:B------:R-:W-:Y:S05]  /*17290*/  @!P0 BRA `(.L_x_1295) ;  /* 0x0000002400348947 */ /* 0x000fea0003800000 */
[----:B------:R-:W3:Y:S04]  /*172a0*/  LDL.LU R2, [R1+0x40] ;  /* 0x0000400001027983 */ /* 0x000ee80000300800 */
[----:B------:R-:W4:Y:S04]  /*172b0*/  LDL.LU R7, [R1+0x38] ;  /* 0x0000380001077983 */ /* 0x000f280000300800 */
[----:B--2---:R-:W2:Y:S04]  /*172c0*/  LDL.LU R3, [R1+0x54] ;  /* 0x0000540001037983 */ /* 0x004ea80000300800 */
[----:B------:R-:W5:Y:S04]  /*172d0*/  LDL.LU R6, [R1+0x34] ;  /* 0x0000340001067983 */ /* 0x000f680000300800 */
[----:B-1----:R-:W5:Y:S01]  /*172e0*/  LDL.LU R5, [R1+0x58] ;  /* 0x0000580001057983 */ /* 0x002f620000300800 */
[----:B------:R-:W-:Y:S01]  /*172f0*/  LOP3.LUT R10, RZ, R4, RZ, 0x33, !PT ;  /* 0x00000004ff0a7212 */ /* 0x000fe200078e33ff */
[----:B------:R-:W-:Y:S01]  /*17300*/  BSSY B2, `(.L_x_1296) ;  /* 0x00000cd000027945 */ /* 0x000fe20003800000 */
[----:B---3--:R-:W-:-:S04]  /*17310*/  VIADD R2, R2, 0x1 ;  /* 0x0000000102027836 */ /* 0x008fc80000000000 */
[----:B----4-:R-:W-:Y:S01]  /*17320*/  IMAD R2, R2, R7, RZ ;  /* 0x0000000702027224 */ /* 0x010fe200078e02ff */
[----:B--2---:R-:W-:-:S04]  /*17330*/  LOP3.LUT R3, RZ, R3, RZ, 0x33, !PT ;  /* 0x00000003ff037212 */ /* 0x004fc800078e33ff */
[----:B------:R-:W-:-:S04]  /*17340*/  LOP3.LUT R2, RZ, R2, RZ, 0x33, !PT ;  /* 0x00000002ff027212 */ /* 0x000fc800078e33ff */
[----:B-----5:R-:W-:Y:S02]  /*17350*/  VIADDMNMX R2, R2, -R6, R3, !PT ;  /* 0x8000000602027246 */ /* 0x020fe40007800103 */
[----:B------:R-:W-:-:S04]  /*17360*/  LOP3.LUT R7, RZ, R5, RZ, 0x33, !PT ;  /* 0x00000005ff077212 */ /* 0x000fc800078e33ff */
[----:B------:R-:W-:-:S04]  /*17370*/  VIMNMX R7, R2, R7, !PT ;  /* 0x0000000702077248 */ /* 0x000fc80007fe0100 */
[----:B------:R-:W-:Y:S02]  /*17380*/  VIADDMNMX R10, R7, 0x2, R10, !PT ;  /* 0x00000002070a7846 */ /* 0x000fe4000780010a */
[----:B------:R-:W-:-:S05]  /*17390*/  LOP3.LUT R2, RZ, R7, RZ, 0x33, !PT ;  /* 0x00000007ff027212 */ /* 0x000fca00078e33ff */
[----:B------:R-:W-:-:S05]  /*173a0*/  IMAD.IADD R2, R10, 0x1, R2 ;  /* 0x000000010a027824 */ /* 0x000fca00078e0202 */
[----:B------:R-:W-:-:S04]  /*173b0*/  LOP3.LUT R2, R2, 0x1, RZ, 0xc0, !PT ;  /* 0x0000000102027812 */ /* 0x000fc800078ec0ff */
[----:B------:R-:W-:-:S13]  /*173c0*/  ISETP.NE.U32.AND P0, PT, R2, 0x1, PT ;  /* 0x000000010200780c */ /* 0x000fda0003f05070 */
[----:B------:R-:W-:Y:S05]  /*173d0*/  @P0 BRA `(.L_x_1297) ;  /* 0x0000000800fc0947 */ /* 0x000fea0003800000 */
[----:B------:R-:W2:Y:S04]  /*173e0*/  LDL R5, [R1+0x10] ;  /* 0x0000100001057983 */ /* 0x000ea80000100800 */
[----:B------:R-:W3:Y:S01]  /*173f0*/  LDL R4, [R1+0x14] ;  /* 0x0000140001047983 */ /* 0x000ee20000100800 */
[----:B------:R-:W-:Y:S01]  /*17400*/  LOP3.LUT P1, RZ, R18, 0x1, RZ, 0xc0, !PT ;  /* 0x0000000112ff7812 */ /* 0x000fe2000782c0ff */
[----:B------:R-:W-:Y:S01]  /*17410*/  BSSY B1, `(.L_x_1298) ;  /* 0x00000b7000017945 */ /* 0x000fe20003800000 */
[----:B--2---:R-:W-:-:S05]  /*17420*/  VIADD R8, R5, 0x1 ;  /* 0x0000000105087836 */ /* 0x004fca0000000000 */
[----:B------:R-:W-:-:S04]  /*17430*/  ISETP.NE.AND P0, PT, R8, 0x2, PT ;  /* 0x000000020800780c */ /* 0x000fc80003f05270 */
[----:B------:R-:W-:Y:S02]  /*17440*/  SEL R9, RZ, 0x1, P0 ;  /* 0x00000001ff097807 */ /* 0x000fe40000000000 */
[----:B------:R-:W-:Y:S02]  /*17450*/  SEL R8, R8, RZ, P0 ;  /* 0x000000ff08087207 */ /* 0x000fe40000000000 */
[----:B---3--:R-:W-:Y:S01]  /*17460*/  LOP3.LUT R9, R4, R9, RZ, 0x3c, !PT ;  /* 0x0000000904097212 */ /* 0x008fe200078e3cff */
[----:B------:R-:W-:Y:S06]  /*17470*/  @!P1 BRA `(.L_x_1299) ;  /* 0x0000000800c09947 */ /* 0x000fec0003800000 */
        /* <DEDUP_REMOVED lines=23> */
[----:B------:R-:W-:-:S06]  /*175f0*/  LEA.HI.X R5, R2, UR5, R3, 0x2, P0 ;  /* 0x0000000502057c11 */ /* 0x000fcc00080f1403 */
[----:B------:R0:W5:Y:S03]  /*17600*/  LDG.E R5, desc[UR8][R4.64] ;  /* 0x0000000804057981 */ /* 0x000166000c1e1900 */
.L_x_1300:
[----:B------:R-:W-:Y:S01]  /*17610*/  IMAD R3, R8, 0x8, R19 ;  /* 0x0000000808037824 */ /* 0x000fe200078e0213 */
[----:B------:R-:W-:Y:S01]  /*17620*/  SHF.L.U32 R2, R9, 0x1f, RZ ;  /* 0x0000001f09027819 */ /* 0x000fe200000006ff */
[----:B------:R-:W-:Y:S03]  /*17630*/  BSSY B3, `(.L_x_1301) ;  /* 0x0000003000037945 */ /* 0x000fe60003800000 */
[----:B------:R-:W1:Y:S02]  /*17640*/  SYNCS.PHASECHK.TRANS64.TRYWAIT P0, [R3+URZ+0x30840], R2 ;  /* 0x03084002030075a7 */ /* 0x000e64000800017f */
[----:B-1----:R-:W-:Y:S05]  /*17650*/  @!P0 BRA `(.L_x_1302) ;  /* 0x0000004c00bc8947 */ /* 0x002fea0003800000 */
.L_x_1413:
[----:B------:R-:W-:Y:S05]  /*17660*/  BSYNC B3 ;  /* 0x0000000000037941 */ /* 0x000fea0003800000 */
.L_x_1301:
        /* <DEDUP_REMOVED lines=12> */
.L_x_1304:
[----:B------:R-:W-:Y:S05]  /*17730*/  BSYNC B3 ;  /* 0x0000000000037941 */ /* 0x000fea0003800000 */
.L_x_1303:
        /* <DEDUP_REMOVED lines=12> */
.L_x_1305:
        /* <DEDUP_REMOVED lines=16> */
.L_x_1306:
        /* <DEDUP_REMOVED lines=16> */
.L_x_1307:
        /* <DEDUP_REMOVED lines=10> */
[----:B------:R-:W2:Y:S04]  /*17aa0*/  LDL.LU R12, [R1+0x14] ;  /* 0x00001400010c7983 */ /* 0x000ea80000300800 */
[----:B------:R-:W3:Y:S01]  /*17ab0*/  LDL R6, [R1+0x10] ;  /* 0x0000100001067983 */ /* 0x000ee20000100800 */
[----:B------:R-:W-:Y:S01]  /*17ac0*/  BSSY B3, `(.L_x_1308) ;  /* 0x0000005000037945 */ /* 0x000fe20003800000 */
[----:B--2---:R-:W-:Y:S01]  /*17ad0*/  SHF.L.U32 R2, R12, 0x1f, RZ ;  /* 0x0000001f0c027819 */ /* 0x004fe200000006ff */
[----:B---3--:R-:W-:-:S04]  /*17ae0*/  IMAD R3, R6, 0x8, R11 ;  /* 0x0000000806037824 */ /* 0x008fc800078e020b */
[----:B------:R-:W0:Y:S02]  /*17af0*/  SYNCS.PHASECHK.TRANS64.TRYWAIT P0, [R3+URZ+0x60], R2 ;  /* 0x00006002030075a7 */ /* 0x000e24000800017f */
[----:B0-----:R-:W-:Y:S05]  /*17b00*/  @!P0 BRA `(.L_x_1309) ;  /* 0x0000004800a48947 */ /* 0x001fea0003800000 */
.L_x_1414:
[----:B------:R-:W-:Y:S05]  /*17b10*/  BSYNC B3 ;  /* 0x0000000000037941 */ /* 0x000fea0003800000 */
.L_x_1308:
[----:B------:R-:W-:Y:S01]  /*17b20*/  BSSY B3, `(.L_x_1310) ;  /* 0x000000d000037945 */ /* 0x000fe20003800000 */
[----:B------:R-:W-:Y:S02]  /*17b30*/  IMAD.MOV.U32 R12, RZ, RZ, 0x0 ;  /* 0x00000000ff0c7424 */ /* 0x000fe400078e00ff */
[----:B------:R-:W-:Y:S01]  /*17b40*/  IMAD.MOV.U32 R13, RZ, RZ, 0x14f00000 ;  /* 0x14f00000ff0d7424 */ /* 0x000fe200078e00ff */
[----:B------:R-:W-:Y:S06]  /*17b50*/  @P1 BRA `(.L_x_1311) ;  /* 0x0000000000241947 */ /* 0x000fec0003800000 */
[----:B------:R-:W2:Y:S01]  /*17b60*/  LDL R6, [R1+0x10] ;  /* 0x0000100001067983 */ /* 0x000ea20000100800 */
[----:B0-----:R-:W-:Y:S01]  /*17b70*/  IMAD.MOV.U32 R3, RZ, RZ, 0x9000 ;  /* 0x00009000ff037424 */ /* 0x001fe200078e00ff */
[----:B------:R-:W0:Y:S02]  /*17b80*/  S2R R4, SR_TID.X ;  /* 0x0000000000047919 */ /* 0x000e240000002100 */
[----:B0-----:R-:W-:-:S04]  /*17b90*/  LOP3.LUT R4, R4, 0x1f, RZ, 0xc0, !PT ;  /* 0x0000001f04047812 */ /* 0x001fc800078ec0ff */
[----:B------:R-:W-:Y:S01]  /*17ba0*/  ISETP.NE.AND P0, PT, R4, RZ, PT ;  /* 0x000000ff0400720c */ /* 0x000fe20003f05270 */
[----:B--2---:R-:W-:-:S04]  /*17bb0*/  IMAD R2, R6, 0x8, R19 ;  /* 0x0000000806027824 */ /* 0x004fc800078e0213 */
[----:B------:R1:W-:Y:S08]  /*17bc0*/  SYNCS.ARRIVE.TRANS64 RZ, [R2+URZ+0x30850], R3 ;  /* 0x0308500302ff79a7 */ /* 0x0003f0000800003f */
[----:B------:R-:W-:Y:S05]  /*17bd0*/  @!P0 BRA `(.L_x_1311) ;  /* 0x0000000000048947 */ /* 0x000fea0003800000 */
[----:B------:R-:W-:Y:S01]  /*17be0*/  BPT.TRAP 0x1 ;  /* 0x000000040000795c */ /* 0x000fe20000300000 */
.L_x_1311:
[----:B------:R-:W-:Y:S05]  /*17bf0*/  BSYNC B3 ;  /* 0x0000000000037941 */ /* 0x000fea0003800000 */
.L_x_1310:
[----:B01----:R-:W2:Y:S04]  /*17c00*/  LDL.LU R2, [R1+0x10] ;  /* 0x0000100001027983 */ /* 0x003ea80000300800 */
[----:B------:R-:W3:Y:S04]  /*17c10*/  LDL R6, [R1+0x18] ;  /* 0x0000180001067983 */ /* 0x000ee80000100800 */
[----:B------:R-:W3:Y:S01]  /*17c20*/  LDL.LU R4, [R1+0x4] ;  /* 0x0000040001047983 */ /* 0x000ee20000300800 */
[----:B------:R-:W-:Y:S01]  /*17c30*/  R2UR UR10, R14 ;  /* 0x000000000e0a72ca */ /* 0x000fe200000e0000 */
[----:B------:R-:W-:Y:S01]  /*17c40*/  UIADD3 UR4, UP0, UR36, 0x470, URZ ;  /* 0x0000047024047890 */ /* 0x000fe2000ff1e03f */
[----:B------:R-:W-:-:S02]  /*17c50*/  R2UR UR6, R12 ;  /* 0x000000000c0672ca */ /* 0x000fc400000e0000 */
[----:B------:R-:W-:Y:S01]  /*17c60*/  R2UR UR7, R13 ;  /* 0x000000000d0772ca */ /* 0x000fe200000e0000 */
[----:B------:R-:W-:Y:S01]  /*17c70*/  UIADD3.X UR5, URZ, UR37, URZ, UP0, !UPT ;  /* 0x000000253f057290 */ /* 0x000fe200087fe43f */
[----:B------:R-:W-:Y:S01]  /*17c80*/  PLOP3.LUT P0, PT, PT, PT, PT, 0x80, 0x0 ;  /* 0x000000000000781c */ /* 0x000fe20003f0f070 */
[C-C-:B--2---:R-:W-:Y:S02]  /*17c90*/  IMAD R3, R2.reuse, 0x8, R19.reuse ;  /* 0x0000000802037824 */ /* 0x144fe400078e0213 */
[----:B------:R-:W-:Y:S02]  /*17ca0*/  IMAD R2, R2, 0x9000, R19 ;  /* 0x0000900002027824 */ /* 0x000fe400078e0213 */
[----:B------:R-:W-:Y:S02]  /*17cb0*/  VIADD R3, R3, 0x30850 ;  /* 0x0003085003037836 */ /* 0x000fe40000000000 */
[----:B---3--:R-:W-:Y:S02]  /*17cc0*/  IMAD R4, R4, 0x60, R6 ;  /* 0x0000006004047824 */ /* 0x008fe400078e0206 */
[----:B------:R-:W-:-:S07]  /*17cd0*/  VIADD R6, R2, 0x400 ;  /* 0x0000040002067836 */ /* 0x000fce0000000000 */
.L_x_1312:
        /* <DEDUP_REMOVED lines=15> */
.L_x_1313:
        /* <DEDUP_REMOVED lines=15> */
.L_x_1314:
        /* <DEDUP_REMOVED lines=12> */
.L_x_1299:
[----:B------:R-:W-:Y:S05]  /*17f80*/  BSYNC B1 ;  /* 0x0000000000017941 */ /* 0x000fea0003800000 */
.L_x_1298:
[----:B0-----:R-:W2:Y:S04]  /*17f90*/  LDL.LU R0, [R1+0x3c] ;  /* 0x00003c0001007983 */ /* 0x001ea80000300800 */
[----:B------:R0:W-:Y:S04]  /*17fa0*/  STL [R1+0x10], R8 ;  /* 0x0000100801007387 */ /* 0x0001e80000100800 */
[----:B------:R0:W-:Y:S02]  /*17fb0*/  STL [R1+0x14], R9 ;  /* 0x0000140901007387 */ /* 0x0001e40000100800 */
[----:B0-2---:R-:W-:-:S07]  /*17fc0*/  VIADD R0, R0, 0xfffffffd ;  /* 0xfffffffd00007836 */ /* 0x005fce0000000000 */
.L_x_1297:
[----:B------:R-:W-:Y:S05]  /*17fd0*/  BSYNC B2 ;  /* 0x0000000000027941 */ /* 0x000fea0003800000 */
.L_x_1296:
[----:B------:R-:W-:-:S05]  /*17fe0*/  VIADD R10, R10, 0xfffffffe ;  /* 0xfffffffe0a0a7836 */ /* 0x000fca0000000000 */
[----:B------:R-:W-:-:S13]  /*17ff0*/  ISETP.NE.AND P0, PT, R10, R7, PT ;  /* 0x000000070a00720c */ /* 0x000fda0003f05270 */
[----:B------:R-:W-:Y:S05]  /*18000*/  @!P0 BRA `(.L_x_1295) ;  /* 0x0000001400d88947 */ /* 0x000fea0003800000 */
[----:B------:R-:W-:-:S07]  /*18010*/  IMAD.MOV.U32 R9, RZ, RZ, R17 ;  /* 0x000000ffff097224 */ /* 0x000fce00078e0011 */
.L_x_1349:
[----:B--2---:R-:W2:Y:S04]  /*18020*/  LDL R3, [R1+0x10] ;  /* 0x0000100001037983 */ /* 0x004ea80000100800 */
[----:B------:R-:W3:Y:S01]  /*18030*/  LDL R2, [R1+0x14] ;  /* 0x0000140001027983 */ /* 0x000ee20000100800 */
[----:B------:R-:W-:Y:S01]  /*18040*/  LOP3.LUT P1, RZ, R18, 0x1, RZ, 0xc0, !PT ;  /* 0x0000000112ff7812 */ /* 0x000fe2000782c0ff */
[----:B------:R-:W-:Y:S05]  /*18050*/  YIELD ;  /* 0x0000000000007946 */ /* 0x000fea0003800000 */
[----:B------:R-:W-:Y:S01]  /*18060*/  BSSY B1, `(.L_x_1315) ;  /* 0x00000b4000017945 */ /* 0x000fe20003800000 */
[----:B--2---:R-:W-:-:S05]  /*18070*/  VIADD R4, R3, 0x1 ;  /* 0x0000000103047836 */ /* 0x004fca0000000000 */
[----:B------:R-:W-:-:S04]  /*18080*/  ISETP.NE.AND P0, PT, R4, 0x2, PT ;  /* 0x000000020400780c */ /* 0x000fc80003f05270 */
[----:B------:R-:W-:Y:S02]  /*18090*/  SEL R5, RZ, 0x1, P0 ;  /* 0x00000001ff057807 */ /* 0x000fe40000000000 */
[----:B------:R-:W-:Y:S02]  /*180a0*/  SEL R4, R4, RZ, P0 ;  /* 0x000000ff04047207 */ /* 0x000fe40000000000 */
[----:B---3--:R-:W-:Y:S01]  /*180b0*/  LOP3.LUT R5, R2, R5, RZ, 0x3c, !PT ;  /* 0x0000000502057212 */ /* 0x008fe200078e3cff */
[----:B01----:R-:W-:Y:S06]  /*180c0*/  @!P1 BRA `(.L_x_1316) ;  /* 0x0000000800b49947 */ /* 0x003fec0003800000 */
        /* <DEDUP_REMOVED lines=25> */
.L_x_1317:
[----:B------:R-:W-:Y:S01]  /*18260*/  IMAD R3, R4, 0x8, R19 ;  /* 0x0000000804037824 */ /* 0x000fe200078e0213 */
[----:B------:R-:W-:Y:S01]  /*18270*/  SHF.L.U32 R2, R5, 0x1f, RZ ;  /* 0x0000001f05027819 */ /* 0x000fe200000006ff */
[----:B------:R-:W-:Y:S03]  /*18280*/  BSSY B2, `(.L_x_1318) ;  /* 0x0000003000027945 */ /* 0x000fe60003800000 */
[----:B------:R-:W1:Y:S02]  /*18290*/  SYNCS.PHASECHK.TRANS64.TRYWAIT P0, [R3+URZ+0x30840], R2 ;  /* 0x03084002030075a7 */ /* 0x000e64000800017f */
[----:B-1----:R-:W-:Y:S05]  /*182a0*/  @!P0 BRA `(.L_x_1319) ;  /* 0x0000004000d08947 */ /* 0x002fea0003800000 */
.L_x_1415:
[----:B------:R-:W-:Y:S05]  /*182b0*/  BSYNC B2 ;  /* 0x0000000000027941 */ /* 0x000fea0003800000 */
.L_x_1318:
        /* <DEDUP_REMOVED lines=12> */
.L_x_1321:
[----:B------:R-:W-:Y:S05]  /*18380*/  BSYNC B2 ;  /* 0x0000000000027941 */ /* 0x000fea0003800000 */
.L_x_1320:
        /* <DEDUP_REMOVED lines=12> */
.L_x_1322:
        /* <DEDUP_REMOVED lines=16> */
.L_x_1323:
        /* <DEDUP_REMOVED lines=16> */
.L_x_1324:
        /* <DEDUP_REMOVED lines=17> */
.L_x_1416:
[----:B------:R-:W-:Y:S05]  /*18760*/  BSYNC B2 ;  /* 0x0000000000027941 */ /* 0x000fea0003800000 */
.L_x_1325:
        /* <DEDUP_REMOVED lines=11> */
.L_x_1328:
[----:B------:R-:W-:Y:S05]  /*18820*/  BSYNC B2 ;  /* 0x0000000000027941 */ /* 0x000fea0003800000 */
.L_x_1327:
[----:B0-----:R-:W2:Y:S04]  /*18830*/  LDL.LU R3, [R1+0x10] ;  /* 0x0000100001037983 */ /* 0x001ea80000300800 */
[----:B------:R-:W3:Y:S04]  /*18840*/  LDL R7, [R1+0x18] ;  /* 0x0000180001077983 */ /* 0x000ee80000100800 */
[----:B------:R-:W3:Y:S01]  /*18850*/  LDL.LU R6, [R1+0x4] ;  /* 0x0000040001067983 */ /* 0x000ee20000300800 */
[----:B------:R-:W-:Y:S01]  /*18860*/  R2UR UR10, R10 ;  /* 0x000000000a0a72ca */ /* 0x000fe200000e0000 */
[----:B------:R-:W-:Y:S01]  /*18870*/  UIADD3 UR4, UP0, UR36, 0x470, URZ ;  /* 0x0000047024047890 */ /* 0x000fe2000ff1e03f */
[----:B------:R-:W-:Y:S01]  /*18880*/  R2UR UR6, R12 ;  /* 0x000000000c0672ca */ /* 0x000fe200000e0000 */
[----:B------:R-:W-:Y:S01]  /*18890*/  VIADD R2, R2, 0x50 ;  /* 0x0000005002027836 */ /* 0x000fe20000000000 */
[----:B------:R-:W-:Y:S01]  /*188a0*/  R2UR UR7, R13 ;  /* 0x000000000d0772ca */ /* 0x000fe200000e0000 */
[----:B------:R-:W-:Y:S01]  /*188b0*/  UIADD3.X UR5, URZ, UR37, URZ, UP0, !UPT ;  /* 0x000000253f057290 */ /* 0x000fe200087fe43f */
[----:B------:R-:W-:Y:S01]  /*188c0*/  PLOP3.LUT P0, PT, PT, PT, PT, 0x80, 0x0 ;  /* 0x000000000000781c */ /* 0x000fe20003f0f070 */
[----:B--2---:R-:W-:-:S02]  /*188d0*/  IMAD R3, R3, 0x9000, R19 ;  /* 0x0000900003037824 */ /* 0x004fc400078e0213 */
[----:B---3--:R-:W-:Y:S02]  /*188e0*/  IMAD R6, R6, 0x60, R7 ;  /* 0x0000006006067824 */ /* 0x008fe400078e0207 */
[----:B------:R-:W-:-:S08]  /*188f0*/  VIADD R7, R3, 0x400 ;  /* 0x0000040003077836 */ /* 0x000fd00000000000 */
.L_x_1329:
        /* <DEDUP_REMOVED lines=15> */
.L_x_1330:
        /* <DEDUP_REMOVED lines=15> */
.L_x_1331:
        /* <DEDUP_REMOVED lines=12> */
.L_x_1316:
[----:B------:R-:W-:Y:S05]  /*18ba0*/  BSYNC B1 ;  /* 0x0000000000017941 */ /* 0x000fea0003800000 */
.L_x_1315:
[----:B------:R-:W-:Y:S01]  /*18bb0*/  VIADD R3, R4, 0x1 ;  /* 0x0000000104037836 */ /* 0x000fe20000000000 */
[----:B------:R-:W-:Y:S01]  /*18bc0*/  LOP3.LUT P1, RZ, R18, 0x1, RZ, 0xc0, !PT ;  /* 0x0000000112ff7812 */ /* 0x000fe2000782c0ff */
[----:B------:R-:W-:Y:S01]  /*18bd0*/  BSSY B1, `(.L_x_1332) ;  /* 0x00000b5000017945 */ /* 0x000fe20003800000 */
[----:B------:R-:W-:Y:S02]  /*18be0*/  VIADD R6, R0, 0xffffffff ;  /* 0xffffffff00067836 */ /* 0x000fe40000000000 */
[----:B------:R-:W-:-:S04]  /*18bf0*/  ISETP.NE.AND P0, PT, R3, 0x2, PT ;  /* 0x000000020300780c */ /* 0x000fc80003f05270 */
[----:B------:R-:W-:Y:S02]  /*18c00*/  SEL R2, RZ, 0x1, P0 ;  /* 0x00000001ff027807 */ /* 0x000fe40000000000 */
[----:B------:R-:W-:Y:S02]  /*18c10*/  SEL R12, R3, RZ, P0 ;  /* 0x000000ff030c7207 */ /* 0x000fe40000000000 */
[----:B------:R-:W-:-:S05]  /*18c20*/  LOP3.LUT R10, R5, R2, RZ, 0x3c, !PT ;  /* 0x00000002050a7212 */ /* 0x000fca00078e3cff */
[----:B------:R1:W-:Y:S04]  /*18c30*/  STL [R1+0x14], R10 ;  /* 0x0000140a01007387 */ /* 0x0003e80000100800 */
[----:B------:R1:W-:Y:S01]  /*18c40*/  STL [R1+0x10], R12 ;  /* 0x0000100c01007387 */ /* 0x0003e20000100800 */
[----:B------:R-:W-:Y:S05]  /*18c50*/  @!P1 BRA `(.L_x_1333) ;  /* 0x0000000800b09947 */ /* 0x000fea0003800000 */
[----:B------:R-:W-:Y:S01]  /*18c60*/  ULDC.64 UR4, c[0x0][0x418] ;  /* 0x0001060000047ab9 */ /* 0x000fe20000000a00 */
[----:B------:R-:W-:Y:S01]  /*18c70*/  IMAD.MOV.U32 R7, RZ, RZ, R6 ;  /* 0x000000ffff077224 */ /* 0x000fe200078e0006 */
[----:B------:R-:W-:-:S04]  /*18c80*/  ISETP.NE.U32.AND P0, PT, RZ, UR4, PT ;  /* 0x00000004ff007c0c */ /* 0x000fc8000bf05070 */
[----:B------:R-:W-:-:S13]  /*18c90*/  ISETP.NE.AND.EX P0, PT, RZ, UR5, PT, P0 ;  /* 0x00000005ff007c0c */ /* 0x000fda000bf05300 */
[----:B------:R-:W-:Y:S05]  /*18ca0*/  @!P0 BRA `(.L_x_1334) ;  /* 0x0000000000508947 */ /* 0x000fea0003800000 */
[----:B------:R-:W2:Y:S01]  /*18cb0*/  LDL R14, [R1+0x1c] ;  /* 0x00001c00010e7983 */ /* 0x000ea20000100800 */
[----:B0-----:R-:W0:Y:S01]  /*18cc0*/  LDC R8, c[0x0][0x43c] ;  /* 0x00010f00ff087b82 */ /* 0x001e220000000800 */
        /* <DEDUP_REMOVED lines=18> */
.L_x_1334:
[----:B------:R-:W-:Y:S01]  /*18df0*/  IMAD R2, R12, 0x8, R19 ;  /* 0x000000080c027824 */ /* 0x000fe200078e0213 */
[----:B------:R-:W-:Y:S01]  /*18e00*/  SHF.L.U32 R3, R10, 0x1f, RZ ;  /* 0x0000001f0a037819 */ /* 0x000fe200000006ff */
[----:B------:R-:W-:Y:S03]  /*18e10*/  BSSY B2, `(.L_x_1335) ;  /* 0x0000003000027945 */ /* 0x000fe60003800000 */
[----:B------:R-:W3:Y:S02]  /*18e20*/  SYNCS.PHASECHK.TRANS64.TRYWAIT P0, [R2+URZ+0x30840], R3 ;  /* 0x03084003020075a7 */ /* 0x000ee4000800017f */
[----:B---3--:R-:W-:Y:S05]  /*18e30*/  @!P0 BRA `(.L_x_1336) ;  /* 0x0000003800148947 */ /* 0x008fea0003800000 */
.L_x_1417:
[----:B------:R-:W-:Y:S05]  /*18e40*/  BSYNC B2 ;  /* 0x0000000000027941 */ /* 0x000fea0003800000 */
.L_x_1335:
[----:B0-2---:R-:W0:Y:S01]  /*18e50*/  S2R R8, SR_TID.X ;  /* 0x0000000000087919 */ /* 0x005e220000002100 */
[----:B------:R-:W-:Y:S01]  /*18e60*/  BSSY B2, `(.L_x_1337) ;  /* 0x000000b000027945 */ /* 0x000fe20003800000 */
[----:B0-----:R-:W-:-:S04]  /*18e70*/  LOP3.LUT R8, R8, 0x7f, RZ, 0xc0, !PT ;  /* 0x0000007f08087812 */ /* 0x001fc800078ec0ff */
[----:B------:R-:W-:-:S13]  /*18e80*/  ISETP.NE.AND P1, PT, R8, RZ, PT ;  /* 0x000000ff0800720c */ /* 0x000fda0003f25270 */
[----:B------:R-:W-:Y:S05]  /*18e90*/  @P1 BRA `(.L_x_1338) ;  /* 0x00000000001c1947 */ /* 0x000fea0003800000 */
[----:B------:R-:W0:Y:S01]  /*18ea0*/  S2R R8, SR_TID.X ;  /* 0x0000000000087919 */ /* 0x000e220000002100 */
[----:B---3--:R-:W-:-:S04]  /*18eb0*/  IMAD.MOV.U32 R3, RZ, RZ, 0x9000 ;  /* 0x00009000ff037424 */ /* 0x008fc800078e00ff */
[----:B------:R2:W-:Y:S01]  /*18ec0*/  SYNCS.ARRIVE.TRANS64 RZ, [R2+URZ+0x30830], R3 ;  /* 0x0308300302ff79a7 */ /* 0x0005e2000800003f */
[----:B0-----:R-:W-:-:S04]  /*18ed0*/  LOP3.LUT R8, R8, 0x1f, RZ, 0xc0, !PT ;  /* 0x0000001f08087812 */ /* 0x001fc800078ec0ff */
[----:B------:R-:W-:-:S13]  /*18ee0*/  ISETP.NE.AND P0, PT, R8, RZ, PT ;  /* 0x000000ff0800720c */ /* 0x000fda0003f05270 */
[----:B--2---:R-:W-:Y:S05]  /*18ef0*/  @!P0 BRA `(.L_x_1338) ;  /* 0x0000000000048947 */ /* 0x004fea0003800000 */
[----:B------:R-:W-:Y:S01]  /*18f00*/  BPT.TRAP 0x1 ;  /* 0x000000040000795c */ /* 0x000fe20000300000 */
.L_x_1338:
[----:B------:R-:W-:Y:S05]  /*18f10*/  BSYNC B2 ;  /* 0x0000000000027941 */ /* 0x000fea0003800000 */
.L_x_1337:
[----:B------:R-:W2:Y:S04]  /*18f20*/  LDL R8, [R1+0x10] ;  /* 0x0000100001087983 */ /* 0x000ea80000100800 */
[----:B---3--:R-:W3:Y:S01]  /*18f30*/  LDL R2, [R1+0x18] ;  /* 0x0000180001027983 */ /* 0x008ee20000100800 */
[----:B------:R-:W-:Y:S01]  /*18f40*/  IMAD.MOV.U32 R14, RZ, RZ, RZ ;  /* 0x000000ffff0e7224 */ /* 0x000fe200078e00ff */
[----:B------:R-:W-:Y:S01]  /*18f50*/  UIADD3 UR4, UP0, UR36, 0x370, URZ ;  /* 0x0000037024047890 */ /* 0x000fe2000ff1e03f */
[----:B------:R-:W-:Y:S01]  /*18f60*/  PLOP3.LUT P0, PT, PT, PT, PT, 0x80, 0x0 ;  /* 0x000000000000781c */ /* 0x000fe20003f0f070 */
[----:B------:R-:W-:Y:S01]  /*18f70*/  UMOV UR6, 0x0 ;  /* 0x0000000000067882 */ /* 0x000fe20000000000 */
[----:B------:R-:W-:Y:S01]  /*18f80*/  UMOV UR7, 0x14f00000 ;  /* 0x14f0000000077882 */ /* 0x000fe20000000000 */
[----:B------:R-:W-:Y:S01]  /*18f90*/  R2UR UR10, R14 ;  /* 0x000000000e0a72ca */ /* 0x000fe200000e0000 */
[----:B------:R-:W-:Y:S01]  /*18fa0*/  UIADD3.X UR5, URZ, UR37, URZ, UP0, !UPT ;  /* 0x000000253f057290 */ /* 0x000fe200087fe43f */
[----:B--2---:R-:W-:-:S02]  /*18fb0*/  IMAD R3, R8, 0x8, R11 ;  /* 0x0000000808037824 */ /* 0x004fc400078e020b */
[----:B------:R-:W-:Y:S02]  /*18fc0*/  IMAD R8, R8, 0x9000, R19 ;  /* 0x0000900008087824 */ /* 0x000fe400078e0213 */
[----:B------:R-:W-:Y:S02]  /*18fd0*/  VIADD R3, R3, 0x30 ;  /* 0x0000003003037836 */ /* 0x000fe40000000000 */
[----:B---3--:R-:W-:Y:S02]  /*18fe0*/  IMAD R2, R7, 0x60, R2 ;  /* 0x0000006007027824 */ /* 0x008fe400078e0202 */
[----:B-1----:R-:W-:-:S07]  /*18ff0*/  VIADD R10, R8, 0x1e400 ;  /* 0x0001e400080a7836 */ /* 0x002fce0000000000 */
.L_x_1339:
        /* <DEDUP_REMOVED lines=16> */
.L_x_1340:
        /* <DEDUP_REMOVED lines=16> */
.L_x_1341:
        /* <DEDUP_REMOVED lines=15> */
.L_x_1418:
[----:B------:R-:W-:Y:S05]  /*192f0*/  BSYNC B2 ;  /* 0x0000000000027941 */ /* 0x000fea0003800000 */
.L_x_1342:
        /* <DEDUP_REMOVED lines=11> */
.L_x_1345:
[----:B------:R-:W-:Y:S05]  /*193b0*/  BSYNC B2 ;  /* 0x0000000000027941 */ /* 0x000fea0003800000 */
.L_x_1344:
        /* <DEDUP_REMOVED lines=12> */
.L_x_1346:
        /* <DEDUP_REMOVED lines=15> */
.L_x_1347:
        /* <DEDUP_REMOVED lines=15> */
.L_x_1348:
        /* <DEDUP_REMOVED lines=12> */
.L_x_1333:
[----:B------:R-:W-:Y:S05]  /*19720*/  BSYNC B1 ;  /* 0x0000000000017941 */ /* 0x000fea0003800000 */
.L_x_1332:
[----:B------:R-:W3:Y:S01]  /*19730*/  LDL R2, [R1+0x24] ;  /* 0x0000240001027983 */ /* 0x000ee20000100800 */
[----:B------:R-:W-:Y:S01]  /*19740*/  VIADD R0, R0, 0xfffffffe ;  /* 0xfffffffe00007836 */ /* 0x000fe20000000000 */
[----:B---3--:R-:W-:-:S13]  /*19750*/  ISETP.GT.AND P0, PT, R6, R2, PT ;  /* 0x000000020600720c */ /* 0x008fda0003f04270 */
[----:B------:R-:W-:Y:S05]  /*19760*/  @P0 BRA `(.L_x_1349) ;  /* 0xffffffe8002c0947 */ /* 0x000fea000383ffff */
.L_x_1295:
[----:B------:R-:W-:Y:S05]  /*19770*/  BSYNC B0 ;  /* 0x0000000000007941 */ /* 0x000fea0003800000 */
.L_x_1294:
[----:B--2---:R-:W2:Y:S01]  /*19780*/  S2R R3, SR_TID.X ;  /* 0x0000000000037919 */ /* 0x004ea20000002100 */
        /* <DEDUP_REMOVED lines=18> */
.L_x_1351:
[----:B------:R-:W-:Y:S05]  /*198b0*/  BSYNC B0 ;  /* 0x0000000000007941 */ /* 0x000fea0003800000 */
.L_x_1350:
[----:B------:R-:W-:Y:S01]  /*198c0*/  LOP3.LUT P0, RZ, R18, 0x1, RZ, 0xc0, !PT ;  /* 0x0000000112ff7812 */ /* 0x000fe2000780c0ff */
[----:B------:R-:W-:-:S12]  /*198d0*/  BSSY B0, `(.L_x_1352) ;  /* 0x000004a000007945 */ /* 0x000fd80003800000 */
[----:B------:R-:W-:Y:S05]  /*198e0*/  @!P0 BRA `(.L_x_1353) ;  /* 0x0000000400208947 */ /* 0x000fea0003800000 */
[----:B--2---:R-:W2:Y:S04]  /*198f0*/  LDL R0, [R1+0x10] ;  /* 0x0000100001007983 */ /* 0x004ea80000100800 */
[----:B------:R-:W3:Y:S01]  /*19900*/  LDL R2, [R1+0x14] ;  /* 0x0000140001027983 */ /* 0x000ee20000100800 */
[----:B------:R-:W-:Y:S01]  /*19910*/  BSSY B1, `(.L_x_1354) ;  /* 0x0000006000017945 */ /* 0x000fe20003800000 */
[----:B------:R-:W-:Y:S01]  /*19920*/  ISETP.NE.AND P1, PT, R3, RZ, PT ;  /* 0x000000ff0300720c */ /* 0x000fe20003f25270 */
[----:B--2---:R-:W-:Y:S01]  /*19930*/  IMAD R0, R0, 0x8, R19 ;  /* 0x0000000800007824 */ /* 0x004fe200078e0213 */
[----:B---3--:R-:W-:-:S04]  /*19940*/  SHF.L.U32 R2, R2, 0x1f, RZ ;  /* 0x0000001f02027819 */ /* 0x008fc800000006ff */
[----:B------:R-:W2:Y:S02]  /*19950*/  SYNCS.PHASECHK.TRANS64.TRYWAIT P0, [R0+URZ+0x30860], R2 ;  /* 0x03086002000075a7 */ /* 0x000ea4000800017f */
[----:B--2---:R-:W-:Y:S05]  /*19960*/  @!P0 BRA `(.L_x_1355) ;  /* 0x0000002c00708947 */ /* 0x004fea0003800000 */
.L_x_1419:
[----:B------:R-:W-:Y:S05]  /*19970*/  BSYNC B1 ;  /* 0x0000000000017941 */ /* 0x000fea0003800000 */
.L_x_1354:
        /* <DEDUP_REMOVED lines=9> */
.L_x_1357:
[----:B------:R-:W-:Y:S05]  /*19a10*/  BSYNC B1 ;  /* 0x0000000000017941 */ /* 0x000fea0003800000 */
.L_x_1356:
[----:B------:R-:W3:Y:S04]  /*19a20*/  LDL.LU R4, [R1+0x18] ;  /* 0x0000180001047983 */ /* 0x000ee80000300800 */
[----:B------:R-:W3:Y:S04]  /*19a30*/  LDL.LU R3, [R1+0x4] ;  /* 0x0000040001037983 */ /* 0x000ee80000300800 */
[----:B--2---:R-:W2:Y:S01]  /*19a40*/  LDL R2, [R1+0x10] ;  /* 0x0000100001027983 */ /* 0x004ea20000100800 */
        /* <DEDUP_REMOVED lines=8> */
[----:B--2---:R-:W-:-:S04]  /*19ad0*/  IMAD R2, R2, 0x9000, R19 ;  /* 0x0000900002027824 */ /* 0x004fc800078e0213 */
[----:B------:R-:W-:-:S07]  /*19ae0*/  VIADD R4, R2, 0x400 ;  /* 0x0000040002047836 */ /* 0x000fce0000000000 */
.L_x_1358:
        /* <DEDUP_REMOVED lines=15> */
.L_x_1359:
        /* <DEDUP_REMOVED lines=15> */
.L_x_1360:
        /* <DEDUP_REMOVED lines=10> */
.L_x_1353:
[----:B------:R-:W-:Y:S05]  /*19d70*/  BSYNC B0 ;  /* 0x0000000000007941 */ /* 0x000fea0003800000 */
.L_x_1352:
[----:B-1----:R-:W2:Y:S04]  /*19d80*/  LDL.LU R5, [R1+0x10] ;  /* 0x0000100001057983 */ /* 0x002ea80000300800 */
[----:B------:R-:W3:Y:S01]  /*19d90*/  LDL.LU R4, [R1+0x14] ;  /* 0x0000140001047983 */ /* 0x000ee20000300800 */
[----:B--2---:R-:W-:-:S05]  /*19da0*/  VIADD R0, R5, 0x1 ;  /* 0x0000000105007836 */ /* 0x004fca0000000000 */
[----:B------:R-:W-:-:S04]  /*19db0*/  ISETP.NE.AND P0, PT, R0, 0x2, PT ;  /* 0x000000020000780c */ /* 0x000fc80003f05270 */
[----:B------:R-:W-:Y:S02]  /*19dc0*/  SEL R2, RZ, 0x1, P0 ;  /* 0x00000001ff027807 */ /* 0x000fe40000000000 */
[----:B------:R-:W-:Y:S02]  /*19dd0*/  SEL R0, R0, RZ, P0 ;  /* 0x000000ff00007207 */ /* 0x000fe40000000000 */
[----:B---3--:R-:W-:-:S03]  /*19de0*/  LOP3.LUT R4, R4, R2, RZ, 0x3c, !PT ;  /* 0x0000000204047212 */ /* 0x008fc600078e3cff */
[----:B------:R1:W-:Y:S04]  /*19df0*/  STL [R1+0x10], R0 ;  /* 0x0000100001007387 */ /* 0x0003e80000100800 */
[----:B------:R1:W-:Y:S02]  /*19e00*/  STL [R1+0x14], R4 ;  /* 0x0000140401007387 */ /* 0x0003e40000100800 */
.L_x_1274:
[----:B------:R-:W-:Y:S05]  /*19e10*/  BSYNC B7 ;  /* 0x0000000000077941 */ /* 0x000fea0003800000 */
.L_x_1272:
[----:B------:R-:W-:-:S13]  /*19e20*/  LOP3.LUT P0, RZ, R18, 0x2, RZ, 0xc0, !PT ;  /* 0x0000000212ff7812 */ /* 0x000fda000780c0ff */
[----:B------:R-:W-:Y:S05]  /*19e30*/  @!P0 BRA `(.L_x_1361) ;  /* 0x00000000002c8947 */ /* 0x000fea0003800000 */
[----:B------:R-:W-:Y:S05]  /*19e40*/  WARPSYNC.ALL ;  /* 0x0000000000007948 */ /* 0x000fea0003800000 */
[----:B------:R-:W4:Y:S08]  /*19e50*/  S2UR UR5, SR_CgaCtaId ;  /* 0x00000000000579c3 */ /* 0x000f300000008800 */
[----:B------:R-:W-:Y:S06]  /*19e60*/  BAR.SYNC.DEFER_BLOCKING 0x5, 0x180 ;  /* 0x0146000000007b1d */ /* 0x000fec0000010000 */
[----:B------:R-:W-:-:S02]  /*19e70*/  UMOV UR4, 0x400 ;  /* 0x0000040000047882 */ /* 0x000fc40000000000 */
[----:B----4-:R-:W-:-:S06]  /*19e80*/  ULEA UR4, UR5, UR4, 0x18 ;  /* 0x0000000405047291 */ /* 0x010fcc000f8ec03f */
[----:B------:R-:W-:-:S05]  /*19e90*/  IMAD.U32 R19, RZ, RZ, UR4 ;  /* 0x00000004ff137e24 */ /* 0x000fca000f8e00ff */
[----:B01----:R-:W0:Y:S04]  /*19ea0*/  LDS.128 R4, [R19+0x308d0] ;  /* 0x0308d00013047984 */ /* 0x003e280000000c00 */
[----:B0-----:R0:W-:Y:S04]  /*19eb0*/  STL.64 [R1], R4 ;  /* 0x0000000401007387 */ /* 0x0011e80000100a00 */
[----:B------:R0:W-:Y:S01]  /*19ec0*/  STL.64 [R1+0x8], R6 ;  /* 0x0000080601007387 */ /* 0x0001e20000100a00 */
[----:B------:R-:W-:Y:S06]  /*19ed0*/  BAR.ARV 0x4, 0x180 ;  /* 0x0106000000007b1d */ /* 0x000fec0000002000 */
[----:B------:R-:W-:Y:S05]  /*19ee0*/  BRA `(.L_x_1362) ;  /* 0x00000010003c7947 */ /* 0x000fea0003800000 */
.L_x_1361:
[----:B------:R-:W4:Y:S01]  /*19ef0*/  S2R R16, SR_TID.X ;  /* 0x0000000000107919 */ /* 0x000f220000002100 */
[----:B------:R-:W-:Y:S01]  /*19f00*/  UMOV UR4, 0xffffffff ;  /* 0xffffffff00047882 */ /* 0x000fe20000000000 */
[----:B----4-:R-:W-:-:S04]  /*19f10*/  LOP3.LUT R16, R16, 0x1f, RZ, 0xc0, !PT ;  /* 0x0000001f10107812 */ /* 0x010fc800078ec0ff */
        /* <DEDUP_REMOVED lines=10> */
[----:B------:R-:W1:Y:S01]  /*19fc0*/  @!P1 LDC.64 R4, c[0x0][0xc78] ;  /* 0x00031e00ff049b82 */ /* 0x000e620000000a00 */
[----:B0-----:R-:W-:-:S05]  /*19fd0*/  @!P1 IMAD.WIDE R2, R0, 0x4, R2 ;  /* 0x0000000400029825 */ /* 0x001fca00078e0202 */
[----:B------:R1:W3:Y:S02]  /*19fe0*/  @!P1 LDG.E R6, desc[UR6][R2.64] ;  /* 0x0000000602069981 */ /* 0x0002e4000c1e1900 */
[----:B-1----:R-:W-:-:S06]  /*19ff0*/  @!P1 IMAD.WIDE R2, R0, 0x4, R4 ;  /* 0x0000000400029825 */ /* 0x002fcc00078e0204 */
[----:B------:R-:W4:Y:S01]  /*1a000*/  @!P1 LDG.E R2, desc[UR6][R2.64] ;  /* 0x0000000602029981 */ /* 0x000f22000c1e1900 */
[----:B------:R-:W-:Y:S01]  /*1a010*/  IMAD.MOV.U32 R5, RZ, RZ, RZ ;  /* 0x000000ffff057224 */ /* 0x000fe200078e00ff */
[C---:B------:R-:W-:Y:S02]  /*1a020*/  ISETP.GE.U32.AND P2, PT, R16.reuse, 0x2, PT ;  /* 0x000000021000780c */ /* 0x040fe40003f46070 */
[C---:B------:R-:W-:Y:S01]  /*1a030*/  ISETP.GE.U32.AND P3, PT, R16.reuse, 0x4, PT ;  /* 0x000000041000780c */ /* 0x040fe20003f66070 */
[----:B------:R-:W-:Y:S01]  /*1a040*/  SHFL.IDX PT, R0, R8, RZ, 0x1f ;  /* 0x00001fff08007589 */ /* 0x000fe200000e0000 */
[C---:B------:R-:W-:Y:S02]  /*1a050*/  ISETP.GE.U32.AND P4, PT, R16.reuse, 0x8, PT ;  /* 0x000000081000780c */ /* 0x040fe40003f86070 */
[----:B------:R-:W-:Y:S01]  /*1a060*/  ISETP.GE.U32.AND P5, PT, R16, 0x10, PT ;  /* 0x000000101000780c */ /* 0x000fe20003fa6070 */
[----:B---3--:R-:W-:Y:S01]  /*1a070*/  @!P1 IMAD.MOV.U32 R5, RZ, RZ, R6 ;  /* 0x000000ffff059224 */ /* 0x008fe200078e0006 */
[----:B------:R-:W-:-:S02]  /*1a080*/  CS2R R6, SRZ ;  /* 0x0000000000067805 */ /* 0x000fc4000001ff00 */
[----:B----4-:R-:W-:Y:S01]  /*1a090*/  @!P1 IMAD.MOV.U32 R7, RZ, RZ, R2 ;  /* 0x000000ffff079224 */ /* 0x010fe200078e0002 */
[----:B------:R-:W-:-:S03]  /*1a0a0*/  ISETP.NE.AND P1, PT, R16, RZ, PT ;  /* 0x000000ff1000720c */ /* 0x000fc60003f25270 */
[----:B------:R-:W-:-:S05]  /*1a0b0*/  IMAD R2, R7, R5, RZ ;  /* 0x0000000507027224 */ /* 0x000fca00078e02ff */
[----:B------:R-:W0:Y:S02]  /*1a0c0*/  SHFL.UP PT, R3, R2, 0x1, RZ ;  /* 0x0420000002037989 */ /* 0x000e2400000e00ff */
[----:B0-----:R-:W-:-:S05]  /*1a0d0*/  SEL R9, R3, RZ, P1 ;  /* 0x000000ff03097207 */ /* 0x001fca0000800000 */
[----:B------:R-:W-:Y:S02]  /*1a0e0*/  IMAD.IADD R2, R2, 0x1, R9 ;  /* 0x0000000102027824 */ /* 0x000fe400078e0209 */
[----:B------:R-:W-:Y:S04]  /*1a0f0*/  SHFL.IDX PT, R9, R8, 0x1, 0x1f ;  /* 0x00201f0008097f89 */ /* 0x000fe800000e0000 */
        /* <DEDUP_REMOVED lines=12> */
[----:B--2---:R0:W1:Y:S02]  /*1a1c0*/  SHFL.IDX PT, R10, R2, 0x1f, 0x1f ;  /* 0x03e01f00020a7f89 */ /* 0x00406400000e0000 */
.L_x_1429:
[----:B------:R-:W-:Y:S02]  /*1a1d0*/  ULDC UR4, c[0x0][0xc38] ;  /* 0x00030e0000047ab9 */ /* 0x000fe40000000800 */
[----:B------:R-:W-:-:S04]  /*1a1e0*/  IMAD.U32 R8, RZ, RZ, UR4 ;  /* 0x00000004ff087e24 */ /* 0x000fc8000f8e00ff */
[----:B-1----:R-:W-:-:S04]  /*1a1f0*/  IMAD R10, R10, R8, RZ ;  /* 0x000000080a0a7224 */ /* 0x002fc800078e02ff */
[----:B------:R-:W-:-:S05]  /*1a200*/  IMAD.IADD R4, R9, 0x1, R10 ;  /* 0x0000000109047824 */ /* 0x000fca00078e020a */
[----:B------:R-:W-:-:S13]  /*1a210*/  ISETP.GT.AND P6, PT, R4, R0, PT ;  /* 0x000000000400720c */ /* 0x000fda0003fc4270 */
[----:B------:R-:W-:Y:S05]  /*1a220*/  @P6 BRA `(.L_x_1364) ;  /* 0x0000000000b06947 */ /* 0x000fea0003800000 */
.L_x_1367:
        /* <DEDUP_REMOVED lines=38> */
.L_x_1437:
[----:B------:R-:W-:Y:S02]  /*1a490*/  ULDC UR4, c[0x0][0xc38] ;  /* 0x00030e0000047ab9 */ /* 0x000fe40000000800 */
[----:B------:R-:W-:-:S04]  /*1a4a0*/  IMAD.U32 R8, RZ, RZ, UR4 ;  /* 0x00000004ff087e24 */ /* 0x000fc8000f8e00ff */
[----:B-1----:R-:W-:-:S04]  /*1a4b0*/  IMAD R10, R10, R8, RZ ;  /* 0x000000080a0a7224 */ /* 0x002fc800078e02ff */
[----:B------:R-:W-:-:S05]  /*1a4c0*/  IMAD.IADD R4, R10, 0x1, R4 ;  /* 0x000000010a047824 */ /* 0x000fca00078e0204 */
[----:B------:R-:W-:-:S13]  /*1a4d0*/  ISETP.GT.AND P6, PT, R4, R0, PT ;  /* 0x000000000400720c */ /* 0x000fda0003fc4270 */
[----:B------:R-:W-:Y:S05]  /*1a4e0*/  @!P6 BRA `(.L_x_1367) ;  /* 0xfffffffc0050e947 */ /* 0x000fea000383ffff */
.L_x_1364:
[----:B------:R-:W-:Y:S01]  /*1a4f0*/  IMAD.IADD R10, R4, 0x1, -R10 ;  /* 0x00000001040a7824 */ /* 0x000fe200078e0a0a */
[----:B------:R-:W-:-:S03]  /*1a500*/  UMOV UR4, 0xffffffff ;  /* 0xffffffff00047882 */ /* 0x000fc60000000000 */
[----:B------:R-:W-:-:S05]  /*1a510*/  IMAD R3, R2, R8, R10 ;  /* 0x0000000802037224 */ /* 0x000fca00078e020a */
[----:B------:R-:W-:Y:S01]  /*1a520*/  ISETP.GT.AND P6, PT, R3, R0, PT ;  /* 0x000000000300720c */ /* 0x000fe20003fc4270 */
[----:B------:R-:W-:-:S12]  /*1a530*/  BRA.DIV UR4, `(.L_x_1368) ;  /* 0x0000002a04c87947 */ /* 0x000fd8000b800000 */
[----:B------:R-:W2:Y:S01]  /*1a540*/  LDL.LU R11, [R1+0xc] ;  /* 0x00000c00010b7983 */ /* 0x000ea20000300800 */
[----:B------:R-:W-:-:S04]  /*1a550*/  VOTE.ANY R3, PT, !P6 ;  /* 0x0000000000037806 */ /* 0x000fc800070e0100 */
[----:B------:R-:W1:Y:S02]  /*1a560*/  POPC R9, R3 ;  /* 0x0000000300097309 */ /* 0x000e640000000000 */
[----:B-1----:R2:W1:Y:S04]  /*1a570*/  SHFL.IDX PT, R4, R5, R9, 0x1f ;  /* 0x00001f0905047589 */ /* 0x00246800000e0000 */
[----:B------:R3:W4:Y:S01]  /*1a580*/  SHFL.IDX PT, R7, R7, R9, 0x1f ;  /* 0x00001f0907077589 */ /* 0x00072200000e0000 */
[----:B--2---:R-:W-:-:S05]  /*1a590*/  IMAD.IADD R5, R9, 0x1, R11 ;  /* 0x0000000109057824 */ /* 0x004fca00078e020b */
[----:B-1--4-:R3:W-:Y:S02]  /*1a5a0*/  STL [R1+0xc], R5 ;  /* 0x00000c0501007387 */ /* 0x0127e40000100800 */
.L_x_1442:
[----:B------:R-:W-:-:S13]  /*1a5b0*/  ISETP.NE.AND P0, PT, R3, RZ, PT ;  /* 0x000000ff0300720c */ /* 0x000fda0003f05270 */
[----:B------:R-:W-:Y:S05]  /*1a5c0*/  @!P0 BRA `(.L_x_1369) ;  /* 0x0000000000148947 */ /* 0x000fea0003800000 */
[----:B------:R-:W-:Y:S01]  /*1a5d0*/  UMOV UR4, 0xffffffff ;  /* 0xffffffff00047882 */ /* 0x000fe20000000000 */
[----:B---3--:R-:W-:Y:S02]  /*1a5e0*/  VIADD R9, R9, 0xffffffff ;  /* 0xffffffff09097836 */ /* 0x008fe40000000000 */
[----:B------:R-:W-:Y:S05]  /*1a5f0*/  BRA.DIV UR4, `(.L_x_1370) ;  /* 0x0000002e04007947 */ /* 0x000fea000b800000 */
[----:B0-----:R0:W1:Y:S02]  /*1a600*/  SHFL.IDX PT, R2, R2, R9, 0x1f ;  /* 0x00001f0902027589 */ /* 0x00106400000e0000 */
.L_x_1445:
[----:B-1----:R-:W-:-:S07]  /*1a610*/  IMAD.MOV.U32 R6, RZ, RZ, R2 ;  /* 0x000000ffff067224 */ /* 0x002fce00078e0002 */
.L_x_1369:
[----:B0-----:R-:W-:Y:S01]  /*1a620*/  IMAD R2, R6, R8, R10 ;  /* 0x0000000806027224 */ /* 0x001fe200078e020a */
[----:B------:R-:W-:-:S03]  /*1a630*/  ISETP.NE.AND P0, PT, R7, 0x1, PT ;  /* 0x000000010700780c */ /* 0x000fc60003f05270 */
[----:B------:R-:W-:Y:S01]  /*1a640*/  IMAD.IADD R0, R0, 0x1, -R2 ;  /* 0x0000000100007824 */ /* 0x000fe200078e0a02 */
[----:B------:R0:W-:Y:S09]  /*1a650*/  STL [R1], R2 ;  /* 0x0000000201007387 */ /* 0x0001f20000100800 */
[----:B------:R-:W-:Y:S05]  /*1a660*/  @!P0 BRA `(.L_x_1371) ;  /* 0x0000000000e48947 */ /* 0x000fea0003800000 */
[----:B---3--:R-:W-:-:S04]  /*1a670*/  IABS R5, R4 ;  /* 0x0000000400057213 */ /* 0x008fc80000000000 */
[----:B0-----:R-:W0:Y:S08]  /*1a680*/  I2F.RP R2, R5 ;  /* 0x0000000500027306 */ /* 0x001e300000209400 */
[----:B0-----:R-:W0:Y:S02]  /*1a690*/  MUFU.RCP R2, R2 ;  /* 0x0000000200027308 */ /* 0x001e240000001000 */
[----:B0-----:R-:W-:-:S06]  /*1a6a0*/  VIADD R2, R2, 0xffffffe ;  /* 0x0ffffffe02027836 */ /* 0x001fcc0000000000 */
[----:B------:R-:W0:Y:S02]  /*1a6b0*/  F2I.FTZ.U32.TRUNC.NTZ R3, R2 ;  /* 0x0000000200037305 */ /* 0x000e24000021f000 */
[----:B0-----:R-:W-:-:S04]  /*1a6c0*/  IMAD.MOV R2, RZ, RZ, -R3 ;  /* 0x000000ffff027224 */ /* 0x001fc800078e0a03 */
[----:B------:R-:W-:Y:S02]  /*1a6d0*/  IMAD R8, R2, R5, RZ ;  /* 0x0000000502087224 */ /* 0x000fe400078e02ff */
[----:B------:R-:W-:-:S04]  /*1a6e0*/  IMAD.MOV.U32 R2, RZ, RZ, RZ ;  /* 0x000000ffff027224 */ /* 0x000fc800078e00ff */
[----:B------:R-:W-:Y:S01]  /*1a6f0*/  IMAD.HI.U32 R8, R3, R8, R2 ;  /* 0x0000000803087227 */ /* 0x000fe200078e0002 */
[----:B------:R-:W-:Y:S02]  /*1a700*/  IABS R2, R0 ;  /* 0x0000000000027213 */ /* 0x000fe40000000000 */
[----:B------:R-:W-:-:S03]  /*1a710*/  IABS R3, R4 ;  /* 0x0000000400037213 */ /* 0x000fc60000000000 */
[----:B------:R-:W-:-:S04]  /*1a720*/  IMAD.HI.U32 R8, R8, R2, RZ ;  /* 0x0000000208087227 */ /* 0x000fc800078e00ff */
[----:B------:R-:W-:-:S04]  /*1a730*/  IMAD.MOV R3, RZ, RZ, -R3 ;  /* 0x000000ffff037224 */ /* 0x000fc800078e0a03 */
[----:B------:R-:W-:-:S05]  /*1a740*/  IMAD R2, R8, R3, R2 ;  /* 0x0000000308027224 */ /* 0x000fca00078e0202 */
[----:B------:R-:W-:-:S13]  /*1a750*/  ISETP.GT.U32.AND P1, PT, R5, R2, PT ;  /* 0x000000020500720c */ /* 0x000fda0003f24070 */
[----:B------:R-:W-:Y:S02]  /*1a760*/  @!P1 IMAD.IADD R2, R2, 0x1, -R5 ;  /* 0x0000000102029824 */ /* 0x000fe400078e0a05 */
[----:B------:R-:W-:Y:S01]  /*1a770*/  @!P1 VIADD R8, R8, 0x1 ;  /* 0x0000000108089836 */ /* 0x000fe20000000000 */
[----:B------:R-:W-:Y:S02]  /*1a780*/  ISETP.NE.AND P1, PT, R4, RZ, PT ;  /* 0x000000ff0400720c */ /* 0x000fe40003f25270 */
[----:B------:R-:W-:Y:S02]  /*1a790*/  ISETP.GE.U32.AND P0, PT, R2, R5, PT ;  /* 0x000000050200720c */ /* 0x000fe40003f06070 */
[----:B------:R-:W-:-:S04]  /*1a7a0*/  IABS R5, R7 ;  /* 0x0000000700057213 */ /* 0x000fc80000000000 */
        /* <DEDUP_REMOVED lines=9> */
[----:B------:R-:W-:-:S03]  /*1a840*/  LOP3.LUT R2, R0, R4, RZ, 0x3c, !PT ;  /* 0x0000000400027212 */ /* 0x000fc600078e3cff */
[----:B------:R-:W-:Y:S01]  /*1a850*/  IMAD.MOV.U32 R3, RZ, RZ, R8 ;  /* 0x000000ffff037224 */ /* 0x000fe200078e0008 */
[----:B------:R-:W-:Y:S02]  /*1a860*/  ISETP.GE.AND P2, PT, R2, RZ, PT ;  /* 0x000000ff0200720c */ /* 0x000fe40003f46270 */
[----:B------:R-:W-:-:S05]  /*1a870*/  IABS R8, R7 ;  /* 0x0000000700087213 */ /* 0x000fca0000000000 */
[----:B------:R-:W-:-:S06]  /*1a880*/  IMAD.MOV R8, RZ, RZ, -R8 ;  /* 0x000000ffff087224 */ /* 0x000fcc00078e0a08 */
        /* <DEDUP_REMOVED lines=9> */
[----:B------:R-:W-:Y:S01]  /*1a920*/  ISETP.GE.U32.AND P0, PT, R2, R5, PT ;  /* 0x000000050200720c */ /* 0x000fe20003f06070 */
[----:B------:R-:W-:-:S04]  /*1a930*/  IMAD.MOV R2, RZ, RZ, -R3 ;  /* 0x000000ffff027224 */ /* 0x000fc800078e0a03 */
[----:B------:R-:W-:Y:S01]  /*1a940*/  IMAD R0, R4, R2, R0 ;  /* 0x0000000204007224 */ /* 0x000fe200078e0200 */
[----:B------:R-:W-:-:S04]  /*1a950*/  LOP3.LUT R2, R3, R7, RZ, 0x3c, !PT ;  /* 0x0000000703027212 */ /* 0x000fc800078e3cff */
[----:B------:R-:W-:-:S03]  /*1a960*/  ISETP.GE.AND P2, PT, R2, RZ, PT ;  /* 0x000000ff0200720c */ /* 0x000fc60003f46270 */
[----:B------:R-:W-:-:S10]  /*1a970*/  @P0 VIADD R6, R6, 0x1 ;  /* 0x0000000106060836 */ /* 0x000fd40000000000 */
[----:B------:R-:W-:Y:S01]  /*1a980*/  @!P2 IMAD.MOV R6, RZ, RZ, -R6 ;  /* 0x000000ffff06a224 */ /* 0x000fe200078e0a06 */
[----:B------:R-:W-:-:S05]  /*1a990*/  @!P1 LOP3.LUT R6, RZ, R7, RZ, 0x33, !PT ;  /* 0x00000007ff069212 */ /* 0x000fca00078e33ff */
[----:B------:R-:W-:-:S04]  /*1a9a0*/  IMAD.MOV R2, RZ, RZ, -R6 ;  /* 0x000000ffff027224 */ /* 0x000fc800078e0a06 */
[C---:B------:R-:W-:Y:S02]  /*1a9b0*/  IMAD R2, R7.reuse, R2, R3 ;  /* 0x0000000207027224 */ /* 0x040fe400078e0203 */
[----:B------:R-:W-:-:S04]  /*1a9c0*/  IMAD R7, R7, 0x1000000, R6 ;  /* 0x0100000007077824 */ /* 0x000fc800078e0206 */
[----:B------:R-:W-:-:S05]  /*1a9d0*/  IMAD R2, R2, 0x10000, R7 ;  /* 0x0001000002027824 */ /* 0x000fca00078e0207 */
[----:B------:R0:W-:Y:S01]  /*1a9e0*/  STL [R1+0x8], R2 ;  /* 0x0000080201007387 */ /* 0x0001e20000100800 */
[----:B------:R-:W-:Y:S05]  /*1a9f0*/  BRA `(.L_x_1372) ;  /* 0x0000000400007947 */ /* 0x000fea0003800000 */
.L_x_1371:
[----:B---3--:R-:W2:Y:S01]  /*1aa00*/  LDL R5, [R1+0xc] ;  /* 0x00000c0001057983 */ /* 0x008ea20000100800 */
[----:B0-----:R-:W2:Y:S01]  /*1aa10*/  LDC.64 R2, c[0x0][0xc90] ;  /* 0x00032400ff027b82 */ /* 0x001ea20000000a00 */
[----:B------:R-:W-:Y:S01]  /*1aa20*/  ULDC.64 UR4, c[0x0][0x208] ;  /* 0x0000820000047ab9 */ /* 0x000fe20000000a00 */
[----:B--2---:R-:W-:-:S05]  /*1aa30*/  IMAD.WIDE R2, R5, 0x4, R2 ;  /* 0x0000000405027825 */ /* 0x004fca00078e0202 */
[----:B------:R-:W2:Y:S02]  /*1aa40*/  LDG.E R6, desc[UR4][R2.64] ;  /* 0x0000000402067981 */ /* 0x000ea4000c1e1900 */
[----:B--2---:R-:W-:-:S05]  /*1aa50*/  IMAD R5, R4, R6, RZ ;  /* 0x0000000604057224 */ /* 0x004fca00078e02ff */
[----:B------:R-:W-:-:S04]  /*1aa60*/  IABS R7, R5 ;  /* 0x0000000500077213 */ /* 0x000fc80000000000 */
[----:B------:R-:W0:Y:S08]  /*1aa70*/  I2F.RP R2, R7 ;  /* 0x0000000700027306 */ /* 0x000e300000209400 */
        /* <DEDUP_REMOVED lines=22> */
[----:B------:R-:W-:Y:S02]  /*1abe0*/  IMAD R7, R6, R2, RZ ;  /* 0x0000000206077224 */ /* 0x000fe400078e02ff */
[----:B------:R-:W-:Y:S02]  /*1abf0*/  IMAD.MOV R2, RZ, RZ, -R2 ;  /* 0x000000ffff027224 */ /* 0x000fe400078e0a02 */
[----:B------:R-:W-:Y:S02]  /*1ac00*/  IMAD.MOV R3, RZ, RZ, -R7 ;  /* 0x000000ffff037224 */ /* 0x000fe400078e0a07 */
[----:B------:R-:W-:-:S03]  /*1ac10*/  IMAD R0, R5, R2, R0 ;  /* 0x0000000205007224 */ /* 0x000fc600078e0200 */
[----:B------:R-:W-:Y:S02]  /*1ac20*/  VIADDMNMX R6, R3, R8, R6, PT ;  /* 0x0000000803067246 */ /* 0x000fe40003800106 */
[----:B------:R-:W-:Y:S02]  /*1ac30*/  IADD3 R7, R7, 0x1000000, R0 ;  /* 0x0100000007077810 */ /* 0x000fe40007ffe000 */
        /* <DEDUP_REMOVED lines=25> */
[----:B------:R-:W-:Y:S02]  /*1add0*/  IMAD R3, R2, R6, R7 ;  /* 0x0000000602037224 */ /* 0x000fe400078e0207 */
[----:B------:R-:W-:-:S03]  /*1ade0*/  IMAD.MOV.U32 R0, RZ, RZ, R2 ;  /* 0x000000ffff007224 */ /* 0x000fc600078e0002 */
[----:B------:R1:W-:Y:S04]  /*1adf0*/  STL [R1+0x8], R3 ;  /* 0x0000080301007387 */ /* 0x0003e80000100800 */
.L_x_1372:
[----:B-1----:R-:W-:-:S05]  /*1ae00*/  LOP3.LUT R3, RZ, R0, RZ, 0x33, !PT ;  /* 0x00000000ff037212 */ /* 0x002fca00078e33ff */
[----:B------:R-:W-:-:S05]  /*1ae10*/  IMAD.IADD R0, R4, 0x1, R3 ;  /* 0x0000000104007824 */ /* 0x000fca00078e0203 */
[----:B------:R2:W-:Y:S01]  /*1ae20*/  STL [R1+0x4], R0 ;  /* 0x0000040001007387 */ /* 0x0005e20000100800 */
[----:B------:R-:W-:Y:S05]  /*1ae30*/  BRA `(.L_x_1373) ;  /* 0x0000000000287947 */ /* 0x000fea0003800000 */
.L_x_1365:
        /* <DEDUP_REMOVED lines=10> */
.L_x_1373:
[----:B-1----:R-:W3:Y:S04]  /*1aee0*/  LDL R3, [R1+0x8] ;  /* 0x0000080001037983 */ /* 0x002ee80000100800 */
[----:B0-----:R-:W4:Y:S04]  /*1aef0*/  LDL R2, [R1+0xc] ;  /* 0x00000c0001027983 */ /* 0x001f280000100800 */
[----:B------:R-:W5:Y:S04]  /*1af00*/  LDL R5, [R1+0x4] ;  /* 0x0000040001057983 */ /* 0x000f680000100800 */
[----:B------:R-:W5:Y:S01]  /*1af10*/  LDL R4, [R1] ;  /* 0x0000000001047983 */ /* 0x000f620000100800 */
[----:B--2---:R-:W0:Y:S01]  /*1af20*/  S2R R0, SR_TID.X ;  /* 0x0000000000007919 */ /* 0x004e220000002100 */
[----:B------:R-:W-:Y:S05]  /*1af30*/  WARPSYNC.ALL ;  /* 0x0000000000007948 */ /* 0x000fea0003800000 */
[----:B0-----:R-:W-:Y:S01]  /*1af40*/  LOP3.LUT R0, R0, 0x1f, RZ, 0xc0, !PT ;  /* 0x0000001f00007812 */ /* 0x001fe200078ec0ff */
[----:B------:R-:W-:Y:S03]  /*1af50*/  BAR.SYNC.DEFER_BLOCKING 0x4, 0x180 ;  /* 0x0106000000007b1d */ /* 0x000fe60000010000 */
[----:B------:R-:W-:-:S13]  /*1af60*/  ISETP.NE.AND P0, PT, R0, RZ, PT ;  /* 0x000000ff0000720c */ /* 0x000fda0003f05270 */
[----:B------:R-:W-:Y:S01]  /*1af70*/  @!P0 MOV R0, 0x400 ;  /* 0x0000040000008802 */ /* 0x000fe20000000f00 */
[----:B---3--:R-:W-:Y:S02]  /*1af80*/  IMAD.MOV.U32 R6, RZ, RZ, R3 ;  /* 0x000000ffff067224 */ /* 0x008fe400078e0003 */
[----:B------:R-:W0:Y:S01]  /*1af90*/  @!P0 S2R R3, SR_CgaCtaId ;  /* 0x0000000000038919 */ /* 0x000e220000008800 */
[----:B----4-:R-:W-:Y:S01]  /*1afa0*/  IMAD.MOV.U32 R7, RZ, RZ, R2 ;  /* 0x000000ffff077224 */ /* 0x010fe200078e0002 */
[----:B0-----:R-:W-:-:S05]  /*1afb0*/  @!P0 LEA R19, R3, R0, 0x18 ;  /* 0x0000000003138211 */ /* 0x001fca00078ec0ff */
[----:B-----5:R1:W-:Y:S01]  /*1afc0*/  @!P0 STS.128 [R19+0x308d0], R4 ;  /* 0x0308d00413008388 */ /* 0x0203e20000000c00 */
[----:B------:R-:W-:Y:S06]  /*1afd0*/  BAR.ARV 0x5, 0x180 ;  /* 0x0146000000007b1d */ /* 0x000fec0000002000 */
.L_x_1362:
[----:B---3--:R-:W3:Y:S01]  /*1afe0*/  LDL R0, [R1+0xc] ;  /* 0x00000c0001007983 */ /* 0x008ee20000100800 */
[----:B------:R-:W-:Y:S02]  /*1aff0*/  ULDC UR4, c[0x0][0xc3c] ;  /* 0x00030f0000047ab9 */ /* 0x000fe40000000800 */
[----:B---3--:R-:W-:-:S13]  /*1b000*/  ISETP.GE.AND P0, PT, R0, UR4, PT ;  /* 0x0000000400007c0c */ /* 0x008fda000bf06270 */
[----:B------:R-:W-:Y:S05]  /*1b010*/  @!P0 BRA `(.L_x_1374) ;  /* 0xffffff9c00048947 */ /* 0x000fea000383ffff */
[----:B------:R-:W-:Y:S05]  /*1b020*/  BSYNC B8 ;  /* 0x0000000000087941 */ /* 0x000fea0003800000 */
.L_x_1258:
[----:B----4-:R-:W4:Y:S01]  /*1b030*/  LDL.LU R0, [R1+0x50] ;  /* 0x0000500001007983 */ /* 0x010f220000300800 */
[----:B------:R-:W-:Y:S01]  /*1b040*/  BSSY B0, `(.L_x_1375) ;  /* 0x000000b000007945 */ /* 0x000fe20003800000 */
[----:B01----:R-:W0:Y:S01]  /*1b050*/  S2R R5, SR_CgaCtaId ;  /* 0x0000000000057919 */ /* 0x003e220000008800 */
[----:B----4-:R-:W-:-:S05]  /*1b060*/  VIADD R0, R0, 0x1 ;  /* 0x0000000100007836 */ /* 0x010fca0000000000 */
        /* <DEDUP_REMOVED lines=8> */
.L_x_1446:
[----:B------:R-:W-:Y:S05]  /*1b0f0*/  BSYNC B0 ;  /* 0x0000000000007941 */ /* 0x000fea0003800000 */
.L_x_1375:
[----:B------:R-:W-:-:S03]  /*1b100*/  UMOV UR4, 0xffffffff ;  /* 0xffffffff00047882 */ /* 0x000fc60000000000 */
[----:B------:R-:W-:Y:S05]  /*1b110*/  BRA.DIV UR4, `(.L_x_1377) ;  /* 0x0000002204787947 */ /* 0x000fea000b800000 */
[----:B------:R-:W1:Y:S02]  /*1b120*/  S2R R2, SR_TID.X ;  /* 0x0000000000027919 */ /* 0x000e640000002100 */
[----:B-1----:R-:W-:-:S04]  /*1b130*/  SHF.R.U32.HI R2, RZ, 0x5, R2 ;  /* 0x00000005ff027819 */ /* 0x002fc80000011602 */
[----:B------:R-:W-:-:S05]  /*1b140*/  LOP3.LUT R2, R2, 0x3, RZ, 0xc0, !PT ;  /* 0x0000000302027812 */ /* 0x000fca00078ec0ff */
[----:B------:R1:W4:Y:S02]  /*1b150*/  SHFL.IDX PT, R14, R2, RZ, 0x1f ;  /* 0x00001fff020e7589 */ /* 0x00032400000e0000 */
.L_x_1449:
[----:B----4-:R-:W-:Y:S01]  /*1b160*/  ISETP.NE.AND P0, PT, R14, RZ, PT ;  /* 0x000000ff0e00720c */ /* 0x010fe20003f05270 */
[----:B------:R-:W-:-:S12]  /*1b170*/  BSSY B0, `(.L_x_1378) ;  /* 0x0000029000007945 */ /* 0x000fd80003800000 */
[----:B------:R-:W-:Y:S05]  /*1b180*/  @P0 BRA `(.L_x_1379) ;  /* 0x00000000009c0947 */ /* 0x000fea0003800000 */
[----:B------:R-:W-:-:S03]  /*1b190*/  UMOV UR4, 0xffffffff ;  /* 0xffffffff00047882 */ /* 0x000fc60000000000 */
[----:B------:R-:W-:Y:S05]  /*1b1a0*/  BRA.DIV UR4, `(.L_x_1380) ;  /* 0x0000002204887947 */ /* 0x000fea000b800000 */
[----:B------:R-:W-:-:S13]  /*1b1b0*/  ELECT P6, URZ, PT ;  /* 0x00000000003f782f */ /* 0x000fda00038c0000 */
.L_x_1452:
[----:B------:R-:W-:Y:S05]  /*1b1c0*/  @!P6 BRA `(.L_x_1379) ;  /* 0x00000000008ce947 */ /* 0x000fea0003800000 */
[----:B-1----:R-:W4:Y:S02]  /*1b1d0*/  LDL R2, [R1+0x5c] ;  /* 0x00005c0001027983 */ /* 0x002f240000100800 */
[----:B----4-:R-:W-:-:S13]  /*1b1e0*/  R2UR UR4, R2 ;  /* 0x00000000020472ca */ /* 0x010fda00000e0000 */
[----:B------:R-:W-:-:S06]  /*1b1f0*/  ULOP3.LUT UR4, UR4, 0x2, URZ, 0xfc, !UPT ;  /* 0x0000000204047892 */ /* 0x000fcc000f8efc3f */
[----:B------:R-:W-:-:S05]  /*1b200*/  IMAD.U32 R2, RZ, RZ, UR4 ;  /* 0x00000004ff027e24 */ /* 0x000fca000f8e00ff */
[----:B------:R-:W-:-:S13]  /*1b210*/  ISETP.NE.AND P2, PT, R2, 0x3, PT ;  /* 0x000000030200780c */ /* 0x000fda0003f45270 */
[----:B------:R-:W-:Y:S05]  /*1b220*/  @!P2 BRA `(.L_x_1381) ;  /* 0x000000000004a947 */ /* 0x000fea0003800000 */
[----:B------:R-:W-:Y:S01]  /*1b230*/  BPT.TRAP 0x1 ;  /* 0x000000040000795c */ /* 0x000fe20000300000 */
.L_x_1381:
[----:B0-----:R-:W4:Y:S04]  /*1b240*/  LDL R3, [R1+0x10] ;  /* 0x0000100001037983 */ /* 0x001f280000100800 */
[----:B------:R-:W5:Y:S01]  /*1b250*/  LDL.LU R7, [R1+0x14] ;  /* 0x0000140001077983 */ /* 0x000f620000300800 */
[----:B------:R-:W-:-:S04]  /*1b260*/  VIADD R2, R0, 0x30840 ;  /* 0x0003084000027836 */ /* 0x000fc80000000000 */
[C---:B----4-:R-:W-:Y:S02]  /*1b270*/  IMAD R6, R3.reuse, 0x8, R2 ;  /* 0x0000000803067824 */ /* 0x050fe400078e0202 */
[----:B------:R-:W-:Y:S01]  /*1b280*/  VIADD R3, R3, 0x1 ;  /* 0x0000000103037836 */ /* 0x000fe20000000000 */
[----:B-----5:R-:W-:-:S04]  /*1b290*/  SHF.L.U32 R5, R7, 0x1f, RZ ;  /* 0x0000001f07057819 */ /* 0x020fc800000006ff */
        /* <DEDUP_REMOVED lines=8> */
.L_x_1453:
[----:B------:R-:W1:Y:S02]  /*1b320*/  SYNCS.PHASECHK.TRANS64.TRYWAIT P0, [R7+URZ], R2 ;  /* 0x00000002070075a7 */ /* 0x000e64000800017f */
[----:B-1----:R-:W-:Y:S05]  /*1b330*/  @!P0 BRA `(.L_x_1383) ;  /* 0x0000002000588947 */ /* 0x002fea0003800000 */
.L_x_1454:
[----:B------:R-:W-:Y:S05]  /*1b340*/  @!P2 BRA `(.L_x_1384) ;  /* 0x000000000004a947 */ /* 0x000fea0003800000 */
[----:B------:R-:W-:Y:S01]  /*1b350*/  BPT.TRAP 0x1 ;  /* 0x000000040000795c */ /* 0x000fe20000300000 */
.L_x_1384:
[----:B------:R-:W4:Y:S01]  /*1b360*/  LDL.LU R4, [R1+0x10] ;  /* 0x0000100001047983 */ /* 0x000f220000300800 */
[----:B------:R-:W-:-:S04]  /*1b370*/  VIADD R0, R0, 0x30860 ;  /* 0x0003086000007836 */ /* 0x000fc80000000000 */
[----:B----4-:R-:W-:-:S04]  /*1b380*/  IMAD R4, R4, 0x8, R0 ;  /* 0x0000000804047824 */ /* 0x010fc800078e0200 */
[----:B------:R-:W4:Y:S02]  /*1b390*/  SYNCS.PHASECHK.TRANS64.TRYWAIT P0, [R4+URZ], R5 ;  /* 0x00000005040075a7 */ /* 0x000f24000800017f */
[----:B----4-:R-:W-:Y:S05]  /*1b3a0*/  @!P0 BRA `(.L_x_1385) ;  /* 0x0000002000508947 */ /* 0x010fea0003800000 */
.L_x_1455:
[----:B------:R-:W-:-:S07]  /*1b3b0*/  IMAD R3, R3, 0x8, R0 ;  /* 0x0000000803037824 */ /* 0x000fce00078e0200 */
.L_x_1386:
[----:B------:R0:W0:Y:S02]  /*1b3c0*/  SYNCS.PHASECHK.TRANS64.TRYWAIT P0, [R3+URZ], R2 ;  /* 0x00000002030075a7 */ /* 0x000024000800017f */
[----:B0-----:R-:W-:Y:S05]  /*1b3d0*/  @!P0 NANOSLEEP.SYNCS 0x989680 ;  /* 0x009896800000895d */ /* 0x001fea0003900000 */
[----:B------:R-:W0:Y:S02]  /*1b3e0*/  @!P0 SYNCS.PHASECHK.TRANS64 P0, [R3+URZ], R2 ;  /* 0x00000002030085a7 */ /* 0x000e24000800007f */
[----:B0-----:R-:W-:Y:S05]  /*1b3f0*/  @!P0 BRA `(.L_x_1386) ;  /* 0xfffffffc00f08947 */ /* 0x001fea000383ffff */
.L_x_1379:
[----:B------:R-:W-:Y:S05]  /*1b400*/  BSYNC B0 ;  /* 0x0000000000007941 */ /* 0x000fea0003800000 */
.L_x_1378:
[----:B------:R-:W-:Y:S05]  /*1b410*/  EXIT ;  /* 0x000000000000794d */ /* 0x000fea0003800000 */
.L_x_1157:
[----:B0-----:R-:W-:-:S04]  /*1b420*/  IMAD.U32 R3, RZ, RZ, UR38 ;  /* 0x00000026ff037e24 */ /* 0x001fc8000f8e00ff */
[----:B------:R0:W1:Y:S03]  /*1b430*/  SYNCS.PHASECHK.TRANS64.TRYWAIT P1, [R3+URZ+0x30800], R0 ;  /* 0x03080000030075a7 */ /* 0x000066000802017f */
[----:B-1----:R-:W-:Y:S05]  /*1b440*/  @!P1 NANOSLEEP.SYNCS 0x989680 ;  /* 0x009896800000995d */ /* 0x002fea0003900000 */
[----:B------:R-:W1:Y:S02]  /*1b450*/  @!P1 SYNCS.PHASECHK.TRANS64 P1, [R3+URZ+0x30800], R0 ;  /* 0x03080000030095a7 */ /* 0x000e64000802007f */
[----:B-1----:R-:W-:Y:S05]  /*1b460*/  @!P1 BRA `(.L_x_1157) ;  /* 0xfffffffc00ec9947 */ /* 0x002fea000383ffff */
[----:B------:R-:W-:Y:S05]  /*1b470*/  BRA `(.L_x_1387) ;  /* 0xfffffe6c00d47947 */ /* 0x000fea000383ffff */
.L_x_1161:
[----:B-1----:R1:W2:Y:S02]  /*1b480*/  SYNCS.PHASECHK.TRANS64.TRYWAIT P2, [R7+URZ+0x30830], R0 ;  /* 0x03083000070075a7 */ /* 0x0022a4000804017f */
[----:B--2---:R-:W-:Y:S05]  /*1b490*/  @!P2 NANOSLEEP.SYNCS 0x989680 ;  /* 0x009896800000a95d */ /* 0x004fea0003900000 */
[----:B------:R-:W2:Y:S02]  /*1b4a0*/  @!P2 SYNCS.PHASECHK.TRANS64 P2, [R7+URZ+0x30830], R0 ;  /* 0x030830000700a5a7 */ /* 0x000ea4000804007f */
[----:B--2---:R-:W-:Y:S05]  /*1b4b0*/  @!P2 BRA `(.L_x_1161) ;  /* 0xfffffffc00f0a947 */ /* 0x004fea000383ffff */
[----:B------:R-:W-:Y:S05]  /*1b4c0*/  BRA `(.L_x_1160) ;  /* 0xfffffe6c00fc7947 */ /* 0x000fea000383ffff */
.L_x_1177:
[----:B-1----:R-:W-:-:S04]  /*1b4d0*/  IMAD.U32 R10, RZ, RZ, UR7 ;  /* 0x00000007ff0a7e24 */ /* 0x002fc8000f8e00ff */
[----:B------:R1:W2:Y:S03]  /*1b4e0*/  SYNCS.PHASECHK.TRANS64.TRYWAIT P2, [R10+URZ+0x30830], R9 ;  /* 0x030830090a0075a7 */ /* 0x0002a6000804017f */
[----:B--2---:R-:W-:Y:S05]  /*1b4f0*/  @!P2 NANOSLEEP.SYNCS 0x989680 ;  /* 0x009896800000a95d */ /* 0x004fea0003900000 */
[----:B------:R-:W2:Y:S02]  /*1b500*/  @!P2 SYNCS.PHASECHK.TRANS64 P2, [R10+URZ+0x30830], R9 ;  /* 0x030830090a00a5a7 */ /* 0x000ea4000804007f */
[----:B--2---:R-:W-:Y:S05]  /*1b510*/  @!P2 BRA `(.L_x_1177) ;  /* 0xfffffffc00eca947 */ /* 0x004fea000383ffff */
[----:B------:R-:W-:Y:S05]  /*1b520*/  BRA `(.L_x_1176) ;  /* 0xfffffea000a47947 */ /* 0x000fea000383ffff */
.L_x_1181:
[----:B01----:R-:W-:-:S04]  /*1b530*/  IMAD.U32 R9, RZ, RZ, UR6 ;  /* 0x00000006ff097e24 */ /* 0x003fc8000f8e00ff */
[----:B------:R0:W1:Y:S03]  /*1b540*/  SYNCS.PHASECHK.TRANS64.TRYWAIT P2, [R9+URZ+0x30850], R0 ;  /* 0x03085000090075a7 */ /* 0x000066000804017f */
[----:B-1----:R-:W-:Y:S05]  /*1b550*/  @!P2 NANOSLEEP.SYNCS 0x989680 ;  /* 0x009896800000a95d */ /* 0x002fea0003900000 */
[----:B------:R-:W1:Y:S02]  /*1b560*/  @!P2 SYNCS.PHASECHK.TRANS64 P2, [R9+URZ+0x30850], R0 ;  /* 0x030850000900a5a7 */ /* 0x000e64000804007f */
[----:B-1----:R-:W-:Y:S05]  /*1b570*/  @!P2 BRA `(.L_x_1181) ;  /* 0xfffffffc00eca947 */ /* 0x002fea000383ffff */
[----:B------:R-:W-:Y:S05]  /*1b580*/  BRA `(.L_x_1180) ;  /* 0xfffffeac00447947 */ /* 0x000fea000383ffff */
.L_x_1198:
[----:B-1----:R-:W-:-:S04]  /*1b590*/  IMAD.U32 R3, RZ, RZ, UR6 ;  /* 0x00000006ff037e24 */ /* 0x002fc8000f8e00ff */
[----:B------:R1:W2:Y:S03]  /*1b5a0*/  SYNCS.PHASECHK.TRANS64.TRYWAIT P2, [R3+URZ+0x30830], R2 ;  /* 0x03083002030075a7 */ /* 0x0002a6000804017f */
[----:B--2---:R-:W-:Y:S05]  /*1b5b0*/  @!P2 NANOSLEEP.SYNCS 0x989680 ;  /* 0x009896800000a95d */ /* 0x004fea0003900000 */
[----:B------:R-:W2:Y:S02]  /*1b5c0*/  @!P2 SYNCS.PHASECHK.TRANS64 P2, [R3+URZ+0x30830], R2 ;  /* 0x030830020300a5a7 */ /* 0x000ea4000804007f */
[----:B--2---:R-:W-:Y:S05]  /*1b5d0*/  @!P2 BRA `(.L_x_1198) ;  /* 0xfffffffc00eca947 */ /* 0x004fea000383ffff */
[----:B------:R-:W-:Y:S05]  /*1b5e0*/  BRA `(.L_x_1197) ;  /* 0xfffffed800e07947 */ /* 0x000fea000383ffff */
.L_x_1202:
[----:B01----:R-:W-:-:S04]  /*1b5f0*/  IMAD.U32 R2, RZ, RZ, UR11 ;  /* 0x0000000bff027e24 */ /* 0x003fc8000f8e00ff */
[----:B------:R0:W1:Y:S03]  /*1b600*/  SYNCS.PHASECHK.TRANS64.TRYWAIT P2, [R2+URZ+0x30850], R0 ;  /* 0x03085000020075a7 */ /* 0x000066000804017f */
[----:B-1----:R-:W-:Y:S05]  /*1b610*/  @!P2 NANOSLEEP.SYNCS 0x989680 ;  /* 0x009896800000a95d */ /* 0x002fea0003900000 */
[----:B------:R-:W1:Y:S02]  /*1b620*/  @!P2 SYNCS.PHASECHK.TRANS64 P2, [R2+URZ+0x30850], R0 ;  /* 0x030850000200a5a7 */ /* 0x000e64000804007f */
[----:B-1----:R-:W-:Y:S05]  /*1b630*/  @!P2 BRA `(.L_x_1202) ;  /* 0xfffffffc00eca947 */ /* 0x002fea000383ffff */
[----:B------:R-:W-:Y:S05]  /*1b640*/  BRA `(.L_x_1201) ;  /* 0xfffffee400807947 */ /* 0x000fea000383ffff */
.L_x_1208:
[----:B-1----:R-:W-:-:S04]  /*1b650*/  IMAD.U32 R3, RZ, RZ, UR6 ;  /* 0x00000006ff037e24 */ /* 0x002fc8000f8e00ff */
[----:B------:R1:W2:Y:S03]  /*1b660*/  SYNCS.PHASECHK.TRANS64.TRYWAIT P2, [R3+URZ+0x30830], R2 ;  /* 0x03083002030075a7 */ /* 0x0002a6000804017f */
[----:B--2---:R-:W-:Y:S05]  /*1b670*/  @!P2 NANOSLEEP.SYNCS 0x989680 ;  /* 0x009896800000a95d */ /* 0x004fea0003900000 */
[----:B------:R-:W2:Y:S02]  /*1b680*/  @!P2 SYNCS.PHASECHK.TRANS64 P2, [R3+URZ+0x30830], R2 ;  /* 0x030830020300a5a7 */ /* 0x000ea4000804007f */
[----:B--2---:R-:W-:Y:S05]  /*1b690*/  @!P2 BRA `(.L_x_1208) ;  /* 0xfffffffc00eca947 */ /* 0x004fea000383ffff */
[----:B------:R-:W-:Y:S05]  /*1b6a0*/  BRA `(.L_x_1207) ;  /* 0xfffffefc00cc7947 */ /* 0x000fea000383ffff */
.L_x_1212:
[----:B01----:R-:W-:-:S04]  /*1b6b0*/  IMAD.U32 R2, RZ, RZ, UR11 ;  /* 0x0000000bff027e24 */ /* 0x003fc8000f8e00ff */
[----:B------:R0:W1:Y:S03]  /*1b6c0*/  SYNCS.PHASECHK.TRANS64.TRYWAIT P2, [R2+URZ+0x30850], R0 ;  /* 0x03085000020075a7 */ /* 0x000066000804017f */
[----:B-1----:R-:W-:Y:S05]  /*1b6d0*/  @!P2 NANOSLEEP.SYNCS 0x989680 ;  /* 0x009896800000a95d */ /* 0x002fea0003900000 */
[----:B------:R-:W1:Y:S02]  /*1b6e0*/  @!P2 SYNCS.PHASECHK.TRANS64 P2, [R2+URZ+0x30850], R0 ;  /* 0x030850000200a5a7 */ /* 0x000e64000804007f */
[----:B-1----:R-:W-:Y:S05]  /*1b6f0*/  @!P2 BRA `(.L_x_1212) ;  /* 0xfffffffc00eca947 */ /* 0x002fea000383ffff */
[----:B------:R-:W-:Y:S05]  /*1b700*/  BRA `(.L_x_1211) ;  /* 0xffffff08006c7947 */ /* 0x000fea000383ffff */
.L_x_1225:
[----:B-1----:R-:W-:-:S04]  /*1b710*/  IMAD.U32 R5, RZ, RZ, UR5 ;  /* 0x00000005ff057e24 */ /* 0x002fc8000f8e00ff */
[----:B------:R1:W2:Y:S03]  /*1b720*/  SYNCS.PHASECHK.TRANS64.TRYWAIT P0, [R5+URZ+0x30850], R0 ;  /* 0x03085000050075a7 */ /* 0x0002a6000800017f */
[----:B--2---:R-:W-:Y:S05]  /*1b730*/  @!P0 NANOSLEEP.SYNCS 0x989680 ;  /* 0x009896800000895d */ /* 0x004fea0003900000 */
[----:B------:R-:W2:Y:S02]  /*1b740*/  @!P0 SYNCS.PHASECHK.TRANS64 P0, [R5+URZ+0x30850], R0 ;  /* 0x03085000050085a7 */ /* 0x000ea4000800007f */
[----:B--2---:R-:W-:Y:S05]  /*1b750*/  @!P0 BRA `(.L_x_1225) ;  /* 0xfffffffc00ec8947 */ /* 0x004fea000383ffff */
[----:B------:R-:W-:Y:S05]  /*1b760*/  BRA `(.L_x_1224) ;  /* 0xffffff3800a47947 */ /* 0x000fea000383ffff */
.L_x_1280:
[----:B-1----:R-:W1:Y:S01]  /*1b770*/  S2R R4, SR_TID.X ;  /* 0x0000000000047919 */ /* 0x002e620000002100 */
[----:B------:R-:W-:Y:S01]  /*1b780*/  BSSY B0, `(.L_x_1388) ;  /* 0x000000a000007945 */ /* 0x000fe20003800000 */
[----:B------:R-:W-:Y:S02]  /*1b790*/  IMAD.MOV.U32 R12, RZ, RZ, RZ ;  /* 0x000000ffff0c7224 */ /* 0x000fe400078e00ff */
[----:B------:R-:W-:Y:S02]  /*1b7a0*/  IMAD.MOV.U32 R11, RZ, RZ, 0x1f ;  /* 0x0000001fff0b7424 */ /* 0x000fe400078e00ff */
[----:B------:R-:W-:Y:S01]  /*1b7b0*/  IMAD.MOV.U32 R15, RZ, RZ, -0x1 ;  /* 0xffffffffff0f7424 */ /* 0x000fe200078e00ff */
[----:B-1----:R-:W-:-:S04]  /*1b7c0*/  SHF.R.U32.HI R4, RZ, 0x5, R4 ;  /* 0x00000005ff047819 */ /* 0x002fc80000011604 */
[----:B------:R-:W-:-:S05]  /*1b7d0*/  LOP3.LUT R4, R4, 0x3, RZ, 0xc0, !PT ;  /* 0x0000000304047812 */ /* 0x000fca00078ec0ff */
[----:B------:R-:W-:-:S07]  /*1b7e0*/  IMAD.MOV.U32 R13, RZ, RZ, R4 ;  /* 0x000000ffff0d7224 */ /* 0x000fce00078e0004 */
[----:B0-2---:R-:W-:Y:S05]  /*1b7f0*/  WARPSYNC.COLLECTIVE R15, `(.L_x_1389) ;  /* 0x000000000f087348 */ /* 0x005fea0003c00000 */
[----:B------:R1:W3:Y:S02]  /*1b800*/  SHFL.IDX P6, R14, R13, R12, R11 ;  /* 0x0000000c0d0e7389 */ /* 0x0002e400000c000b */
[----:B0123--:R-:W-:Y:S01]  /*1b810*/  ENDCOLLECTIVE ;  /* 0x000000000000791b */ /* 0x00ffe20003800000 */
.L_x_1389:
[----:B------:R-:W-:Y:S05]  /*1b820*/  BSYNC B0 ;  /* 0x0000000000007941 */ /* 0x000fea0003800000 */
.L_x_1388:
[----:B------:R-:W-:Y:S05]  /*1b830*/  BRA `(.L_x_1390) ;  /* 0xffffffa400a47947 */ /* 0x000fea000383ffff */
.L_x_1282:
[----:B------:R-:W-:Y:S01]  /*1b840*/  BSSY B0, `(.L_x_1391) ;  /* 0x0000006000007945 */ /* 0x000fe20003800000 */
[----:B------:R-:W-:-:S07]  /*1b850*/  IMAD.MOV.U32 R15, RZ, RZ, -0x1 ;  /* 0xffffffffff0f7424 */ /* 0x000fce00078e00ff */
[----:B012---:R-:W-:Y:S05]  /*1b860*/  WARPSYNC.COLLECTIVE R15, `(.L_x_1392) ;  /* 0x000000000f0c7348 */ /* 0x007fea0003c00000 */
[----:B------:R-:W-:Y:S02]  /*1b870*/  ELECT P6, UR62, PT ;  /* 0x00000000003e782f */ /* 0x000fe400038c0000 */
[----:B------:R-:W-:Y:S01]  /*1b880*/  MOV R14, UR62 ;  /* 0x0000003e000e7c02 */ /* 0x000fe20008000f00 */
[----:B012---:R-:W-:Y:S10]  /*1b890*/  ENDCOLLECTIVE ;  /* 0x000000000000791b */ /* 0x007ff40003800000 */
.L_x_1392:
[----:B------:R-:W-:Y:S05]  /*1b8a0*/  BSYNC B0 ;  /* 0x0000000000007941 */ /* 0x000fea0003800000 */
.L_x_1391:
[----:B------:R-:W-:Y:S05]  /*1b8b0*/  BRA `(.L_x_1393) ;  /* 0xffffffa400a87947 */ /* 0x000fea000383ffff */
.L_x_1284:
[----:B---3--:R3:W4:Y:S02]  /*1b8c0*/  SYNCS.PHASECHK.TRANS64.TRYWAIT P0, [R0+URZ+0x30840], R2 ;  /* 0x03084002000075a7 */ /* 0x008724000800017f */
[----:B----4-:R-:W-:Y:S05]  /*1b8d0*/  @!P0 NANOSLEEP.SYNCS 0x989680 ;  /* 0x009896800000895d */ /* 0x010fea0003900000 */
[----:B------:R-:W4:Y:S02]  /*1b8e0*/  @!P0 SYNCS.PHASECHK.TRANS64 P0, [R0+URZ+0x30840], R2 ;  /* 0x03084002000085a7 */ /* 0x000f24000800007f */
[----:B----4-:R-:W-:Y:S05]  /*1b8f0*/  @!P0 BRA `(.L_x_1284) ;  /* 0xfffffffc00f08947 */ /* 0x010fea000383ffff */
[----:B------:R-:W-:Y:S05]  /*1b900*/  BRA `(.L_x_1394) ;  /* 0xffffffa800107947 */ /* 0x000fea000383ffff */
.L_x_1288:
[----:B------:R-:W2:Y:S01]  /*1b910*/  LDL.LU R11, [R1+0x2c] ;  /* 0x00002c00010b7983 */ /* 0x000ea20000300800 */
[----:B------:R-:W-:Y:S02]  /*1b920*/  IMAD.MOV.U32 R13, RZ, RZ, R3 ;  /* 0x000000ffff0d7224 */ /* 0x000fe400078e0003 */
[----:B------:R-:W-:Y:S01]  /*1b930*/  IMAD.MOV.U32 R12, RZ, RZ, RZ ;  /* 0x000000ffff0c7224 */ /* 0x000fe200078e00ff */
[----:B------:R-:W0:Y:S01]  /*1b940*/  S2R R5, SR_TID.X ;  /* 0x0000000000057919 */ /* 0x000e220000002100 */
[----:B------:R-:W-:Y:S01]  /*1b950*/  IMAD.MOV.U32 R15, RZ, RZ, -0x1 ;  /* 0xffffffffff0f7424 */ /* 0x000fe200078e00ff */
[----:B0-----:R-:W-:-:S04]  /*1b960*/  LOP3.LUT R5, R5, 0x7f, RZ, 0xc0, !PT ;  /* 0x0000007f05057812 */ /* 0x001fc800078ec0ff */
[----:B------:R-:W-:-:S05]  /*1b970*/  SHF.R.U32.HI R5, RZ, 0x3, R5 ;  /* 0x00000003ff057819 */ /* 0x000fca0000011605 */
[----:B------:R-:W-:-:S04]  /*1b980*/  IMAD.IADD R0, R5, 0x1, R9 ;  /* 0x0000000105007824 */ /* 0x000fc800078e0209 */
[----:B------:R-:W-:Y:S02]  /*1b990*/  VIADD R5, R0, 0x10 ;  /* 0x0000001000057836 */ /* 0x000fe40000000000 */
[----:B--2---:R-:W-:Y:S02]  /*1b9a0*/  IMAD R2, R11, R7, RZ ;  /* 0x000000070b027224 */ /* 0x004fe400078e02ff */
[----:B------:R-:W-:-:S03]  /*1b9b0*/  IMAD.MOV.U32 R11, RZ, RZ, 0x181f ;  /* 0x0000181fff0b7424 */ /* 0x000fc600078e00ff */
[----:B------:R-:W-:-:S13]  /*1b9c0*/  ISETP.GE.AND P3, PT, R0, R2, PT ;  /* 0x000000020000720c */ /* 0x000fda0003f66270 */
[----:B-----5:R-:W-:Y:S05]  /*1b9d0*/  WARPSYNC.COLLECTIVE R15, `(.L_x_1395) ;  /* 0x000000000f087348 */ /* 0x020fea0003c00000 */
[----:B------:R0:W1:Y:S02]  /*1b9e0*/  SHFL.IDX P6, R14, R13, R12, R11 ;  /* 0x0000000c0d0e7389 */ /* 0x00006400000c000b */
[----:B01---5:R-:W-:Y:S01]  /*1b9f0*/  ENDCOLLECTIVE ;  /* 0x000000000000791b */ /* 0x023fe20003800000 */
.L_x_1395:
[----:B------:R-:W-:Y:S02]  /*1ba00*/  IMAD.MOV.U32 R13, RZ, RZ, R4 ;  /* 0x000000ffff0d7224 */ /* 0x000fe400078e0004 */
[----:B------:R-:W-:-:S07]  /*1ba10*/  IMAD.MOV.U32 R6, RZ, RZ, R14 ;  /* 0x000000ffff067224 */ /* 0x000fce00078e000e */
[----:B------:R-:W-:Y:S05]  /*1ba20*/  WARPSYNC.COLLECTIVE R15, `(.L_x_1396) ;  /* 0x000000000f087348 */ /* 0x000fea0003c00000 */
[----:B------:R0:W1:Y:S02]  /*1ba30*/  SHFL.IDX P6, R14, R13, R12, R11 ;  /* 0x0000000c0d0e7389 */ /* 0x00006400000c000b */
[----:B01----:R-:W-:Y:S01]  /*1ba40*/  ENDCOLLECTIVE ;  /* 0x000000000000791b */ /* 0x003fe20003800000 */
.L_x_1396:
[----:B------:R-:W-:Y:S01]  /*1ba50*/  ULDC.64 UR4, c[0x0][0x208] ;  /* 0x0000820000047ab9 */ /* 0x000fe20000000a00 */
[----:B------:R-:W-:Y:S02]  /*1ba60*/  IMAD.MOV.U32 R13, RZ, RZ, R3 ;  /* 0x000000ffff0d7224 */ /* 0x000fe400078e0003 */
[----:B------:R-:W-:Y:S02]  /*1ba70*/  IMAD.MOV.U32 R12, RZ, RZ, 0x1 ;  /* 0x00000001ff0c7424 */ /* 0x000fe400078e00ff */
[----:B------:R-:W-:-:S05]  /*1ba80*/  IMAD.MOV.U32 R7, RZ, RZ, R14 ;  /* 0x000000ffff077224 */ /* 0x000fca00078e000e */
        /* <DEDUP_REMOVED lines=15> */
.L_x_1397:
[----:B------:R-:W-:Y:S02]  /*1bb80*/  IMAD.MOV.U32 R13, RZ, RZ, R4 ;  /* 0x000000ffff0d7224 */ /* 0x000fe400078e0004 */
[----:B------:R-:W-:-:S07]  /*1bb90*/  IMAD.MOV.U32 R9, RZ, RZ, R14 ;  /* 0x000000ffff097224 */ /* 0x000fce00078e000e */
[----:B------:R-:W-:Y:S05]  /*1bba0*/  WARPSYNC.COLLECTIVE R15, `(.L_x_1398) ;  /* 0x000000000f087348 */ /* 0x000fea0003c00000 */
[----:B------:R0:W1:Y:S02]  /*1bbb0*/  SHFL.IDX P6, R14, R13, R12, R11 ;  /* 0x0000000c0d0e7389 */ /* 0x00006400000c000b */
[----:B01----:R-:W-:Y:S01]  /*1bbc0*/  ENDCOLLECTIVE ;  /* 0x000000000000791b */ /* 0x003fe20003800000 */
.L_x_1398:
        /* <DEDUP_REMOVED lines=20> */
.L_x_1399:
[----:B------:R-:W-:Y:S02]  /*1bd10*/  IMAD.MOV.U32 R13, RZ, RZ, R4 ;  /* 0x000000ffff0d7224 */ /* 0x000fe400078e0004 */
[----:B------:R-:W-:-:S05]  /*1bd20*/  IMAD.SHL.U32 R9, R9, 0x8, RZ ;  /* 0x0000000809097824 */ /* 0x000fca00078e00ff */
[----:B------:R-:W-:Y:S01]  /*1bd30*/  LOP3.LUT R9, R9, 0x38, RZ, 0xc0, !PT ;  /* 0x0000003809097812 */ /* 0x000fe200078ec0ff */
[----:B------:R-:W-:-:S07]  /*1bd40*/  IMAD.MOV.U32 R8, RZ, RZ, R14 ;  /* 0x000000ffff087224 */ /* 0x000fce00078e000e */
[----:B------:R-:W-:Y:S05]  /*1bd50*/  WARPSYNC.COLLECTIVE R15, `(.L_x_1400) ;  /* 0x000000000f087348 */ /* 0x000fea0003c00000 */
[----:B------:R0:W1:Y:S02]  /*1bd60*/  SHFL.IDX P6, R14, R13, R12, R11 ;  /* 0x0000000c0d0e7389 */ /* 0x00006400000c000b */
[----:B01----:R-:W-:Y:S01]  /*1bd70*/  ENDCOLLECTIVE ;  /* 0x000000000000791b */ /* 0x003fe20003800000 */
.L_x_1400:
        /* <DEDUP_REMOVED lines=19> */
.L_x_1401:
[----:B------:R-:W-:Y:S02]  /*1beb0*/  IMAD.MOV.U32 R13, RZ, RZ, R4 ;  /* 0x000000ffff0d7224 */ /* 0x000fe400078e0004 */
[----:B------:R-:W-:-:S07]  /*1bec0*/  IMAD.MOV.U32 R6, RZ, RZ, R14 ;  /* 0x000000ffff067224 */ /* 0x000fce00078e000e */
[----:B------:R-:W-:Y:S05]  /*1bed0*/  WARPSYNC.COLLECTIVE R15, `(.L_x_1402) ;  /* 0x000000000f087348 */ /* 0x000fea0003c00000 */
[----:B------:R0:W1:Y:S02]  /*1bee0*/  SHFL.IDX P6, R14, R13, R12, R11 ;  /* 0x0000000c0d0e7389 */ /* 0x00006400000c000b */
[----:B01----:R-:W-:Y:S01]  /*1bef0*/  ENDCOLLECTIVE ;  /* 0x000000000000791b */ /* 0x003fe20003800000 */
.L_x_1402:
        /* <DEDUP_REMOVED lines=19> */
.L_x_1403:
[----:B------:R-:W-:Y:S02]  /*1c030*/  IMAD.MOV.U32 R13, RZ, RZ, R4 ;  /* 0x000000ffff0d7224 */ /* 0x000fe400078e0004 */
[----:B------:R-:W-:-:S07]  /*1c040*/  IMAD.MOV.U32 R6, RZ, RZ, R14 ;  /* 0x000000ffff067224 */ /* 0x000fce00078e000e */
[----:B------:R-:W-:Y:S05]  /*1c050*/  WARPSYNC.COLLECTIVE R15, `(.L_x_1404) ;  /* 0x000000000f087348 */ /* 0x000fea0003c00000 */
[----:B------:R0:W1:Y:S02]  /*1c060*/  SHFL.IDX P6, R14, R13, R12, R11 ;  /* 0x0000000c0d0e7389 */ /* 0x00006400000c000b */
[----:B01----:R-:W-:Y:S01]  /*1c070*/  ENDCOLLECTIVE ;  /* 0x000000000000791b */ /* 0x003fe20003800000 */
.L_x_1404:
        /* <DEDUP_REMOVED lines=19> */
.L_x_1405:
[----:B------:R-:W-:Y:S02]  /*1c1b0*/  IMAD.MOV.U32 R13, RZ, RZ, R4 ;  /* 0x000000ffff0d7224 */ /* 0x000fe400078e0004 */
[----:B------:R-:W-:-:S07]  /*1c1c0*/  IMAD.MOV.U32 R6, RZ, RZ, R14 ;  /* 0x000000ffff067224 */ /* 0x000fce00078e000e */
[----:B------:R-:W-:Y:S05]  /*1c1d0*/  WARPSYNC.COLLECTIVE R15, `(.L_x_1406) ;  /* 0x000000000f087348 */ /* 0x000fea0003c00000 */
[----:B------:R0:W1:Y:S02]  /*1c1e0*/  SHFL.IDX P6, R14, R13, R12, R11 ;  /* 0x0000000c0d0e7389 */ /* 0x00006400000c000b */
[----:B01----:R-:W-:Y:S01]  /*1c1f0*/  ENDCOLLECTIVE ;  /* 0x000000000000791b */ /* 0x003fe20003800000 */
.L_x_1406:
        /* <DEDUP_REMOVED lines=17> */
.L_x_1407:
[----:B------:R-:W-:-:S05]  /*1c310*/  VIADD R7, R0, 0x60 ;  /* 0x0000006000077836 */ /* 0x000fca0000000000 */
[----:B------:R-:W-:Y:S01]  /*1c320*/  ISETP.GE.AND P4, PT, R7, R2, PT ;  /* 0x000000020700720c */ /* 0x000fe20003f86270 */
[----:B------:R-:W-:Y:S02]  /*1c330*/  IMAD.MOV.U32 R13, RZ, RZ, R4 ;  /* 0x000000ffff0d7224 */ /* 0x000fe400078e0004 */
[----:B------:R-:W-:-:S10]  /*1c340*/  IMAD.MOV.U32 R6, RZ, RZ, R14 ;  /* 0x000000ffff067224 */ /* 0x000fd400078e000e */
[----:B------:R-:W-:Y:S05]  /*1c350*/  WARPSYNC.COLLECTIVE R15, `(.L_x_1408) ;  /* 0x000000000f087348 */ /* 0x000fea0003c00000 */
[----:B------:R0:W1:Y:S02]  /*1c360*/  SHFL.IDX P6, R14, R13, R12, R11 ;  /* 0x0000000c0d0e7389 */ /* 0x00006400000c000b */
[----:B01----:R-:W-:Y:S01]  /*1c370*/  ENDCOLLECTIVE ;  /* 0x000000000000791b */ /* 0x003fe20003800000 */
.L_x_1408:
        /* <DEDUP_REMOVED lines=17> */
.L_x_1409:
[----:B------:R-:W-:Y:S02]  /*1c490*/  IMAD.MOV.U32 R13, RZ, RZ, R4 ;  /* 0x000000ffff0d7224 */ /* 0x000fe400078e0004 */
[----:B------:R-:W-:-:S07]  /*1c4a0*/  IMAD.MOV.U32 R5, RZ, RZ, R14 ;  /* 0x000000ffff057224 */ /* 0x000fce00078e000e */
[----:B------:R-:W-:Y:S05]  /*1c4b0*/  WARPSYNC.COLLECTIVE R15, `(.L_x_1410) ;  /* 0x000000000f087348 */ /* 0x000fea0003c00000 */
[----:B------:R0:W1:Y:S02]  /*1c4c0*/  SHFL.IDX P6, R14, R13, R12, R11 ;  /* 0x0000000c0d0e7389 */ /* 0x00006400000c000b */
[----:B01----:R-:W-:Y:S01]  /*1c4d0*/  ENDCOLLECTIVE ;  /* 0x000000000000791b */ /* 0x003fe20003800000 */
.L_x_1410:
[----:B------:R-:W-:Y:S01]  /*1c4e0*/  IMAD.MOV.U32 R3, RZ, RZ, R14 ;  /* 0x000000ffff037224 */ /* 0x000fe200078e000e */
[----:B------:R-:W-:Y:S06]  /*1c4f0*/  BRA `(.L_x_1411) ;  /* 0xffffffa800b47947 */ /* 0x000fec000383ffff */
.L_x_1293:
[----:B---3--:R3:W4:Y:S02]  /*1c500*/  SYNCS.PHASECHK.TRANS64.TRYWAIT P0, [R19+URZ+0x30820], R0 ;  /* 0x03082000130075a7 */ /* 0x008724000800017f */
[----:B----4-:R-:W-:Y:S05]  /*1c510*/  @!P0 NANOSLEEP.SYNCS 0x989680 ;  /* 0x009896800000895d */ /* 0x010fea0003900000 */
[----:B------:R-:W4:Y:S02]  /*1c520*/  @!P0 SYNCS.PHASECHK.TRANS64 P0, [R19+URZ+0x30820], R0 ;  /* 0x03082000130085a7 */ /* 0x000f24000800007f */
[----:B----4-:R-:W-:Y:S05]  /*1c530*/  @!P0 BRA `(.L_x_1293) ;  /* 0xfffffffc00f08947 */ /* 0x010fea000383ffff */
[----:B------:R-:W-:Y:S05]  /*1c540*/  BRA `(.L_x_1412) ;  /* 0xffffffac00387947 */ /* 0x000fea000383ffff */
.L_x_1302:
[----:B-1----:R1:W2:Y:S02]  /*1c550*/  SYNCS.PHASECHK.TRANS64.TRYWAIT P0, [R3+URZ+0x30840], R2 ;  /* 0x03084002030075a7 */ /* 0x0022a4000800017f */
[----:B--2---:R-:W-:Y:S05]  /*1c560*/  @!P0 NANOSLEEP.SYNCS 0x989680 ;  /* 0x009896800000895d */ /* 0x004fea0003900000 */
[----:B------:R-:W2:Y:S02]  /*1c570*/  @!P0 SYNCS.PHASECHK.TRANS64 P0, [R3+URZ+0x30840], R2 ;  /* 0x03084002030085a7 */ /* 0x000ea4000800007f */
[----:B--2---:R-:W-:Y:S05]  /*1c580*/  @!P0 BRA `(.L_x_1302) ;  /* 0xfffffffc00f08947 */ /* 0x004fea000383ffff */
[----:B------:R-:W-:Y:S05]  /*1c590*/  BRA `(.L_x_1413) ;  /* 0xffffffb000307947 */ /* 0x000fea000383ffff */
.L_x_1309:
[----:B0-----:R0:W1:Y:S02]  /*1c5a0*/  SYNCS.PHASECHK.TRANS64.TRYWAIT P0, [R3+URZ+0x60], R2 ;  /* 0x00006002030075a7 */ /* 0x001064000800017f */
[----:B-1----:R-:W-:Y:S05]  /*1c5b0*/  @!P0 NANOSLEEP.SYNCS 0x989680 ;  /* 0x009896800000895d */ /* 0x002fea0003900000 */
[----:B------:R-:W1:Y:S02]  /*1c5c0*/  @!P0 SYNCS.PHASECHK.TRANS64 P0, [R3+URZ+0x60], R2 ;  /* 0x00006002030085a7 */ /* 0x000e64000800007f */
[----:B-1----:R-:W-:Y:S05]  /*1c5d0*/  @!P0 BRA `(.L_x_1309) ;  /* 0xfffffffc00f08947 */ /* 0x002fea000383ffff */
[----:B------:R-:W-:Y:S05]  /*1c5e0*/  BRA `(.L_x_1414) ;  /* 0xffffffb400487947 */ /* 0x000fea000383ffff */
.L_x_1319:
[----:B-1----:R1:W2:Y:S02]  /*1c5f0*/  SYNCS.PHASECHK.TRANS64.TRYWAIT P0, [R3+URZ+0x30840], R2 ;  /* 0x03084002030075a7 */ /* 0x0022a4000800017f */
[----:B--2---:R-:W-:Y:S05]  /*1c600*/  @!P0 NANOSLEEP.SYNCS 0x989680 ;  /* 0x009896800000895d */ /* 0x004fea0003900000 */
[----:B------:R-:W2:Y:S02]  /*1c610*/  @!P0 SYNCS.PHASECHK.TRANS64 P0, [R3+URZ+0x30840], R2 ;  /* 0x03084002030085a7 */ /* 0x000ea4000800007f */
[----:B--2---:R-:W-:Y:S05]  /*1c620*/  @!P0 BRA `(.L_x_1319) ;  /* 0xfffffffc00f08947 */ /* 0x004fea000383ffff */
[----:B------:R-:W-:Y:S05]  /*1c630*/  BRA `(.L_x_1415) ;  /* 0xffffffbc001c7947 */ /* 0x000fea000383ffff */
.L_x_1326:
[----:B0-----:R0:W1:Y:S02]  /*1c640*/  SYNCS.PHASECHK.TRANS64.TRYWAIT P0, [R2+URZ+0x60], R3 ;  /* 0x00006003020075a7 */ /* 0x001064000800017f */
[----:B-1----:R-:W-:Y:S05]  /*1c650*/  @!P0 NANOSLEEP.SYNCS 0x989680 ;  /* 0x009896800000895d */ /* 0x002fea0003900000 */
[----:B------:R-:W1:Y:S02]  /*1c660*/  @!P0 SYNCS.PHASECHK.TRANS64 P0, [R2+URZ+0x60], R3 ;  /* 0x00006003020085a7 */ /* 0x000e64000800007f */
[----:B-1----:R-:W-:Y:S05]  /*1c670*/  @!P0 BRA `(.L_x_1326) ;  /* 0xfffffffc00f08947 */ /* 0x002fea000383ffff */
[----:B------:R-:W-:Y:S05]  /*1c680*/  BRA `(.L_x_1416) ;  /* 0xffffffc000347947 */ /* 0x000fea000383ffff */
.L_x_1336:
[----:B---3--:R3:W4:Y:S02]  /*1c690*/  SYNCS.PHASECHK.TRANS64.TRYWAIT P0, [R2+URZ+0x30840], R3 ;  /* 0x03084003020075a7 */ /* 0x008724000800017f */
[----:B----4-:R-:W-:Y:S05]  /*1c6a0*/  @!P0 NANOSLEEP.SYNCS 0x989680 ;  /* 0x009896800000895d */ /* 0x010fea0003900000 */
[----:B------:R-:W4:Y:S02]  /*1c6b0*/  @!P0 SYNCS.PHASECHK.TRANS64 P0, [R2+URZ+0x30840], R3 ;  /* 0x03084003020085a7 */ /* 0x000f24000800007f */
[----:B----4-:R-:W-:Y:S05]  /*1c6c0*/  @!P0 BRA `(.L_x_1336) ;  /* 0xfffffffc00f08947 */ /* 0x010fea000383ffff */
[----:B------:R-:W-:Y:S05]  /*1c6d0*/  BRA `(.L_x_1417) ;  /* 0xffffffc400d87947 */ /* 0x000fea000383ffff */
.L_x_1343:
[----:B0-----:R0:W1:Y:S02]  /*1c6e0*/  SYNCS.PHASECHK.TRANS64.TRYWAIT P0, [R2+URZ+0x60], R5 ;  /* 0x00006005020075a7 */ /* 0x001064000800017f */
[----:B-1----:R-:W-:Y:S05]  /*1c6f0*/  @!P0 NANOSLEEP.SYNCS 0x989680 ;  /* 0x009896800000895d */ /* 0x002fea0003900000 */
[----:B------:R-:W1:Y:S02]  /*1c700*/  @!P0 SYNCS.PHASECHK.TRANS64 P0, [R2+URZ+0x60], R5 ;  /* 0x00006005020085a7 */ /* 0x000e64000800007f */
[----:B-1----:R-:W-:Y:S05]  /*1c710*/  @!P0 BRA `(.L_x_1343) ;  /* 0xfffffffc00f08947 */ /* 0x002fea000383ffff */
[----:B------:R-:W-:Y:S05]  /*1c720*/  BRA `(.L_x_1418) ;  /* 0xffffffc800f07947 */ /* 0x000fea000383ffff */
.L_x_1355:
[----:B--2---:R2:W3:Y:S02]  /*1c730*/  SYNCS.PHASECHK.TRANS64.TRYWAIT P0, [R0+URZ+0x30860], R2 ;  /* 0x03086002000075a7 */ /* 0x0044e4000800017f */
[----:B---3--:R-:W-:Y:S05]  /*1c740*/  @!P0 NANOSLEEP.SYNCS 0x989680 ;  /* 0x009896800000895d */ /* 0x008fea0003900000 */
[----:B------:R-:W3:Y:S02]  /*1c750*/  @!P0 SYNCS.PHASECHK.TRANS64 P0, [R0+URZ+0x30860], R2 ;  /* 0x03086002000085a7 */ /* 0x000ee4000800007f */
[----:B---3--:R-:W-:Y:S05]  /*1c760*/  @!P0 BRA `(.L_x_1355) ;  /* 0xfffffffc00f08947 */ /* 0x008fea000383ffff */
[----:B------:R-:W-:Y:S05]  /*1c770*/  BRA `(.L_x_1419) ;  /* 0xffffffd0007c7947 */ /* 0x000fea000383ffff */
.L_x_1363:
[----:B------:R-:W4:Y:S01]  /*1c780*/  LDL R3, [R1] ;  /* 0x0000000001037983 */ /* 0x000f220000100800 */
[----:B------:R-:W-:Y:S01]  /*1c790*/  BSSY B0, `(.L_x_1420) ;  /* 0x0000008000007945 */ /* 0x000fe20003800000 */
[----:B------:R-:W-:Y:S02]  /*1c7a0*/  IMAD.MOV.U32 R12, RZ, RZ, RZ ;  /* 0x000000ffff0c7224 */ /* 0x000fe400078e00ff */
[----:B------:R-:W-:Y:S02]  /*1c7b0*/  IMAD.MOV.U32 R11, RZ, RZ, 0x1f ;  /* 0x0000001fff0b7424 */ /* 0x000fe400078e00ff */
[----:B------:R-:W-:Y:S02]  /*1c7c0*/  IMAD.MOV.U32 R15, RZ, RZ, -0x1 ;  /* 0xffffffffff0f7424 */ /* 0x000fe400078e00ff */
[----:B----4-:R-:W-:-:S07]  /*1c7d0*/  IMAD.MOV.U32 R13, RZ, RZ, R3 ;  /* 0x000000ffff0d7224 */ /* 0x010fce00078e0003 */
[----:B0123--:R-:W-:Y:S05]  /*1c7e0*/  WARPSYNC.COLLECTIVE R15, `(.L_x_1421) ;  /* 0x000000000f087348 */ /* 0x00ffea0003c00000 */
[----:B------:R4:W0:Y:S02]  /*1c7f0*/  SHFL.IDX P6, R14, R13, R12, R11 ;  /* 0x0000000c0d0e7389 */ /* 0x00082400000c000b */
[----:B01234-:R-:W-:Y:S01]  /*1c800*/  ENDCOLLECTIVE ;  /* 0x000000000000791b */ /* 0x01ffe20003800000 */
.L_x_1421:
[----:B------:R-:W-:Y:S05]  /*1c810*/  BSYNC B0 ;  /* 0x0000000000007941 */ /* 0x000fea0003800000 */
.L_x_1420:
        /* <DEDUP_REMOVED lines=9> */
.L_x_1422:
        /* <DEDUP_REMOVED lines=13> */
[C---:B------:R-:W-:Y:S02]  /*1c980*/  ISETP.GE.U32.AND P2, PT, R16.reuse, 0x2, PT ;  /* 0x000000021000780c */ /* 0x040fe40003f46070 */
[C---:B------:R-:W-:Y:S02]  /*1c990*/  ISETP.GE.U32.AND P3, PT, R16.reuse, 0x4, PT ;  /* 0x000000041000780c */ /* 0x040fe40003f66070 */
[C---:B------:R-:W-:Y:S02]  /*1c9a0*/  ISETP.GE.U32.AND P4, PT, R16.reuse, 0x8, PT ;  /* 0x000000081000780c */ /* 0x040fe40003f86070 */
[----:B------:R-:W-:Y:S01]  /*1c9b0*/  ISETP.GE.U32.AND P5, PT, R16, 0x10, PT ;  /* 0x000000101000780c */ /* 0x000fe20003fa6070 */
[----:B--2---:R-:W-:Y:S01]  /*1c9c0*/  @!P1 IMAD.MOV.U32 R5, RZ, RZ, R6 ;  /* 0x000000ffff059224 */ /* 0x004fe200078e0006 */
[----:B------:R-:W-:-:S02]  /*1c9d0*/  CS2R R6, SRZ ;  /* 0x0000000000067805 */ /* 0x000fc4000001ff00 */
[----:B---3--:R-:W-:Y:S01]  /*1c9e0*/  @!P1 IMAD.MOV.U32 R7, RZ, RZ, R2 ;  /* 0x000000ffff079224 */ /* 0x008fe200078e0002 */
[----:B------:R-:W-:-:S03]  /*1c9f0*/  ISETP.NE.AND P1, PT, R16, RZ, PT ;  /* 0x000000ff1000720c */ /* 0x000fc60003f25270 */
[----:B------:R-:W-:-:S04]  /*1ca00*/  IMAD R2, R7, R5, RZ ;  /* 0x0000000507027224 */ /* 0x000fc800078e02ff */
[----:B------:R-:W-:-:S07]  /*1ca10*/  IMAD.MOV.U32 R13, RZ, RZ, R2 ;  /* 0x000000ffff0d7224 */ /* 0x000fce00078e0002 */
[----:B------:R-:W-:Y:S05]  /*1ca20*/  WARPSYNC.COLLECTIVE R15, `(.L_x_1423) ;  /* 0x000000000f087348 */ /* 0x000fea0003c00000 */
[----:B------:R0:W1:Y:S02]  /*1ca30*/  SHFL.UP P6, R14, R13, R12, R11 ;  /* 0x0400000c0d0e7389 */ /* 0x00006400000c000b */
[----:B01----:R-:W-:Y:S01]  /*1ca40*/  ENDCOLLECTIVE ;  /* 0x000000000000791b */ /* 0x003fe20003800000 */
.L_x_1423:
        /* <DEDUP_REMOVED lines=8> */
.L_x_1424:
        /* <DEDUP_REMOVED lines=8> */
.L_x_1425:
        /* <DEDUP_REMOVED lines=8> */
.L_x_1426:
        /* <DEDUP_REMOVED lines=8> */
.L_x_1427:
        /* <DEDUP_REMOVED lines=9> */
.L_x_1428:
[----:B------:R-:W-:Y:S01]  /*1cce0*/  IMAD.MOV.U32 R10, RZ, RZ, R14 ;  /* 0x000000ffff0a7224 */ /* 0x000fe200078e000e */
[----:B------:R-:W-:Y:S06]  /*1ccf0*/  BRA `(.L_x_1429) ;  /* 0xffffffd400347947 */ /* 0x000fec000383ffff */
.L_x_1366:
        /* <DEDUP_REMOVED lines=8> */
.L_x_1431:
[----:B------:R-:W-:Y:S05]  /*1cd80*/  BSYNC B0 ;  /* 0x0000000000007941 */ /* 0x000fea0003800000 */
.L_x_1430:
        /* <DEDUP_REMOVED lines=10> */
.L_x_1432:
        /* <DEDUP_REMOVED lines=8> */
.L_x_1433:
        /* <DEDUP_REMOVED lines=8> */
.L_x_1434:
        /* <DEDUP_REMOVED lines=8> */
.L_x_1435:
        /* <DEDUP_REMOVED lines=9> */
.L_x_1436:
[----:B------:R-:W-:Y:S01]  /*1d040*/  IMAD.MOV.U32 R10, RZ, RZ, R14 ;  /* 0x000000ffff0a7224 */ /* 0x000fe200078e000e */
[----:B------:R-:W-:Y:S06]  /*1d050*/  BRA `(.L_x_1437) ;  /* 0xffffffd4000c7947 */ /* 0x000fec000383ffff */
.L_x_1368:
[----:B------:R-:W-:Y:S01]  /*1d060*/  BSSY B0, `(.L_x_1438) ;  /* 0x0000006000007945 */ /* 0x000fe20003800000 */
[----:B------:R-:W-:Y:S01]  /*1d070*/  PLOP3.LUT P6, PT, P6, PT, PT, 0x8, 0x0 ;  /* 0x000000000000781c */ /* 0x000fe200037ce170 */
[----:B------:R-:W-:-:S12]  /*1d080*/  IMAD.MOV.U32 R15, RZ, RZ, -0x1 ;  /* 0xffffffffff0f7424 */ /* 0x000fd800078e00ff */
[----:B0-----:R-:W-:Y:S05]  /*1d090*/  WARPSYNC.COLLECTIVE R15, `(.L_x_1439) ;  /* 0x000000000f087348 */ /* 0x001fea0003c00000 */
[----:B------:R-:W-:Y:S01]  /*1d0a0*/  VOTE.ANY R14, PT, P6 ;  /* 0x00000000000e7806 */ /* 0x000fe200030e0100 */
[----:B0-----:R-:W-:Y:S06]  /*1d0b0*/  ENDCOLLECTIVE ;  /* 0x000000000000791b */ /* 0x001fec0003800000 */
.L_x_1439:
[----:B------:R-:W-:Y:S05]  /*1d0c0*/  BSYNC B0 ;  /* 0x0000000000007941 */ /* 0x000fea0003800000 */
.L_x_1438:
[----:B------:R0:W5:Y:S01]  /*1d0d0*/  LDL.LU R16, [R1+0xc] ;  /* 0x00000c0001107983 */ /* 0x0001620000300800 */
[----:B------:R-:W-:Y:S02]  /*1d0e0*/  IMAD.MOV.U32 R3, RZ, RZ, R14 ;  /* 0x000000ffff037224 */ /* 0x000fe400078e000e */
[----:B------:R-:W-:Y:S02]  /*1d0f0*/  IMAD.MOV.U32 R13, RZ, RZ, R5 ;  /* 0x000000ffff0d7224 */ /* 0x000fe400078e0005 */
[----:B------:R-:W1:Y:S01]  /*1d100*/  POPC R9, R3 ;  /* 0x0000000300097309 */ /* 0x000e620000000000 */
[----:B------:R-:W-:Y:S02]  /*1d110*/  IMAD.MOV.U32 R11, RZ, RZ, 0x1f ;  /* 0x0000001fff0b7424 */ /* 0x000fe400078e00ff */
[----:B------:R-:W-:Y:S02]  /*1d120*/  IMAD.MOV.U32 R15, RZ, RZ, -0x1 ;  /* 0xffffffffff0f7424 */ /* 0x000fe400078e00ff */
[----:B01----:R-:W-:-:S07]  /*1d130*/  IMAD.MOV.U32 R12, RZ, RZ, R9 ;  /* 0x000000ffff0c7224 */ /* 0x003fce00078e0009 */
[----:B-----5:R-:W-:Y:S05]  /*1d140*/  WARPSYNC.COLLECTIVE R15, `(.L_x_1440) ;  /* 0x000000000f087348 */ /* 0x020fea0003c00000 */
[----:B------:R0:W1:Y:S02]  /*1d150*/  SHFL.IDX P6, R14, R13, R12, R11 ;  /* 0x0000000c0d0e7389 */ /* 0x00006400000c000b */
[----:B01---5:R-:W-:Y:S01]  /*1d160*/  ENDCOLLECTIVE ;  /* 0x000000000000791b */ /* 0x023fe20003800000 */
.L_x_1440:
[----:B------:R-:W-:Y:S02]  /*1d170*/  IMAD.MOV.U32 R13, RZ, RZ, R7 ;  /* 0x000000ffff0d7224 */ /* 0x000fe400078e0007 */
[----:B------:R-:W-:-:S07]  /*1d180*/  IMAD.MOV.U32 R4, RZ, RZ, R14 ;  /* 0x000000ffff047224 */ /* 0x000fce00078e000e */
[----:B------:R-:W-:Y:S05]  /*1d190*/  WARPSYNC.COLLECTIVE R15, `(.L_x_1441) ;  /* 0x000000000f087348 */ /* 0x000fea0003c00000 */
[----:B------:R0:W1:Y:S02]  /*1d1a0*/  SHFL.IDX P6, R14, R13, R12, R11 ;  /* 0x0000000c0d0e7389 */ /* 0x00006400000c000b */
[----:B01----:R-:W-:Y:S01]  /*1d1b0*/  ENDCOLLECTIVE ;  /* 0x000000000000791b */ /* 0x003fe20003800000 */
.L_x_1441:
[----:B------:R-:W-:Y:S02]  /*1d1c0*/  IMAD.MOV.U32 R7, RZ, RZ, R14 ;  /* 0x000000ffff077224 */ /* 0x000fe400078e000e */
[----:B------:R-:W-:-:S05]  /*1d1d0*/  IMAD.IADD R5, R9, 0x1, R16 ;  /* 0x0000000109057824 */ /* 0x000fca00078e0210 */
[----:B------:R0:W-:Y:S01]  /*1d1e0*/  STL [R1+0xc], R5 ;  /* 0x00000c0501007387 */ /* 0x0001e20000100800 */
[----:B------:R-:W-:Y:S05]  /*1d1f0*/  BRA `(.L_x_1442) ;  /* 0xffffffd000ec7947 */ /* 0x000fea000383ffff */
.L_x_1370:
[----:B------:R-:W-:Y:S01]  /*1d200*/  BSSY B0, `(.L_x_1443) ;  /* 0x0000008000007945 */ /* 0x000fe20003800000 */
[----:B------:R-:W-:Y:S02]  /*1d210*/  IMAD.MOV.U32 R13, RZ, RZ, R2 ;  /* 0x000000ffff0d7224 */ /* 0x000fe400078e0002 */
[----:B------:R-:W-:Y:S02]  /*1d220*/  IMAD.MOV.U32 R12, RZ, RZ, R9 ;  /* 0x000000ffff0c7224 */ /* 0x000fe400078e0009 */
[----:B------:R-:W-:Y:S02]  /*1d230*/  IMAD.MOV.U32 R11, RZ, RZ, 0x1f ;  /* 0x0000001fff0b7424 */ /* 0x000fe400078e00ff */
[----:B------:R-:W-:-:S07]  /*1d240*/  IMAD.MOV.U32 R15, RZ, RZ, -0x1 ;  /* 0xffffffffff0f7424 */ /* 0x000fce00078e00ff */
[----:B0-----:R-:W-:Y:S05]  /*1d250*/  WARPSYNC.COLLECTIVE R15, `(.L_x_1444) ;  /* 0x000000000f087348 */ /* 0x001fea0003c00000 */
[----:B------:R1:W2:Y:S02]  /*1d260*/  SHFL.IDX P6, R14, R13, R12, R11 ;  /* 0x0000000c0d0e7389 */ /* 0x0002a400000c000b */
[----:B012---:R-:W-:Y:S01]  /*1d270*/  ENDCOLLECTIVE ;  /* 0x000000000000791b */ /* 0x007fe20003800000 */
.L_x_1444:
[----:B------:R-:W-:Y:S05]  /*1d280*/  BSYNC B0 ;  /* 0x0000000000007941 */ /* 0x000fea0003800000 */
.L_x_1443:
[----:B------:R-:W-:Y:S01]  /*1d290*/  IMAD.MOV.U32 R2, RZ, RZ, R14 ;  /* 0x000000ffff027224 */ /* 0x000fe200078e000e */
[----:B------:R-:W-:Y:S06]  /*1d2a0*/  BRA `(.L_x_1445) ;  /* 0xffffffd000d87947 */ /* 0x000fec000383ffff */
.L_x_1376:
[----:B0-----:R0:W1:Y:S02]  /*1d2b0*/  SYNCS.PHASECHK.TRANS64.TRYWAIT P0, [R0+URZ+0x30820], R3 ;  /* 0x03082003000075a7 */ /* 0x001064000800017f */
[----:B-1----:R-:W-:Y:S05]  /*1d2c0*/  @!P0 NANOSLEEP.SYNCS 0x989680 ;  /* 0x009896800000895d */ /* 0x002fea0003900000 */
[----:B------:R-:W1:Y:S02]  /*1d2d0*/  @!P0 SYNCS.PHASECHK.TRANS64 P0, [R0+URZ+0x30820], R3 ;  /* 0x03082003000085a7 */ /* 0x000e64000800007f */
[----:B-1----:R-:W-:Y:S05]  /*1d2e0*/  @!P0 BRA `(.L_x_1376) ;  /* 0xfffffffc00f08947 */ /* 0x002fea000383ffff */
[----:B------:R-:W-:Y:S05]  /*1d2f0*/  BRA `(.L_x_1446) ;  /* 0xffffffdc007c7947 */ /* 0x000fea000383ffff */
.L_x_1377:
[----:B------:R-:W1:Y:S01]  /*1d300*/  S2R R2, SR_TID.X ;  /* 0x0000000000027919 */ /* 0x000e620000002100 */
[----:B------:R-:W-:Y:S01]  /*1d310*/  BSSY B0, `(.L_x_1447) ;  /* 0x000000a000007945 */ /* 0x000fe20003800000 */
[----:B------:R-:W-:Y:S02]  /*1d320*/  IMAD.MOV.U32 R12, RZ, RZ, RZ ;  /* 0x000000ffff0c7224 */ /* 0x000fe400078e00ff */
[----:B---3--:R-:W-:Y:S02]  /*1d330*/  IMAD.MOV.U32 R11, RZ, RZ, 0x1f ;  /* 0x0000001fff0b7424 */ /* 0x008fe400078e00ff */
[----:B------:R-:W-:Y:S01]  /*1d340*/  IMAD.MOV.U32 R15, RZ, RZ, -0x1 ;  /* 0xffffffffff0f7424 */ /* 0x000fe200078e00ff */
[----:B-1----:R-:W-:-:S04]  /*1d350*/  SHF.R.U32.HI R2, RZ, 0x5, R2 ;  /* 0x00000005ff027819 */ /* 0x002fc80000011602 */
[----:B------:R-:W-:-:S05]  /*1d360*/  LOP3.LUT R2, R2, 0x3, RZ, 0xc0, !PT ;  /* 0x0000000302027812 */ /* 0x000fca00078ec0ff */
[----:B------:R-:W-:-:S07]  /*1d370*/  IMAD.MOV.U32 R13, RZ, RZ, R2 ;  /* 0x000000ffff0d7224 */ /* 0x000fce00078e0002 */
[----:B0-2---:R-:W-:Y:S05]  /*1d380*/  WARPSYNC.COLLECTIVE R15, `(.L_x_1448) ;  /* 0x000000000f087348 */ /* 0x005fea0003c00000 */
[----:B------:R1:W3:Y:S02]  /*1d390*/  SHFL.IDX P6, R14, R13, R12, R11 ;  /* 0x0000000c0d0e7389 */ /* 0x0002e400000c000b */
[----:B0123--:R-:W-:Y:S01]  /*1d3a0*/  ENDCOLLECTIVE ;  /* 0x000000000000791b */ /* 0x00ffe20003800000 */
.L_x_1448:
[----:B------:R-:W-:Y:S05]  /*1d3b0*/  BSYNC B0 ;  /* 0x0000000000007941 */ /* 0x000fea0003800000 */
.L_x_1447:
[----:B------:R-:W-:Y:S05]  /*1d3c0*/  BRA `(.L_x_1449) ;  /* 0xffffffdc00647947 */ /* 0x000fea000383ffff */
.L_x_1380:
[----:B------:R-:W-:Y:S01]  /*1d3d0*/  BSSY B1, `(.L_x_1450) ;  /* 0x0000006000017945 */ /* 0x000fe20003800000 */
[----:B------:R-:W-:-:S07]  /*1d3e0*/  IMAD.MOV.U32 R15, RZ, RZ, -0x1 ;  /* 0xffffffffff0f7424 */ /* 0x000fce00078e00ff */
[----:B0123--:R-:W-:Y:S05]  /*1d3f0*/  WARPSYNC.COLLECTIVE R15, `(.L_x_1451) ;  /* 0x000000000f0c7348 */ /* 0x00ffea0003c00000 */
[----:B------:R-:W-:Y:S02]  /*1d400*/  ELECT P6, UR62, PT ;  /* 0x00000000003e782f */ /* 0x000fe400038c0000 */
[----:B------:R-:W-:Y:S01]  /*1d410*/  MOV R14, UR62 ;  /* 0x0000003e000e7c02 */ /* 0x000fe20008000f00 */
[----:B0123--:R-:W-:Y:S10]  /*1d420*/  ENDCOLLECTIVE ;  /* 0x000000000000791b */ /* 0x00fff40003800000 */
.L_x_1451:
[----:B------:R-:W-:Y:S05]  /*1d430*/  BSYNC B1 ;  /* 0x0000000000017941 */ /* 0x000fea0003800000 */
.L_x_1450:
[----:B------:R-:W-:Y:S05]  /*1d440*/  BRA `(.L_x_1452) ;  /* 0xffffffdc005c7947 */ /* 0x000fea000383ffff */
.L_x_1382:
[----:B0-----:R0:W1:Y:S02]  /*1d450*/  SYNCS.PHASECHK.TRANS64.TRYWAIT P0, [R6+URZ], R5 ;  /* 0x00000005060075a7 */ /* 0x001064000800017f */
[----:B-1----:R-:W-:Y:S05]  /*1d460*/  @!P0 NANOSLEEP.SYNCS 0x989680 ;  /* 0x009896800000895d */ /* 0x002fea0003900000 */
[----:B------:R-:W1:Y:S02]  /*1d470*/  @!P0 SYNCS.PHASECHK.TRANS64 P0, [R6+URZ], R5 ;  /* 0x00000005060085a7 */ /* 0x000e64000800007f */
[----:B-1----:R-:W-:Y:S05]  /*1d480*/  @!P0 BRA `(.L_x_1382) ;  /* 0xfffffffc00f08947 */ /* 0x002fea000383ffff */
[----:B------:R-:W-:Y:S05]  /*1d490*/  BRA `(.L_x_1453) ;  /* 0xffffffdc00a07947 */ /* 0x000fea000383ffff */
.L_x_1383:
[----:B-1----:R1:W4:Y:S02]  /*1d4a0*/  SYNCS.PHASECHK.TRANS64.TRYWAIT P0, [R7+URZ], R2 ;  /* 0x00000002070075a7 */ /* 0x002324000800017f */
[----:B----4-:R-:W-:Y:S05]  /*1d4b0*/  @!P0 NANOSLEEP.SYNCS 0x989680 ;  /* 0x009896800000895d */ /* 0x010fea0003900000 */
[----:B------:R-:W4:Y:S02]  /*1d4c0*/  @!P0 SYNCS.PHASECHK.TRANS64 P0, [R7+URZ], R2 ;  /* 0x00000002070085a7 */ /* 0x000f24000800007f */
[----:B----4-:R-:W-:Y:S05]  /*1d4d0*/  @!P0 BRA `(.L_x_1383) ;  /* 0xfffffffc00f08947 */ /* 0x010fea000383ffff */
[----:B------:R-:W-:Y:S05]  /*1d4e0*/  BRA `(.L_x_1454) ;  /* 0xffffffdc00947947 */ /* 0x000fea000383ffff */
.L_x_1385:
[----:B----4-:R4:W0:Y:S02]  /*1d4f0*/  SYNCS.PHASECHK.TRANS64.TRYWAIT P0, [R4+URZ], R5 ;  /* 0x00000005040075a7 */ /* 0x010824000800017f */
[----:B0-----:R-:W-:Y:S05]  /*1d500*/  @!P0 NANOSLEEP.SYNCS 0x989680 ;  /* 0x009896800000895d */ /* 0x001fea0003900000 */
[----:B------:R-:W0:Y:S02]  /*1d510*/  @!P0 SYNCS.PHASECHK.TRANS64 P0, [R4+URZ], R5 ;  /* 0x00000005040085a7 */ /* 0x000e24000800007f */
[----:B0-----:R-:W-:Y:S05]  /*1d520*/  @!P0 BRA `(.L_x_1385) ;  /* 0xfffffffc00f08947 */ /* 0x001fea000383ffff */
[----:B------:R-:W-:Y:S05]  /*1d530*/  BRA `(.L_x_1455) ;  /* 0xffffffdc009c7947 */ /* 0x000fea000383ffff */
.L_x_1456:
        /* <DEDUP_REMOVED lines=12> */
.L_x_3020:


//--------------------- .text._ZN7cutlass13device_kernelIN5flash11enable_sm90INS1_16FlashAttnFwdSm90INS1_25CollectiveMainloopFwdSm90ILi2EN4cute5tupleIJNS5_1CILi1EEES8_S8_EEENS6_IJNS7_ILi128EEENS7_ILi96EEENS7_ILi192EEEEEELi192ENS_10bfloat16_tEfNS_4arch4Sm90ELb0ELb1ELb1ELb1ELb0ELb1ELb0ELb1ELb1ELb1ELb1ELb0EEENS1_21CollectiveEpilogueFwdINS6_IJSA_SC_SB_EEES9_SE_SG_Li256ELb1ELb1ELb1ELb0EEENS1_36VarlenDynamicPersistentTileSchedulerILi128ELi96ELi256ELi128ELb1ELb1ELb1ELb1ELb0ELb1EEEEEEEEEvNT_6ParamsE --------------------------
	.section	.text._ZN7cutlass13device_kernelIN5flash11enable_sm90INS1_16FlashAttnFwdSm90INS1_25CollectiveMainloopFwdSm90ILi2EN4cute5tupleIJNS5_1CILi1EEES8_S8_EEENS6_IJNS7_ILi128EEENS7_ILi96EEENS7_ILi192EEEEEELi192ENS_10bfloat16_tEfNS_4arch4Sm90ELb0ELb1ELb1ELb1ELb0ELb1ELb0ELb1ELb1ELb1ELb1ELb0EEENS1_21CollectiveEpilogueFwdINS6_IJSA_SC_SB_EEES9_SE_SG_Li256ELb1ELb1ELb1ELb0EEENS1_36VarlenDynamicPersistentTileSchedulerILi128ELi96ELi256ELi128ELb1ELb1ELb1ELb1ELb0ELb1EEEEEEEEEvNT_6ParamsE,"ax",@progbits
	.align	128
.text._ZN7cutlass13device_kernelIN5flash11enable_sm90INS1_16FlashAttnFwdSm90INS1_25CollectiveMainloopFwdSm90ILi2EN4cute5tupleIJNS5_1CILi1EEES8_S8_EEENS6_IJNS7_ILi128EEENS7_ILi96EEENS7_ILi192EEEEEELi192ENS_10bfloat16_tEfNS_4arch4Sm90ELb0ELb1ELb1ELb1ELb0ELb1ELb0ELb1ELb1ELb1ELb1ELb0EEENS1_21CollectiveEpilogueFwdINS6_IJSA_SC_SB_EEES9_SE_SG_Li256ELb1ELb1ELb1ELb0EEENS1_36VarlenDynamicPersistentTileSchedulerILi128ELi96ELi256ELi128ELb1ELb1ELb1ELb1ELb0ELb1EEEEEEEEEvNT_6ParamsE:
        .type           _ZN7cutlass13device_kernelIN5flash11enable_sm90INS1_16FlashAttnFwdSm90INS1_25CollectiveMainloopFwdSm90ILi2EN4cute5tupleIJNS5_1CILi1EEES8_S8_EEENS6_IJNS7_ILi128EEENS7_ILi96EEENS7_ILi192EEEEEELi192ENS_10bfloat16_tEfNS_4arch4Sm90ELb0ELb1ELb1ELb1ELb0ELb1ELb0ELb1ELb1ELb1ELb1ELb0EEENS1_21CollectiveEpilogueFwdINS6_IJSA_SC_SB_EEES9_SE_SG_Li256ELb1ELb1ELb1ELb0EEENS1_36VarlenDynamicPersistentTileSchedulerILi128ELi96ELi256ELi128ELb1ELb1ELb1ELb1ELb0ELb1EEEEEEEEEvNT_6ParamsE,@function
        .size           _ZN7cutlass13device_kernelIN5flash11enable_sm90INS1_16FlashAttnFwdSm90INS1_25CollectiveMainloopFwdSm90ILi2EN4cute5tupleIJNS5_1CILi1EEES8_S8_EEENS6_IJNS7_ILi128EEENS7_ILi96EEENS7_ILi192EEEEEELi192ENS_10bfloat16_tEfNS_4arch4Sm90ELb0ELb1ELb1ELb1ELb0ELb1ELb0ELb1ELb1ELb1ELb1ELb0EEENS1_21CollectiveEpilogueFwdINS6_IJSA_SC_SB_EEES9_SE_SG_Li256ELb1ELb1ELb1ELb0EEENS1_36VarlenDynamicPersistentTileSchedulerILi128ELi96ELi256ELi128ELb1ELb1ELb1ELb1ELb0ELb1EEEEEEEEEvNT_6ParamsE,(.L_x_3021 - _ZN7cutlass13device_kernelIN5flash11enable_sm90INS1_16FlashAttnFwdSm90INS1_25CollectiveMainloopFwdSm90ILi2EN4cute5tupleIJNS5_1CILi1EEES8_S8_EEENS6_IJNS7_ILi128EEENS7_ILi96EEENS7_ILi192EEEEEELi192ENS_10bfloat16_tEfNS_4arch4Sm90ELb0ELb1ELb1ELb1ELb0ELb1ELb0ELb1ELb1ELb1ELb1ELb0EEENS1_21CollectiveEpilogueFwdINS6_IJSA_SC_SB_EEES9_SE_SG_Li256ELb1ELb1ELb1ELb0EEENS1_36VarlenDynamicPersistentTileSchedulerILi128ELi96ELi256ELi128ELb1ELb1ELb1ELb1ELb0ELb1EEEEEEEEEvNT_6ParamsE)
        .other          _ZN7cutlass13device_kernelIN5flash11enable_sm90INS1_16FlashAttnFwdSm90INS1_25CollectiveMainloopFwdSm90ILi2EN4cute5tupleIJNS5_1CILi1EEES8_S8_EEENS6_IJNS7_ILi128EEENS7_ILi96EEENS7_ILi192EEEEEELi192ENS_10bfloat16_tEfNS_4arch4Sm90ELb0ELb1ELb1ELb1ELb0ELb1ELb0ELb1ELb1ELb1ELb1ELb0EEENS1_21CollectiveEpilogueFwdINS6_IJSA_SC_SB_EEES9_SE_SG_Li256ELb1ELb1ELb1ELb0EEENS1_36VarlenDynamicPersistentTileSchedulerILi128ELi96ELi256ELi128ELb1ELb1ELb1ELb1ELb0ELb1EEEEEEEEEvNT_6ParamsE,@"STO_CUDA_ENTRY STV_DEFAULT"
_ZN7cutlass13device_kernelIN5flash11enable_sm90INS1_16FlashAttnFwdSm90INS1_25CollectiveMainloopFwdSm90ILi2EN4cute5tupleIJNS5_1CILi1EEES8_S8_EEENS6_IJNS7_ILi128EEENS7_ILi96EEENS7_ILi192EEEEEELi192ENS_10bfloat16_tEfNS_4arch4Sm90ELb0ELb1ELb1ELb1ELb0ELb1ELb0ELb1ELb1ELb1ELb1ELb0EEENS1_21CollectiveEpilogueFwdINS6_IJSA_SC_SB_EEES9_SE_SG_Li256ELb1ELb1ELb1ELb0EEENS1_36VarlenDynamicPersistentTileSchedulerILi128ELi96ELi256ELi128ELb1ELb1ELb1ELb1ELb0ELb1EEEEEEEEEvNT_6ParamsE:
[----:B------:R-:W0:Y:S02]  /*0000*/  LDC R1, c[0x0][0x28] ;  /* 0x00000a00ff017b82 */ /* 0x000e240000000800 */
[----:B0-----:R-:W-:-:S05]  /*0010*/  VIADD R1, R1, 0xfffffcc0 ;  /* 0xfffffcc001017836 */ /* 0x001fca0000000000 */
[----:B------:R-:W-:Y:S01]  /*0020*/  R2UR UR5, R1 ;  /* 0x00000000010572ca */ /* 0x000fe200000e0000 */
[----:B------:R-:W0:Y:S01]  /*0030*/  S2R R3, SR_TID.X ;  /* 0x0000000000037919 */ /* 0x000e220000002100 */
[----:B------:R-:W-:Y:S01]  /*0040*/  ULDC UR4, c[0x0][0x20] ;  /* 0x0000080000047ab9 */ /* 0x000fe20000000800 */
[----:B------:R-:W-:Y:S01]  /*0050*/  ELECT P0, URZ, PT ;  /* 0x00000000003f782f */ /* 0x000fe20003800000 */
[----:B------:R-:W-:Y:S09]  /*0060*/  BSSY B0, `(.L_x_1457) ;  /* 0x000001b000007945 */ /* 0x000ff20003800000 */
[----:B------:R-:W-:-:S03]  /*0070*/  UIADD3 UR5, UP0, UR5, UR4, URZ ;  /* 0x0000000405057290 */ /* 0x000fc6000ff1e03f */
[----:B------:R-:W-:Y:S02]  /*0080*/  ULDC UR4, c[0x0][0x24] ;  /* 0x0000090000047ab9 */ /* 0x000fe40000000800 */
[----:B------:R-:W-:Y:S01]  /*0090*/  UIADD3.X UR4, URZ, UR4, URZ, UP0, !UPT ;  /* 0x000000043f047290 */ /* 0x000fe200087fe43f */
[----:B------:R-:W-:-:S05]  /*00a0*/  IMAD.U32 R4, RZ, RZ, UR5 ;  /* 0x00000005ff047e24 */ /* 0x000fca000f8e00ff */
[----:B------:R-:W-:Y:S01]  /*00b0*/  STL [R1+0x2d0], R4 ;  /* 0x0002d00401007387 */ /* 0x000fe20000100800 */
[----:B0-----:R-:W-:-:S05]  /*00c0*/  SHF.R.U32.HI R0, RZ, 0x5, R3 ;  /* 0x00000005ff007819 */ /* 0x001fca0000011603 */
[----:B------:R-:W0:Y:S02]  /*00d0*/  SHFL.IDX PT, R2, R0, RZ, 0x1f ;  /* 0x00001fff00027589 */ /* 0x000e2400000e0000 */
[----:B0-----:R-:W-:Y:S02]  /*00e0*/  ISETP.EQ.AND P0, PT, R2, RZ, P0 ;  /* 0x000000ff0200720c */ /* 0x001fe40000702270 */
[----:B------:R-:W-:Y:S01]  /*00f0*/  SHF.R.U32.HI R2, RZ, 0x7, R3 ;  /* 0x00000007ff027819 */ /* 0x000fe20000011603 */
[----:B------:R-:W-:-:S05]  /*0100*/  IMAD.U32 R3, RZ, RZ, UR4 ;  /* 0x00000004ff037e24 */ /* 0x000fca000f8e00ff */
[----:B------:R0:W-:Y:S05]  /*0110*/  STL [R1+0x2d4], R3 ;  /* 0x0002d40301007387 */ /* 0x0001ea0000100800 */
        /* <DEDUP_REMOVED lines=14> */
[----:B-1----:R-:W-:Y:S01]  /*0200*/  NOP ;  /* 0x0000000000007918 */ /* 0x002fe20000000000 */
.L_x_1458:
[----:B------:R-:W-:Y:S05]  /*0210*/  BSYNC B0 ;  /* 0x0000000000007941 */ /* 0x000fea0003800000 */
.L_x_1457:
[----:B------:R-:W-:Y:S01]  /*0220*/  VOTEU.ANY UP0, P0 ;  /* 0x00000000003f7886 */ /* 0x000fe20000000100 */
[----:B------:R-:W1:Y:S01]  /*0230*/  SHFL.IDX PT, R2, R2, RZ, 0x1f ;  /* 0x00001fff02027589 */ /* 0x000e6200000e0000 */
[----:B------:R-:W-:Y:S01]  /*0240*/  UMOV UR4, 0x80 ;  /* 0x0000008000047882 */ /* 0x000fe20000000000 */
[----:B------:R-:W-:Y:S01]  /*0250*/  UMOV UR7, 0x100 ;  /* 0x0000010000077882 */ /* 0x000fe20000000000 */
[----:B------:R-:W-:Y:S01]  /*0260*/  VOTEU.ANY UP1, P0 ;  /* 0x00000000003f7886 */ /* 0x000fe20000020100 */
[----:B------:R-:W2:Y:S01]  /*0270*/  @UP0 S2UR UR8, SR_CgaCtaId ;  /* 0x00000000000809c3 */ /* 0x000ea20000008800 */
[----:B0-----:R-:W0:Y:S01]  /*0280*/  SHFL.IDX PT, R3, R0, RZ, 0x1f ;  /* 0x00001fff00037589 */ /* 0x001e2200000e0000 */
[----:B------:R-:W-:Y:S01]  /*0290*/  @UP0 UMOV UR6, 0x400 ;  /* 0x0000040000060882 */ /* 0x000fe20000000000 */
[----:B------:R-:W-:-:S04]  /*02a0*/  @UP0 UIADD3 UR4, -UR4, 0x100000, URZ ;  /* 0x0010000004040890 */ /* 0x000fc8000fffe13f */
[----:B------:R-:W-:Y:S02]  /*02b0*/  @UP0 USHF.L.U32 UR5, UR4, 0xb, URZ ;  /* 0x0000000b04050899 */ /* 0x000fe4000800063f */
[----:B------:R-:W-:Y:S01]  /*02c0*/  @UP0 USHF.L.U32 UR4, UR4, 0x1, URZ ;  /* 0x0000000104040899 */ /* 0x000fe2000800063f */
[----:B------:R-:W-:Y:S01]  /*02d0*/  VOTEU.ANY UP2, P0 ;  /* 0x00000000003f7886 */ /* 0x000fe20000040100 */
[----:B-1----:R-:W-:Y:S01]  /*02e0*/  R2UR UR9, R2 ;  /* 0x00000000020972ca */ /* 0x002fe200000e0000 */
[----:B--2---:R-:W-:Y:S01]  /*02f0*/  @UP0 ULEA UR8, UR8, UR6, 0x18 ;  /* 0x0000000608080291 */ /* 0x004fe2000f8ec03f */
[----:B0-----:R-:W-:Y:S01]  /*0300*/  ISETP.NE.AND P1, PT, R3, RZ, PT ;  /* 0x000000ff0300720c */ /* 0x001fe20003f25270 */
        /* <DEDUP_REMOVED lines=26> */
.L_x_1459:
        /* <DEDUP_REMOVED lines=22> */
.L_x_1460:
        /* <DEDUP_REMOVED lines=18> */
.L_x_1461:
        /* <DEDUP_REMOVED lines=22> */
.L_x_1462:
        /* <DEDUP_REMOVED lines=22> */
.L_x_1463:
[----:B0-----:R-:W-:Y:S01]  /*09f0*/  UMOV UR4, 0x1 ;  /* 0x0000000100047882 */ /* 0x001fe20000000000 */
[----:B------:R-:W-:Y:S01]  /*0a00*/  PLOP3.LUT P0, PT, PT, PT, UP0, 0x80, 0x0 ;  /* 0x000000000000781c */ /* 0x000fe20003f0f008 */
[----:B------:R-:W-:Y:S01]  /*0a10*/  USEL UR4, UR4, 0x2, !UP0 ;  /* 0x0000000204047887 */ /* 0x000fe2000c000000 */
[----:B------:R-:W-:Y:S01]  /*0a20*/  NOP ;  /* 0x0000000000007918 */ /* 0x000fe20000000000 */
[----:B------:R-:W-:-:S04]  /*0a30*/  ULDC.64 UR60, c[0x0][0x208] ;  /* 0x00008200003c7ab9 */ /* 0x000fc80000000a00 */
[----:B------:R-:W-:-:S05]  /*0a40*/  IMAD.U32 R2, RZ, RZ, UR4 ;  /* 0x00000004ff027e24 */ /* 0x000fca000f8e00ff */
[----:B------:R0:W-:Y:S01]  /*0a50*/  STL [R1+0x304], R2 ;  /* 0x0003040201007387 */ /* 0x0001e20000100800 */
[----:B-12-4-:R-:W-:Y:S06]  /*0a60*/  BAR.SYNC.DEFER_BLOCKING 0x0 ;  /* 0x0000000000007b1d */ /* 0x016fec0000010000 */
[----:B------:R-:W-:Y:S05]  /*0a70*/  @!P0 BRA `(.L_x_1464) ;  /* 0x000001d400888947 */ /* 0x000fea0003800000 */
.L_x_1465:
[----:B------:R-:W-:-:S08]  /*0a80*/  NOP ;  /* 0x0000000000007918 */ /* 0x000fd00000000000 */
[----:B------:R-:W1:Y:S02]  /*0a90*/  USETMAXREG.TRY_ALLOC.CTAPOOL UP0, 0xf0 ;  /* 0x000000f0000079c8 */ /* 0x000e640008000600 */
[----:B-1----:R-:W-:-:S13]  /*0aa0*/  PLOP3.LUT P0, PT, PT, PT, UP0, 0x80, 0x0 ;  /* 0x000000000000781c */ /* 0x002fda0003f0f008 */
[----:B------:R-:W-:Y:S05]  /*0ab0*/  @!P0 BRA `(.L_x_1465) ;  /* 0xfffffffc00f08947 */ /* 0x000fea000383ffff */
[----:B------:R-:W1:Y:S08]  /*0ac0*/  S2UR UR4, SR_CgaCtaId ;  /* 0x00000000000479c3 */ /* 0x000e700000008800 */
[----:B------:R-:W-:Y:S06]  /*0ad0*/  BAR.ARV 0x8, 0x180 ;  /* 0x0206000000007b1d */ /* 0x000fec0000002000 */
[----:B------:R-:W-:-:S02]  /*0ae0*/  UMOV UR37, 0x400 ;  /* 0x0000040000257882 */ /* 0x000fc40000000000 */
[----:B------:R-:W-:Y:S06]  /*0af0*/  BAR.SYNC.DEFER_BLOCKING 0x5, 0x180 ;  /* 0x0146000000007b1d */ /* 0x000fec0000010000 */
[----:B------:R-:W-:Y:S04]  /*0b00*/  STL.64 [R1+0x2b8], RZ ;  /* 0x0002b8ff01007387 */ /* 0x000fe80000100a00 */
[----:B------:R-:W-:Y:S01]  /*0b10*/  STL [R1+0x2c0], RZ ;  /* 0x0002c0ff01007387 */ /* 0x000fe20000100800 */
[----:B-1----:R-:W-:-:S03]  /*0b20*/  ULEA UR37, UR4, UR37, 0x18 ;  /* 0x0000002504257291 */ /* 0x002fc6000f8ec03f */
[----:B------:R-:W-:-:S06]  /*0b30*/  ULDC UR4, c[0x0][0xc3c] ;  /* 0x00030f0000047ab9 */ /* 0x000fcc0000000800 */
[----:B------:R-:W1:Y:S01]  /*0b40*/  LDS.128 R8, [UR37+0x308d0] ;  /* 0x0308d025ff087984 */ /* 0x000e620008000c00 */
[----:B------:R-:W-:Y:S06]  /*0b50*/  BAR.ARV 0x4, 0x180 ;  /* 0x0106000000007b1d */ /* 0x000fec0000002000 */
[----:B-1----:R-:W-:-:S13]  /*0b60*/  ISETP.GE.AND P0, PT, R11, UR4, PT ;  /* 0x000000040b007c0c */ /* 0x002fda000bf06270 */
[----:B------:R-:W-:Y:S05]  /*0b70*/  @P0 EXIT ;  /* 0x000000000000094d */ /* 0x000fea0003800000 */
[----:B------:R-:W1:Y:S01]  /*0b80*/  S2R R0, SR_TID.X ;  /* 0x0000000000007919 */ /* 0x000e620000002100 */
[----:B------:R-:W-:Y:S01]  /*0b90*/  R2UR UR4, R9 ;  /* 0x00000000090472ca */ /* 0x000fe200000e0000 */
[----:B------:R-:W-:Y:S01]  /*0ba0*/  UMOV UR5, URZ ;  /* 0x0000003f00057c82 */ /* 0x000fe20008000000 */
[----:B------:R-:W-:Y:S01]  /*0bb0*/  R2UR UR44, R11 ;  /* 0x000000000b2c72ca */ /* 0x000fe200000e0000 */
[----:B------:R-:W-:Y:S01]  /*0bc0*/  IMAD.U32 R228, RZ, RZ, UR5 ;  /* 0x00000005ffe47e24 */ /* 0x000fe2000f8e00ff */
[----:B------:R-:W-:Y:S01]  /*0bd0*/  UIADD3 UR5, UR37, 0x12400, URZ ;  /* 0x0001240025057890 */ /* 0x000fe2000fffe03f */
[----:B------:R-:W-:Y:S01]  /*0be0*/  UMOV UR39, URZ ;  /* 0x0000003f00277c82 */ /* 0x000fe20008000000 */
[----:B------:R-:W-:-:S04]  /*0bf0*/  UMOV UR36, URZ ;  /* 0x0000003f00247c82 */ /* 0x000fc80008000000 */
[----:B------:R-:W-:Y:S02]  /*0c00*/  IMAD.U32 R206, RZ, RZ, UR5 ;  /* 0x00000005ffce7e24 */ /* 0x000fe4000f8e00ff */
[----:B-1----:R-:W-:-:S05]  /*0c10*/  VIADD R196, R0, 0xffffff80 ;  /* 0xffffff8000c47836 */ /* 0x002fca0000000000 */
[----:B------:R-:W-:-:S04]  /*0c20*/  SHF.R.S32.HI R3, RZ, 0x1f, R196 ;  /* 0x0000001fff037819 */ /* 0x000fc800000114c4 */
[CC--:B------:R-:W-:Y:S02]  /*0c30*/  LEA.HI R0, R3.reuse, R196.reuse, RZ, 0x7 ;  /* 0x000000c403007211 */ /* 0x0c0fe400078f38ff */
[----:B------:R-:W-:Y:S02]  /*0c40*/  LEA.HI R204, R3, R196, RZ, 0x5 ;  /* 0x000000c403cc7211 */ /* 0x000fe400078f28ff */
[----:B------:R-:W-:Y:S02]  /*0c50*/  LOP3.LUT R5, R0, 0xffffff80, RZ, 0xc0, !PT ;  /* 0xffffff8000057812 */ /* 0x000fe400078ec0ff */
[----:B------:R-:W-:Y:S02]  /*0c60*/  SHF.R.S32.HI R204, RZ, 0x5, R204 ;  /* 0x00000005ffcc7819 */ /* 0x000fe400000114cc */
[----:B------:R-:W-:Y:S01]  /*0c70*/  SHF.R.S32.HI R13, RZ, 0x7, R0 ;  /* 0x00000007ff0d7819 */ /* 0x000fe20000011400 */
[----:B------:R-:W-:-:S03]  /*0c80*/  IMAD.IADD R12, R196, 0x1, -R5 ;  /* 0x00000001c40c7824 */ /* 0x000fc600078e0a05 */
[----:B------:R-:W-:Y:S01]  /*0c90*/  LEA.HI R0, R0, R13, RZ, 0x1 ;  /* 0x0000000d00007211 */ /* 0x000fe200078f08ff */
[----:B------:R-:W-:Y:S01]  /*0ca0*/  STL [R1+0x314], R13 ;  /* 0x0003140d01007387 */ /* 0x000fe20000100800 */
[----:B------:R-:W-:Y:S02]  /*0cb0*/  SHF.R.S32.HI R4, RZ, 0x1f, R12 ;  /* 0x0000001fff047819 */ /* 0x000fe4000001140c */
[----:B------:R-:W-:Y:S01]  /*0cc0*/  LOP3.LUT R0, R0, 0x3fffffe, RZ, 0xc0, !PT ;  /* 0x03fffffe00007812 */ /* 0x000fe200078ec0ff */
[----:B------:R-:W-:Y:S01]  /*0cd0*/  STL [R1+0x310], R12 ;  /* 0x0003100c01007387 */ /* 0x000fe20000100800 */
[CC--:B------:R-:W-:Y:S02]  /*0ce0*/  LEA.HI R6, R4.reuse, R12.reuse, RZ, 0x2 ;  /* 0x0000000c04067211 */ /* 0x0c0fe400078f10ff */
[----:B------:R-:W-:Y:S02]  /*0cf0*/  LEA.HI R4, R4, R12, RZ, 0x5 ;  /* 0x0000000c04047211 */ /* 0x000fe400078f28ff */
[----:B------:R-:W-:-:S02]  /*0d00*/  SHF.R.S32.HI R5, RZ, 0x2, R6 ;  /* 0x00000002ff057819 */ /* 0x000fc40000011406 */
[----:B0-----:R-:W-:Y:S02]  /*0d10*/  SHF.R.S32.HI R2, RZ, 0x1f, R6 ;  /* 0x0000001fff027819 */ /* 0x001fe40000011406 */
[----:B------:R-:W-:Y:S02]  /*0d20*/  LOP3.LUT R6, R6, 0x7ffffffc, RZ, 0xc0, !PT ;  /* 0x7ffffffc06067812 */ /* 0x000fe400078ec0ff */
[----:B------:R-:W-:Y:S02]  /*0d30*/  LEA.HI R7, R2, R5, RZ, 0x3 ;  /* 0x0000000502077211 */ /* 0x000fe400078f18ff */
[----:B------:R-:W-:Y:S01]  /*0d40*/  LEA.HI R2, R3, R196, RZ, 0x4 ;  /* 0x000000c403027211 */ /* 0x000fe200078f20ff */
[----:B------:R-:W-:Y:S01]  /*0d50*/  IMAD.IADD R6, R12, 0x1, -R6 ;  /* 0x000000010c067824 */ /* 0x000fe200078e0a06 */
[----:B------:R-:W-:Y:S02]  /*0d60*/  LOP3.LUT R8, R7, 0xfffffff8, RZ, 0xc0, !PT ;  /* 0xfffffff807087812 */ /* 0x000fe400078ec0ff */
[----:B------:R-:W-:Y:S01]  /*0d70*/  SHF.R.S32.HI R7, RZ, 0x4, R2 ;  /* 0x00000004ff077819 */ /* 0x000fe20000011402 */
[----:B------:R-:W-:Y:S01]  /*0d80*/  IMAD.SHL.U32 R23, R6, 0x2, RZ ;  /* 0x0000000206177824 */ /* 0x000fe200078e00ff */
[----:B------:R-:W-:Y:S01]  /*0d90*/  SHF.R.S32.HI R4, RZ, 0x5, R4 ;  /* 0x00000005ff047819 */ /* 0x000fe20000011404 */
[----:B------:R-:W-:Y:S01]  /*0da0*/  IMAD.IADD R9, R5, 0x1, -R8 ;  /* 0x0000000105097824 */ /* 0x000fe200078e0a08 */
[C---:B------:R-:W-:Y:S01]  /*0db0*/  LOP3.LUT R5, R2.reuse, 0x3fffff0, RZ, 0xc0, !PT ;  /* 0x03fffff002057812 */ /* 0x040fe200078ec0ff */
[----:B------:R-:W-:Y:S01]  /*0dc0*/  VIADD R223, R23, 0x8 ;  /* 0x0000000817df7836 */ /* 0x000fe20000000000 */
[----:B------:R-:W-:Y:S01]  /*0dd0*/  LEA.HI R2, R2, R7, RZ, 0x1 ;  /* 0x0000000702027211 */ /* 0x000fe200078f08ff */
[----:B------:R-:W-:-:S02]  /*0de0*/  IMAD R9, R4, 0x10, R9 ;  /* 0x0000001004097824 */ /* 0x000fc400078e0209 */
[----:B------:R-:W-:Y:S01]  /*0df0*/  IMAD.IADD R5, R196, 0x1, -R5 ;  /* 0x00000001c4057824 */ /* 0x000fe200078e0a05 */
[----:B------:R-:W-:Y:S01]  /*0e00*/  LOP3.LUT R2, R2, 0x1ffffffe, RZ, 0xc0, !PT ;  /* 0x1ffffffe02027812 */ /* 0x000fe200078ec0ff */
[----:B------:R-:W-:Y:S01]  /*0e10*/  IMAD.IADD R4, R13, 0x1, -R0 ;  /* 0x000000010d047824 */ /* 0x000fe200078e0a00 */
[CC--:B------:R-:W-:Y:S01]  /*0e20*/  LEA.HI R0, R3.reuse, R196.reuse, RZ, 0x2 ;  /* 0x000000c403007211 */ /* 0x0c0fe200078f10ff */
[----:B------:R-:W-:Y:S01]  /*0e30*/  IMAD R5, R204, 0x10, R5 ;  /* 0x00000010cc057824 */ /* 0x000fe200078e0205 */
[----:B------:R-:W-:Y:S01]  /*0e40*/  LEA.HI R3, R3, R196, RZ, 0x3 ;  /* 0x000000c403037211 */ /* 0x000fe200078f18ff */
[----:B------:R-:W-:Y:S01]  /*0e50*/  IMAD.IADD R2, R7, 0x1, -R2 ;  /* 0x0000000107027824 */ /* 0x000fe200078e0a02 */
[----:B------:R-:W-:Y:S01]  /*0e60*/  LOP3.LUT R201, R0, 0xfffffffc, RZ, 0xc0, !PT ;  /* 0xfffffffc00c97812 */ /* 0x000fe200078ec0ff */
[----:B------:R-:W-:Y:S01]  /*0e70*/  VIADD R222, R23, 0x10 ;  /* 0x0000001017de7836 */ /* 0x000fe20000000000 */
[----:B------:R-:W-:Y:S01]  /*0e80*/  SHF.R.S32.HI R227, RZ, 0x3, R3 ;  /* 0x00000003ffe37819 */ /* 0x000fe20000011403 */
[----:B------:R-:W-:Y:S01]  /*0e90*/  IMAD R2, R5, 0x8, R2 ;  /* 0x0000000805027824 */ /* 0x000fe200078e0202 */
[----:B------:R-:W-:Y:S01]  /*0ea0*/  LOP3.LUT R229, R3, 0xfffffff8, RZ, 0xc0, !PT ;  /* 0xfffffff803e57812 */ /* 0x000fe200078ec0ff */
[C---:B------:R-:W-:Y:S01]  /*0eb0*/  VIADD R221, R23.reuse, 0x18 ;  /* 0x0000001817dd7836 */ /* 0x040fe20000000000 */
[--C-:B------:R-:W-:Y:S01]  /*0ec0*/  SHF.R.S32.HI R5, RZ, 0x1f, R0.reuse ;  /* 0x0000001fff057819 */ /* 0x100fe20000011400 */
[----:B------:R-:W-:Y:S01]  /*0ed0*/  IMAD.SHL.U32 R2, R2, 0x8, RZ ;  /* 0x0000000802027824 */ /* 0x000fe200078e00ff */
[----:B------:R-:W-:Y:S01]  /*0ee0*/  SHF.R.S32.HI R16, RZ, 0x2, R0 ;  /* 0x00000002ff107819 */ /* 0x000fe20000011400 */
[C---:B------:R-:W-:Y:S01]  /*0ef0*/  VIADD R220, R23.reuse, 0x20 ;  /* 0x0000002017dc7836 */ /* 0x040fe20000000000 */
[----:B------:R-:W-:Y:S01]  /*0f00*/  SHF.R.S32.HI R3, RZ, 0x1f, R221 ;  /* 0x0000001fff037819 */ /* 0x000fe200000114dd */
[----:B------:R-:W-:Y:S01]  /*0f10*/  IMAD R7, R4, 0x40, R9 ;  /* 0x0000004004077824 */ /* 0x000fe200078e0209 */
[----:B------:R0:W-:Y:S01]  /*0f20*/  STL [R1+0x31c], R2 ;  /* 0x00031c0201007387 */ /* 0x0001e20000100800 */
[----:B------:R-:W-:Y:S01]  /*0f30*/  SHF.R.S32.HI R4, RZ, 0x1f, R222 ;  /* 0x0000001fff047819 */ /* 0x000fe200000114de */
[----:B------:R-:W-:Y:S01]  /*0f40*/  VIADD R219, R23, 0x28 ;  /* 0x0000002817db7836 */ /* 0x000fe20000000000 */
[----:B------:R-:W-:Y:S01]  /*0f50*/  LEA.HI R5, R5, R16, RZ, 0x3 ;  /* 0x0000001005057211 */ /* 0x000fe200078f18ff */
[C---:B------:R-:W-:Y:S01]  /*0f60*/  VIADD R218, R23.reuse, 0x30 ;  /* 0x0000003017da7836 */ /* 0x040fe20000000000 */
[----:B------:R1:W-:Y:S01]  /*0f70*/  STL [R1+0x300], R3 ;  /* 0x0003000301007387 */ /* 0x0003e20000100800 */
[----:B------:R-:W-:Y:S01]  /*0f80*/  VIADD R217, R23, 0x38 ;  /* 0x0000003817d97836 */ /* 0x000fe20000000000 */
[----:B------:R-:W-:Y:S01]  /*0f90*/  LOP3.LUT R5, R5, 0xfffffff8, RZ, 0xc0, !PT ;  /* 0xfffffff805057812 */ /* 0x000fe200078ec0ff */
[C---:B------:R-:W-:Y:S01]  /*0fa0*/  VIADD R216, R23.reuse, 0x40 ;  /* 0x0000004017d87836 */ /* 0x040fe20000000000 */
[----:B------:R2:W-:Y:S01]  /*0fb0*/  STL [R1+0x308], R4 ;  /* 0x0003080401007387 */ /* 0x0005e20000100800 */
[----:B0-----:R-:W-:Y:S01]  /*0fc0*/  SHF.R.S32.HI R2, RZ, 0x1f, R223 ;  /* 0x0000001fff027819 */ /* 0x001fe200000114df */
[----:B------:R-:W-:-:S02]  /*0fd0*/  VIADD R215, R23, 0x48 ;  /* 0x0000004817d77836 */ /* 0x000fc40000000000 */
[C---:B------:R-:W-:Y:S01]  /*0fe0*/  VIADD R214, R23.reuse, 0x50 ;  /* 0x0000005017d67836 */ /* 0x040fe20000000000 */
[----:B------:R-:W-:Y:S01]  /*0ff0*/  STL [R1+0x318], R7 ;  /* 0x0003180701007387 */ /* 0x000fe20000100800 */
[----:B-1----:R-:W-:Y:S01]  /*1000*/  SHF.R.S32.HI R3, RZ, 0x1f, R218 ;  /* 0x0000001fff037819 */ /* 0x002fe200000114da */
[C---:B------:R-:W-:Y:S02]  /*1010*/  VIADD R213, R23.reuse, 0x58 ;  /* 0x0000005817d57836 */ /* 0x040fe40000000000 */
[----:B------:R0:W-:Y:S01]  /*1020*/  STL [R1+0x30c], R2 ;  /* 0x00030c0201007387 */ /* 0x0001e20000100800 */
[----:B--2---:R-:W-:Y:S01]  /*1030*/  SHF.R.S32.HI R4, RZ, 0x1f, R219 ;  /* 0x0000001fff047819 */ /* 0x004fe200000114db */
[C---:B------:R-:W-:Y:S02]  /*1040*/  VIADD R212, R23.reuse, 0x60 ;  /* 0x0000006017d47836 */ /* 0x040fe40000000000 */
[----:B------:R1:W-:Y:S01]  /*1050*/  STL [R1+0x2f4], R3 ;  /* 0x0002f40301007387 */ /* 0x0003e20000100800 */
[----:B------:R-:W-:-:S02]  /*1060*/  VIADD R211, R23, 0x68 ;  /* 0x0000006817d37836 */ /* 0x000fc40000000000 */
[----:B------:R-:W-:Y:S01]  /*1070*/  IMAD.IADD R201, R196, 0x1, -R201 ;  /* 0x00000001c4c97824 */ /* 0x000fe200078e0ac9 */
[----:B------:R2:W-:Y:S01]  /*1080*/  STL [R1+0x2f8], R4 ;  /* 0x0002f80401007387 */ /* 0x0005e20000100800 */
[----:B------:R-:W-:Y:S01]  /*1090*/  IMAD.IADD R230, R16, 0x1, -R5 ;  /* 0x0000000110e67824 */ /* 0x000fe200078e0a05 */
[----:B0-----:R-:W-:Y:S01]  /*10a0*/  SHF.R.S32.HI R2, RZ, 0x1f, R220 ;  /* 0x0000001fff027819 */ /* 0x001fe200000114dc */
[----:B------:R-:W-:Y:S01]  /*10b0*/  VIADD R210, R23, 0x70 ;  /* 0x0000007017d27836 */ /* 0x000fe20000000000 */
[----:B------:R-:W-:Y:S01]  /*10c0*/  LEA.HI R0, R201, R201, RZ, 0x1 ;  /* 0x000000c9c9007211 */ /* 0x000fe200078f08ff */
[----:B------:R-:W-:Y:S01]  /*10d0*/  IMAD.SHL.U32 R200, R230, 0x40, RZ ;  /* 0x00000040e6c87824 */ /* 0x000fe200078e00ff */
[----:B-1----:R-:W-:Y:S01]  /*10e0*/  SHF.R.S32.HI R3, RZ, 0x1f, R215 ;  /* 0x0000001fff037819 */ /* 0x002fe200000114d7 */
[----:B------:R0:W-:Y:S01]  /*10f0*/  STL [R1+0x2fc], R2 ;  /* 0x0002fc0201007387 */ /* 0x0001e20000100800 */
[----:B------:R-:W-:Y:S01]  /*1100*/  LOP3.LUT R0, R0, 0x1ffffffe, RZ, 0xc0, !PT ;  /* 0x1ffffffe00007812 */ /* 0x000fe200078ec0ff */
[C---:B------:R-:W-:Y:S01]  /*1110*/  VIADD R209, R23.reuse, 0x78 ;  /* 0x0000007817d17836 */ /* 0x040fe20000000000 */
[----:B--2---:R-:W-:Y:S01]  /*1120*/  SHF.R.S32.HI R4, RZ, 0x1f, R216 ;  /* 0x0000001fff047819 */ /* 0x004fe200000114d8 */
[----:B------:R1:W-:Y:S01]  /*1130*/  STL [R1+0x2e8], R3 ;  /* 0x0002e80301007387 */ /* 0x0003e20000100800 */
[C---:B------:R-:W-:Y:S01]  /*1140*/  VIADD R208, R23.reuse, 0x80 ;  /* 0x0000008017d07836 */ /* 0x040fe20000000000 */
[----:B------:R-:W-:Y:S01]  /*1150*/  LOP3.LUT R200, R200, 0x1c0, RZ, 0xc0, !PT ;  /* 0x000001c0c8c87812 */ /* 0x000fe200078ec0ff */
[C---:B------:R-:W-:Y:S01]  /*1160*/  VIADD R207, R23.reuse, 0x88 ;  /* 0x0000008817cf7836 */ /* 0x040fe20000000000 */
[----:B------:R2:W-:Y:S01]  /*1170*/  STL [R1+0x2ec], R4 ;  /* 0x0002ec0401007387 */ /* 0x0005e20000100800 */
[C---:B------:R-:W-:Y:S01]  /*1180*/  VIADD R226, R23.reuse, 0x90 ;  /* 0x0000009017e27836 */ /* 0x040fe20000000000 */
[----:B0-----:R-:W-:Y:S01]  /*1190*/  SHF.R.S32.HI R2, RZ, 0x1f, R217 ;  /* 0x0000001fff027819 */ /* 0x001fe200000114d9 */
[C---:B------:R-:W-:Y:S01]  /*11a0*/  VIADD R225, R23.reuse, 0x98 ;  /* 0x0000009817e17836 */ /* 0x040fe20000000000 */
[----:B------:R-:W-:Y:S01]  /*11b0*/  SHF.R.S32.HI R237, RZ, 0x1f, R210 ;  /* 0x0000001fffed7819 */ /* 0x000fe200000114d2 */
[----:B------:R-:W-:Y:S01]  /*11c0*/  VIADD R224, R23, 0xa0 ;  /* 0x000000a017e07836 */ /* 0x000fe20000000000 */
[----:B-1----:R-:W-:Y:S01]  /*11d0*/  SHF.R.S32.HI R3, RZ, 0x1f, R212 ;  /* 0x0000001fff037819 */ /* 0x002fe200000114d4 */
[----:B------:R0:W-:Y:S01]  /*11e0*/  STL [R1+0x2f0], R2 ;  /* 0x0002f00201007387 */ /* 0x0001e20000100800 */
[----:B------:R-:W-:Y:S01]  /*11f0*/  IMAD.IADD R0, R201, 0x1, -R0 ;  /* 0x00000001c9007824 */ /* 0x000fe200078e0a00 */
[----:B------:R-:W-:Y:S01]  /*1200*/  SHF.R.S32.HI R236, RZ, 0x1f, R209 ;  /* 0x0000001fffec7819 */ /* 0x000fe200000114d1 */
[----:B------:R-:W-:Y:S01]  /*1210*/  IMAD.IADD R229, R196, 0x1, -R229 ;  /* 0x00000001c4e57824 */ /* 0x000fe200078e0ae5 */
[----:B--2---:R-:W-:Y:S01]  /*1220*/  SHF.R.S32.HI R4, RZ, 0x1f, R213 ;  /* 0x0000001fff047819 */ /* 0x004fe200000114d5 */
[----:B------:R-:W-:Y:S01]  /*1230*/  STL [R1+0x2dc], R3 ;  /* 0x0002dc0301007387 */ /* 0x000fe20000100800 */
[----:B------:R-:W-:Y:S01]  /*1240*/  VIADD R203, R23, 0xa8 ;  /* 0x000000a817cb7836 */ /* 0x000fe20000000000 */
[----:B------:R-:W-:Y:S01]  /*1250*/  SHF.R.S32.HI R235, RZ, 0x1f, R208 ;  /* 0x0000001fffeb7819 */ /* 0x000fe200000114d0 */
[----:B------:R-:W-:Y:S01]  /*1260*/  IMAD R193, R0, 0x8, R7 ;  /* 0x0000000800c17824 */ /* 0x000fe200078e0207 */
[----:B------:R-:W-:Y:S01]  /*1270*/  STL [R1+0x2e0], R4 ;  /* 0x0002e00401007387 */ /* 0x000fe20000100800 */
[----:B0-----:R-:W-:-:S02]  /*1280*/  SHF.R.S32.HI R2, RZ, 0x1f, R214 ;  /* 0x0000001fff027819 */ /* 0x001fc400000114d6 */
[----:B------:R-:W-:Y:S02]  /*1290*/  SHF.R.S32.HI R234, RZ, 0x1f, R207 ;  /* 0x0000001fffea7819 */ /* 0x000fe400000114cf */
[----:B------:R-:W-:Y:S01]  /*12a0*/  SHF.R.S32.HI R233, RZ, 0x1f, R226 ;  /* 0x0000001fffe97819 */ /* 0x000fe200000114e2 */
[----:B------:R0:W-:Y:S01]  /*12b0*/  STL [R1+0x2e4], R2 ;  /* 0x0002e40201007387 */ /* 0x0001e20000100800 */
[----:B------:R-:W-:Y:S02]  /*12c0*/  SHF.R.S32.HI R232, RZ, 0x1f, R225 ;  /* 0x0000001fffe87819 */ /* 0x000fe400000114e1 */
[----:B------:R-:W-:Y:S02]  /*12d0*/  SHF.R.S32.HI R231, RZ, 0x1f, R224 ;  /* 0x0000001fffe77819 */ /* 0x000fe400000114e0 */
[----:B0-----:R-:W-:-:S05]  /*12e0*/  SHF.R.S32.HI R2, RZ, 0x1f, R211 ;  /* 0x0000001fff027819 */ /* 0x001fca00000114d3 */
[----:B------:R0:W-:Y:S02]  /*12f0*/  STL [R1+0x2d8], R2 ;  /* 0x0002d80201007387 */ /* 0x0001e40000100800 */
.L_x_1641:
[----:B------:R-:W-:Y:S01]  /*1300*/  ULDC.64 UR6, c[0x0][0xa28] ;  /* 0x00028a0000067ab9 */ /* 0x000fe20000000a00 */
[----:B------:R-:W-:Y:S01]  /*1310*/  ULDC.64 UR8, c[0x0][0xa18] ;  /* 0x0002860000087ab9 */ /* 0x000fe20000000a00 */
[----:B------:R-:W-:Y:S01]  /*1320*/  UISETP.NE.U32.AND UP0, UPT, UR6, URZ, UPT ;  /* 0x0000003f0600728c */ /* 0x000fe2000bf05070 */
[----:B01----:R-:W1:Y:S01]  /*1330*/  LDC R19, c[0x0][0x288] ;  /* 0x0000a200ff137b82 */ /* 0x003e620000000800 */
[----:B------:R-:W-:Y:S01]  /*1340*/  UISETP.NE.U32.AND UP1, UPT, UR8, URZ, UPT ;  /* 0x0000003f0800728c */ /* 0x000fe2000bf25070 */
[----:B------:R-:W-:Y:S01]  /*1350*/  IMAD.MOV.U32 R30, RZ, RZ, RZ ;  /* 0x000000ffff1e7224 */ /* 0x000fe200078e00ff */
[----:B------:R-:W-:Y:S01]  /*1360*/  UISETP.NE.AND.EX UP0, UPT, UR7, URZ, UPT, UP0 ;  /* 0x0000003f0700728c */ /* 0x000fe2000bf05300 */
[----:B------:R-:W-:Y:S01]  /*1370*/  IMAD.MOV.U32 R20, RZ, RZ, RZ ;  /* 0x000000ffff147224 */ /* 0x000fe200078e00ff */
[----:B------:R-:W-:Y:S01]  /*1380*/  UISETP.NE.AND.EX UP1, UPT, UR9, URZ, UPT, UP1 ;  /* 0x0000003f0900728c */ /* 0x000fe2000bf25310 */
[----:B------:R-:W-:Y:S01]  /*1390*/  ULDC.64 UR6, c[0x0][0xa08] ;  /* 0x0002820000067ab9 */ /* 0x000fe20000000a00 */
[----:B------:R-:W-:Y:S01]  /*13a0*/  ULDC.64 UR10, c[0x0][0xa08] ;  /* 0x00028200000a7ab9 */ /* 0x000fe20000000a00 */
[----:B------:R-:W-:Y:S01]  /*13b0*/  UIMAD.WIDE UR8, UR44, 0x4, UR6 ;  /* 0x000000042c0878a5 */ /* 0x000fe2000f8e0206 */
[----:B------:R-:W-:Y:S01]  /*13c0*/  ISETP.NE.U32.AND P0, PT, RZ, UR10, PT ;  /* 0x0000000aff007c0c */ /* 0x000fe2000bf05070 */
[----:B--2---:R-:W2:Y:S01]  /*13d0*/  LDC.64 R12, c[0x0][0x418] ;  /* 0x00010600ff0c7b82 */ /* 0x004ea20000000a00 */
[----:B------:R-:W-:-:S03]  /*13e0*/  PLOP3.LUT P3, PT, PT, PT, UP1, 0x80, 0x0 ;  /* 0x000000000000781c */ /* 0x000fc60003f6f018 */
[----:B------:R-:W-:Y:S01]  /*13f0*/  @UP0 ULDC.64 UR6, c[0x0][0xa28] ;  /* 0x00028a0000060ab9 */ /* 0x000fe20000000a00 */
[----:B------:R-:W-:Y:S01]  /*1400*/  ISETP.NE.AND.EX P0, PT, RZ, UR11, PT, P0 ;  /* 0x0000000bff007c0c */ /* 0x000fe2000bf05300 */
[----:B------:R-:W-:Y:S01]  /*1410*/  @UP0 UIMAD.WIDE UR6, UR44, 0x4, UR6 ;  /* 0x000000042c0608a5 */ /* 0x000fe2000f8e0206 */
[----:B------:R-:W-:Y:S01]  /*1420*/  IMAD.U32 R4, RZ, RZ, UR8 ;  /* 0x00000008ff047e24 */ /* 0x000fe2000f8e00ff */
[----:B------:R-:W-:Y:S01]  /*1430*/  PLOP3.LUT P1, PT, PT, PT, UP0, 0x80, 0x0 ;  /* 0x000000000000781c */ /* 0x000fe20003f2f008 */
[----:B------:R-:W-:Y:S01]  /*1440*/  IMAD.U32 R5, RZ, RZ, UR9 ;  /* 0x00000009ff057e24 */ /* 0x000fe2000f8e00ff */
[----:B---3--:R-:W3:Y:S02]  /*1450*/  LDC R9, c[0x0][0x424] ;  /* 0x00010900ff097b82 */ /* 0x008ee40000000800 */
[----:B0-----:R-:W-:Y:S02]  /*1460*/  IMAD.U32 R2, RZ, RZ, UR6 ;  /* 0x00000006ff027e24 */ /* 0x001fe4000f8e00ff */
[----:B----4-:R-:W-:Y:S01]  /*1470*/  IMAD.U32 R3, RZ, RZ, UR7 ;  /* 0x00000007ff037e24 */ /* 0x010fe2000f8e00ff */
[----:B------:R-:W-:-:S02]  /*1480*/  @UP1 ULDC.64 UR6, c[0x0][0xa18] ;  /* 0x0002860000061ab9 */ /* 0x000fc40000000a00 */
[----:B------:R-:W-:Y:S01]  /*1490*/  @UP1 UIMAD.WIDE UR6, UR44, 0x4, UR6 ;  /* 0x000000042c0618a5 */ /* 0x000fe2000f8e0206 */
[----:B-----5:R-:W5:Y:S01]  /*14a0*/  @P0 LDG.E R30, desc[UR60][R4.64] ;  /* 0x0000003c041e0981 */ /* 0x020f62000c1e1900 */
[----:B------:R-:W0:Y:S01]  /*14b0*/  LDC R17, c[0x0][0x2f0] ;  /* 0x0000bc00ff117b82 */ /* 0x000e220000000800 */
[----:B------:R-:W-:Y:S02]  /*14c0*/  LOP3.LUT R8, R10, 0xff000000, RZ, 0xc0, !PT ;  /* 0xff0000000a087812 */ /* 0x000fe400078ec0ff */
[----:B------:R4:W5:Y:S01]  /*14d0*/  @P1 LDG.E R20, desc[UR60][R2.64] ;  /* 0x0000003c02141981 */ /* 0x000962000c1e1900 */
[----:B------:R-:W-:Y:S02]  /*14e0*/  IMAD.U32 R6, RZ, RZ, UR6 ;  /* 0x00000006ff067e24 */ /* 0x000fe4000f8e00ff */
[----:B------:R-:W-:Y:S01]  /*14f0*/  IMAD.U32 R7, RZ, RZ, UR7 ;  /* 0x00000007ff077e24 */ /* 0x000fe2000f8e00ff */
[----:B------:R-:W-:-:S04]  /*1500*/  ULDC.64 UR6, c[0x0][0xa20] ;  /* 0x0002880000067ab9 */ /* 0x000fc80000000a00 */
[----:B-1----:R1:W5:Y:S01]  /*1510*/  @P3 LDG.E R19, desc[UR60][R6.64] ;  /* 0x0000003c06133981 */ /* 0x002362000c1e1900 */
[----:B--2---:R-:W-:Y:S02]  /*1520*/  ISETP.NE.U32.AND P1, PT, R12, RZ, PT ;  /* 0x000000ff0c00720c */ /* 0x004fe40003f25070 */
[----:B------:R-:W-:Y:S02]  /*1530*/  ISETP.NE.U32.AND P2, PT, RZ, UR6, PT ;  /* 0x00000006ff007c0c */ /* 0x000fe4000bf45070 */
[----:B------:R-:W-:Y:S02]  /*1540*/  LOP3.LUT R0, R10, 0xff0000, RZ, 0xc0, !PT ;  /* 0x00ff00000a007812 */ /* 0x000fe400078ec0ff */
[----:B----4-:R-:W-:Y:S02]  /*1550*/  SHF.R.U32.HI R3, RZ, 0x8, R8 ;  /* 0x00000008ff037819 */ /* 0x010fe40000011608 */
[----:B------:R-:W-:Y:S02]  /*1560*/  ISETP.NE.AND.EX P1, PT, R13, RZ, PT, P1 ;  /* 0x000000ff0d00720c */ /* 0x000fe40003f25310 */
[----:B------:R-:W-:-:S02]  /*1570*/  ISETP.NE.AND.EX P2, PT, RZ, UR7, PT, P2 ;  /* 0x00000007ff007c0c */ /* 0x000fc4000bf45320 */
[----:B------:R-:W-:Y:S02]  /*1580*/  LEA.HI R195, R0, R3, RZ, 0x10 ;  /* 0x0000000300c37211 */ /* 0x000fe400078f80ff */
[----:B------:R-:W-:Y:S02]  /*1590*/  LOP3.LUT R194, R10, 0xffff, RZ, 0xc0, !PT ;  /* 0x0000ffff0ac27812 */ /* 0x000fe400078ec0ff */
[----:B---3--:R-:W-:Y:S01]  /*15a0*/  SEL R0, R9, 0x1, P1 ;  /* 0x0000000109007807 */ /* 0x008fe20000800000 */
[----:B-1----:R-:W-:Y:S06]  /*15b0*/  @P3 BRA `(.L_x_1466) ;  /* 0x00000000002c3947 */ /* 0x002fec0003800000 */
[----:B------:R-:W-:Y:S02]  /*15c0*/  ULDC.64 UR6, c[0x0][0xa00] ;  /* 0x0002800000067ab9 */ /* 0x000fe40000000a00 */
[----:B------:R-:W-:-:S04]  /*15d0*/  ISETP.NE.U32.AND P1, PT, RZ, UR6, PT ;  /* 0x00000006ff007c0c */ /* 0x000fc8000bf25070 */
[----:B------:R-:W-:-:S13]  /*15e0*/  ISETP.NE.AND.EX P1, PT, RZ, UR7, PT, P1 ;  /* 0x00000007ff007c0c */ /* 0x000fda000bf25310 */
[----:B------:R-:W-:Y:S05]  /*15f0*/  @!P1 BRA `(.L_x_1466) ;  /* 0x00000000001c9947 */ /* 0x000fea0003800000 */
[----:B------:R-:W-:Y:S02]  /*1600*/  ULDC.64 UR6, c[0x0][0xa00] ;  /* 0x0002800000067ab9 */ /* 0x000fe40000000a00 */
[----:B------:R-:W-:-:S06]  /*1610*/  UIMAD.WIDE UR6, UR44, 0x4, UR6 ;  /* 0x000000042c0678a5 */ /* 0x000fcc000f8e0206 */
[----:B------:R-:W-:Y:S02]  /*1620*/  IMAD.U32 R2, RZ, RZ, UR6 ;  /* 0x00000006ff027e24 */ /* 0x000fe4000f8e00ff */
[----:B------:R-:W-:-:S05]  /*1630*/  IMAD.U32 R3, RZ, RZ, UR7 ;  /* 0x00000007ff037e24 */ /* 0x000fca000f8e00ff */
[----:B-----5:R-:W2:Y:S04]  /*1640*/  LDG.E R19, desc[UR60][R2.64] ;  /* 0x0000003c02137981 */ /* 0x020ea8000c1e1900 */
[----:B------:R-:W2:Y:S02]  /*1650*/  LDG.E R6, desc[UR60][R2.64+0x4] ;  /* 0x0000043c02067981 */ /* 0x000ea4000c1e1900 */
[----:B--2---:R-:W-:-:S07]  /*1660*/  IMAD.IADD R19, R6, 0x1, -R19 ;  /* 0x0000000106137824 */ /* 0x004fce00078e0a13 */
.L_x_1466:
[----:B------:R-:W-:Y:S01]  /*1670*/  ULDC UR45, c[0x0][0x348] ;  /* 0x0000d200002d7ab9 */ /* 0x000fe20000000800 */
[----:B0-----:R-:W-:Y:S02]  /*1680*/  IMAD R17, R0, R17, RZ ;  /* 0x0000001100117224 */ /* 0x001fe400078e02ff */
[----:B------:R-:W-:Y:S01]  /*1690*/  IMAD.U32 R202, RZ, RZ, UR44 ;  /* 0x0000002cffca7e24 */ /* 0x000fe2000f8e00ff */
[----:B------:R-:W-:Y:S06]  /*16a0*/  @!P2 BRA `(.L_x_1467) ;  /* 0x000000000018a947 */ /* 0x000fec0003800000 */
[----:B------:R-:W-:Y:S02]  /*16b0*/  ULDC.64 UR6, c[0x0][0xa20] ;  /* 0x0002880000067ab9 */ /* 0x000fe40000000a00 */
[----:B------:R-:W-:-:S06]  /*16c0*/  UIMAD.WIDE UR6, UR44, 0x4, UR6 ;  /* 0x000000042c0678a5 */ /* 0x000fcc000f8e0206 */
[----:B------:R-:W-:Y:S02]  /*16d0*/  IMAD.U32 R2, RZ, RZ, UR6 ;  /* 0x00000006ff027e24 */ /* 0x000fe4000f8e00ff */
[----:B------:R-:W-:-:S05]  /*16e0*/  IMAD.U32 R3, RZ, RZ, UR7 ;  /* 0x00000007ff037e24 */ /* 0x000fca000f8e00ff */
[----:B------:R0:W5:Y:S01]  /*16f0*/  LDG.E R17, desc[UR60][R2.64] ;  /* 0x0000003c02117981 */ /* 0x000162000c1e1900 */
[----:B------:R-:W-:Y:S05]  /*1700*/  BRA `(.L_x_1468) ;  /* 0x0000000000107947 */ /* 0x000fea0003800000 */
.L_x_1467:
[----:B------:R-:W-:Y:S05]  /*1710*/  @!P0 BRA `(.L_x_1468) ;  /* 0x00000000000c8947 */ /* 0x000fea0003800000 */
[----:B------:R-:W2:Y:S04]  /*1720*/  LDG.E R0, desc[UR60][R4.64] ;  /* 0x0000003c04007981 */ /* 0x000ea8000c1e1900 */
[----:B------:R-:W2:Y:S02]  /*1730*/  LDG.E R17, desc[UR60][R4.64+0x4] ;  /* 0x0000043c04117981 */ /* 0x000ea4000c1e1900 */
[----:B--2---:R-:W-:-:S07]  /*1740*/  IMAD.IADD R17, R17, 0x1, -R0 ;  /* 0x0000000111117824 */ /* 0x004fce00078e0a00 */
.L_x_1468:
[----:B------:R-:W2:Y:S01]  /*1750*/  LDL R0, [R1+0x304] ;  /* 0x0003040001007983 */ /* 0x000ea20000100800 */
[----:B------:R-:W-:Y:S01]  /*1760*/  ULDC.64 UR6, c[0x0][0xa10] ;  /* 0x0002840000067ab9 */ /* 0x000fe20000000a00 */
[----:B------:R-:W1:Y:S01]  /*1770*/  S2UR UR5, SR_SWINHI ;  /* 0x00000000000579c3 */ /* 0x000e620000002f00 */
[----:B------:R-:W-:-:S04]  /*1780*/  UISETP.NE.U32.AND UP0, UPT, UR6, URZ, UPT ;  /* 0x0000003f0600728c */ /* 0x000fc8000bf05070 */
[----:B------:R-:W-:Y:S01]  /*1790*/  UISETP.NE.AND.EX UP0, UPT, UR7, URZ, UPT, UP0 ;  /* 0x0000003f0700728c */ /* 0x000fe2000bf05300 */
[----:B------:R-:W3:Y:S02]  /*17a0*/  S2R R5, SR_TID.X ;  /* 0x0000000000057919 */ /* 0x000ee40000002100 */
[----:B------:R-:W4:Y:S03]  /*17b0*/  LDC.64 R14, c[0x0][0x9e0] ;  /* 0x00027800ff0e7b82 */ /* 0x000f260000000a00 */
[----:B------:R-:W-:-:S05]  /*17c0*/  PLOP3.LUT P2, PT, PT, PT, UP0, 0x80, 0x0 ;  /* 0x000000000000781c */ /* 0x000fca0003f4f008 */
[----:B------:R-:W-:Y:S02]  /*17d0*/  @UP0 ULDC.64 UR6, c[0x0][0xa10] ;  /* 0x0002840000060ab9 */ /* 0x000fe40000000a00 */
[----:B------:R-:W-:-:S06]  /*17e0*/  @UP0 UIMAD.WIDE UR6, UR44, 0x4, UR6 ;  /* 0x000000042c0608a5 */ /* 0x000fcc000f8e0206 */
[----:B0-----:R-:W-:Y:S02]  /*17f0*/  IMAD.U32 R2, RZ, RZ, UR6 ;  /* 0x00000006ff027e24 */ /* 0x001fe4000f8e00ff */
[----:B------:R-:W-:Y:S01]  /*1800*/  IMAD.U32 R3, RZ, RZ, UR7 ;  /* 0x00000007ff037e24 */ /* 0x000fe2000f8e00ff */
[----:B------:R-:W-:-:S04]  /*1810*/  ULDC.64 UR6, c[0x0][0xa30] ;  /* 0x00028c0000067ab9 */ /* 0x000fc80000000a00 */
[----:B------:R-:W4:Y:S04]  /*1820*/  @P2 LDG.E R4, desc[UR60][R2.64] ;  /* 0x0000003c02042981 */ /* 0x000f28000c1e1900 */
[----:B------:R0:W4:Y:S01]  /*1830*/  @P2 LDG.E R12, desc[UR60][R2.64+0x4] ;  /* 0x0000043c020c2981 */ /* 0x000122000c1e1900 */
[----:B------:R-:W-:-:S04]  /*1840*/  UISETP.NE.U32.AND UP1, UPT, UR6, URZ, UPT ;  /* 0x0000003f0600728c */ /* 0x000fc8000bf25070 */
[----:B------:R-:W-:-:S06]  /*1850*/  UISETP.NE.AND.EX UP1, UPT, UR7, URZ, UPT, UP1 ;  /* 0x0000003f0700728c */ /* 0x000fcc000bf25310 */
[----:B------:R-:W-:-:S05]  /*1860*/  PLOP3.LUT P3, PT, PT, PT, UP1, 0x80, 0x0 ;  /* 0x000000000000781c */ /* 0x000fca0003f6f018 */
[----:B------:R-:W-:Y:S02]  /*1870*/  @UP1 ULDC.64 UR6, c[0x0][0xa30] ;  /* 0x00028c0000061ab9 */ /* 0x000fe40000000a00 */
[----:B------:R-:W-:-:S06]  /*1880*/  @UP1 UIMAD.WIDE UR6, UR44, 0x4, UR6 ;  /* 0x000000042c0618a5 */ /* 0x000fcc000f8e0206 */
[----:B------:R-:W-:Y:S02]  /*1890*/  IMAD.U32 R8, RZ, RZ, UR6 ;  /* 0x00000006ff087e24 */ /* 0x000fe4000f8e00ff */
[----:B------:R-:W-:-:S05]  /*18a0*/  IMAD.U32 R9, RZ, RZ, UR7 ;  /* 0x00000007ff097e24 */ /* 0x000fca000f8e00ff */
[----:B------:R4:W4:Y:S01]  /*18b0*/  @P3 LDG.E R13, desc[UR60][R8.64] ;  /* 0x0000003c080d3981 */ /* 0x000922000c1e1900 */
[----:B------:R-:W-:Y:S01]  /*18c0*/  UMOV UR6, UR37 ;  /* 0x0000002500067c82 */ /* 0x000fe20008000000 */
[----:B-1----:R-:W-:Y:S01]  /*18d0*/  UMOV UR7, UR5 ;  /* 0x0000000500077c82 */ /* 0x002fe20008000000 */
[----:B---3--:R-:W-:Y:S01]  /*18e0*/  LOP3.LUT R5, R5, 0x7f, RZ, 0xc0, !PT ;  /* 0x0000007f05057812 */ /* 0x008fe200078ec0ff */
[----:B------:R-:W-:Y:S01]  /*18f0*/  USHF.L.U32 UR4, UR4, 0x7, URZ ;  /* 0x0000000704047899 */ /* 0x000fe2000800063f */
[----:B------:R-:W-:Y:S02]  /*1900*/  IMAD.MOV.U32 R10, RZ, RZ, 0x9000 ;  /* 0x00009000ff0a7424 */ /* 0x000fe400078e00ff */
[----:B------:R-:W-:Y:S01]  /*1910*/  ISETP.NE.AND P1, PT, R5, RZ, PT ;  /* 0x000000ff0500720c */ /* 0x000fe20003f25270 */
[----:B------:R-:W-:Y:S02]  /*1920*/  IMAD.MOV.U32 R5, RZ, RZ, 0x100 ;  /* 0x00000100ff057424 */ /* 0x000fe400078e00ff */
[----:B------:R-:W-:Y:S01]  /*1930*/  IMAD.U32 R192, RZ, RZ, UR4 ;  /* 0x00000004ffc07e24 */ /* 0x000fe2000f8e00ff */
[----:B------:R-:W-:Y:S01]  /*1940*/  UIADD3 UR4, UR4, 0x7f, URZ ;  /* 0x0000007f04047890 */ /* 0x000fe2000fffe03f */
[----:B------:R-:W-:Y:S01]  /*1950*/  IMAD.MOV.U32 R6, RZ, RZ, 0x1 ;  /* 0x00000001ff067424 */ /* 0x000fe200078e00ff */
[----:B------:R-:W-:Y:S01]  /*1960*/  UIADD3 UR11, UP2, UR6, 0x308a0, URZ ;  /* 0x000308a0060b7890 */ /* 0x000fe2000ff5e03f */
[----:B------:R-:W-:Y:S01]  /*1970*/  IMAD.MOV.U32 R7, RZ, RZ, RZ ;  /* 0x000000ffff077224 */ /* 0x000fe200078e00ff */
[----:B------:R-:W-:Y:S04]  /*1980*/  STL.64 [R1], RZ ;  /* 0x000000ff01007387 */ /* 0x000fe80000100a00 */
[----:B0-----:R-:W-:Y:S01]  /*1990*/  IMAD.U32 R2, RZ, RZ, UR11 ;  /* 0x0000000bff027e24 */ /* 0x001fe2000f8e00ff */
[----:B-----5:R-:W-:-:S02]  /*19a0*/  R2UR UR38, R17 ;  /* 0x00000000112672ca */ /* 0x020fc400000e0000 */
[----:B--2---:R-:W-:Y:S02]  /*19b0*/  R2UR UR9, R0 ;  /* 0x00000000000972ca */ /* 0x004fe400000e0000 */
[----:B------:R-:W0:Y:S02]  /*19c0*/  LDC R0, c[0x0][0x448] ;  /* 0x00011200ff007b82 */ /* 0x000e240000000800 */
[----:B0-----:R-:W-:-:S09]  /*19d0*/  ISETP.NE.AND P0, PT, R0, 0x1, PT ;  /* 0x000000010000780c */ /* 0x001fd20003f05270 */
[----:B------:R-:W-:Y:S01]  /*19e0*/  IMAD.U32 R11, RZ, RZ, UR9 ;  /* 0x00000009ff0b7e24 */ /* 0x000fe2000f8e00ff */
[----:B------:R-:W-:Y:S01]  /*19f0*/  UIADD3 UR9, UP1, UR6, 0x30890, URZ ;  /* 0x0003089006097890 */ /* 0x000fe2000ff3e03f */
[----:B----4-:R-:W-:Y:S02]  /*1a00*/  @P2 R2UR UR8, R4 ;  /* 0x00000000040822ca */ /* 0x010fe400000e0000 */
[----:B------:R-:W0:Y:S01]  /*1a10*/  @P0 LDC R0, c[0x0][0x44c] ;  /* 0x00011300ff000b82 */ /* 0x000e220000000800 */
[----:B------:R-:W-:Y:S01]  /*1a20*/  @P2 R2UR UR5, R12 ;  /* 0x000000000c0522ca */ /* 0x000fe200000e0000 */
[----:B------:R-:W-:-:S06]  /*1a30*/  UIADD3.X UR10, URZ, UR7, URZ, UP1, !UPT ;  /* 0x000000073f0a7290 */ /* 0x000fcc0008ffe43f */
[----:B------:R-:W1:Y:S01]  /*1a40*/  @P0 LDC R12, c[0x0][0x450] ;  /* 0x00011400ff0c0b82 */ /* 0x000e620000000800 */
[----:B------:R-:W-:Y:S02]  /*1a50*/  IMAD.U32 R8, RZ, RZ, UR9 ;  /* 0x00000009ff087e24 */ /* 0x000fe4000f8e00ff */
[----:B------:R-:W-:Y:S01]  /*1a60*/  IMAD.U32 R9, RZ, RZ, UR10 ;  /* 0x0000000aff097e24 */ /* 0x000fe2000f8e00ff */
[----:B------:R2:W-:Y:S02]  /*1a70*/  STL.64 [R1+0x18], R10 ;  /* 0x0000180a01007387 */ /* 0x0005e40000100a00 */
[----:B------:R-:W-:Y:S01]  /*1a80*/  @UP0 UIADD3 UR45, -UR8, UR5, URZ ;  /* 0x00000005082d0290 */ /* 0x000fe2000fffe13f */
[----:B------:R-:W-:Y:S01]  /*1a90*/  SEL R4, RZ, 0x1, P1 ;  /* 0x00000001ff047807 */ /* 0x000fe20000800000 */
[----:B------:R-:W-:Y:S01]  /*1aa0*/  STL.64 [R1+0x8], R8 ;  /* 0x0000080801007387 */ /* 0x000fe20000100a00 */
[----:B------:R-:W-:Y:S01]  /*1ab0*/  UIADD3.X UR6, URZ, UR7, URZ, UP2, !UPT ;  /* 0x000000073f067290 */ /* 0x000fe200097fe43f */
[----:B------:R-:W-:Y:S01]  /*1ac0*/  ISETP.GE.AND P2, PT, R15, 0x1, PT ;  /* 0x000000010f00780c */ /* 0x000fe20003f46270 */
[----:B--2---:R-:W-:Y:S01]  /*1ad0*/  IMAD.IADD R10, R17, 0x1, -R20 ;  /* 0x00000001110a7824 */ /* 0x004fe200078e0a14 */
[----:B------:R0:W-:Y:S03]  /*1ae0*/  STL.128 [R1+0x20], R4 ;  /* 0x0000200401007387 */ /* 0x0001e60000100c00 */
[----:B------:R-:W-:-:S02]  /*1af0*/  VIADD R22, R10, UR45 ;  /* 0x0000002d0a167c36 */ /* 0x000fc40008000000 */
[----:B------:R-:W-:Y:S02]  /*1b00*/  IMAD.U32 R3, RZ, RZ, UR6 ;  /* 0x00000006ff037e24 */ /* 0x000fe4000f8e00ff */
[----:B0-----:R-:W-:-:S04]  /*1b10*/  @P0 IMAD.HI.U32 R5, R0, UR4, RZ ;  /* 0x0000000400050c27 */ /* 0x001fc8000f8e00ff */
[----:B------:R-:W-:Y:S02]  /*1b20*/  VIADD R0, R22, 0x5f ;  /* 0x0000005f16007836 */ /* 0x000fe40000000000 */
[----:B------:R-:W-:Y:S01]  /*1b30*/  IMAD.U32 R4, RZ, RZ, UR4 ;  /* 0x00000004ff047e24 */ /* 0x000fe2000f8e00ff */
[----:B-1----:R-:W-:Y:S01]  /*1b40*/  @P0 SHF.R.U32.HI R4, RZ, R12, R5 ;  /* 0x0000000cff040219 */ /* 0x002fe20000011605 */
[----:B------:R-:W-:Y:S01]  /*1b50*/  IMAD.HI R0, R0, 0x2aaaaaab, RZ ;  /* 0x2aaaaaab00007827 */ /* 0x000fe200078e02ff */
[----:B------:R-:W-:Y:S01]  /*1b60*/  IADD3 R5, R22, 0x1, -R19 ;  /* 0x0000000116057810 */ /* 0x000fe20007ffe813 */
[----:B------:R-:W-:Y:S01]  /*1b70*/  STL.64 [R1+0x10], R2 ;  /* 0x0000100201007387 */ /* 0x000fe20000100a00 */
[----:B------:R-:W-:Y:S02]  /*1b80*/  @P3 R2UR UR38, R13 ;  /* 0x000000000d2632ca */ /* 0x000fe400000e0000 */
[----:B------:R-:W-:Y:S01]  /*1b90*/  SHF.R.U32.HI R77, RZ, 0x1f, R0 ;  /* 0x0000001fff4d7819 */ /* 0x000fe20000011600 */
[----:B------:R0:W-:Y:S03]  /*1ba0*/  STL.64 [R1+0x30], R2 ;  /* 0x0000300201007387 */ /* 0x0001e60000100a00 */
[----:B------:R-:W-:Y:S01]  /*1bb0*/  LEA.HI.SX32 R77, R0, R77, 0x1c ;  /* 0x0000004d004d7211 */ /* 0x000fe200078fe2ff */
[----:B0-----:R-:W-:-:S04]  /*1bc0*/  IMAD.IADD R3, R5, 0x1, R4 ;  /* 0x0000000105037824 */ /* 0x001fc800078e0204 */
[----:B------:R-:W-:Y:S01]  /*1bd0*/  IMAD.IADD R14, R3, 0x1, R14 ;  /* 0x00000001030e7824 */ /* 0x000fe200078e020e */
[----:B------:R-:W-:Y:S06]  /*1be0*/  @!P2 BRA `(.L_x_1469) ;  /* 0x000000000040a947 */ /* 0x000fec0003800000 */
[C---:B------:R-:W-:Y:S01]  /*1bf0*/  ISETP.GT.AND P1, PT, R3.reuse, RZ, PT ;  /* 0x000000ff0300720c */ /* 0x040fe20003f24270 */
[----:B------:R-:W-:-:S12]  /*1c00*/  VIADD R0, R3, 0xffffffff ;  /* 0xffffffff03007836 */ /* 0x000fd80000000000 */
[----:B------:R-:W-:Y:S05]  /*1c10*/  @P1 BRA `(.L_x_1470) ;  /* 0x00000000001c1947 */ /* 0x000fea0003800000 */
[----:B------:R-:W-:Y:S01]  /*1c20*/  ISETP.NE.AND P1, PT, R15, 0x1, PT ;  /* 0x000000010f00780c */ /* 0x000fe20003f25270 */
[----:B------:R-:W-:-:S12]  /*1c30*/  IMAD.MOV R3, RZ, RZ, -R3 ;  /* 0x000000ffff037224 */ /* 0x000fd800078e0a03 */
[----:B------:R-:W0:Y:S02]  /*1c40*/  @P1 LDC.64 R4, c[0x0][0x9e8] ;  /* 0x00027a00ff041b82 */ /* 0x000e240000000a00 */
[----:B0-----:R-:W-:-:S05]  /*1c50*/  @P1 IMAD.HI.U32 R0, R3, R4, RZ ;  /* 0x0000000403001227 */ /* 0x001fca00078e00ff */
[----:B------:R-:W-:-:S04]  /*1c60*/  @P1 SHF.R.U32.HI R3, RZ, R5, R0 ;  /* 0x00000005ff031219 */ /* 0x000fc80000011600 */
[----:B------:R-:W-:Y:S01]  /*1c70*/  LOP3.LUT R0, RZ, R3, RZ, 0x33, !PT ;  /* 0x00000003ff007212 */ /* 0x000fe200078e33ff */
[----:B------:R-:W-:Y:S06]  /*1c80*/  BRA `(.L_x_1471) ;  /* 0x0000000000107947 */ /* 0x000fec0003800000 */
.L_x_1470:
[----:B------:R-:W-:-:S13]  /*1c90*/  ISETP.NE.AND P1, PT, R15, 0x1, PT ;  /* 0x000000010f00780c */ /* 0x000fda0003f25270 */
[----:B------:R-:W0:Y:S02]  /*1ca0*/  @P1 LDC.64 R2, c[0x0][0x9e8] ;  /* 0x00027a00ff021b82 */ /* 0x000e240000000a00 */
[----:B0-----:R-:W-:-:S05]  /*1cb0*/  @P1 IMAD.HI.U32 R2, R0, R2, RZ ;  /* 0x0000000200021227 */ /* 0x001fca00078e00ff */
[----:B------:R-:W-:-:S07]  /*1cc0*/  @P1 SHF.R.U32.HI R0, RZ, R3, R2 ;  /* 0x00000003ff001219 */ /* 0x000fce0000011602 */
.L_x_1471:
[----:B------:R-:W-:-:S05]  /*1cd0*/  IMAD R3, R0, R15, R15 ;  /* 0x0000000f00037224 */ /* 0x000fca00078e020f */
[----:B------:R-:W-:-:S07]  /*1ce0*/  VIMNMX R14, R14, R3, PT ;  /* 0x000000030e0e7248 */ /* 0x000fce0003fe0100 */
.L_x_1469:
[----:B------:R-:W0:Y:S01]  /*1cf0*/  @P0 LDC R0, c[0x0][0x44c] ;  /* 0x00011300ff000b82 */ /* 0x000e220000000800 */
[----:B------:R-:W-:Y:S01]  /*1d00*/  R2UR UR4, R192 ;  /* 0x00000000c00472ca */ /* 0x000fe200000e0000 */
[----:B------:R-:W-:Y:S02]  /*1d10*/  VIADD R14, R14, 0x5f ;  /* 0x0000005f0e0e7836 */ /* 0x000fe40000000000 */
[----:B------:R-:W-:Y:S02]  /*1d20*/  IMAD.IADD R76, R22, 0x1, -R19 ;  /* 0x00000001164c7824 */ /* 0x000fe400078e0a13 */
[----:B------:R-:W-:Y:S02]  /*1d30*/  IMAD.HI R14, R14, 0x2aaaaaab, RZ ;  /* 0x2aaaaaab0e0e7827 */ /* 0x000fe400078e02ff */
[----:B------:R-:W1:Y:S06]  /*1d40*/  @P0 LDC R3, c[0x0][0x450] ;  /* 0x00011400ff030b82 */ /* 0x000e6c0000000800 */
[----:B------:R-:W-:-:S02]  /*1d50*/  IMAD.U32 R5, RZ, RZ, UR4 ;  /* 0x00000004ff057e24 */ /* 0x000fc4000f8e00ff */
[----:B------:R-:W2:Y:S01]  /*1d60*/  LDC R2, c[0x0][0x9dc] ;  /* 0x00027700ff027b82 */ /* 0x000ea20000000800 */
[----:B0-----:R-:W-:-:S05]  /*1d70*/  @P0 IMAD.HI.U32 R0, R0, UR4, RZ ;  /* 0x0000000400000c27 */ /* 0x001fca000f8e00ff */
[----:B-1----:R-:W-:Y:S02]  /*1d80*/  @P0 SHF.R.U32.HI R5, RZ, R3, R0 ;  /* 0x00000003ff050219 */ /* 0x002fe40000011600 */
[----:B------:R-:W-:-:S03]  /*1d90*/  SHF.R.U32.HI R3, RZ, 0x1f, R14 ;  /* 0x0000001fff037819 */ /* 0x000fc6000001160e */
[----:B------:R-:W-:Y:S01]  /*1da0*/  IMAD.IADD R5, R76, 0x1, R5 ;  /* 0x000000014c057824 */ /* 0x000fe200078e0205 */
[----:B------:R-:W-:-:S03]  /*1db0*/  LEA.HI.SX32 R14, R14, R3, 0x1c ;  /* 0x000000030e0e7211 */ /* 0x000fc600078fe2ff */
[----:B--2---:R-:W-:Y:S01]  /*1dc0*/  IMAD.IADD R0, R5, 0x1, -R2 ;  /* 0x0000000105007824 */ /* 0x004fe200078e0a02 */
[----:B------:R-:W-:Y:S01]  /*1dd0*/  VIMNMX R14, R77, R14, PT ;  /* 0x0000000e4d0e7248 */ /* 0x000fe20003fe0100 */
[----:B------:R-:W-:Y:S06]  /*1de0*/  @!P2 BRA `(.L_x_1472) ;  /* 0x00000000003ca947 */ /* 0x000fec0003800000 */
[----:B------:R-:W-:-:S13]  /*1df0*/  ISETP.GT.AND P0, PT, R5, -0x1, PT ;  /* 0xffffffff0500780c */ /* 0x000fda0003f04270 */
[----:B------:R-:W-:Y:S05]  /*1e00*/  @P0 BRA `(.L_x_1473) ;  /* 0x00000000001c0947 */ /* 0x000fea0003800000 */
[----:B------:R-:W-:Y:S02]  /*1e10*/  ISETP.NE.AND P0, PT, R15, 0x1, PT ;  /* 0x000000010f00780c */ /* 0x000fe40003f05270 */
[----:B------:R-:W-:-:S11]  /*1e20*/  LOP3.LUT R5, RZ, R5, RZ, 0x33, !PT ;  /* 0x00000005ff057212 */ /* 0x000fd600078e33ff */
[----:B------:R-:W0:Y:S02]  /*1e30*/  @P0 LDC.64 R2, c[0x0][0x9e8] ;  /* 0x00027a00ff020b82 */ /* 0x000e240000000a00 */
[----:B0-----:R-:W-:-:S05]  /*1e40*/  @P0 IMAD.HI.U32 R2, R5, R2, RZ ;  /* 0x0000000205020227 */ /* 0x001fca00078e00ff */
[----:B------:R-:W-:-:S04]  /*1e50*/  @P0 SHF.R.U32.HI R5, RZ, R3, R2 ;  /* 0x00000003ff050219 */ /* 0x000fc80000011602 */
[----:B------:R-:W-:Y:S01]  /*1e60*/  LOP3.LUT R5, RZ, R5, RZ, 0x33, !PT ;  /* 0x00000005ff057212 */ /* 0x000fe200078e33ff */
[----:B------:R-:W-:Y:S06]  /*1e70*/  BRA `(.L_x_1474) ;  /* 0x0000000000107947 */ /* 0x000fec0003800000 */
.L_x_1473:
[----:B------:R-:W-:-:S13]  /*1e80*/  ISETP.NE.AND P0, PT, R15, 0x1, PT ;  /* 0x000000010f00780c */ /* 0x000fda0003f05270 */
[----:B------:R-:W0:Y:S02]  /*1e90*/  @P0 LDC.64 R2, c[0x0][0x9e8] ;  /* 0x00027a00ff020b82 */ /* 0x000e240000000a00 */
[----:B0-----:R-:W-:-:S05]  /*1ea0*/  @P0 IMAD.HI.U32 R2, R5, R2, RZ ;  /* 0x0000000205020227 */ /* 0x001fca00078e00ff */
[----:B------:R-:W-:-:S07]  /*1eb0*/  @P0 SHF.R.U32.HI R5, RZ, R3, R2 ;  /* 0x00000003ff050219 */ /* 0x000fce0000011602 */
.L_x_1474:
[----:B------:R-:W-:-:S05]  /*1ec0*/  IMAD R5, R5, R15, RZ ;  /* 0x0000000f05057224 */ /* 0x000fca00078e02ff */
[----:B------:R-:W-:-:S07]  /*1ed0*/  VIMNMX R0, R0, R5, !PT ;  /* 0x0000000500007248 */ /* 0x000fce0007fe0100 */
.L_x_1472:
[----:B------:R-:W-:Y:S01]  /*1ee0*/  IMAD.HI R0, R0, 0x2aaaaaab, RZ ;  /* 0x2aaaaaab00007827 */ /* 0x000fe200078e02ff */
[----:B------:R-:W-:Y:S02]  /*1ef0*/  LOP3.LUT R205, R195, 0xff, RZ, 0xc0, !PT ;  /* 0x000000ffc3cd7812 */ /* 0x000fe400078ec0ff */
[----:B------:R-:W-:Y:S02]  /*1f00*/  SHF.R.U32.HI R195, RZ, 0x10, R195 ;  /* 0x00000010ffc37819 */ /* 0x000fe400000116c3 */
[----:B------:R-:W-:-:S04]  /*1f10*/  SHF.R.U32.HI R3, RZ, 0x1f, R0 ;  /* 0x0000001fff037819 */ /* 0x000fc80000011600 */
[----:B------:R-:W-:Y:S01]  /*1f20*/  LEA.HI.SX32 R3, R0, R3, 0x1c ;  /* 0x0000000300037211 */ /* 0x000fe200078fe2ff */
[----:B------:R-:W-:-:S03]  /*1f30*/  IMAD.MOV.U32 R0, RZ, RZ, RZ ;  /* 0x000000ffff007224 */ /* 0x000fc600078e00ff */
[----:B------:R-:W-:-:S04]  /*1f40*/  VIMNMX R9, RZ, R3, !PT ;  /* 0x00000003ff097248 */ /* 0x000fc80007fe0100 */
[----:B------:R-:W-:-:S13]  /*1f50*/  ISETP.GT.AND P0, PT, R14, R9, PT ;  /* 0x000000090e00720c */ /* 0x000fda0003f04270 */
[----:B------:R-:W-:Y:S05]  /*1f60*/  @!P0 BRA `(.L_x_1475) ;  /* 0x00000000007c8947 */ /* 0x000fea0003800000 */
[----:B------:R-:W0:Y:S01]  /*1f70*/  LDC R0, c[0x0][0x9f0] ;  /* 0x00027c00ff007b82 */ /* 0x000e220000000800 */
[----:B------:R-:W-:-:S04]  /*1f80*/  ISETP.NE.AND P0, PT, R195, RZ, PT ;  /* 0x000000ffc300720c */ /* 0x000fc80003f05270 */
[----:B0-----:R-:W-:-:S04]  /*1f90*/  SEL R11, R195, R0, P0 ;  /* 0x00000000c30b7207 */ /* 0x001fc80000000000 */
[-C--:B------:R-:W-:Y:S02]  /*1fa0*/  IABS R5, R11.reuse ;  /* 0x0000000b00057213 */ /* 0x080fe40000000000 */
[----:B------:R-:W-:Y:S02]  /*1fb0*/  IADD3 R0, R11, -0x1, R14 ;  /* 0xffffffff0b007810 */ /* 0x000fe40007ffe00e */
[----:B------:R-:W0:Y:S01]  /*1fc0*/  I2F.RP R4, R5 ;  /* 0x0000000500047306 */ /* 0x000e220000209400 */
[----:B------:R-:W-:Y:S02]  /*1fd0*/  IABS R8, R11 ;  /* 0x0000000b00087213 */ /* 0x000fe40000000000 */
[----:B------:R-:W-:-:S05]  /*1fe0*/  IMAD.IADD R0, R0, 0x1, -R9 ;  /* 0x0000000100007824 */ /* 0x000fca00078e0a09 */
[----:B0-----:R-:W0:Y:S02]  /*1ff0*/  MUFU.RCP R4, R4 ;  /* 0x0000000400047308 */ /* 0x001e240000001000 */
[----:B0-----:R-:W-:Y:S02]  /*2000*/  VIADD R2, R4, 0xffffffe ;  /* 0x0ffffffe04027836 */ /* 0x001fe40000000000 */
[----:B------:R-:W-:-:S04]  /*2010*/  IMAD.MOV R4, RZ, RZ, -R8 ;  /* 0x000000ffff047224 */ /* 0x000fc800078e0a08 */
[----:B------:R0:W1:Y:S02]  /*2020*/  F2I.FTZ.U32.TRUNC.NTZ R3, R2 ;  /* 0x0000000200037305 */ /* 0x000064000021f000 */
[----:B0-----:R-:W-:Y:S02]  /*2030*/  IMAD.MOV.U32 R2, RZ, RZ, RZ ;  /* 0x000000ffff027224 */ /* 0x001fe400078e00ff */
[----:B-1----:R-:W-:-:S04]  /*2040*/  IMAD.MOV R6, RZ, RZ, -R3 ;  /* 0x000000ffff067224 */ /* 0x002fc800078e0a03 */
[----:B------:R-:W-:Y:S01]  /*2050*/  IMAD R7, R6, R5, RZ ;  /* 0x0000000506077224 */ /* 0x000fe200078e02ff */
[----:B------:R-:W-:Y:S02]  /*2060*/  IABS R6, R0 ;  /* 0x0000000000067213 */ /* 0x000fe40000000000 */
[----:B------:R-:W-:Y:S01]  /*2070*/  LOP3.LUT R0, R0, R11, RZ, 0x3c, !PT ;  /* 0x0000000b00007212 */ /* 0x000fe200078e3cff */
[----:B------:R-:W-:-:S03]  /*2080*/  IMAD.HI.U32 R3, R3, R7, R2 ;  /* 0x0000000703037227 */ /* 0x000fc600078e0002 */
[----:B------:R-:W-:Y:S01]  /*2090*/  ISETP.GE.AND P2, PT, R0, RZ, PT ;  /* 0x000000ff0000720c */ /* 0x000fe20003f46270 */
[----:B------:R-:W-:-:S04]  /*20a0*/  IMAD.MOV.U32 R2, RZ, RZ, R6 ;  /* 0x000000ffff027224 */ /* 0x000fc800078e0006 */
        /* <DEDUP_REMOVED lines=11> */
.L_x_1475:
[----:B------:R-:W-:-:S05]  /*2160*/  IMAD R3, R205, R0, R9 ;  /* 0x00000000cd037224 */ /* 0x000fca00078e0209 */
[C---:B------:R-:W-:Y:S01]  /*2170*/  VIADDMNMX R5, R3.reuse, R0, R14, PT ;  /* 0x0000000003057246 */ /* 0x040fe2000380010e */
[----:B------:R-:W-:-:S04]  /*2180*/  IMAD R3, R3, 0x60, -R10 ;  /* 0x0000006003037824 */ /* 0x000fc800078e0a0a */
[----:B------:R-:W-:Y:S01]  /*2190*/  IMAD R5, R5, 0x60, -R10 ;  /* 0x0000006005057824 */ /* 0x000fe200078e0a0a */
[----:B------:R-:W-:-:S04]  /*21a0*/  VIMNMX R3, RZ, R3, !PT ;  /* 0x00000003ff037248 */ /* 0x000fc80007fe0100 */
[----:B------:R-:W-:-:S04]  /*21b0*/  VIMNMX R0, R5, UR45, PT ;  /* 0x0000002d05007c48 */ /* 0x000fc8000bfe0100 */
[----:B------:R-:W-:Y:S01]  /*21c0*/  ISETP.GT.AND P0, PT, R0, R3, PT ;  /* 0x000000030000720c */ /* 0x000fe20003f04270 */
[----:B------:R-:W-:-:S05]  /*21d0*/  IMAD.WIDE.U32 R2, R3, -0x55555555, RZ ;  /* 0xaaaaaaab03027825 */ /* 0x000fca00078e00ff */
[----:B------:R-:W-:-:S05]  /*21e0*/  SHF.R.U32.HI R27, RZ, 0x6, R3 ;  /* 0x00000006ff1b7819 */ /* 0x000fca0000011603 */
[----:B------:R-:W-:Y:S02]  /*21f0*/  IMAD.MOV.U32 R26, RZ, RZ, R27 ;  /* 0x000000ffff1a7224 */ /* 0x000fe400078e001b */
[----:B------:R-:W-:-:S04]  /*2200*/  @P0 VIADD R0, R0, 0x5f ;  /* 0x0000005f00000836 */ /* 0x000fc80000000000 */
[----:B------:R-:W-:-:S05]  /*2210*/  @P0 IMAD.HI R0, R0, 0x2aaaaaab, RZ ;  /* 0x2aaaaaab00000827 */ /* 0x000fca00078e02ff */
[----:B------:R-:W-:-:S04]  /*2220*/  @P0 SHF.R.U32.HI R3, RZ, 0x1f, R0 ;  /* 0x0000001fff030819 */ /* 0x000fc80000011600 */
[----:B------:R-:W-:Y:S02]  /*2230*/  @P0 LEA.HI.SX32 R26, R0, R3, 0x1c ;  /* 0x00000003001a0211 */ /* 0x000fe400078fe2ff */
[----:B------:R-:W-:Y:S02]  /*2240*/  PLOP3.LUT P0, PT, PT, PT, PT, 0x80, 0x0 ;  /* 0x000000000000781c */ /* 0x000fe40003f0f070 */
[----:B------:R-:W-:-:S13]  /*2250*/  ISETP.GT.AND P1, PT, R26, R27, PT ;  /* 0x0000001b1a00720c */ /* 0x000fda0003f24270 */
[----:B------:R-:W-:Y:S05]  /*2260*/  @!P1 BRA `(.L_x_1476) ;  /* 0x00000024001c9947 */ /* 0x000fea0003800000 */
[----:B------:R-:W-:Y:S01]  /*2270*/  UIADD3 UR4, UR37, 0x1e400, URZ ;  /* 0x0001e40025047890 */ /* 0x000fe2000fffe03f */
[----:B------:R-:W-:Y:S01]  /*2280*/  ULDC UR46, c[0x0][0x2f4] ;  /* 0x0000bd00002e7ab9 */ /* 0x000fe20000000800 */
[----:B------:R-:W-:Y:S02]  /*2290*/  ULDC.64 UR40, c[0x0][0x318] ;  /* 0x0000c60000287ab9 */ /* 0x000fe40000000a00 */
[----:B------:R-:W-:Y:S01]  /*22a0*/  ULOP3.LUT UP0, URZ, UR4, 0x3ff, URZ, 0xc0, !UPT ;  /* 0x000003ff043f7892 */ /* 0x000fe2000f80c03f */
[----:B------:R-:W-:-:S05]  /*22b0*/  ULDC.64 UR42, c[0x0][0x328] ;  /* 0x0000ca00002a7ab9 */ /* 0x000fca0000000a00 */
[----:B------:R-:W-:-:S13]  /*22c0*/  PLOP3.LUT P0, PT, PT, PT, UP0, 0x80, 0x0 ;  /* 0x000000000000781c */ /* 0x000fda0003f0f008 */
[----:B------:R-:W-:Y:S05]  /*22d0*/  @!P0 BRA `(.L_x_1477) ;  /* 0x0000000000408947 */ /* 0x000fea0003800000 */
        /* <DEDUP_REMOVED lines=16> */
.L_x_1477:
[----:B------:R-:W2:Y:S04]  /*23e0*/  LDL R25, [R1+0x2d0] ;  /* 0x0002d00001197983 */ /* 0x000ea80000100800 */
[----:B------:R-:W3:Y:S01]  /*23f0*/  LDL R31, [R1+0x2d4] ;  /* 0x0002d400011f7983 */ /* 0x000ee20000100800 */
[----:B------:R-:W0:Y:S01]  /*2400*/  S2UR UR6, SR_SWINHI ;  /* 0x00000000000679c3 */ /* 0x000e220000002f00 */
[----:B------:R-:W-:-:S04]  /*2410*/  IMAD.U32 R24, RZ, RZ, UR37 ;  /* 0x00000025ff187e24 */ /* 0x000fc8000f8e00ff */
[----:B------:R-:W-:Y:S01]  /*2420*/  VIADD R24, R24, 0x400 ;  /* 0x0000040018187836 */ /* 0x000fe20000000000 */
[----:B------:R-:W-:Y:S01]  /*2430*/  UMOV UR4, UR37 ;  /* 0x0000002500047c82 */ /* 0x000fe20008000000 */
[----:B0-----:R-:W-:Y:S01]  /*2440*/  UMOV UR5, UR6 ;  /* 0x0000000600057c82 */ /* 0x001fe20008000000 */
[----:B------:R-:W-:-:S04]  /*2450*/  UIADD3 UR6, UP0, UR4, 0x1e400, URZ ;  /* 0x0001e40004067890 */ /* 0x000fc8000ff1e03f */
[----:B------:R-:W-:Y:S02]  /*2460*/  UIADD3.X UR4, URZ, UR5, URZ, UP0, !UPT ;  /* 0x000000053f047290 */ /* 0x000fe400087fe43f */
[----:B------:R-:W-:-:S04]  /*2470*/  IMAD.U32 R2, RZ, RZ, UR6 ;  /* 0x00000006ff027e24 */ /* 0x000fc8000f8e00ff */
[----:B------:R-:W-:-:S05]  /*2480*/  IMAD.U32 R3, RZ, RZ, UR4 ;  /* 0x00000004ff037e24 */ /* 0x000fca000f8e00ff */
[----:B------:R0:W-:Y:S01]  /*2490*/  STL.64 [R1+0x38], R2 ;  /* 0x0000380201007387 */ /* 0x0001e20000100a00 */
[----:B------:R-:W-:Y:S02]  /*24a0*/  LOP3.LUT P0, RZ, R24, 0x3ff, RZ, 0xc0, !PT ;  /* 0x000003ff18ff7812 */ /* 0x000fe4000780c0ff */
[----:B--2---:R-:W-:Y:S02]  /*24b0*/  R2UR UR8, R25 ;  /* 0x00000000190872ca */ /* 0x004fe400000e0000 */
[----:B---3--:R-:W-:-:S11]  /*24c0*/  R2UR UR7, R31 ;  /* 0x000000001f0772ca */ /* 0x008fd600000e0000 */
[----:B------:R-:W-:-:S05]  /*24d0*/  IMAD.U32 R28, RZ, RZ, UR8 ;  /* 0x00000008ff1c7e24 */ /* 0x000fca000f8e00ff */
[----:B------:R-:W-:-:S05]  /*24e0*/  IADD3 R28, P1, R28, 0x38, RZ ;  /* 0x000000381c1c7810 */ /* 0x000fca0007f3e0ff */
[----:B------:R-:W-:Y:S01]  /*24f0*/  IMAD.X R29, RZ, RZ, UR7, P1 ;  /* 0x00000007ff1d7e24 */ /* 0x000fe200088e06ff */
[----:B0-----:R-:W-:Y:S07]  /*2500*/  @!P0 BRA `(.L_x_1478) ;  /* 0x0000000000408947 */ /* 0x001fee0003800000 */
        /* <DEDUP_REMOVED lines=16> */
.L_x_1478:
[----:B------:R-:W-:Y:S01]  /*2610*/  ULDC.64 UR4, c[0x0][0x9f8] ;  /* 0x00027e0000047ab9 */ /* 0x000fe20000000a00 */
[----:B------:R-:W-:Y:S01]  /*2620*/  IMAD.U32 R38, RZ, RZ, UR44 ;  /* 0x0000002cff267e24 */ /* 0x000fe2000f8e00ff */
[----:B------:R-:W-:Y:S01]  /*2630*/  UISETP.NE.U32.AND UP0, UPT, UR4, URZ, UPT ;  /* 0x0000003f0400728c */ /* 0x000fe2000bf05070 */
[----:B------:R-:W-:Y:S02]  /*2640*/  R2UR UR25, R25 ;  /* 0x00000000191972ca */ /* 0x000fe400000e0000 */
[----:B------:R-:W-:Y:S01]  /*2650*/  R2UR UR26, R31 ;  /* 0x000000001f1a72ca */ /* 0x000fe200000e0000 */
[----:B------:R-:W-:Y:S01]  /*2660*/  UISETP.NE.AND.EX UP0, UPT, UR5, URZ, UPT, UP0 ;  /* 0x0000003f0500728c */ /* 0x000fe2000bf05300 */
[----:B------:R-:W-:Y:S01]  /*2670*/  IMAD.IADD R0, R30, 0x1, R17 ;  /* 0x000000011e007824 */ /* 0x000fe200078e0211 */
[----:B------:R-:W-:Y:S01]  /*2680*/  SHF.R.U32.HI R4, RZ, 0x3, R200 ;  /* 0x00000003ff047819 */ /* 0x000fe200000116c8 */
[----:B------:R-:W-:Y:S01]  /*2690*/  ULDC.64 UR10, c[0x0][0x3f8] ;  /* 0x0000fe00000a7ab9 */ /* 0x000fe20000000a00 */
[----:B------:R-:W-:Y:S01]  /*26a0*/  ULDC.64 UR12, c[0x0][0x408] ;  /* 0x00010200000c7ab9 */ /* 0x000fe20000000a00 */
[----:B------:R-:W-:Y:S01]  /*26b0*/  STL.128 [R1+0x100], RZ ;  /* 0x000100ff01007387 */ /* 0x000fe20000100c00 */
[----:B------:R-:W-:-:S03]  /*26c0*/  PLOP3.LUT P0, PT, PT, PT, UP0, 0x80, 0x0 ;  /* 0x000000000000781c */ /* 0x000fc60003f0f008 */
[----:B------:R-:W-:Y:S01]  /*26d0*/  STL.128 [R1+0xc0], RZ ;  /* 0x0000c0ff01007387 */ /* 0x000fe20000100c00 */
[----:B------:R-:W-:Y:S01]  /*26e0*/  SHF.R.S32.HI R34, RZ, 0x1f, R16 ;  /* 0x0000001fff227819 */ /* 0x000fe20000011410 */
[----:B------:R-:W-:Y:S01]  /*26f0*/  @UP0 ULDC.64 UR4, c[0x0][0x9f8] ;  /* 0x00027e0000040ab9 */ /* 0x000fe20000000a00 */
[----:B------:R-:W-:Y:S01]  /*2700*/  IMAD.SHL.U32 R20, R201, 0x4, RZ ;  /* 0x00000004c9147824 */ /* 0x000fe200078e00ff */
[----:B------:R-:W-:Y:S01]  /*2710*/  @UP0 UIMAD.WIDE UR4, UR44, 0x4, UR4 ;  /* 0x000000042c0408a5 */ /* 0x000fe2000f8e0204 */
[----:B------:R-:W-:Y:S01]  /*2720*/  STL.128 [R1+0x120], RZ ;  /* 0x000120ff01007387 */ /* 0x000fe20000100c00 */
[----:B------:R-:W0:Y:S04]  /*2730*/  LDC.64 R42, c[0x0][0xa08] ;  /* 0x00028200ff2a7b82 */ /* 0x000e280000000a00 */
[----:B------:R-:W-:-:S02]  /*2740*/  IMAD.U32 R2, RZ, RZ, UR4 ;  /* 0x00000004ff027e24 */ /* 0x000fc4000f8e00ff */
[----:B------:R-:W-:Y:S01]  /*2750*/  IMAD.U32 R3, RZ, RZ, UR5 ;  /* 0x00000005ff037e24 */ /* 0x000fe2000f8e00ff */
[----:B------:R-:W-:Y:S01]  /*2760*/  STL.128 [R1+0xe0], RZ ;  /* 0x0000e0ff01007387 */ /* 0x000fe20000100c00 */
[----:B------:R-:W0:Y:S03]  /*2770*/  LDC.64 R44, c[0x0][0x418] ;  /* 0x00010600ff2c7b82 */ /* 0x000e260000000a00 */
[----:B------:R1:W2:Y:S01]  /*2780*/  @P0 LDG.E R38, desc[UR60][R2.64] ;  /* 0x0000003c02260981 */ /* 0x0002a2000c1e1900 */
[----:B------:R-:W-:Y:S01]  /*2790*/  UIADD3 UR19, UP1, UR25, 0x228, URZ ;  /* 0x0000022819137890 */ /* 0x000fe2000ff3e03f */
[----:B------:R-:W-:Y:S01]  /*27a0*/  IMAD.SHL.U32 R17, R201, 0x8, RZ ;  /* 0x00000008c9117824 */ /* 0x000fe200078e00ff */
[----:B------:R-:W-:Y:S01]  /*27b0*/  UIADD3 UR9, UP6, UR25, 0x218, URZ ;  /* 0x0000021819097890 */ /* 0x000fe2000ffde03f */
[----:B------:R-:W-:Y:S01]  /*27c0*/  STL.64 [R1+0x2b0], R28 ;  /* 0x0002b01c01007387 */ /* 0x000fe20000100a00 */
[----:B------:R-:W-:Y:S01]  /*27d0*/  UIADD3.X UR20, URZ, UR26, URZ, UP1, !UPT ;  /* 0x0000001a3f147290 */ /* 0x000fe20008ffe43f */
[----:B------:R-:W3:Y:S01]  /*27e0*/  LDC.64 R46, c[0x0][0x2e8] ;  /* 0x0000ba00ff2e7b82 */ /* 0x000ee20000000a00 */
[----:B------:R-:W-:Y:S01]  /*27f0*/  UIADD3.X UR18, URZ, UR26, URZ, UP6, !UPT ;  /* 0x0000001a3f127290 */ /* 0x000fe2000b7fe43f */
[----:B------:R-:W-:Y:S01]  /*2800*/  LOP3.LUT R35, R200, 0x18, R17, 0xf8, !PT ;  /* 0x00000018c8237812 */ /* 0x000fe200078ef811 */
[----:B------:R-:W-:Y:S01]  /*2810*/  UIADD3 UR6, UP0, UR25, 0x210, URZ ;  /* 0x0000021019067890 */ /* 0x000fe2000ff1e03f */
[----:B------:R-:W-:Y:S01]  /*2820*/  IMAD.U32 R6, RZ, RZ, UR19 ;  /* 0x00000013ff067e24 */ /* 0x000fe2000f8e00ff */
[----:B------:R-:W-:Y:S01]  /*2830*/  UIADD3 UR21, UP5, UR25, 0x248, URZ ;  /* 0x0000024819157890 */ /* 0x000fe2000ffbe03f */
[----:B------:R-:W-:Y:S01]  /*2840*/  LOP3.LUT R35, R35, R4, RZ, 0x3c, !PT ;  /* 0x0000000423237212 */ /* 0x000fe200078e3cff */
[----:B------:R-:W-:Y:S01]  /*2850*/  IMAD.U32 R4, RZ, RZ, UR9 ;  /* 0x00000009ff047e24 */ /* 0x000fe2000f8e00ff */
[----:B------:R-:W-:Y:S01]  /*2860*/  UIADD3 UR8, UP3, UR25, 0x40, URZ ;  /* 0x0000004019087890 */ /* 0x000fe2000ff7e03f */
[----:B------:R-:W-:Y:S01]  /*2870*/  IMAD.U32 R7, RZ, RZ, UR20 ;  /* 0x00000014ff077e24 */ /* 0x000fe2000f8e00ff */
[----:B------:R-:W-:Y:S01]  /*2880*/  UIADD3.X UR22, URZ, UR26, URZ, UP5, !UPT ;  /* 0x0000001a3f167290 */ /* 0x000fe2000affe43f */
[----:B------:R-:W-:Y:S01]  /*2890*/  IMAD.U32 R5, RZ, RZ, UR18 ;  /* 0x00000012ff057e24 */ /* 0x000fe2000f8e00ff */
[----:B------:R-:W-:Y:S01]  /*28a0*/  UIADD3.X UR7, URZ, UR26, URZ, UP0, !UPT ;  /* 0x0000001a3f077290 */ /* 0x000fe200087fe43f */
[----:B-1----:R-:W-:Y:S01]  /*28b0*/  IMAD.MOV.U32 R2, RZ, RZ, 0x1 ;  /* 0x00000001ff027424 */ /* 0x002fe200078e00ff */
[----:B------:R-:W-:Y:S01]  /*28c0*/  UIADD3 UR23, UP4, UR25, 0x250, URZ ;  /* 0x0000025019177890 */ /* 0x000fe2000ff9e03f */
[----:B------:R-:W-:Y:S01]  /*28d0*/  IMAD.U32 R3, RZ, RZ, UR6 ;  /* 0x00000006ff037e24 */ /* 0x000fe2000f8e00ff */
[----:B------:R1:W-:Y:S01]  /*28e0*/  STL.128 [R1+0x270], R4 ;  /* 0x0002700401007387 */ /* 0x0003e20000100c00 */
[----:B------:R-:W-:Y:S01]  /*28f0*/  UIADD3.X UR6, URZ, UR26, URZ, UP3, !UPT ;  /* 0x0000001a3f067290 */ /* 0x000fe20009ffe43f */
[----:B------:R-:W-:Y:S01]  /*2900*/  IMAD.U32 R9, RZ, RZ, UR21 ;  /* 0x00000015ff097e24 */ /* 0x000fe2000f8e00ff */
[----:B------:R-:W-:Y:S01]  /*2910*/  UIADD3.X UR24, URZ, UR26, URZ, UP4, !UPT ;  /* 0x0000001a3f187290 */ /* 0x000fe2000a7fe43f */
[----:B------:R4:W-:Y:S01]  /*2920*/  STL.U8 [R1+0x140], R2 ;  /* 0x0001400201007387 */ /* 0x0009e20000100000 */
[----:B------:R-:W-:Y:S01]  /*2930*/  IMAD.U32 R10, RZ, RZ, UR22 ;  /* 0x00000016ff0a7e24 */ /* 0x000fe2000f8e00ff */
[----:B------:R-:W-:Y:S01]  /*2940*/  UIADD3 UR15, UP1, UR25, 0x68, URZ ;  /* 0x00000068190f7890 */ /* 0x000fe2000ff3e03f */
[----:B------:R-:W-:Y:S01]  /*2950*/  IMAD.U32 R8, RZ, RZ, UR7 ;  /* 0x00000007ff087e24 */ /* 0x000fe2000f8e00ff */
[----:B------:R-:W-:Y:S01]  /*2960*/  UIADD3 UR16, UP6, UR25, 0x60, URZ ;  /* 0x0000006019107890 */ /* 0x000fe2000ffde03f */
[----:B------:R-:W-:Y:S01]  /*2970*/  IMAD.U32 R11, RZ, RZ, UR6 ;  /* 0x00000006ff0b7e24 */ /* 0x000fe2000f8e00ff */
[----:B------:R-:W-:Y:S01]  /*2980*/  UIADD3 UR17, UP2, UR25, 0x140, URZ ;  /* 0x0000014019117890 */ /* 0x000fe2000ff5e03f */
[----:B------:R-:W5:Y:S01]  /*2990*/  LDC.64 R48, c[0x0][0x318] ;  /* 0x0000c600ff307b82 */ /* 0x000f620000000a00 */
[----:B------:R-:W-:Y:S01]  /*29a0*/  UIADD3.X UR6, URZ, UR26, URZ, UP1, !UPT ;  /* 0x0000001a3f067290 */ /* 0x000fe20008ffe43f */
[----:B------:R-:W0:Y:S01]  /*29b0*/  S2R R54, SR_TID.X ;  /* 0x0000000000367919 */ /* 0x000e220000002100 */
[----:B------:R-:W-:Y:S01]  /*29c0*/  ULDC.64 UR4, c[0x0][0x198] ;  /* 0x0000660000047ab9 */ /* 0x000fe20000000a00 */
[----:B------:R-:W-:-:S02]  /*29d0*/  IMAD.U32 R197, RZ, RZ, UR45 ;  /* 0x0000002dffc57e24 */ /* 0x000fc4000f8e00ff */
[----:B-1----:R-:W-:Y:S01]  /*29e0*/  IMAD.MOV.U32 R4, RZ, RZ, R3 ;  /* 0x000000ffff047224 */ /* 0x002fe200078e0003 */
[----:B------:R-:W-:Y:S01]  /*29f0*/  UIADD3.X UR7, URZ, UR26, URZ, UP6, !UPT ;  /* 0x0000001a3f077290 */ /* 0x000fe2000b7fe43f */
[----:B----4-:R-:W4:Y:S01]  /*2a00*/  LDL.64 R2, [R1+0x38] ;  /* 0x0000380001027983 */ /* 0x010f220000100a00 */
[----:B------:R-:W-:Y:S01]  /*2a10*/  IMAD.MOV.U32 R6, RZ, RZ, R9 ;  /* 0x000000ffff067224 */ /* 0x000fe200078e0009 */
[----:B------:R-:W-:Y:S01]  /*2a20*/  UIADD3.X UR18, URZ, UR26, URZ, UP2, !UPT ;  /* 0x0000001a3f127290 */ /* 0x000fe200097fe43f */
[----:B------:R-:W-:Y:S01]  /*2a30*/  IMAD.MOV.U32 R7, RZ, RZ, R10 ;  /* 0x000000ffff077224 */ /* 0x000fe200078e000a */
[----:B------:R-:W-:Y:S01]  /*2a40*/  UIADD3 UR14, UP5, UR4, 0x70, URZ ;  /* 0x00000070040e7890 */ /* 0x000fe2000ffbe03f */
[----:B------:R-:W-:Y:S02]  /*2a50*/  IMAD.MOV.U32 R5, RZ, RZ, R8 ;  /* 0x000000ffff057224 */ /* 0x000fe400078e0008 */
[----:B------:R-:W-:Y:S02]  /*2a60*/  IMAD.U32 R14, RZ, RZ, UR25 ;  /* 0x00000019ff0e7e24 */ /* 0x000fe4000f8e00ff */
[----:B------:R-:W-:Y:S01]  /*2a70*/  IMAD.U32 R15, RZ, RZ, UR26 ;  /* 0x0000001aff0f7e24 */ /* 0x000fe2000f8e00ff */
[----:B------:R1:W-:Y:S01]  /*2a80*/  STL.128 [R1+0x280], R4 ;  /* 0x0002800401007387 */ /* 0x0003e20000100c00 */
[----:B------:R-:W-:-:S02]  /*2a90*/  IMAD.U32 R8, RZ, RZ, UR23 ;  /* 0x00000017ff087e24 */ /* 0x000fc4000f8e00ff */
[----:B------:R-:W-:Y:S01]  /*2aa0*/  IMAD.U32 R10, RZ, RZ, UR8 ;  /* 0x00000008ff0a7e24 */ /* 0x000fe2000f8e00ff */
[----:B------:R-:W-:Y:S01]  /*2ab0*/  SHF.R.S32.HI R21, RZ, 0x1f, R20 ;  /* 0x0000001fff157819 */ /* 0x000fe20000011414 */
[----:B------:R-:W-:Y:S01]  /*2ac0*/  IMAD.U32 R9, RZ, RZ, UR24 ;  /* 0x00000018ff097e24 */ /* 0x000fe2000f8e00ff */
[----:B------:R-:W-:Y:S01]  /*2ad0*/  UIMAD.WIDE.U32 UR8, UR10, 0x60, URZ ;  /* 0x000000600a0878a5 */ /* 0x000fe2000f8e003f */
[----:B------:R-:W-:Y:S01]  /*2ae0*/  IMAD.U32 R13, RZ, RZ, UR6 ;  /* 0x00000006ff0d7e24 */ /* 0x000fe2000f8e00ff */
[----:B------:R-:W-:Y:S01]  /*2af0*/  UIMAD UR6, UR11, 0x60, URZ ;  /* 0x000000600b0678a4 */ /* 0x000fe2000f8e023f */
[----:B------:R-:W-:Y:S01]  /*2b00*/  IMAD.U32 R12, RZ, RZ, UR15 ;  /* 0x0000000fff0c7e24 */ /* 0x000fe2000f8e00ff */
[--C-:B------:R-:W-:Y:S01]  /*2b10*/  SHF.R.S32.HI R33, RZ, 0x1f, R17.reuse ;  /* 0x0000001fff217819 */ /* 0x100fe20000011411 */
[----:B------:R-:W-:Y:S01]  /*2b20*/  IMAD.MOV.U32 R32, RZ, RZ, R17 ;  /* 0x000000ffff207224 */ /* 0x000fe200078e0011 */
[----:B------:R-:W-:Y:S01]  /*2b30*/  SHF.R.S32.HI R41, RZ, 0x1f, R0 ;  /* 0x0000001fff297819 */ /* 0x000fe20000011400 */
[----:B------:R-:W-:Y:S01]  /*2b40*/  STL.64 [R1+0x1a0], RZ ;  /* 0x0001a0ff01007387 */ /* 0x000fe20000100a00 */
[----:B-1----:R-:W-:-:S03]  /*2b50*/  IMAD.MOV.U32 R4, RZ, RZ, R8 ;  /* 0x000000ffff047224 */ /* 0x002fc600078e0008 */
[----:B------:R-:W-:Y:S01]  /*2b60*/  STL [R1+0xf8], RZ ;  /* 0x0000f8ff01007387 */ /* 0x000fe20000100800 */
[----:B------:R-:W-:Y:S02]  /*2b70*/  IMAD.MOV.U32 R5, RZ, RZ, R9 ;  /* 0x000000ffff057224 */ /* 0x000fe400078e0009 */
[----:B------:R-:W-:Y:S01]  /*2b80*/  IMAD.MOV.U32 R6, RZ, RZ, R10 ;  /* 0x000000ffff067224 */ /* 0x000fe200078e000a */
[----:B------:R-:W-:Y:S01]  /*2b90*/  STL [R1+0x118], RZ ;  /* 0x000118ff01007387 */ /* 0x000fe20000100800 */
[----:B------:R-:W-:Y:S02]  /*2ba0*/  IMAD.MOV.U32 R7, RZ, RZ, R11 ;  /* 0x000000ffff077224 */ /* 0x000fe400078e000b */
[----:B------:R-:W-:Y:S01]  /*2bb0*/  IMAD.U32 R9, RZ, RZ, UR7 ;  /* 0x00000007ff097e24 */ /* 0x000fe2000f8e00ff */
[----:B------:R-:W-:Y:S01]  /*2bc0*/  UIADD3.X UR7, URZ, UR5, URZ, UP5, !UPT ;  /* 0x000000053f077290 */ /* 0x000fe2000affe43f */
[----:B------:R-:W-:Y:S01]  /*2bd0*/  IMAD.U32 R10, RZ, RZ, UR17 ;  /* 0x00000011ff0a7e24 */ /* 0x000fe2000f8e00ff */
[----:B------:R-:W-:Y:S01]  /*2be0*/  STL [R1+0xb8], RZ ;  /* 0x0000b8ff01007387 */ /* 0x000fe20000100800 */
[----:B------:R-:W-:Y:S01]  /*2bf0*/  IMAD.U32 R11, RZ, RZ, UR18 ;  /* 0x00000012ff0b7e24 */ /* 0x000fe2000f8e00ff */
[----:B------:R-:W-:Y:S01]  /*2c00*/  UIADD3 UR6, UR9, UR6, URZ ;  /* 0x0000000609067290 */ /* 0x000fe2000fffe03f */
[----:B0-----:R-:W-:Y:S01]  /*2c10*/  VIADD R196, R54, 0xffffff80 ;  /* 0xffffff8036c47836 */ /* 0x001fe20000000000 */
[----:B------:R0:W-:Y:S01]  /*2c20*/  STL.128 [R1+0x290], R4 ;  /* 0x0002900401007387 */ /* 0x0001e20000100c00 */
[----:B------:R-:W-:Y:S01]  /*2c30*/  IMAD.U32 R8, RZ, RZ, UR16 ;  /* 0x00000010ff087e24 */ /* 0x000fe2000f8e00ff */
[----:B------:R-:W-:Y:S01]  /*2c40*/  USHF.L.U32 UR17, UR10, 0x6, URZ ;  /* 0x000000060a117899 */ /* 0x000fe2000800063f */
[----:B------:R-:W-:Y:S01]  /*2c50*/  IMAD.WIDE.U32 R36, R16, UR12, R32 ;  /* 0x0000000c10247c25 */ /* 0x000fe2000f8e0020 */
[----:B------:R-:W-:Y:S01]  /*2c60*/  USHF.L.U64.HI UR16, UR10, 0x6, UR11 ;  /* 0x000000060a107899 */ /* 0x000fe2000801020b */
[----:B------:R-:W-:Y:S01]  /*2c70*/  STL [R1+0xd8], RZ ;  /* 0x0000d8ff01007387 */ /* 0x000fe20000100800 */
[----:B------:R-:W-:Y:S01]  /*2c80*/  ULDC.64 UR18, c[0x0][0x308] ;  /* 0x0000c20000127ab9 */ /* 0x000fe20000000a00 */
[----:B------:R-:W-:-:S02]  /*2c90*/  IMAD.MOV.U32 R198, RZ, RZ, R196 ;  /* 0x000000ffffc67224 */ /* 0x000fc400078e00c4 */
[----:B------:R-:W-:Y:S01]  /*2ca0*/  STL.128 [R1+0x1c0], RZ ;  /* 0x0001c0ff01007387 */ /* 0x000fe20000100c00 */
[----:B------:R-:W-:-:S03]  /*2cb0*/  IMAD.MOV.U32 R199, RZ, RZ, R196 ;  /* 0x000000ffffc77224 */ /* 0x000fc600078e00c4 */
[----:B------:R-:W-:Y:S01]  /*2cc0*/  STL.64 [R1+0x1b0], RZ ;  /* 0x0001b0ff01007387 */ /* 0x000fe20000100a00 */
[----:B0-----:R-:W-:-:S03]  /*2cd0*/  IMAD.MOV.U32 R4, RZ, RZ, R10 ;  /* 0x000000ffff047224 */ /* 0x001fc600078e000a */
[----:B------:R-:W-:Y:S01]  /*2ce0*/  STL.64 [R1+0x198], RZ ;  /* 0x000198ff01007387 */ /* 0x000fe20000100a00 */
[----:B------:R-:W-:Y:S02]  /*2cf0*/  IMAD.MOV.U32 R5, RZ, RZ, R11 ;  /* 0x000000ffff057224 */ /* 0x000fe400078e000b */
[----:B------:R-:W-:Y:S01]  /*2d00*/  IMAD.MOV.U32 R6, RZ, RZ, R12 ;  /* 0x000000ffff067224 */ /* 0x000fe200078e000c */
[----:B------:R-:W-:Y:S01]  /*2d10*/  STL [R1+0x190], RZ ;  /* 0x000190ff01007387 */ /* 0x000fe20000100800 */
[----:B------:R-:W-:Y:S02]  /*2d20*/  IMAD.MOV.U32 R7, RZ, RZ, R13 ;  /* 0x000000ffff077224 */ /* 0x000fe400078e000d */
[----:B------:R-:W-:Y:S01]  /*2d30*/  IMAD.U32 R12, RZ, RZ, UR14 ;  /* 0x0000000eff0c7e24 */ /* 0x000fe2000f8e00ff */
[----:B------:R-:W-:Y:S01]  /*2d40*/  STL.64 [R1+0x258], R8 ;  /* 0x0002580801007387 */ /* 0x000fe20000100a00 */
[----:B------:R-:W-:Y:S02]  /*2d50*/  IMAD.U32 R13, RZ, RZ, UR7 ;  /* 0x00000007ff0d7e24 */ /* 0x000fe4000f8e00ff */
[----:B------:R-:W-:Y:S01]  /*2d60*/  IMAD.U32 R11, RZ, RZ, UR9 ;  /* 0x00000009ff0b7e24 */ /* 0x000fe2000f8e00ff */
[----:B------:R0:W-:Y:S01]  /*2d70*/  STL.128 [R1+0x2a0], R4 ;  /* 0x0002a00401007387 */ /* 0x0001e20000100c00 */
[----:B------:R-:W-:Y:S01]  /*2d80*/  IMAD.U32 R11, RZ, RZ, UR6 ;  /* 0x00000006ff0b7e24 */ /* 0x000fe2000f8e00ff */
[----:B------:R-:W-:Y:S01]  /*2d90*/  UIMAD.WIDE.U32 UR14, UR12, 0x60, URZ ;  /* 0x000000600c0e78a5 */ /* 0x000fe2000f8e003f */
[----:B------:R-:W-:Y:S01]  /*2da0*/  IMAD.U32 R10, RZ, RZ, UR8 ;  /* 0x00000008ff0a7e24 */ /* 0x000fe2000f8e00ff */
[----:B------:R-:W-:Y:S01]  /*2db0*/  UIMAD UR6, UR13, 0x60, URZ ;  /* 0x000000600d0678a4 */ /* 0x000fe2000f8e023f */
[----:B------:R-:W-:Y:S01]  /*2dc0*/  IMAD.WIDE.U32 R50, R194, UR18, RZ ;  /* 0x00000012c2327c25 */ /* 0x000fe2000f8e00ff */
[----:B------:R-:W-:Y:S02]  /*2dd0*/  STL [R1+0x1b8], RZ ;  /* 0x0001b8ff01007387 */ /* 0x000fe40000100800 */
[----:B------:R-:W-:-:S02]  /*2de0*/  UIADD3 UR6, UR15, UR6, URZ ;  /* 0x000000060f067290 */ /* 0x000fc4000fffe03f */
[----:B------:R-:W-:Y:S04]  /*2df0*/  STL [R1+0x60], R197 ;  /* 0x000060c501007387 */ /* 0x000fe80000100800 */
[----:B------:R-:W-:Y:S01]  /*2e00*/  STL.64 [R1+0x158], R196 ;  /* 0x000158c401007387 */ /* 0x000fe20000100a00 */
[----:B0-----:R-:W-:Y:S02]  /*2e10*/  IMAD.MOV.U32 R6, RZ, RZ, R14 ;  /* 0x000000ffff067224 */ /* 0x001fe400078e000e */
[----:B------:R-:W-:Y:S01]  /*2e20*/  IMAD.MOV.U32 R7, RZ, RZ, R15 ;  /* 0x000000ffff077224 */ /* 0x000fe200078e000f */
[----:B------:R-:W-:Y:S01]  /*2e30*/  STL.128 [R1+0x70], R196 ;  /* 0x000070c401007387 */ /* 0x000fe20000100c00 */
[----:B------:R-:W-:Y:S02]  /*2e40*/  IMAD.MOV.U32 R4, RZ, RZ, R12 ;  /* 0x000000ffff047224 */ /* 0x000fe400078e000c */
[----:B------:R-:W-:Y:S01]  /*2e50*/  IMAD.MOV.U32 R5, RZ, RZ, R13 ;  /* 0x000000ffff057224 */ /* 0x000fe200078e000d */
[----:B------:R-:W-:-:S04]  /*2e60*/  UIADD3 UR8, UP0, UR4, 0x220, URZ ;  /* 0x0000022004087890 */ /* 0x000fc8000ff1e03f */
[----:B------:R0:W-:Y:S01]  /*2e70*/  STL.128 [R1+0x260], R4 ;  /* 0x0002600401007387 */ /* 0x0001e20000100c00 */
[----:B------:R-:W-:Y:S01]  /*2e80*/  IMAD.U32 R9, RZ, RZ, UR15 ;  /* 0x0000000fff097e24 */ /* 0x000fe2000f8e00ff */
[----:B------:R-:W-:Y:S01]  /*2e90*/  USHF.L.U64.HI UR9, UR12, 0x6, UR13 ;  /* 0x000000060c097899 */ /* 0x000fe2000801020d */
[----:B------:R-:W-:Y:S01]  /*2ea0*/  IMAD.U32 R9, RZ, RZ, UR6 ;  /* 0x00000006ff097e24 */ /* 0x000fe2000f8e00ff */
[----:B------:R-:W-:Y:S01]  /*2eb0*/  UIADD3.X UR6, URZ, UR5, URZ, UP0, !UPT ;  /* 0x000000053f067290 */ /* 0x000fe200087fe43f */
[----:B------:R-:W-:Y:S01]  /*2ec0*/  IMAD.U32 R8, RZ, RZ, UR14 ;  /* 0x0000000eff087e24 */ /* 0x000fe2000f8e00ff */
[----:B------:R-:W-:Y:S01]  /*2ed0*/  UIADD3 UR7, UP0, UR4, 0x22c, URZ ;  /* 0x0000022c04077890 */ /* 0x000fe2000ff1e03f */
[----:B------:R-:W-:Y:S01]  /*2ee0*/  ULDC.64 UR14, c[0x0][0x3e8] ;  /* 0x0000fa00000e7ab9 */ /* 0x000fe20000000a00 */
[----:B0-----:R-:W-:Y:S02]  /*2ef0*/  IMAD.MOV.U32 R6, RZ, RZ, R10 ;  /* 0x000000ffff067224 */ /* 0x001fe400078e000a */
[----:B------:R-:W-:-:S02]  /*2f00*/  IMAD.MOV.U32 R7, RZ, RZ, R11 ;  /* 0x000000ffff077224 */ /* 0x000fc400078e000b */
[----:B------:R-:W-:Y:S02]  /*2f10*/  IMAD.U32 R10, RZ, RZ, UR17 ;  /* 0x00000011ff0a7e24 */ /* 0x000fe4000f8e00ff */
[----:B------:R-:W-:Y:S01]  /*2f20*/  IMAD.U32 R11, RZ, RZ, UR16 ;  /* 0x00000010ff0b7e24 */ /* 0x000fe2000f8e00ff */
[----:B------:R-:W-:Y:S01]  /*2f30*/  USHF.L.U32 UR16, UR12, 0x6, URZ ;  /* 0x000000060c107899 */ /* 0x000fe2000800063f */
[----:B------:R-:W-:Y:S02]  /*2f40*/  IMAD.MOV.U32 R4, RZ, RZ, R10 ;  /* 0x000000ffff047224 */ /* 0x000fe400078e000a */
[----:B------:R-:W-:Y:S02]  /*2f50*/  IMAD.MOV.U32 R5, RZ, RZ, R11 ;  /* 0x000000ffff057224 */ /* 0x000fe400078e000b */
[----:B------:R-:W-:Y:S02]  /*2f60*/  IMAD.U32 R11, RZ, RZ, UR9 ;  /* 0x00000009ff0b7e24 */ /* 0x000fe4000f8e00ff */
[----:B------:R-:W-:Y:S01]  /*2f70*/  IMAD.U32 R10, RZ, RZ, UR16 ;  /* 0x00000010ff0a7e24 */ /* 0x000fe2000f8e00ff */
[----:B------:R-:W-:Y:S04]  /*2f80*/  STL.128 [R1+0xc0], R4 ;  /* 0x0000c00401007387 */ /* 0x000fe80000100c00 */
[----:B------:R0:W-:Y:S01]  /*2f90*/  STL.128 [R1+0x100], R4 ;  /* 0x0001000401007387 */ /* 0x0001e20000100c00 */
[----:B------:R-:W-:Y:S01]  /*2fa0*/  UIADD3.X UR4, URZ, UR5, URZ, UP0, !UPT ;  /* 0x000000053f047290 */ /* 0x000fe200087fe43f */
[----:B0-----:R-:W-:-:S02]  /*2fb0*/  IMAD.MOV.U32 R7, RZ, RZ, R9 ;  /* 0x000000ffff077224 */ /* 0x001fc400078e0009 */
[----:B------:R-:W-:Y:S01]  /*2fc0*/  IMAD.U32 R9, RZ, RZ, UR6 ;  /* 0x00000006ff097e24 */ /* 0x000fe2000f8e00ff */
[----:B------:R-:W-:Y:S01]  /*2fd0*/  USHF.R.S32.HI UR6, URZ, 0x1f, UR38 ;  /* 0x0000001f3f067899 */ /* 0x000fe20008011426 */
[----:B------:R-:W-:Y:S02]  /*2fe0*/  IMAD.MOV.U32 R6, RZ, RZ, R8 ;  /* 0x000000ffff067224 */ /* 0x000fe400078e0008 */
[----:B------:R-:W-:Y:S02]  /*2ff0*/  IMAD.MOV.U32 R4, RZ, RZ, R10 ;  /* 0x000000ffff047224 */ /* 0x000fe400078e000a */
[----:B------:R-:W-:Y:S02]  /*3000*/  IMAD.MOV.U32 R5, RZ, RZ, R11 ;  /* 0x000000ffff057224 */ /* 0x000fe400078e000b */
[----:B------:R-:W-:Y:S01]  /*3010*/  IMAD.U32 R10, RZ, RZ, UR7 ;  /* 0x00000007ff0a7e24 */ /* 0x000fe2000f8e00ff */
[----:B------:R-:W-:Y:S01]  /*3020*/  UIMAD UR7, UR6, UR10, URZ ;  /* 0x0000000a060772a4 */ /* 0x000fe2000f8e023f */
[----:B------:R-:W-:Y:S01]  /*3030*/  IMAD.U32 R8, RZ, RZ, UR8 ;  /* 0x00000008ff087e24 */ /* 0x000fe2000f8e00ff */
[----:B------:R-:W-:Y:S01]  /*3040*/  STL.128 [R1+0xe0], R4 ;  /* 0x0000e00401007387 */ /* 0x000fe20000100c00 */
[----:B------:R-:W-:Y:S01]  /*3050*/  IMAD.U32 R11, RZ, RZ, UR4 ;  /* 0x00000004ff0b7e24 */ /* 0x000fe2000f8e00ff */
[----:B------:R-:W-:-:S02]  /*3060*/  UIMAD.WIDE.U32 UR4, UR38, UR10, URZ ;  /* 0x0000000a260472a5 */ /* 0x000fc4000f8e003f */
[----:B------:R0:W-:Y:S01]  /*3070*/  STL.128 [R1+0x120], R4 ;  /* 0x0001200401007387 */ /* 0x0001e20000100c00 */
[----:B------:R-:W-:Y:S02]  /*3080*/  UIMAD UR7, UR38, UR11, UR7 ;  /* 0x0000000b260772a4 */ /* 0x000fe4000f8e0207 */
[----:B------:R-:W-:Y:S01]  /*3090*/  ULEA UR8, UP0, UR4, UR14, 0x1 ;  /* 0x0000000e04087291 */ /* 0x000fe2000f80083f */
[----:B------:R1:W-:Y:S01]  /*30a0*/  STL.64 [R1+0x148], R8 ;  /* 0x0001480801007387 */ /* 0x0003e20000100a00 */
[----:B------:R-:W-:-:S03]  /*30b0*/  UIADD3 UR9, UR5, UR7, URZ ;  /* 0x0000000705097290 */ /* 0x000fc6000fffe03f */
[----:B------:R3:W-:Y:S01]  /*30c0*/  STL.64 [R1+0x150], R10 ;  /* 0x0001500a01007387 */ /* 0x0007e20000100a00 */
[----:B0-----:R-:W-:Y:S02]  /*30d0*/  IMAD R5, R34, UR10, RZ ;  /* 0x0000000a22057c24 */ /* 0x001fe4000f8e02ff */
[----:B-1----:R-:W-:-:S04]  /*30e0*/  IMAD.WIDE.U32 R8, R16, UR10, R32 ;  /* 0x0000000a10087c25 */ /* 0x002fc8000f8e0020 */
[C---:B------:R-:W-:Y:S02]  /*30f0*/  IMAD R7, R16.reuse, UR11, R5 ;  /* 0x0000000b10077c24 */ /* 0x040fe4000f8e0205 */
[----:B------:R-:W-:Y:S01]  /*3100*/  IMAD.WIDE.U32 R4, R16, UR10, R20 ;  /* 0x0000000a10047c25 */ /* 0x000fe2000f8e0014 */
[----:B------:R-:W-:Y:S01]  /*3110*/  ULEA.HI.X UR9, UR4, UR15, UR9, 0x1, UP0 ;  /* 0x0000000f04097291 */ /* 0x000fe200080f0c09 */
[----:B------:R-:W-:Y:S02]  /*3120*/  LEA R28, P1, R8, UR8, 0x1 ;  /* 0x00000008081c7c11 */ /* 0x000fe4000f8208ff */
[----:B---3--:R-:W-:Y:S01]  /*3130*/  IMAD.IADD R11, R5, 0x1, R7 ;  /* 0x00000001050b7824 */ /* 0x008fe200078e0207 */
[----:B------:R-:W-:Y:S01]  /*3140*/  UIMAD UR11, UR6, UR12, URZ ;  /* 0x0000000c060b72a4 */ /* 0x000fe2000f8e023f */
[----:B------:R-:W-:Y:S01]  /*3150*/  IMAD.IADD R5, R7, 0x1, R9 ;  /* 0x0000000107057824 */ /* 0x000fe200078e0209 */
[----:B------:R-:W-:Y:S01]  /*3160*/  ULDC.64 UR14, c[0x0][0x300] ;  /* 0x0000c000000e7ab9 */ /* 0x000fe20000000a00 */
[----:B------:R-:W-:-:S02]  /*3170*/  UIMAD.WIDE.U32 UR6, UR38, UR12, URZ ;  /* 0x0000000c260672a5 */ /* 0x000fc4000f8e003f */
[----:B------:R-:W-:Y:S01]  /*3180*/  UIMAD.WIDE.U32 UR16, UR14, 0x60, URZ ;  /* 0x000000600e1078a5 */ /* 0x000fe2000f8e003f */
[----:B------:R-:W-:Y:S01]  /*3190*/  LEA.HI.X R29, R8, UR9, R5, 0x1, P1 ;  /* 0x00000009081d7c11 */ /* 0x000fe200088f0c05 */
[----:B------:R-:W-:Y:S01]  /*31a0*/  UIMAD UR10, UR15, 0x60, URZ ;  /* 0x000000600f0a78a4 */ /* 0x000fe2000f8e023f */
[----:B------:R-:W-:Y:S01]  /*31b0*/  IMAD R5, R34, UR12, RZ ;  /* 0x0000000c22057c24 */ /* 0x000fe2000f8e02ff */
[----:B------:R-:W-:Y:S01]  /*31c0*/  UIMAD UR11, UR38, UR13, UR11 ;  /* 0x0000000d260b72a4 */ /* 0x000fe2000f8e020b */
[----:B------:R-:W-:Y:S01]  /*31d0*/  ULDC.64 UR4, c[0x0][0x400] ;  /* 0x0001000000047ab9 */ /* 0x000fe20000000a00 */
[----:B------:R-:W-:Y:S01]  /*31e0*/  UIADD3 UR10, UR17, UR10, URZ ;  /* 0x0000000a110a7290 */ /* 0x000fe2000fffe03f */
[----:B------:R-:W-:Y:S01]  /*31f0*/  LEA R6, P0, R4, UR8, 0x1 ;  /* 0x0000000804067c11 */ /* 0x000fe2000f8008ff */
[----:B------:R-:W-:Y:S01]  /*3200*/  ULEA UR4, UP0, UR6, UR4, 0x1 ;  /* 0x0000000406047291 */ /* 0x000fe2000f80083f */
[----:B------:R-:W-:Y:S01]  /*3210*/  IMAD R51, R194, UR19, R51 ;  /* 0x00000013c2337c24 */ /* 0x000fe2000f8e0233 */
[----:B------:R-:W-:Y:S01]  /*3220*/  UIADD3 UR7, UR7, UR11, URZ ;  /* 0x0000000b07077290 */ /* 0x000fe2000fffe03f */
[----:B------:R-:W-:-:S02]  /*3230*/  IMAD R25, R16, UR13, R5 ;  /* 0x0000000d10197c24 */ /* 0x000fc4000f8e0205 */
[----:B------:R-:W-:Y:S01]  /*3240*/  IMAD.WIDE.U32 R8, R16, UR12, R20 ;  /* 0x0000000c10087c25 */ /* 0x000fe2000f8e0014 */
[----:B------:R-:W-:Y:S01]  /*3250*/  ULEA.HI.X UR5, UR6, UR5, UR7, 0x1, UP0 ;  /* 0x0000000506057291 */ /* 0x000fe200080f0c07 */
[----:B------:R-:W-:Y:S02]  /*3260*/  LEA.HI.X R7, R4, UR9, R11, 0x1, P0 ;  /* 0x0000000904077c11 */ /* 0x000fe400080f0c0b */
[----:B------:R-:W-:Y:S01]  /*3270*/  IMAD.U32 R5, RZ, RZ, UR17 ;  /* 0x00000011ff057e24 */ /* 0x000fe2000f8e00ff */
[----:B------:R-:W-:Y:S01]  /*3280*/  LEA R14, P0, R8, UR4, 0x1 ;  /* 0x00000004080e7c11 */ /* 0x000fe2000f8008ff */
[----:B------:R-:W-:Y:S01]  /*3290*/  IMAD.WIDE.U32 R12, R0, UR14, R50 ;  /* 0x0000000e000c7c25 */ /* 0x000fe2000f8e0032 */
[----:B------:R-:W-:Y:S01]  /*32a0*/  USHF.L.U64.HI UR12, UR14, 0x6, UR15 ;  /* 0x000000060e0c7899 */ /* 0x000fe2000801020f */
[----:B------:R-:W-:Y:S01]  /*32b0*/  LEA R30, P1, R36, UR4, 0x1 ;  /* 0x00000004241e7c11 */ /* 0x000fe2000f8208ff */
[----:B------:R-:W-:Y:S01]  /*32c0*/  ULDC.64 UR6, c[0x0][0x428] ;  /* 0x00010a0000067ab9 */ /* 0x000fe20000000a00 */
[----:B------:R-:W-:-:S02]  /*32d0*/  IMAD.IADD R15, R9, 0x1, R25 ;  /* 0x00000001090f7824 */ /* 0x000fc400078e0219 */
[----:B------:R-:W-:Y:S01]  /*32e0*/  IMAD.U32 R5, RZ, RZ, UR10 ;  /* 0x0000000aff057e24 */ /* 0x000fe2000f8e00ff */
[----:B------:R-:W-:Y:S02]  /*32f0*/  USHF.L.U32 UR10, UR14, 0x6, URZ ;  /* 0x000000060e0a7899 */ /* 0x000fe4000800063f */
[----:B------:R-:W-:Y:S01]  /*3300*/  IMAD R11, R41, UR14, RZ ;  /* 0x0000000e290b7c24 */ /* 0x000fe2000f8e02ff */
[----:B------:R-:W-:Y:S01]  /*3310*/  LEA.HI.X R15, R8, UR5, R15, 0x1, P0 ;  /* 0x00000005080f7c11 */ /* 0x000fe200080f0c0f */
[----:B------:R-:W-:Y:S01]  /*3320*/  IMAD.MOV.U32 R52, RZ, RZ, R12 ;  /* 0x000000ffff347224 */ /* 0x000fe200078e000c */
[----:B------:R-:W-:Y:S01]  /*3330*/  LOP3.LUT P0, RZ, R44, R42, RZ, 0xfc, !PT ;  /* 0x0000002a2cff7212 */ /* 0x000fe2000780fcff */
[----:B------:R-:W-:Y:S02]  /*3340*/  IMAD R53, R0, UR15, R11 ;  /* 0x0000000f00357c24 */ /* 0x000fe4000f8e020b */
[----:B------:R-:W-:Y:S02]  /*3350*/  IMAD.IADD R9, R25, 0x1, R37 ;  /* 0x0000000119097824 */ /* 0x000fe400078e0225 */
[----:B------:R-:W-:-:S02]  /*3360*/  IMAD.U32 R4, RZ, RZ, UR16 ;  /* 0x00000010ff047e24 */ /* 0x000fc4000f8e00ff */
[----:B------:R-:W-:Y:S02]  /*3370*/  IMAD.U32 R40, RZ, RZ, UR12 ;  /* 0x0000000cff287e24 */ /* 0x000fe4000f8e00ff */
[----:B------:R-:W-:Y:S01]  /*3380*/  IMAD.U32 R21, RZ, RZ, UR10 ;  /* 0x0000000aff157e24 */ /* 0x000fe2000f8e00ff */
[----:B------:R-:W-:Y:S01]  /*3390*/  LEA.HI.X R31, R36, UR5, R9, 0x1, P1 ;  /* 0x00000005241f7c11 */ /* 0x000fe200088f0c09 */
[----:B------:R-:W-:Y:S01]  /*33a0*/  IMAD.IADD R53, R13, 0x1, R53 ;  /* 0x000000010d357824 */ /* 0x000fe200078e0235 */
[----:B------:R-:W-:Y:S01]  /*33b0*/  LOP3.LUT P0, RZ, R45, R43, RZ, 0xfc, P0 ;  /* 0x0000002b2dff7212 */ /* 0x000fe2000000fcff */
[----:B------:R-:W-:Y:S01]  /*33c0*/  IMAD.MOV.U32 R10, RZ, RZ, R4 ;  /* 0x000000ffff0a7224 */ /* 0x000fe200078e0004 */
[----:B------:R-:W-:Y:S01]  /*33d0*/  ISETP.NE.U32.AND P1, PT, R42, RZ, PT ;  /* 0x000000ff2a00720c */ /* 0x000fe20003f25070 */
[----:B------:R-:W-:Y:S01]  /*33e0*/  IMAD.MOV.U32 R11, RZ, RZ, R5 ;  /* 0x000000ffff0b7224 */ /* 0x000fe200078e0005 */
[----:B------:R0:W-:Y:S01]  /*33f0*/  STL.64 [R1+0xd0], R6 ;  /* 0x0000d00601007387 */ /* 0x0001e20000100a00 */
[----:B------:R-:W-:-:S02]  /*3400*/  IMAD.MOV.U32 R8, RZ, RZ, R21 ;  /* 0x000000ffff087224 */ /* 0x000fc400078e0015 */
[----:B------:R-:W-:Y:S01]  /*3410*/  IMAD.MOV.U32 R9, RZ, RZ, R40 ;  /* 0x000000ffff097224 */ /* 0x000fe200078e0028 */
[----:B--2---:R-:W-:Y:S01]  /*3420*/  SHF.R.S32.HI R12, RZ, 0x1f, R38 ;  /* 0x0000001fff0c7819 */ /* 0x004fe20000011426 */
[----:B------:R-:W-:-:S04]  /*3430*/  IMAD.WIDE.U32 R36, R38, UR6, RZ ;  /* 0x0000000626247c25 */ /* 0x000fc8000f8e00ff */
[----:B------:R-:W-:Y:S01]  /*3440*/  IMAD R13, R12, UR6, RZ ;  /* 0x000000060c0d7c24 */ /* 0x000fe2000f8e02ff */
[C---:B0-----:R-:W-:Y:S02]  /*3450*/  SEL R6, R38.reuse, RZ, !P0 ;  /* 0x000000ff26067207 */ /* 0x041fe40004000000 */
[----:B------:R-:W-:Y:S01]  /*3460*/  ISETP.NE.AND.EX P0, PT, R43, RZ, PT, P1 ;  /* 0x000000ff2b00720c */ /* 0x000fe20003f05310 */
[----:B------:R-:W-:Y:S01]  /*3470*/  IMAD R13, R38, UR7, R13 ;  /* 0x00000007260d7c24 */ /* 0x000fe2000f8e020d */
[----:B------:R0:W-:Y:S01]  /*3480*/  STL.128 [R1+0x230], R8 ;  /* 0x0002300801007387 */ /* 0x0001e20000100c00 */
[----:B------:R-:W-:Y:S02]  /*3490*/  LEA R42, P1, R36, R44, 0x2 ;  /* 0x0000002c242a7211 */ /* 0x000fe400078210ff */
[----:B------:R-:W-:Y:S01]  /*34a0*/  SEL R40, R12, RZ, !P0 ;  /* 0x000000ff0c287207 */ /* 0x000fe20004000000 */
[----:B------:R-:W-:Y:S01]  /*34b0*/  IMAD.MOV.U32 R7, RZ, RZ, R6 ;  /* 0x000000ffff077224 */ /* 0x000fe200078e0006 */
[----:B------:R-:W-:Y:S01]  /*34c0*/  SEL R39, R38, RZ, !P0 ;  /* 0x000000ff26277207 */ /* 0x000fe20004000000 */
[----:B0-----:R-:W-:-:S02]  /*34d0*/  IMAD.IADD R8, R37, 0x1, R13 ;  /* 0x0000000125087824 */ /* 0x001fc400078e020d */
[----:B------:R-:W-:Y:S02]  /*34e0*/  IMAD.U32 R10, RZ, RZ, UR4 ;  /* 0x00000004ff0a7e24 */ /* 0x000fe4000f8e00ff */
[----:B------:R-:W-:Y:S01]  /*34f0*/  IMAD.U32 R11, RZ, RZ, UR5 ;  /* 0x00000005ff0b7e24 */ /* 0x000fe2000f8e00ff */
[----:B------:R-:W-:Y:S01]  /*3500*/  ULDC.64 UR4, c[0x0][0x310] ;  /* 0x0000c40000047ab9 */ /* 0x000fe20000000a00 */
[----:B------:R-:W-:Y:S01]  /*3510*/  LEA.HI.X R43, R36, R45, R8, 0x2, P1 ;  /* 0x0000002d242b7211 */ /* 0x000fe200008f1408 */
[----:B------:R-:W-:Y:S01]  /*3520*/  IMAD R8, R40, UR4, RZ ;  /* 0x0000000428087c24 */ /* 0x000fe2000f8e02ff */
[----:B------:R0:W-:Y:S01]  /*3530*/  STL.64 [R1+0x200], R6 ;  /* 0x0002000601007387 */ /* 0x0001e20000100a00 */
[----:B------:R-:W-:Y:S01]  /*3540*/  IMAD R9, R34, UR14, RZ ;  /* 0x0000000e22097c24 */ /* 0x000fe2000f8e02ff */
[----:B------:R-:W1:Y:S02]  /*3550*/  LDC.64 R36, c[0x0][0x3f0] ;  /* 0x0000fc00ff247b82 */ /* 0x000e640000000a00 */
[----:B------:R2:W-:Y:S01]  /*3560*/  STL.64 [R1+0xb0], R10 ;  /* 0x0000b00a01007387 */ /* 0x0005e20000100a00 */
[----:B------:R-:W-:-:S02]  /*3570*/  IMAD R13, R16, UR15, R9 ;  /* 0x0000000f100d7c24 */ /* 0x000fc4000f8e0209 */
[----:B------:R-:W-:-:S04]  /*3580*/  IMAD.WIDE.U32 R44, R16, UR14, R32 ;  /* 0x0000000e102c7c25 */ /* 0x000fc8000f8e0020 */
[C---:B0-----:R-:W-:Y:S02]  /*3590*/  IMAD R7, R39.reuse, UR5, R8 ;  /* 0x0000000527077c24 */ /* 0x041fe4000f8e0208 */
[----:B--2---:R-:W-:Y:S01]  /*35a0*/  IMAD.WIDE.U32 R10, R39, UR4, R52 ;  /* 0x00000004270a7c25 */ /* 0x004fe2000f8e0034 */
[----:B------:R-:W0:Y:S01]  /*35b0*/  LDC.64 R8, c[0x0][0x310] ;  /* 0x0000c400ff087b82 */ /* 0x000e220000000a00 */
[----:B------:R-:W-:Y:S02]  /*35c0*/  ULDC.64 UR4, c[0x0][0x330] ;  /* 0x0000cc0000047ab9 */ /* 0x000fe40000000a00 */
[----:B------:R-:W-:Y:S01]  /*35d0*/  IMAD.IADD R7, R11, 0x1, R7 ;  /* 0x000000010b077824 */ /* 0x000fe200078e0207 */
[-C--:B------:R-:W-:Y:S01]  /*35e0*/  LEA R21, P0, R10, R46.reuse, 0x1 ;  /* 0x0000002e0a157211 */ /* 0x080fe200078008ff */
[----:B------:R-:W-:Y:S01]  /*35f0*/  IMAD.IADD R6, R45, 0x1, R13 ;  /* 0x000000012d067824 */ /* 0x000fe200078e020d */
[----:B------:R-:W-:Y:S02]  /*3600*/  LEA R52, P1, R50, R46, 0x1 ;  /* 0x0000002e32347211 */ /* 0x000fe400078208ff */
[----:B------:R-:W-:Y:S01]  /*3610*/  LEA.HI.X R7, R10, R47, R7, 0x1, P0 ;  /* 0x0000002f0a077211 */ /* 0x000fe200000f0c07 */
[----:B------:R-:W2:Y:S01]  /*3620*/  LDC.64 R12, c[0x0][0x3f8] ;  /* 0x0000fe00ff0c7b82 */ /* 0x000ea20000000a00 */
[----:B------:R-:W-:-:S02]  /*3630*/  LEA R46, P0, R44, R21, 0x1 ;  /* 0x000000152c2e7211 */ /* 0x000fc400078008ff */
[----:B------:R-:W-:Y:S02]  /*3640*/  LEA.HI.X R11, R50, R47, R51, 0x1, P1 ;  /* 0x0000002f320b7211 */ /* 0x000fe400008f0c33 */
[----:B------:R-:W-:Y:S01]  /*3650*/  LEA.HI.X R47, R44, R7, R6, 0x1, P0 ;  /* 0x000000072c2f7211 */ /* 0x000fe200000f0c06 */
[----:B------:R-:W-:Y:S01]  /*3660*/  IMAD.MOV.U32 R6, RZ, RZ, R21 ;  /* 0x000000ffff067224 */ /* 0x000fe200078e0015 */
[----:B------:R3:W-:Y:S04]  /*3670*/  STL.64 [R1+0xf0], R14 ;  /* 0x0000f00e01007387 */ /* 0x0007e80000100a00 */
[----:B------:R5:W-:Y:S04]  /*3680*/  STL.128 [R1+0x50], R4 ;  /* 0x0000500401007387 */ /* 0x000be80000100c00 */
[----:B------:R4:W-:Y:S01]  /*3690*/  STL.64 [R1+0x180], R42 ;  /* 0x0001802a01007387 */ /* 0x0009e20000100a00 */
[----:B---3--:R-:W-:-:S04]  /*36a0*/  IMAD.WIDE.U32 R14, R194, UR4, RZ ;  /* 0x00000004c20e7c25 */ /* 0x008fc8000f8e00ff */
[----:B------:R-:W-:Y:S02]  /*36b0*/  IMAD R38, R194, UR5, R15 ;  /* 0x00000005c2267c24 */ /* 0x000fe4000f8e020f */
[----:B-----5:R-:W-:Y:S01]  /*36c0*/  VIADD R6, R20, 0x10 ;  /* 0x0000001014067836 */ /* 0x020fe20000000000 */
[----:B----4-:R-:W-:Y:S01]  /*36d0*/  LEA R42, P1, R14, R48, 0x1 ;  /* 0x000000300e2a7211 */ /* 0x010fe200078208ff */
[----:B------:R-:W-:Y:S01]  /*36e0*/  IMAD.MOV.U32 R10, RZ, RZ, R52 ;  /* 0x000000ffff0a7224 */ /* 0x000fe200078e0034 */
[----:B------:R-:W-:Y:S01]  /*36f0*/  IADD3 R32, P0, R17, R14, RZ ;  /* 0x0000000e11207210 */ /* 0x000fe20007f1e0ff */
[----:B------:R-:W-:Y:S01]  /*3700*/  VIADD R4, R20, 0x50 ;  /* 0x0000005014047836 */ /* 0x000fe20000000000 */
[----:B-1----:R-:W-:Y:S01]  /*3710*/  ISETP.GE.AND P5, PT, R6, R37, PT ;  /* 0x000000250600720c */ /* 0x002fe20003fa6270 */
[----:B------:R-:W-:Y:S01]  /*3720*/  IMAD.U32 R15, RZ, RZ, UR9 ;  /* 0x00000009ff0f7e24 */ /* 0x000fe2000f8e00ff */
[----:B------:R-:W-:Y:S01]  /*3730*/  LEA.HI.X R43, R14, R49, R38, 0x1, P1 ;  /* 0x000000310e2b7211 */ /* 0x000fe200008f0c26 */
[----:B------:R-:W-:Y:S01]  /*3740*/  IMAD.U32 R14, RZ, RZ, UR8 ;  /* 0x00000008ff0e7e24 */ /* 0x000fe2000f8e00ff */
[----:B------:R-:W-:Y:S01]  /*3750*/  SEL R7, RZ, 0xffffffff, P5 ;  /* 0xffffffffff077807 */ /* 0x000fe20002800000 */
[C---:B------:R-:W-:Y:S01]  /*3760*/  VIADD R5, R20.reuse, 0x20 ;  /* 0x0000002014057836 */ /* 0x040fe20000000000 */
[-C--:B------:R-:W-:Y:S01]  /*3770*/  ISETP.GE.AND P4, PT, R20, R37.reuse, PT ;  /* 0x000000251400720c */ /* 0x080fe20003f86270 */
[----:B0-----:R0:W-:Y:S01]  /*3780*/  STL.128 [R1+0x1a0], R8 ;  /* 0x0001a00801007387 */ /* 0x0011e20000100c00 */
[-C--:B------:R-:W-:Y:S01]  /*3790*/  ISETP.GE.AND P1, PT, R4, R37.reuse, PT ;  /* 0x000000250400720c */ /* 0x080fe20003f26270 */
[----:B------:R-:W-:Y:S01]  /*37a0*/  VIADD R4, R36, 0x5f ;  /* 0x0000005f24047836 */ /* 0x000fe20000000000 */
[----:B------:R-:W-:Y:S01]  /*37b0*/  ISETP.GE.AND P3, PT, R5, R37, PT ;  /* 0x000000250500720c */ /* 0x000fe20003f66270 */
[----:B--2---:R1:W-:Y:S01]  /*37c0*/  STL.128 [R1+0x90], R12 ;  /* 0x0000900c01007387 */ /* 0x0043e20000100c00 */
[C---:B------:R-:W-:Y:S01]  /*37d0*/  VIADD R44, R20.reuse, 0x30 ;  /* 0x00000030142c7836 */ /* 0x040fe20000000000 */
[----:B------:R-:W-:Y:S01]  /*37e0*/  ULDC.64 UR4, c[0x0][0x338] ;  /* 0x0000ce0000047ab9 */ /* 0x000fe20000000a00 */
[----:B0-----:R-:W-:-:S02]  /*37f0*/  VIADD R8, R20, 0x40 ;  /* 0x0000004014087836 */ /* 0x001fc40000000000 */
[----:B------:R-:W-:Y:S02]  /*3800*/  IMAD.SHL.U32 R10, R7, 0x2, RZ ;  /* 0x00000002070a7824 */ /* 0x000fe400078e00ff */
[C---:B-1----:R-:W-:Y:S01]  /*3810*/  IMAD.IADD R12, R20.reuse, 0x1, R5 ;  /* 0x00000001140c7824 */ /* 0x042fe200078e0205 */
[----:B------:R-:W-:Y:S01]  /*3820*/  SEL R5, RZ, 0x1, P4 ;  /* 0x00000001ff057807 */ /* 0x000fe20002000000 */
[----:B------:R-:W-:Y:S01]  /*3830*/  IMAD.IADD R20, R20, 0x1, R8 ;  /* 0x0000000114147824 */ /* 0x000fe200078e0208 */
[-C--:B------:R-:W-:Y:S01]  /*3840*/  ISETP.GE.AND P5, PT, R8, R37.reuse, PT ;  /* 0x000000250800720c */ /* 0x080fe20003fa6270 */
[----:B------:R-:W-:Y:S01]  /*3850*/  IMAD.HI R8, R4, 0x2aaaaaab, RZ ;  /* 0x2aaaaaab04087827 */ /* 0x000fe200078e02ff */
[----:B------:R-:W-:Y:S01]  /*3860*/  LOP3.LUT R9, R10, 0x2, R5, 0xe2, !PT ;  /* 0x000000020a097812 */ /* 0x000fe200078ee205 */
[----:B------:R0:W-:Y:S01]  /*3870*/  STL.64 [R1+0x110], R28 ;  /* 0x0001101c01007387 */ /* 0x0001e20000100a00 */
[----:B------:R-:W1:Y:S01]  /*3880*/  LDC.64 R4, c[0x0][0x2f0] ;  /* 0x0000bc00ff047b82 */ /* 0x000e620000000a00 */
[----:B------:R-:W-:-:S02]  /*3890*/  ISETP.GE.AND P2, PT, R44, R37, PT ;  /* 0x000000252c00720c */ /* 0x000fc40003f46270 */
[----:B------:R2:W-:Y:S01]  /*38a0*/  STL.64 [R1+0x130], R30 ;  /* 0x0001301e01007387 */ /* 0x0005e20000100a00 */
[----:B------:R-:W-:Y:S02]  /*38b0*/  SEL R10, RZ, 0x4, P3 ;  /* 0x00000004ff0a7807 */ /* 0x000fe40001800000 */
[----:B------:R-:W-:Y:S02]  /*38c0*/  SEL R11, RZ, 0x8, P2 ;  /* 0x00000008ff0b7807 */ /* 0x000fe40001000000 */
[----:B------:R-:W-:Y:S01]  /*38d0*/  ISETP.GE.AND P3, PT, R12, R37, PT ;  /* 0x000000250c00720c */ /* 0x000fe20003f66270 */
[----:B------:R-:W-:Y:S01]  /*38e0*/  IMAD.SHL.U32 R6, R37, 0x2, RZ ;  /* 0x0000000225067824 */ /* 0x000fe200078e00ff */
[----:B------:R3:W-:Y:S01]  /*38f0*/  STL.64 [R1+0x1d0], R42 ;  /* 0x0001d02a01007387 */ /* 0x0007e20000100a00 */
[----:B0-----:R-:W0:Y:S01]  /*3900*/  LDC.64 R28, c[0x0][0x328] ;  /* 0x0000ca00ff1c7b82 */ /* 0x001e220000000a00 */
[----:B------:R-:W-:Y:S02]  /*3910*/  LOP3.LUT R9, R11, R9, R10, 0xfe, !PT ;  /* 0x000000090b097212 */ /* 0x000fe400078efe0a */
[----:B------:R-:W-:-:S05]  /*3920*/  SEL R11, RZ, 0xffffffff, P3 ;  /* 0xffffffffff0b7807 */ /* 0x000fca0001800000 */
[----:B--2---:R-:W0:Y:S01]  /*3930*/  LDC.64 R30, c[0x0][0x338] ;  /* 0x0000ce00ff1e7b82 */ /* 0x004e220000000a00 */
[-C--:B------:R-:W-:Y:S02]  /*3940*/  ISETP.GE.AND P4, PT, R17, R37.reuse, PT ;  /* 0x000000251100720c */ /* 0x080fe40003f86270 */
[----:B------:R-:W-:Y:S01]  /*3950*/  SHF.R.U32.HI R7, RZ, 0x1f, R8 ;  /* 0x0000001fff077819 */ /* 0x000fe20000011608 */
[----:B------:R-:W-:Y:S01]  /*3960*/  IMAD.SHL.U32 R11, R11, 0x2, RZ ;  /* 0x000000020b0b7824 */ /* 0x000fe200078e00ff */
[----:B------:R-:W-:Y:S01]  /*3970*/  ISETP.GE.AND P2, PT, R20, R37, PT ;  /* 0x000000251400720c */ /* 0x000fe20003f46270 */
[----:B------:R2:W-:Y:S01]  /*3980*/  STL [R1+0x6c], R6 ;  /* 0x00006c0601007387 */ /* 0x0005e20000100800 */
[----:B------:R-:W-:Y:S01]  /*3990*/  SEL R10, RZ, 0x1, P4 ;  /* 0x00000001ff0a7807 */ /* 0x000fe20002000000 */
[----:B------:R-:W-:Y:S01]  /*39a0*/  VIADD R25, R17, 0x60 ;  /* 0x0000006011197836 */ /* 0x000fe20000000000 */
[----:B------:R-:W-:Y:S01]  /*39b0*/  LEA.HI.SX32 R8, R8, R7, 0x1c ;  /* 0x0000000708087211 */ /* 0x000fe200078fe2ff */
[----:B------:R-:W-:Y:S01]  /*39c0*/  STL.64 [R1+0x88], R36 ;  /* 0x0000882401007387 */ /* 0x000fe20000100a00 */
[----:B------:R-:W-:Y:S01]  /*39d0*/  SEL R7, RZ, 0x20, P1 ;  /* 0x00000020ff077807 */ /* 0x000fe20000800000 */
[----:B---3--:R-:W3:Y:S01]  /*39e0*/  LDC R43, c[0x0][0x320] ;  /* 0x0000c800ff2b7b82 */ /* 0x008ee20000000800 */
[----:B-1----:R-:W-:-:S02]  /*39f0*/  ISETP.GE.AND P3, PT, R12, R5, PT ;  /* 0x000000050c00720c */ /* 0x002fc40003f66270 */
[----:B--2---:R-:W-:Y:S02]  /*3a00*/  SEL R6, RZ, 0x10, P5 ;  /* 0x00000010ff067807 */ /* 0x004fe40002800000 */
[----:B------:R-:W-:Y:S02]  /*3a10*/  LOP3.LUT R11, R11, 0x2, R10, 0xe2, !PT ;  /* 0x000000020b0b7812 */ /* 0x000fe400078ee20a */
[----:B------:R-:W-:Y:S01]  /*3a20*/  SEL R12, RZ, 0x4, P2 ;  /* 0x00000004ff0c7807 */ /* 0x000fe20001000000 */
[----:B------:R1:W-:Y:S01]  /*3a30*/  STL.64 [R1+0xa0], R36 ;  /* 0x0000a02401007387 */ /* 0x0003e20000100a00 */
[----:B------:R-:W-:Y:S01]  /*3a40*/  LOP3.LUT R10, R7, R9, R6, 0xfe, !PT ;  /* 0x00000009070a7212 */ /* 0x000fe200078efe06 */
[----:B------:R-:W2:Y:S01]  /*3a50*/  LDC.64 R14, c[0x0][0x300] ;  /* 0x0000c000ff0e7b82 */ /* 0x000ea20000000a00 */
[----:B------:R-:W-:Y:S01]  /*3a60*/  SEL R9, RZ, 0xffffffff, P3 ;  /* 0xffffffffff097807 */ /* 0x000fe20001800000 */
[----:B------:R-:W-:Y:S01]  /*3a70*/  VIADD R6, R4, 0x5f ;  /* 0x0000005f04067836 */ /* 0x000fe20000000000 */
[----:B------:R-:W-:-:S02]  /*3a80*/  LOP3.LUT R12, R11, R12, RZ, 0xfc, !PT ;  /* 0x0000000c0b0c7212 */ /* 0x000fc400078efcff */
[----:B------:R-:W-:Y:S01]  /*3a90*/  ISETP.GE.AND P1, PT, R17, R5, PT ;  /* 0x000000051100720c */ /* 0x000fe20003f26270 */
[----:B------:R-:W-:Y:S01]  /*3aa0*/  STL [R1+0xb8], R8 ;  /* 0x0000b80801007387 */ /* 0x000fe20000100800 */
[----:B------:R-:W-:-:S03]  /*3ab0*/  IMAD.HI R6, R6, 0x2aaaaaab, RZ ;  /* 0x2aaaaaab06067827 */ /* 0x000fc600078e02ff */
[----:B------:R-:W-:Y:S01]  /*3ac0*/  STL [R1+0xd8], R8 ;  /* 0x0000d80801007387 */ /* 0x000fe20000100800 */
[----:B------:R-:W-:Y:S01]  /*3ad0*/  SEL R7, RZ, 0x1, P1 ;  /* 0x00000001ff077807 */ /* 0x000fe20000800000 */
[----:B-1----:R-:W1:Y:S02]  /*3ae0*/  LDC R36, c[0x0][0x424] ;  /* 0x00010900ff247b82 */ /* 0x002e640000000800 */
[----:B------:R-:W-:Y:S04]  /*3af0*/  STL [R1+0xf8], R8 ;  /* 0x0000f80801007387 */ /* 0x000fe80000100800 */
[----:B------:R4:W-:Y:S04]  /*3b00*/  STL [R1+0x118], R8 ;  /* 0x0001180801007387 */ /* 0x0009e80000100800 */
[----:B0-----:R-:W-:Y:S04]  /*3b10*/  STL.128 [R1+0x1c0], R28 ;  /* 0x0001c01c01007387 */ /* 0x001fe80000100c00 */
[----:B------:R0:W-:Y:S01]  /*3b20*/  STL.U8 [R1+0x80], R10 ;  /* 0x0000800a01007387 */ /* 0x0001e20000100000 */
[----:B----4-:R-:W-:-:S03]  /*3b30*/  IMAD.SHL.U32 R8, R9, 0x2, RZ ;  /* 0x0000000209087824 */ /* 0x010fc600078e00ff */
[----:B------:R4:W-:Y:S01]  /*3b40*/  STL.U8 [R1+0x81], R12 ;  /* 0x0000810c01007387 */ /* 0x0009e20000100000 */
[-C--:B------:R-:W-:Y:S02]  /*3b50*/  ISETP.GE.AND P2, PT, R25, R5.reuse, PT ;  /* 0x000000051900720c */ /* 0x080fe40003f46270 */
[----:B------:R-:W-:Y:S01]  /*3b60*/  LOP3.LUT R8, R8, 0x2, R7, 0xe2, !PT ;  /* 0x0000000208087812 */ /* 0x000fe200078ee207 */
[----:B0-----:R-:W0:Y:S01]  /*3b70*/  LDC.U8 R10, c[0x0][0x410] ;  /* 0x00010400ff0a7b82 */ /* 0x001e220000000000 */
[----:B------:R-:W-:Y:S01]  /*3b80*/  SHF.R.U32.HI R7, RZ, 0x1f, R6 ;  /* 0x0000001fff077819 */ /* 0x000fe20000011606 */
[----:B------:R-:W-:Y:S01]  /*3b90*/  VIADD R21, R17, 0x80 ;  /* 0x0000008011157836 */ /* 0x000fe20000000000 */
[----:B------:R-:W-:-:S05]  /*3ba0*/  ISETP.GE.AND P1, PT, R20, R5, PT ;  /* 0x000000051400720c */ /* 0x000fca0003f26270 */
[----:B------:R-:W5:Y:S08]  /*3bb0*/  LDC.64 R28, c[0x0][0x408] ;  /* 0x00010200ff1c7b82 */ /* 0x000f700000000a00 */
[----:B------:R-:W1:Y:S08]  /*3bc0*/  LDC.64 R30, c[0x0][0x418] ;  /* 0x00010600ff1e7b82 */ /* 0x000e700000000a00 */
[----:B----4-:R-:W4:Y:S01]  /*3bd0*/  LDC R12, c[0x0][0x2fc] ;  /* 0x0000bf00ff0c7b82 */ /* 0x010f220000000800 */
[----:B------:R-:W-:-:S02]  /*3be0*/  LEA.HI.SX32 R6, R6, R7, 0x1c ;  /* 0x0000000706067211 */ /* 0x000fc400078fe2ff */
[----:B------:R-:W-:Y:S02]  /*3bf0*/  SEL R11, RZ, 0x8, P2 ;  /* 0x00000008ff0b7807 */ /* 0x000fe40001000000 */
[----:B------:R-:W-:Y:S02]  /*3c00*/  SEL R9, RZ, 0x4, P1 ;  /* 0x00000004ff097807 */ /* 0x000fe40000800000 */
[-C--:B------:R-:W-:Y:S01]  /*3c10*/  ISETP.GE.AND P1, PT, R21, R5.reuse, PT ;  /* 0x000000051500720c */ /* 0x080fe20003f26270 */
[----:B------:R-:W-:Y:S01]  /*3c20*/  STL [R1+0x40], R6 ;  /* 0x0000400601007387 */ /* 0x000fe20000100800 */
[----:B------:R-:W-:Y:S01]  /*3c30*/  LOP3.LUT R7, R11, R8, R9, 0xfe, !PT ;  /* 0x000000080b077212 */ /* 0x000fe200078efe09 */
[----:B------:R-:W-:Y:S01]  /*3c40*/  VIADD R20, R17, 0xa0 ;  /* 0x000000a011147836 */ /* 0x000fe20000000000 */
[----:B------:R-:W-:Y:S01]  /*3c50*/  SEL R8, RZ, 0x10, P1 ;  /* 0x00000010ff087807 */ /* 0x000fe20000800000 */
[----:B------:R3:W-:Y:S01]  /*3c60*/  STL [R1+0x228], R6 ;  /* 0x0002280601007387 */ /* 0x0007e20000100800 */
[----:B------:R-:W-:Y:S01]  /*3c70*/  LOP3.LUT P1, RZ, R230, 0x4, RZ, 0xc0, !PT ;  /* 0x00000004e6ff7812 */ /* 0x000fe2000782c0ff */
[----:B------:R-:W-:Y:S01]  /*3c80*/  IMAD.MOV.U32 R42, RZ, RZ, R4 ;  /* 0x000000ffff2a7224 */ /* 0x000fe200078e0004 */
[----:B------:R-:W-:Y:S01]  /*3c90*/  ISETP.GE.AND P2, PT, R20, R5, PT ;  /* 0x000000051400720c */ /* 0x000fe20003f46270 */
[----:B---3--:R-:W-:-:S05]  /*3ca0*/  IMAD.MOV.U32 R6, RZ, RZ, 0x20 ;  /* 0x00000020ff067424 */ /* 0x008fca00078e00ff */
[----:B------:R-:W-:Y:S01]  /*3cb0*/  SEL R6, R6, 0xffffffe0, !P1 ;  /* 0xffffffe006067807 */ /* 0x000fe20004800000 */
[----:B------:R-:W-:Y:S01]  /*3cc0*/  STL.64 [R1+0x240], R46 ;  /* 0x0002402e01007387 */ /* 0x000fe20000100a00 */
[----:B------:R-:W-:-:S03]  /*3cd0*/  SEL R9, RZ, 0x20, P2 ;  /* 0x00000020ff097807 */ /* 0x000fc60001000000 */
[----:B------:R-:W-:Y:S04]  /*3ce0*/  STL.64 [R1+0x1b0], R42 ;  /* 0x0001b02a01007387 */ /* 0x000fe80000100a00 */
[----:B--2---:R-:W-:Y:S04]  /*3cf0*/  STL.64 [R1+0x48], R14 ;  /* 0x0000480e01007387 */ /* 0x004fe80000100a00 */
[----:B------:R-:W-:Y:S04]  /*3d00*/  STL.64 [R1+0x198], R14 ;  /* 0x0001980e01007387 */ /* 0x000fe80000100a00 */
[----:B-----5:R-:W-:Y:S04]  /*3d10*/  STL.64 [R1+0xa8], R28 ;  /* 0x0000a81c01007387 */ /* 0x020fe80000100a00 */
[----:B-1----:R-:W-:Y:S04]  /*3d20*/  STL.64 [R1+0x168], R30 ;  /* 0x0001681e01007387 */ /* 0x002fe80000100a00 */
[----:B0-----:R-:W-:Y:S04]  /*3d30*/  STL.U8 [R1+0x6a], R10 ;  /* 0x00006a0a01007387 */ /* 0x001fe80000100000 */
[----:B------:R-:W-:Y:S04]  /*3d40*/  STL [R1+0x178], R36 ;  /* 0x0001782401007387 */ /* 0x000fe80000100800 */
[----:B----4-:R-:W-:Y:S04]  /*3d50*/  STL [R1+0x190], R12 ;  /* 0x0001900c01007387 */ /* 0x010fe80000100800 */
[----:B------:R-:W-:Y:S04]  /*3d60*/  STL [R1+0x1b8], R12 ;  /* 0x0001b80c01007387 */ /* 0x000fe80000100800 */
[----:B------:R-:W-:Y:S04]  /*3d70*/  STL.128 [R1+0x1e0], RZ ;  /* 0x0001e0ff01007387 */ /* 0x000fe80000100c00 */
[----:B------:R-:W-:Y:S04]  /*3d80*/  STL.64 [R1+0x1f0], RZ ;  /* 0x0001f0ff01007387 */ /* 0x000fe80000100a00 */
[----:B------:R-:W-:Y:S04]  /*3d90*/  STL.64 [R1+0x1f8], RZ ;  /* 0x0001f8ff01007387 */ /* 0x000fe80000100a00 */
[----:B------:R-:W-:Y:S04]  /*3da0*/  STL.64 [R1+0x248], R16 ;  /* 0x0002481001007387 */ /* 0x000fe80000100a00 */
[----:B------:R-:W-:Y:S04]  /*3db0*/  STL [R1+0x170], R196 ;  /* 0x000170c401007387 */ /* 0x000fe80000100800 */
[----:B------:R-:W-:Y:S01]  /*3dc0*/  STL [R1+0x218], R6 ;  /* 0x0002180601007387 */ /* 0x000fe20000100800 */
[----:B------:R-:W-:Y:S01]  /*3dd0*/  LOP3.LUT R8, R9, R7, R8, 0xfe, !PT ;  /* 0x0000000709087212 */ /* 0x000fe200078efe08 */
[----:B------:R-:W-:-:S02]  /*3de0*/  IMAD R7, R204, 0x200, R35 ;  /* 0x00000200cc077824 */ /* 0x000fc400078e0223 */
[----:B------:R-:W-:Y:S02]  /*3df0*/  IMAD.X R33, R33, 0x1, R38, P0 ;  /* 0x0000000121217824 */ /* 0x000fe400000e0626 */
[----:B------:R-:W-:Y:S01]  /*3e00*/  IMAD.WIDE.U32 R2, R7, 0x2, R2 ;  /* 0x0000000207027825 */ /* 0x000fe200078e0002 */
[----:B------:R-:W-:Y:S03]  /*3e10*/  STL.64 [R1+0x188], RZ ;  /* 0x000188ff01007387 */ /* 0x000fe60000100a00 */
[----:B------:R-:W-:Y:S01]  /*3e20*/  IMAD R40, R40, UR4, RZ ;  /* 0x0000000428287c24 */ /* 0x000fe2000f8e02ff */
[----:B------:R0:W-:Y:S04]  /*3e30*/  STL.64 [R1+0x188], R4 ;  /* 0x0001880401007387 */ /* 0x0001e80000100a00 */
[----:B------:R1:W-:Y:S04]  /*3e40*/  STL.64 [R1+0x220], R2 ;  /* 0x0002200201007387 */ /* 0x0003e80000100a00 */
[----:B------:R-:W-:Y:S04]  /*3e50*/  STL.U8 [R1+0x1d8], R8 ;  /* 0x0001d80801007387 */ /* 0x000fe80000100000 */
[----:B------:R-:W-:Y:S01]  /*3e60*/  STL.U8 [R1+0x1d9], R8 ;  /* 0x0001d90801007387 */ /* 0x000fe20000100000 */
[----:B0-----:R-:W-:-:S03]  /*3e70*/  IMAD.WIDE.U32 R4, R39, UR4, R32 ;  /* 0x0000000427047c25 */ /* 0x001fc6000f8e0020 */
[----:B------:R0:W-:Y:S01]  /*3e80*/  STL.U8 [R1+0x250], R8 ;  /* 0x0002500801007387 */ /* 0x0001e20000100000 */
[----:B-1----:R-:W-:Y:S01]  /*3e90*/  IADD3 R2, P0, R16, R0, RZ ;  /* 0x0000000010027210 */ /* 0x002fe20007f1e0ff */
[----:B------:R-:W-:Y:S01]  /*3ea0*/  IMAD R39, R39, UR5, R40 ;  /* 0x0000000527277c24 */ /* 0x000fe2000f8e0228 */
[----:B------:R-:W-:Y:S01]  /*3eb0*/  LEA.HI R81, R54, 0x8, RZ, 0x19 ;  /* 0x0000000836517811 */ /* 0x000fe200078fc8ff */
[----:B------:R1:W-:Y:S02]  /*3ec0*/  STL [R1+0x160], R0 ;  /* 0x0001600001007387 */ /* 0x0003e40000100800 */
[----:B------:R-:W-:Y:S02]  /*3ed0*/  IMAD.X R3, R41, 0x1, R34, P0 ;  /* 0x0000000129037824 */ /* 0x000fe400000e0622 */
[----:B0-----:R-:W-:Y:S02]  /*3ee0*/  IMAD.U32 R8, RZ, RZ, UR25 ;  /* 0x00000019ff087e24 */ /* 0x001fe4000f8e00ff */
[----:B------:R-:W-:-:S02]  /*3ef0*/  IMAD.IADD R78, R5, 0x1, R39 ;  /* 0x00000001054e7824 */ /* 0x000fc400078e0227 */
[----:B-1----:R-:W-:-:S07]  /*3f00*/  VIADD R0, R8, 0x258 ;  /* 0x0000025808007836 */ /* 0x002fce0000000000 */
.L_x_1487:
[----:B0-----:R-:W2:Y:S01]  /*3f10*/  LDL R8, [R1+0x2d0] ;  /* 0x0002d00001087983 */ /* 0x001ea20000100800 */
[----:B------:R-:W-:Y:S01]  /*3f20*/  VIADD R26, R26, 0xffffffff ;  /* 0xffffffff1a1a7836 */ /* 0x000fe20000000000 */
[----:B------:R-:W-:-:S04]  /*3f30*/  MOV R94, 0x3fb0 ;  /* 0x00003fb0005e7802 */ /* 0x000fc80000000f00 */
[----:B------:R-:W-:Y:S02]  /*3f40*/  ISETP.GT.AND P6, PT, R26, R27, PT ;  /* 0x0000001b1a00720c */ /* 0x000fe40003fc4270 */
[----:B--2---:R-:W-:-:S13]  /*3f50*/  R2UR UR4, R8 ;  /* 0x00000000080472ca */ /* 0x004fda00000e0000 */
[----:B------:R-:W-:Y:S01]  /*3f60*/  IMAD.U32 R80, RZ, RZ, UR4 ;  /* 0x00000004ff507e24 */ /* 0x000fe2000f8e00ff */
[----:B------:R-:W-:Y:S05]  /*3f70*/  YIELD ;  /* 0x0000000000007946 */ /* 0x000fea0003800000 */
[----:B------:R-:W-:Y:S01]  /*3f80*/  BSSY B1, `(.L_x_1479) ;  /* 0x0000003000017945 */ /* 0x000fe20003800000 */
[----:B------:R-:W-:-:S07]  /*3f90*/  VIADD R80, R80, 0x2b8 ;  /* 0x000002b850507836 */ /* 0x000fce0000000000 */
[----:B------:R-:W-:Y:S05]  /*3fa0*/  CALL.REL.NOINC `($_ZN7cutlass13device_kernelIN5flash11enable_sm90INS1_16FlashAttnFwdSm90INS1_25CollectiveMainloopFwdSm90ILi2EN4cute5tupleIJNS5_1CILi1EEES8_S8_EEENS6_IJNS7_ILi128EEENS7_ILi96EEENS7_ILi192EEEEEELi192ENS_10bfloat16_tEfNS_4arch4Sm90ELb0ELb1ELb1ELb1ELb0ELb1ELb0ELb1ELb1ELb1ELb1ELb0EEENS1_21CollectiveEpilogueFwdINS6_IJSA_SC_SB_EEES9_SE_SG_Li256ELb1ELb1ELb1ELb0EEENS1_36VarlenDynamicPersistentTileSchedulerILi128ELi96ELi256ELi128ELb1ELb1ELb1ELb1ELb0ELb1EEEEEEEEEvNT_6ParamsE$_ZZN5flash25CollectiveMainloopFwdSm90ILi2EN4cute5tupleIJNS1_1CILi1EEES4_S4_EEENS2_IJNS3_ILi128EEENS3_ILi96EEENS3_ILi192EEEEEELi192EN7cutlass10bfloat16_tEfNSA_4arch4Sm90ELb0ELb1ELb1ELb1ELb0ELb1ELb0ELb1ELb1ELb1ELb1ELb0EE12store_kv_newINS_16FlashAttnFwdSm90ISE_NS_21CollectiveEpilogueFwdINS2_IJS6_S8_S7_EEES5_SB_SD_Li256ELb1ELb1ELb1ELb0EEENS_36VarlenDynamicPersistentTileSchedulerILi128ELi96ELi256ELi128ELb1ELb1ELb1ELb1ELb0ELb1EEEE13SharedStorageEEEbRKNSE_6ParamsENSA_25PipelineTmaAsyncNoClusterILi2ENSA_16PipelineTmaAsyncILi2EEEEESU_RNSA_13PipelineStateILj2EEEiRT_RKNS_16SeqlenInfoQKNewKILb1ELb1EEENS2_IJiiiiEEEENKUliRKT_E_clISW_EEDaiS17_) ;  /* 0x00000260009c7944 */ /* 0x000fea0003c00000 */
[----:B------:R-:W-:Y:S05]  /*3fb0*/  BSYNC B1 ;  /* 0x0000000000017941 */ /* 0x000fea0003800000 */
.L_x_1479:
[----:B------:R-:W2:Y:S04]  /*3fc0*/  LDL R8, [R1+0x304] ;  /* 0x0003040001087983 */ /* 0x000ea80000100800 */
[----:B------:R0:W5:Y:S01]  /*3fd0*/  LDL.64 R46, [R1+0x2b8] ;  /* 0x0002b800012e7983 */ /* 0x0001620000100a00 */
[----:B--2---:R-:W-:-:S13]  /*3fe0*/  R2UR UR4, R8 ;  /* 0x00000000080472ca */ /* 0x004fda00000e0000 */
[----:B------:R-:W-:-:S04]  /*3ff0*/  ULOP3.LUT UR4, UR4, 0x1, URZ, 0xfc, !UPT ;  /* 0x0000000104047892 */ /* 0x000fc8000f8efc3f */
[----:B------:R-:W-:-:S06]  /*4000*/  UISETP.NE.AND UP0, UPT, UR4, 0x3, UPT ;  /* 0x000000030400788c */ /* 0x000fcc000bf05270 */
[----:B------:R-:W-:-:S13]  /*4010*/  PLOP3.LUT P0, PT, PT, PT, UP0, 0x80, 0x0 ;  /* 0x000000000000781c */ /* 0x000fda0003f0f008 */
[----:B0-----:R-:W-:Y:S05]  /*4020*/  @!P0 BRA `(.L_x_1480) ;  /* 0x0000000000048947 */ /* 0x001fea0003800000 */
[----:B------:R-:W-:Y:S01]  /*4030*/  BPT.TRAP 0x1 ;  /* 0x000000040000795c */ /* 0x000fe20000300000 */
.L_x_1480:
[----:B-----5:R-:W-:Y:S01]  /*4040*/  LEA R50, R46, UR37, 0x3 ;  /* 0x000000252e327c11 */ /* 0x020fe2000f8e18ff */
[----:B------:R-:W-:Y:S01]  /*4050*/  BSSY B0, `(.L_x_1481) ;  /* 0x0000004000007945 */ /* 0x000fe20003800000 */
[----:B------:R-:W-:-:S04]  /*4060*/  SHF.L.U32 R9, R47, 0x1f, RZ ;  /* 0x0000001f2f097819 */ /* 0x000fc800000006ff */
[----:B------:R-:W0:Y:S02]  /*4070*/  SYNCS.PHASECHK.TRANS64.TRYWAIT P0, [R50+URZ+0x308b0], R9 ;  /* 0x0308b009320075a7 */ /* 0x000e24000800017f */
[----:B0-----:R-:W-:Y:S05]  /*4080*/  @!P0 BRA `(.L_x_1482) ;  /* 0x00000234009c8947 */ /* 0x001fea0003800000 */
.L_x_1830:
[----:B------:R-:W-:Y:S05]  /*4090*/  BSYNC B0 ;  /* 0x0000000000007941 */ /* 0x000fea0003800000 */
.L_x_1481:
[----:B0-----:R-:W2:Y:S01]  /*40a0*/  LDL R9, [R1+0x60] ;  /* 0x0000600001097983 */ /* 0x001ea20000100800 */
[----:B------:R-:W-:Y:S01]  /*40b0*/  BSSY B0, `(.L_x_1483) ;  /* 0x0000028000007945 */ /* 0x000fe20003800000 */
[----:B------:R-:W-:-:S04]  /*40c0*/  IMAD.WIDE R40, R26, 0x60, R2 ;  /* 0x000000601a287825 */ /* 0x000fc800078e0202 */
[----:B--2---:R-:W-:Y:S02]  /*40d0*/  IMAD R8, R26, -0x60, R9 ;  /* 0xffffffa01a087824 */ /* 0x004fe400078e0209 */
[----:B------:R-:W-:-:S03]  /*40e0*/  IMAD R9, R46, 0x4800, R7 ;  /* 0x000048002e097824 */ /* 0x000fc600078e0207 */
[----:B------:R-:W-:Y:S01]  /*40f0*/  VIMNMX R11, R8, 0x60, PT ;  /* 0x00000060080b7848 */ /* 0x000fe20003fe0100 */
[C---:B------:R-:W-:Y:S02]  /*4100*/  VIADD R8, R16.reuse, 0x40 ;  /* 0x0000004010087836 */ /* 0x040fe40000000000 */
[----:B------:R-:W-:Y:S01]  /*4110*/  IMAD R44, R9, 0x2, R24 ;  /* 0x00000002092c7824 */ /* 0x000fe200078e0218 */
[-C--:B------:R-:W-:Y:S02]  /*4120*/  ISETP.GE.AND P1, PT, R16, R11.reuse, PT ;  /* 0x0000000b1000720c */ /* 0x080fe40003f26270 */
[----:B------:R-:W-:Y:S01]  /*4130*/  ISETP.GE.AND P0, PT, R8, R11, PT ;  /* 0x0000000b0800720c */ /* 0x000fe20003f06270 */
[----:B------:R-:W-:-:S04]  /*4140*/  IMAD.IADD R11, R6, 0x1, R9 ;  /* 0x00000001060b7824 */ /* 0x000fc800078e0209 */
[----:B------:R-:W-:-:S06]  /*4150*/  IMAD R45, R11, 0x2, R24 ;  /* 0x000000020b2d7824 */ /* 0x000fcc00078e0218 */
[----:B------:R-:W-:Y:S05]  /*4160*/  @P1 BRA `(.L_x_1484) ;  /* 0x0000000000701947 */ /* 0x000fea0003800000 */
[----:B------:R-:W-:Y:S01]  /*4170*/  ISETP.GE.AND P3, PT, R17, UR46, PT ;  /* 0x0000002e11007c0c */ /* 0x000fe2000bf66270 */
[----:B------:R-:W-:Y:S01]  /*4180*/  IMAD R15, R41, UR42, RZ ;  /* 0x0000002a290f7c24 */ /* 0x000fe2000f8e02ff */
[----:B------:R-:W-:Y:S01]  /*4190*/  ISETP.GE.AND P4, PT, R21, UR46, PT ;  /* 0x0000002e15007c0c */ /* 0x000fe2000bf86270 */
[----:B------:R-:W-:Y:S01]  /*41a0*/  IMAD.MOV.U32 R12, RZ, RZ, R4 ;  /* 0x000000ffff0c7224 */ /* 0x000fe200078e0004 */
[----:B------:R-:W-:Y:S01]  /*41b0*/  ISETP.GE.AND P5, PT, R20, UR46, PT ;  /* 0x0000002e14007c0c */ /* 0x000fe2000bfa6270 */
[----:B------:R-:W-:Y:S02]  /*41c0*/  IMAD.MOV.U32 R13, RZ, RZ, R78 ;  /* 0x000000ffff0d7224 */ /* 0x000fe400078e004e */
[C---:B------:R-:W-:Y:S02]  /*41d0*/  IMAD R15, R40.reuse, UR43, R15 ;  /* 0x0000002b280f7c24 */ /* 0x040fe4000f8e020f */
[----:B------:R-:W-:-:S04]  /*41e0*/  IMAD.WIDE.U32 R12, R40, UR42, R12 ;  /* 0x0000002a280c7c25 */ /* 0x000fc8000f8e000c */
[----:B------:R-:W0:Y:S01]  /*41f0*/  @!P3 LDS.128 R8, [R44] ;  /* 0x000000002c08b984 */ /* 0x000e220000000c00 */
[----:B------:R-:W-:Y:S01]  /*4200*/  IMAD.IADD R15, R13, 0x1, R15 ;  /* 0x000000010d0f7824 */ /* 0x000fe200078e020f */
[C---:B------:R-:W-:Y:S01]  /*4210*/  LEA R42, P1, R12.reuse, UR40, 0x1 ;  /* 0x000000280c2a7c11 */ /* 0x040fe2000f8208ff */
[C---:B------:R-:W-:Y:S01]  /*4220*/  VIADD R13, R17.reuse, 0x20 ;  /* 0x00000020110d7836 */ /* 0x040fe20000000000 */
[----:B------:R-:W1:Y:S02]  /*4230*/  @!P4 LDS.128 R32, [R44+0x6000] ;  /* 0x006000002c20c984 */ /* 0x000e640000000c00 */
[----:B------:R-:W-:Y:S01]  /*4240*/  LEA.HI.X R43, R12, UR41, R15, 0x1, P1 ;  /* 0x000000290c2b7c11 */ /* 0x000fe200088f0c0f */
[----:B------:R-:W-:Y:S01]  /*4250*/  VIADD R12, R17, 0x40 ;  /* 0x00000040110c7836 */ /* 0x000fe20000000000 */
[----:B------:R-:W-:Y:S01]  /*4260*/  ISETP.GE.AND P2, PT, R13, UR46, PT ;  /* 0x0000002e0d007c0c */ /* 0x000fe2000bf46270 */
[----:B------:R-:W2:Y:S03]  /*4270*/  @!P5 LDS.128 R36, [R45+0x6000] ;  /* 0x006000002d24d984 */ /* 0x000ea60000000c00 */
[----:B------:R-:W-:-:S13]  /*4280*/  ISETP.GE.AND P1, PT, R12, UR46, PT ;  /* 0x0000002e0c007c0c */ /* 0x000fda000bf26270 */
[----:B------:R-:W3:Y:S04]  /*4290*/  @!P1 LDS.128 R12, [R44+0x3000] ;  /* 0x003000002c0c9984 */ /* 0x000ee80000000c00 */
[----:B0-----:R-:W-:Y:S01]  /*42a0*/  @!P3 STG.E.128 desc[UR60][R42.64], R8 ;  /* 0x000000082a00b986 */ /* 0x001fe2000c101d3c */
[----:B------:R-:W-:-:S03]  /*42b0*/  ISETP.GE.AND P3, PT, R25, UR46, PT ;  /* 0x0000002e19007c0c */ /* 0x000fc6000bf66270 */
[----:B------:R-:W0:Y:S04]  /*42c0*/  @!P2 LDS.128 R8, [R45] ;  /* 0x000000002d08a984 */ /* 0x000e280000000c00 */
[----:B-1----:R-:W-:Y:S04]  /*42d0*/  @!P4 STG.E.128 desc[UR60][R42.64+0x100], R32 ;  /* 0x000100202a00c986 */ /* 0x002fe8000c101d3c */
[----:B--2---:R-:W-:Y:S04]  /*42e0*/  @!P5 STG.E.128 desc[UR60][R42.64+0x140], R36 ;  /* 0x000140242a00d986 */ /* 0x004fe8000c101d3c */
[----:B------:R-:W1:Y:S04]  /*42f0*/  @!P3 LDS.128 R28, [R45+0x3000] ;  /* 0x003000002d1cb984 */ /* 0x000e680000000c00 */
[----:B---3--:R2:W-:Y:S04]  /*4300*/  @!P1 STG.E.128 desc[UR60][R42.64+0x80], R12 ;  /* 0x0000800c2a009986 */ /* 0x0085e8000c101d3c */
[----:B0-----:R2:W-:Y:S04]  /*4310*/  @!P2 STG.E.128 desc[UR60][R42.64+0x40], R8 ;  /* 0x000040082a00a986 */ /* 0x0015e8000c101d3c */
[----:B-1----:R2:W-:Y:S02]  /*4320*/  @!P3 STG.E.128 desc[UR60][R42.64+0xc0], R28 ;  /* 0x0000c01c2a00b986 */ /* 0x0025e4000c101d3c */
.L_x_1484:
[----:B------:R-:W-:Y:S05]  /*4330*/  BSYNC B0 ;  /* 0x0000000000007941 */ /* 0x000fea0003800000 */
.L_x_1483:
[----:B------:R-:W-:Y:S04]  /*4340*/  BSSY B0, `(.L_x_1485) ;  /* 0x0000020000007945 */ /* 0x000fe80003800000 */
[----:B------:R-:W-:Y:S05]  /*4350*/  @P0 BRA `(.L_x_1486) ;  /* 0x0000000000780947 */ /* 0x000fea0003800000 */
[----:B--2---:R-:W-:Y:S01]  /*4360*/  IADD3 R11, P0, R40, 0x40, RZ ;  /* 0x00000040280b7810 */ /* 0x004fe20007f1e0ff */
[----:B------:R-:W-:Y:S01]  /*4370*/  IMAD.MOV.U32 R8, RZ, RZ, R4 ;  /* 0x000000ffff087224 */ /* 0x000fe200078e0004 */
[----:B------:R-:W-:Y:S01]  /*4380*/  ISETP.GE.AND P3, PT, R17, UR46, PT ;  /* 0x0000002e11007c0c */ /* 0x000fe2000bf66270 */
[----:B------:R-:W-:Y:S01]  /*4390*/  IMAD.MOV.U32 R9, RZ, RZ, R78 ;  /* 0x000000ffff097224 */ /* 0x000fe200078e004e */
[----:B------:R-:W-:Y:S01]  /*43a0*/  ISETP.GE.AND P1, PT, R21, UR46, PT ;  /* 0x0000002e15007c0c */ /* 0x000fe2000bf26270 */
[----:B------:R-:W-:Y:S01]  /*43b0*/  IMAD.X R40, RZ, RZ, R41, P0 ;  /* 0x000000ffff287224 */ /* 0x000fe200000e0629 */
[----:B------:R-:W-:Y:S01]  /*43c0*/  ISETP.GE.AND P5, PT, R20, UR46, PT ;  /* 0x0000002e14007c0c */ /* 0x000fe2000bfa6270 */
[----:B------:R-:W-:Y:S02]  /*43d0*/  VIADD R10, R17, 0x40 ;  /* 0x00000040110a7836 */ /* 0x000fe40000000000 */
[----:B------:R-:W-:Y:S02]  /*43e0*/  IMAD R40, R40, UR42, RZ ;  /* 0x0000002a28287c24 */ /* 0x000fe4000f8e02ff */
[----:B------:R-:W-:Y:S01]  /*43f0*/  IMAD.WIDE.U32 R8, R11, UR42, R8 ;  /* 0x0000002a0b087c25 */ /* 0x000fe2000f8e0008 */
[----:B------:R-:W-:-:S03]  /*4400*/  ISETP.GE.AND P2, PT, R10, UR46, PT ;  /* 0x0000002e0a007c0c */ /* 0x000fc6000bf46270 */
[----:B------:R-:W-:Y:S01]  /*4410*/  IMAD R11, R11, UR43, R40 ;  /* 0x0000002b0b0b7c24 */ /* 0x000fe2000f8e0228 */
[----:B------:R-:W-:Y:S01]  /*4420*/  LEA R48, P4, R8, UR40, 0x1 ;  /* 0x0000002808307c11 */ /* 0x000fe2000f8808ff */
[----:B------:R-:W-:Y:S01]  /*4430*/  VIADD R10, R17, 0x20 ;  /* 0x00000020110a7836 */ /* 0x000fe20000000000 */
[----:B------:R-:W0:Y:S01]  /*4440*/  @!P1 LDS.128 R28, [R44+0x8000] ;  /* 0x008000002c1c9984 */ /* 0x000e220000000c00 */
[----:B------:R-:W-:-:S03]  /*4450*/  IMAD.IADD R9, R9, 0x1, R11 ;  /* 0x0000000109097824 */ /* 0x000fc600078e020b */
[----:B------:R-:W-:Y:S01]  /*4460*/  ISETP.GE.AND P0, PT, R10, UR46, PT ;  /* 0x0000002e0a007c0c */ /* 0x000fe2000bf06270 */
[----:B------:R-:W1:Y:S01]  /*4470*/  @!P5 LDS.128 R40, [R45+0x8000] ;  /* 0x008000002d28d984 */ /* 0x000e620000000c00 */
[----:B------:R-:W-:Y:S02]  /*4480*/  LEA.HI.X R49, R8, UR41, R9, 0x1, P4 ;  /* 0x0000002908317c11 */ /* 0x000fe4000a0f0c09 */
[----:B------:R-:W-:Y:S01]  /*4490*/  ISETP.GE.AND P4, PT, R25, UR46, PT ;  /* 0x0000002e19007c0c */ /* 0x000fe2000bf86270 */
[----:B------:R-:W2:Y:S04]  /*44a0*/  @!P3 LDS.128 R8, [R44+0x2000] ;  /* 0x002000002c08b984 */ /* 0x000ea80000000c00 */
[----:B------:R-:W3:Y:S04]  /*44b0*/  @!P2 LDS.128 R12, [R44+0x5000] ;  /* 0x005000002c0ca984 */ /* 0x000ee80000000c00 */
[----:B------:R-:W4:Y:S04]  /*44c0*/  @!P0 LDS.128 R32, [R45+0x2000] ;  /* 0x002000002d208984 */ /* 0x000f280000000c00 */
[----:B------:R-:W5:Y:S04]  /*44d0*/  @!P4 LDS.128 R36, [R45+0x5000] ;  /* 0x005000002d24c984 */ /* 0x000f680000000c00 */
[----:B0-----:R0:W-:Y:S04]  /*44e0*/  @!P1 STG.E.128 desc[UR60][R48.64+0x100], R28 ;  /* 0x0001001c30009986 */ /* 0x0011e8000c101d3c */
[----:B-1----:R0:W-:Y:S04]  /*44f0*/  @!P5 STG.E.128 desc[UR60][R48.64+0x140], R40 ;  /* 0x000140283000d986 */ /* 0x0021e8000c101d3c */
[----:B--2---:R0:W-:Y:S04]  /*4500*/  @!P3 STG.E.128 desc[UR60][R48.64], R8 ;  /* 0x000000083000b986 */ /* 0x0041e8000c101d3c */
[----:B---3--:R0:W-:Y:S04]  /*4510*/  @!P2 STG.E.128 desc[UR60][R48.64+0x80], R12 ;  /* 0x0000800c3000a986 */ /* 0x0081e8000c101d3c */
[----:B----4-:R0:W-:Y:S04]  /*4520*/  @!P0 STG.E.128 desc[UR60][R48.64+0x40], R32 ;  /* 0x0000402030008986 */ /* 0x0101e8000c101d3c */
[----:B-----5:R0:W-:Y:S02]  /*4530*/  @!P4 STG.E.128 desc[UR60][R48.64+0xc0], R36 ;  /* 0x0000c0243000c986 */ /* 0x0201e4000c101d3c */
.L_x_1486:
[----:B------:R-:W-:Y:S05]  /*4540*/  BSYNC B0 ;  /* 0x0000000000007941 */ /* 0x000fea0003800000 */
.L_x_1485:
[----:B0-2---:R-:W0:Y:S01]  /*4550*/  S2R R8, SR_TID.X ;  /* 0x0000000000087919 */ /* 0x005e220000002100 */
[----:B------:R-:W-:Y:S01]  /*4560*/  @!PT LDS RZ, [RZ] ;  /* 0x00000000fffff984 */ /* 0x000fe20000000800 */
[----:B------:R-:W-:Y:S01]  /*4570*/  @!PT LDS RZ, [RZ] ;  /* 0x00000000fffff984 */ /* 0x000fe20000000800 */
[----:B------:R-:W-:Y:S01]  /*4580*/  @!PT LDS RZ, [RZ] ;  /* 0x00000000fffff984 */ /* 0x000fe20000000800 */
[----:B------:R-:W-:Y:S01]  /*4590*/  @!PT LDS RZ, [RZ] ;  /* 0x00000000fffff984 */ /* 0x000fe20000000800 */
[----:B------:R1:W-:Y:S06]  /*45a0*/  MEMBAR.ALL.CTA ;  /* 0x0000000000007992 */ /* 0x0003ec0000008000 */
[----:B-1----:R-:W1:Y:S01]  /*45b0*/  FENCE.VIEW.ASYNC.S ;  /* 0x00000000000073c6 */ /* 0x002e620000000000 */
[----:B------:R-:W-:Y:S05]  /*45c0*/  WARPSYNC.ALL ;  /* 0x0000000000007948 */ /* 0x000fea0003800000 */
[----:B0-----:R-:W-:-:S04]  /*45d0*/  LOP3.LUT R8, R8, 0x7f, RZ, 0xc0, !PT ;  /* 0x0000007f08087812 */ /* 0x001fc800078ec0ff */
[----:B------:R-:W-:Y:S01]  /*45e0*/  ISETP.NE.AND P0, PT, R8, RZ, PT ;  /* 0x000000ff0800720c */ /* 0x000fe20003f05270 */
[----:B-1----:R0:W-:-:S12]  /*45f0*/  BAR.SYNC.DEFER_BLOCKING R81, 0x80 ;  /* 0x000200510000751d */ /* 0x0021d80000010000 */
[----:B------:R-:W-:-:S05]  /*4600*/  @!P0 VIADD R50, R50, 0x308c0 ;  /* 0x000308c032328836 */ /* 0x000fca0000000000 */
[----:B------:R-:W-:-:S04]  /*4610*/  @!P0 PRMT R50, RZ, 0x654, R50 ;  /* 0x00000654ff328816 */ /* 0x000fc80000000032 */
[----:B------:R0:W-:Y:S01]  /*4620*/  @!P0 SYNCS.ARRIVE.TRANS64.RED.A1T0 RZ, [R50+URZ], RZ ;  /* 0x000000ff32ff89a7 */ /* 0x0001e2000810043f */
[----:B------:R-:W2:Y:S01]  /*4630*/  LDL R10, [R1+0x2c0] ;  /* 0x0002c000010a7983 */ /* 0x000ea20000100800 */
[----:B------:R-:W-:Y:S02]  /*4640*/  VIADD R8, R46, 0x1 ;  /* 0x000000012e087836 */ /* 0x000fe40000000000 */
[----:B------:R-:W-:-:S03]  /*4650*/  IMAD.MOV.U32 R46, RZ, RZ, RZ ;  /* 0x000000ffff2e7224 */ /* 0x000fc600078e00ff */
[----:B------:R-:W-:Y:S01]  /*4660*/  ISETP.NE.AND P0, PT, R8, 0x2, PT ;  /* 0x000000020800780c */ /* 0x000fe20003f05270 */
[----:B------:R0:W-:-:S12]  /*4670*/  STL [R1+0x2b8], R8 ;  /* 0x0002b80801007387 */ /* 0x0001d80000100800 */
[----:B------:R-:W-:-:S05]  /*4680*/  @!P0 LOP3.LUT R47, R47, 0x1, RZ, 0x3c, !PT ;  /* 0x000000012f2f8812 */ /* 0x000fca00078e3cff */
[----:B------:R0:W-:Y:S01]  /*4690*/  @!P0 STL.64 [R1+0x2b8], R46 ;  /* 0x0002b82e01008387 */ /* 0x0001e20000100a00 */
[----:B------:R-:W-:Y:S01]  /*46a0*/  PLOP3.LUT P0, PT, PT, PT, PT, 0x8, 0x0 ;  /* 0x000000000000781c */ /* 0x000fe20003f0e170 */
[----:B--2---:R-:W-:-:S05]  /*46b0*/  VIADD R10, R10, 0x1 ;  /* 0x000000010a0a7836 */ /* 0x004fca0000000000 */
[----:B------:R0:W-:Y:S01]  /*46c0*/  STL [R1+0x2c0], R10 ;  /* 0x0002c00a01007387 */ /* 0x0001e20000100800 */
[----:B------:R-:W-:Y:S06]  /*46d0*/  @P6 BRA `(.L_x_1487) ;  /* 0xfffffff8000c6947 */ /* 0x000fec000383ffff */
.L_x_1476:
[----:B------:R-:W1:Y:S01]  /*46e0*/  LDC R0, c[0x0][0x448] ;  /* 0x00011200ff007b82 */ /* 0x000e620000000800 */
[----:B------:R-:W-:Y:S02]  /*46f0*/  R2UR UR4, R192 ;  /* 0x00000000c00472ca */ /* 0x000fe400000e0000 */
[----:B------:R-:W-:-:S05]  /*4700*/  IADD3 R5, R22, 0x1, -R19 ;  /* 0x0000000116057810 */ /* 0x000fca0007ffe813 */
[----:B------:R-:W2:Y:S06]  /*4710*/  LDC.64 R6, c[0x0][0x9e0] ;  /* 0x00027800ff067b82 */ /* 0x000eac0000000a00 */
[----:B------:R-:W-:Y:S01]  /*4720*/  UIADD3 UR4, UR4, 0x7f, URZ ;  /* 0x0000007f04047890 */ /* 0x000fe2000fffe03f */
[----:B-1----:R-:W-:Y:S02]  /*4730*/  ISETP.NE.AND P1, PT, R0, 0x1, PT ;  /* 0x000000010000780c */ /* 0x002fe40003f25270 */
[----:B--2---:R-:W-:-:S11]  /*4740*/  ISETP.GE.AND P2, PT, R7, 0x1, PT ;  /* 0x000000010700780c */ /* 0x004fd60003f46270 */
[----:B------:R-:W1:Y:S08]  /*4750*/  @P1 LDC R0, c[0x0][0x44c] ;  /* 0x00011300ff001b82 */ /* 0x000e700000000800 */
[----:B------:R-:W2:Y:S01]  /*4760*/  @P1 LDC R3, c[0x0][0x450] ;  /* 0x00011400ff031b82 */ /* 0x000ea20000000800 */
[----:B-1----:R-:W-:-:S04]  /*4770*/  @P1 IMAD.HI.U32 R2, R0, UR4, RZ ;  /* 0x0000000400021c27 */ /* 0x002fc8000f8e00ff */
[----:B------:R-:W-:Y:S01]  /*4780*/  IMAD.U32 R0, RZ, RZ, UR4 ;  /* 0x00000004ff007e24 */ /* 0x000fe2000f8e00ff */
[----:B--2---:R-:W-:-:S05]  /*4790*/  @P1 SHF.R.U32.HI R0, RZ, R3, R2 ;  /* 0x00000003ff001219 */ /* 0x004fca0000011602 */
[----:B------:R-:W-:Y:S01]  /*47a0*/  IMAD.IADD R3, R5, 0x1, R0 ;  /* 0x0000000105037824 */ /* 0x000fe200078e0200 */
[----:B------:R-:W-:Y:S06]  /*47b0*/  @P0 BRA `(.L_x_1488) ;  /* 0x0000000000080947 */ /* 0x000fec0003800000 */
[----:B------:R-:W1:Y:S02]  /*47c0*/  FENCE.VIEW.ASYNC.G ;  /* 0x00000000000073c6 */ /* 0x000e640000000100 */
[----:B-1----:R-:W-:Y:S06]  /*47d0*/  BAR.ARV 0xc, 0x180 ;  /* 0x0306000000007b1d */ /* 0x002fec0000002000 */
.L_x_1488:
[----:B------:R-:W-:Y:S01]  /*47e0*/  IMAD.IADD R0, R3, 0x1, R6 ;  /* 0x0000000103007824 */ /* 0x000fe200078e0206 */
[----:B------:R-:W-:Y:S06]  /*47f0*/  @!P2 BRA `(.L_x_1489) ;  /* 0x000000000040a947 */ /* 0x000fec0003800000 */
[C---:B------:R-:W-:Y:S01]  /*4800*/  ISETP.GT.AND P0, PT, R3.reuse, RZ, PT ;  /* 0x000000ff0300720c */ /* 0x040fe20003f04270 */
[----:B------:R-:W-:-:S12]  /*4810*/  VIADD R2, R3, 0xffffffff ;  /* 0xffffffff03027836 */ /* 0x000fd80000000000 */
[----:B------:R-:W-:Y:S05]  /*4820*/  @P0 BRA `(.L_x_1490) ;  /* 0x00000000001c0947 */ /* 0x000fea0003800000 */
[----:B------:R-:W-:Y:S01]  /*4830*/  ISETP.NE.AND P0, PT, R7, 0x1, PT ;  /* 0x000000010700780c */ /* 0x000fe20003f05270 */
[----:B------:R-:W-:-:S12]  /*4840*/  IMAD.MOV R3, RZ, RZ, -R3 ;  /* 0x000000ffff037224 */ /* 0x000fd800078e0a03 */
[----:B------:R-:W1:Y:S02]  /*4850*/  @P0 LDC.64 R4, c[0x0][0x9e8] ;  /* 0x00027a00ff040b82 */ /* 0x000e640000000a00 */
[----:B-1----:R-:W-:-:S05]  /*4860*/  @P0 IMAD.HI.U32 R2, R3, R4, RZ ;  /* 0x0000000403020227 */ /* 0x002fca00078e00ff */
[----:B------:R-:W-:-:S04]  /*4870*/  @P0 SHF.R.U32.HI R3, RZ, R5, R2 ;  /* 0x00000005ff030219 */ /* 0x000fc80000011602 */
[----:B------:R-:W-:Y:S01]  /*4880*/  LOP3.LUT R2, RZ, R3, RZ, 0x33, !PT ;  /* 0x00000003ff027212 */ /* 0x000fe200078e33ff */
[----:B------:R-:W-:Y:S06]  /*4890*/  BRA `(.L_x_1491) ;  /* 0x0000000000107947 */ /* 0x000fec0003800000 */
.L_x_1490:
[----:B------:R-:W-:-:S13]  /*48a0*/  ISETP.NE.AND P0, PT, R7, 0x1, PT ;  /* 0x000000010700780c */ /* 0x000fda0003f05270 */
[----:B------:R-:W1:Y:S02]  /*48b0*/  @P0 LDC.64 R4, c[0x0][0x9e8] ;  /* 0x00027a00ff040b82 */ /* 0x000e640000000a00 */
[----:B-1----:R-:W-:-:S05]  /*48c0*/  @P0 IMAD.HI.U32 R4, R2, R4, RZ ;  /* 0x0000000402040227 */ /* 0x002fca00078e00ff */
[----:B------:R-:W-:-:S07]  /*48d0*/  @P0 SHF.R.U32.HI R2, RZ, R5, R4 ;  /* 0x00000005ff020219 */ /* 0x000fce0000011604 */
.L_x_1491:
[----:B------:R-:W-:-:S05]  /*48e0*/  IMAD R3, R2, R7, R7 ;  /* 0x0000000702037224 */ /* 0x000fca00078e0207 */
[----:B------:R-:W-:-:S07]  /*48f0*/  VIMNMX R0, R0, R3, PT ;  /* 0x0000000300007248 */ /* 0x000fce0003fe0100 */
.L_x_1489:
[----:B------:R-:W1:Y:S01]  /*4900*/  @P1 LDC R2, c[0x0][0x44c] ;  /* 0x00011300ff021b82 */ /* 0x000e620000000800 */
[----:B------:R-:W-:Y:S01]  /*4910*/  R2UR UR4, R192 ;  /* 0x00000000c00472ca */ /* 0x000fe200000e0000 */
[----:B------:R-:W-:-:S04]  /*4920*/  VIADD R0, R0, 0x5f ;  /* 0x0000005f00007836 */ /* 0x000fc80000000000 */
[----:B------:R-:W-:Y:S02]  /*4930*/  IMAD.HI R0, R0, 0x2aaaaaab, RZ ;  /* 0x2aaaaaab00007827 */ /* 0x000fe400078e02ff */
[----:B------:R-:W2:Y:S06]  /*4940*/  @P1 LDC R5, c[0x0][0x450] ;  /* 0x00011400ff051b82 */ /* 0x000eac0000000800 */
[----:B------:R-:W-:Y:S02]  /*4950*/  IMAD.U32 R3, RZ, RZ, UR4 ;  /* 0x00000004ff037e24 */ /* 0x000fe4000f8e00ff */
[----:B-1----:R-:W-:Y:S01]  /*4960*/  @P1 IMAD.HI.U32 R2, R2, UR4, RZ ;  /* 0x0000000402021c27 */ /* 0x002fe2000f8e00ff */
[----:B------:R-:W-:-:S04]  /*4970*/  ULDC UR4, c[0x0][0x9dc] ;  /* 0x0002770000047ab9 */ /* 0x000fc80000000800 */
[----:B--2---:R-:W-:-:S05]  /*4980*/  @P1 SHF.R.U32.HI R3, RZ, R5, R2 ;  /* 0x00000005ff031219 */ /* 0x004fca0000011602 */
[----:B------:R-:W-:Y:S01]  /*4990*/  IMAD.IADD R2, R76, 0x1, R3 ;  /* 0x000000014c027824 */ /* 0x000fe200078e0203 */
[----:B------:R-:W-:-:S03]  /*49a0*/  SHF.R.U32.HI R3, RZ, 0x1f, R0 ;  /* 0x0000001fff037819 */ /* 0x000fc60000011600 */
[----:B------:R-:W-:Y:S01]  /*49b0*/  VIADD R4, R2, -UR4 ;  /* 0x8000000402047c36 */ /* 0x000fe20008000000 */
[----:B------:R-:W-:-:S04]  /*49c0*/  LEA.HI.SX32 R0, R0, R3, 0x1c ;  /* 0x0000000300007211 */ /* 0x000fc800078fe2ff */
[----:B------:R-:W-:Y:S02]  /*49d0*/  R2UR UR4, R4 ;  /* 0x00000000040472ca */ /* 0x000fe400000e0000 */
[----:B------:R-:W-:Y:S01]  /*49e0*/  VIMNMX R72, R77, R0, PT ;  /* 0x000000004d487248 */ /* 0x000fe20003fe0100 */
[----:B------:R-:W-:-:S12]  /*49f0*/  @!P2 BRA `(.L_x_1492) ;  /* 0x000000000044a947 */ /* 0x000fd80003800000 */
[----:B------:R-:W-:-:S13]  /*4a00*/  ISETP.GT.AND P0, PT, R2, -0x1, PT ;  /* 0xffffffff0200780c */ /* 0x000fda0003f04270 */
[----:B------:R-:W-:Y:S05]  /*4a10*/  @P0 BRA `(.L_x_1493) ;  /* 0x00000000001c0947 */ /* 0x000fea0003800000 */
[----:B------:R-:W-:Y:S02]  /*4a20*/  ISETP.NE.AND P0, PT, R7, 0x1, PT ;  /* 0x000000010700780c */ /* 0x000fe40003f05270 */
[----:B------:R-:W-:-:S11]  /*4a30*/  LOP3.LUT R3, RZ, R2, RZ, 0x33, !PT ;  /* 0x00000002ff037212 */ /* 0x000fd600078e33ff */
[----:B------:R-:W1:Y:S02]  /*4a40*/  @P0 LDC.64 R4, c[0x0][0x9e8] ;  /* 0x00027a00ff040b82 */ /* 0x000e640000000a00 */
[----:B-1----:R-:W-:-:S05]  /*4a50*/  @P0 IMAD.HI.U32 R0, R3, R4, RZ ;  /* 0x0000000403000227 */ /* 0x002fca00078e00ff */
[----:B------:R-:W-:-:S04]  /*4a60*/  @P0 SHF.R.U32.HI R3, RZ, R5, R0 ;  /* 0x00000005ff030219 */ /* 0x000fc80000011600 */
[----:B------:R-:W-:Y:S01]  /*4a70*/  LOP3.LUT R2, RZ, R3, RZ, 0x33, !PT ;  /* 0x00000003ff027212 */ /* 0x000fe200078e33ff */
[----:B------:R-:W-:Y:S06]  /*4a80*/  BRA `(.L_x_1494) ;  /* 0x0000000000107947 */ /* 0x000fec0003800000 */
.L_x_1493:
[----:B------:R-:W-:-:S13]  /*4a90*/  ISETP.NE.AND P0, PT, R7, 0x1, PT ;  /* 0x000000010700780c */ /* 0x000fda0003f05270 */
[----:B------:R-:W1:Y:S02]  /*4aa0*/  @P0 LDC.64 R4, c[0x0][0x9e8] ;  /* 0x00027a00ff040b82 */ /* 0x000e640000000a00 */
[----:B-1----:R-:W-:-:S05]  /*4ab0*/  @P0 IMAD.HI.U32 R0, R2, R4, RZ ;  /* 0x0000000402000227 */ /* 0x002fca00078e00ff */
[----:B------:R-:W-:-:S07]  /*4ac0*/  @P0 SHF.R.U32.HI R2, RZ, R5, R0 ;  /* 0x00000005ff020219 */ /* 0x000fce0000011600 */
.L_x_1494:
[----:B------:R-:W-:-:S05]  /*4ad0*/  IMAD R2, R2, R7, RZ ;  /* 0x0000000702027224 */ /* 0x000fca00078e02ff */
[----:B------:R-:W-:-:S13]  /*4ae0*/  R2UR UR5, R2 ;  /* 0x00000000020572ca */ /* 0x000fda00000e0000 */
[----:B------:R-:W-:-:S04]  /*4af0*/  UISETP.LT.AND UP0, UPT, UR4, UR5, UPT ;  /* 0x000000050400728c */ /* 0x000fc8000bf01270 */
[----:B------:R-:W-:-:S12]  /*4b00*/  USEL UR4, UR4, UR5, !UP0 ;  /* 0x0000000504047287 */ /* 0x000fd8000c000000 */
.L_x_1492:
[----:B------:R-:W-:Y:S01]  /*4b10*/  UIMAD.WIDE UR4, UR4, 0x2aaaaaab, URZ ;  /* 0x2aaaaaab040478a5 */ /* 0x000fe2000f8e023f */
[----:B------:R-:W-:-:S03]  /*4b20*/  R2UR UR9, R205 ;  /* 0x00000000cd0972ca */ /* 0x000fc600000e0000 */
[----:B------:R-:W-:-:S04]  /*4b30*/  USHF.R.U32.HI UR4, URZ, 0x1f, UR5 ;  /* 0x0000001f3f047899 */ /* 0x000fc80008011605 */
[----:B------:R-:W-:-:S04]  /*4b40*/  ULEA.HI.SX32 UR4, UR5, UR4, 0x1c ;  /* 0x0000000405047291 */ /* 0x000fc8000f8fe23f */
[----:B------:R-:W-:-:S04]  /*4b50*/  UISETP.LT.AND UP0, UPT, URZ, UR4, UPT ;  /* 0x000000043f00728c */ /* 0x000fc8000bf01270 */
[----:B------:R-:W-:-:S03]  /*4b60*/  USEL UR8, URZ, UR4, !UP0 ;  /* 0x000000043f087287 */ /* 0x000fc6000c000000 */
[----:B------:R-:W-:-:S03]  /*4b70*/  UMOV UR4, URZ ;  /* 0x0000003f00047c82 */ /* 0x000fc60008000000 */
[----:B------:R-:W-:-:S13]  /*4b80*/  ISETP.GT.AND P0, PT, R72, UR8, PT ;  /* 0x0000000848007c0c */ /* 0x000fda000bf04270 */
[----:B------:R-:W-:Y:S05]  /*4b90*/  @!P0 BRA `(.L_x_1495) ;  /* 0x0000000000948947 */ /* 0x000fea0003800000 */
[----:B------:R-:W1:Y:S01]  /*4ba0*/  LDC R0, c[0x0][0x9f0] ;  /* 0x00027c00ff007b82 */ /* 0x000e620000000800 */
[----:B------:R-:W-:Y:S01]  /*4bb0*/  ISETP.NE.AND P0, PT, R195, RZ, PT ;  /* 0x000000ffc300720c */ /* 0x000fe20003f05270 */
[----:B------:R-:W-:-:S03]  /*4bc0*/  UMOV UR4, URZ ;  /* 0x0000003f00047c82 */ /* 0x000fc60008000000 */
[----:B-1----:R-:W-:-:S04]  /*4bd0*/  SEL R5, R195, R0, P0 ;  /* 0x00000000c3057207 */ /* 0x002fc80000000000 */
[-C--:B------:R-:W-:Y:S02]  /*4be0*/  IABS R0, R5.reuse ;  /* 0x0000000500007213 */ /* 0x080fe40000000000 */
[----:B------:R-:W-:Y:S02]  /*4bf0*/  IABS R6, R5 ;  /* 0x0000000500067213 */ /* 0x000fe40000000000 */
[----:B------:R-:W-:Y:S02]  /*4c00*/  R2UR UR10, R0 ;  /* 0x00000000000a72ca */ /* 0x000fe400000e0000 */
[----:B------:R-:W-:-:S05]  /*4c10*/  IADD3 R0, R5, -0x1, R72 ;  /* 0xffffffff05007810 */ /* 0x000fca0007ffe048 */
[----:B------:R-:W-:-:S05]  /*4c20*/  VIADD R0, R0, -UR8 ;  /* 0x8000000800007c36 */ /* 0x000fca0008000000 */
[----:B------:R-:W-:Y:S01]  /*4c30*/  IABS R4, R0 ;  /* 0x0000000000047213 */ /* 0x000fe20000000000 */
[----:B------:R-:W1:Y:S01]  /*4c40*/  I2F.RP R2, UR10 ;  /* 0x0000000a00027d06 */ /* 0x000e620008209400 */
[----:B------:R-:W-:Y:S02]  /*4c50*/  LOP3.LUT R0, R0, R5, RZ, 0x3c, !PT ;  /* 0x0000000500007212 */ /* 0x000fe400078e3cff */
[----:B------:R-:W-:-:S05]  /*4c60*/  R2UR UR7, R4 ;  /* 0x00000000040772ca */ /* 0x000fca00000e0000 */
[----:B-1----:R-:W1:Y:S02]  /*4c70*/  MUFU.RCP R2, R2 ;  /* 0x0000000200027308 */ /* 0x002e640000001000 */
[----:B-1----:R-:W-:Y:S02]  /*4c80*/  VIADD R3, R2, 0xffffffe ;  /* 0x0ffffffe02037836 */ /* 0x002fe40000000000 */
[----:B------:R-:W-:-:S04]  /*4c90*/  IMAD.MOV R2, RZ, RZ, -R6 ;  /* 0x000000ffff027224 */ /* 0x000fc800078e0a06 */
[----:B------:R-:W1:Y:S02]  /*4ca0*/  F2I.FTZ.U32.TRUNC.NTZ R3, R3 ;  /* 0x0000000300037305 */ /* 0x000e64000021f000 */
[----:B-1----:R-:W-:-:S13]  /*4cb0*/  R2UR UR5, R3 ;  /* 0x00000000030572ca */ /* 0x002fda00000e0000 */
[----:B------:R-:W-:-:S04]  /*4cc0*/  UIADD3 UR6, URZ, -UR5, URZ ;  /* 0x800000053f067290 */ /* 0x000fc8000fffe03f */
[----:B------:R-:W-:-:S04]  /*4cd0*/  UIMAD UR6, UR6, UR10, URZ ;  /* 0x0000000a060672a4 */ /* 0x000fc8000f8e023f */
[----:B------:R-:W-:-:S03]  /*4ce0*/  UIMAD.WIDE.U32 UR4, UR5, UR6, UR4 ;  /* 0x00000006050472a5 */ /* 0x000fc6000f8e0004 */
[----:B------:R-:W-:Y:S01]  /*4cf0*/  R2UR UR6, R2 ;  /* 0x00000000020672ca */ /* 0x000fe200000e0000 */
[----:B------:R-:W-:-:S12]  /*4d00*/  UIMAD.WIDE.U32 UR4, UR5, UR7, URZ ;  /* 0x00000007050472a5 */ /* 0x000fd8000f8e003f */
[----:B------:R-:W-:Y:S01]  /*4d10*/  UIMAD UR4, UR5, UR6, UR7 ;  /* 0x00000006050472a4 */ /* 0x000fe2000f8e0207 */
[----:B------:R-:W-:Y:S02]  /*4d20*/  R2UR UR6, R0 ;  /* 0x00000000000672ca */ /* 0x000fe400000e0000 */
[----:B------:R-:W-:Y:S01]  /*4d30*/  R2UR UR7, R5 ;  /* 0x00000000050772ca */ /* 0x000fe200000e0000 */
[----:B------:R-:W-:-:S11]  /*4d40*/  UISETP.GT.U32.AND UP1, UPT, UR10, UR4, UPT ;  /* 0x000000040a00728c */ /* 0x000fd6000bf24070 */
[----:B------:R-:W-:Y:S02]  /*4d50*/  @!UP1 UIADD3 UR4, UR4, -UR10, URZ ;  /* 0x8000000a04049290 */ /* 0x000fe4000fffe03f */
[----:B------:R-:W-:Y:S02]  /*4d60*/  @!UP1 UIADD3 UR5, UR5, 0x1, URZ ;  /* 0x0000000105059890 */ /* 0x000fe4000fffe03f */
[----:B------:R-:W-:Y:S02]  /*4d70*/  UISETP.GE.U32.AND UP0, UPT, UR4, UR10, UPT ;  /* 0x0000000a0400728c */ /* 0x000fe4000bf06070 */
[----:B------:R-:W-:Y:S01]  /*4d80*/  UISETP.GE.AND UP1, UPT, UR6, URZ, UPT ;  /* 0x0000003f0600728c */ /* 0x000fe2000bf26270 */
[----:B------:R-:W-:-:S08]  /*4d90*/  R2UR UR6, R5 ;  /* 0x00000000050672ca */ /* 0x000fd000000e0000 */
[----:B------:R-:W-:Y:S02]  /*4da0*/  @UP0 UIADD3 UR5, UR5, 0x1, URZ ;  /* 0x0000000105050890 */ /* 0x000fe4000fffe03f */
[----:B------:R-:W-:-:S05]  /*4db0*/  UISETP.NE.AND UP0, UPT, UR7, URZ, UPT ;  /* 0x0000003f0700728c */ /* 0x000fca000bf05270 */
[----:B------:R-:W-:Y:S02]  /*4dc0*/  UMOV UR4, UR5 ;  /* 0x0000000500047c82 */ /* 0x000fe40008000000 */
[----:B------:R-:W-:-:S04]  /*4dd0*/  @!UP1 UIADD3 UR4, -UR4, URZ, URZ ;  /* 0x0000003f04049290 */ /* 0x000fc8000fffe13f */
[----:B------:R-:W-:-:S12]  /*4de0*/  @!UP0 ULOP3.LUT UR4, URZ, UR6, URZ, 0x33, !UPT ;  /* 0x000000063f048292 */ /* 0x000fd8000f8e333f */
.L_x_1495:
        /* <DEDUP_REMOVED lines=42> */
[----:B0-----:R-:W-:Y:S02]  /*5090*/  CS2R R50, SRZ ;  /* 0x0000000000327805 */ /* 0x001fe4000001ff00 */
        /* <DEDUP_REMOVED lines=14> */
[----:B------:R-:W2:Y:S01]  /*5180*/  LDL R0, [R1+0x314] ;  /* 0x0003140001007983 */ /* 0x000ea20000100800 */
[----:B------:R-:W-:-:S13]  /*5190*/  R2UR UR6, R206 ;  /* 0x00000000ce0672ca */ /* 0x000fda00000e0000 */
[----:B------:R-:W-:-:S06]  /*51a0*/  ULOP3.LUT UP0, URZ, UR6, 0x1bf, URZ, 0xc0, !UPT ;  /* 0x000001bf063f7892 */ /* 0x000fcc000f80c03f */
[----:B------:R-:W-:Y:S01]  /*51b0*/  PLOP3.LUT P0, PT, PT, PT, UP0, 0x80, 0x0 ;  /* 0x000000000000781c */ /* 0x000fe20003f0f008 */
[----:B--2---:R-:W0:Y:S02]  /*51c0*/  SHFL.IDX PT, R0, R0, RZ, 0x1f ;  /* 0x00001fff00007589 */ /* 0x004e2400000e0000 */
        /* <DEDUP_REMOVED lines=24> */
.L_x_1497:
[----:B------:R-:W-:Y:S02]  /*5350*/  ULDC UR4, c[0x0][0x3f4] ;  /* 0x0000fd0000047ab9 */ /* 0x000fe40000000800 */
[----:B------:R-:W-:-:S13]  /*5360*/  ISETP.LT.AND P0, PT, RZ, UR4, PT ;  /* 0x00000004ff007c0c */ /* 0x000fda000bf01270 */
[----:B------:R-:W-:Y:S05]  /*5370*/  @P0 BRA `(.L_x_1498) ;  /* 0x0000000000440947 */ /* 0x000fea0003800000 */
[----:B------:R-:W-:Y:S01]  /*5380*/  R2UR UR5, R228 ;  /* 0x00000000e40572ca */ /* 0x000fe200000e0000 */
[----:B------:R-:W-:-:S12]  /*5390*/  IMAD.U32 R3, RZ, RZ, UR37 ;  /* 0x00000025ff037e24 */ /* 0x000fd8000f8e00ff */
[----:B------:R-:W-:-:S04]  /*53a0*/  ULEA.HI UR4, UR5, UR5, URZ, 0x1 ;  /* 0x0000000505047291 */ /* 0x000fc8000f8f083f */
[----:B------:R-:W-:-:S04]  /*53b0*/  ULOP3.LUT UR4, UR4, 0xfffffffe, URZ, 0xc0, !UPT ;  /* 0xfffffffe04047892 */ /* 0x000fc8000f8ec03f */
[----:B------:R-:W-:-:S06]  /*53c0*/  UIADD3 UR4, UR5, -UR4, URZ ;  /* 0x8000000405047290 */ /* 0x000fcc000fffe03f */
[----:B------:R-:W-:-:S05]  /*53d0*/  IMAD.U32 R0, RZ, RZ, UR4 ;  /* 0x00000004ff007e24 */ /* 0x000fca000f8e00ff */
[----:B------:R-:W-:-:S04]  /*53e0*/  SHF.L.U32 R0, R0, 0x1f, RZ ;  /* 0x0000001f00007819 */ /* 0x000fc800000006ff */
[----:B------:R0:W1:Y:S03]  /*53f0*/  SYNCS.PHASECHK.TRANS64.TRYWAIT P0, [R3+URZ+0x30800], R0 ;  /* 0x03080000030075a7 */ /* 0x000066000800017f */
[----:B-1----:R-:W-:Y:S05]  /*5400*/  @!P0 NANOSLEEP.SYNCS 0x989680 ;  /* 0x009896800000895d */ /* 0x002fea0003900000 */
[----:B------:R-:W1:Y:S02]  /*5410*/  @!P0 SYNCS.PHASECHK.TRANS64 P0, [R3+URZ+0x30800], R0 ;  /* 0x03080000030085a7 */ /* 0x000e64000800007f */
[----:B-1----:R-:W-:Y:S05]  /*5420*/  @P0 BRA `(.L_x_1499) ;  /* 0x00000078005c0947 */ /* 0x002fea0003800000 */
.L_x_1500:
[----:B0-----:R-:W-:-:S04]  /*5430*/  IMAD.U32 R3, RZ, RZ, UR37 ;  /* 0x00000025ff037e24 */ /* 0x001fc8000f8e00ff */
[----:B------:R0:W1:Y:S03]  /*5440*/  SYNCS.PHASECHK.TRANS64.TRYWAIT P0, [R3+URZ+0x30800], R0 ;  /* 0x03080000030075a7 */ /* 0x000066000800017f */
[----:B-1----:R-:W-:Y:S05]  /*5450*/  @!P0 NANOSLEEP.SYNCS 0x989680 ;  /* 0x009896800000895d */ /* 0x002fea0003900000 */
[----:B------:R-:W1:Y:S02]  /*5460*/  @!P0 SYNCS.PHASECHK.TRANS64 P0, [R3+URZ+0x30800], R0 ;  /* 0x03080000030085a7 */ /* 0x000e64000800007f */
[----:B-1----:R-:W-:Y:S05]  /*5470*/  @!P0 BRA `(.L_x_1500) ;  /* 0xfffffffc00ec8947 */ /* 0x002fea000383ffff */
[----:B------:R-:W-:Y:S05]  /*5480*/  BRA `(.L_x_1499) ;  /* 0x0000007800447947 */ /* 0x000fea0003800000 */
.L_x_1498:
[----:B------:R-:W-:Y:S01]  /*5490*/  R2UR UR5, R206 ;  /* 0x00000000ce0572ca */ /* 0x000fe200000e0000 */
[----:B------:R-:W-:Y:S01]  /*54a0*/  USHF.R.S32.HI UR4, URZ, 0x1f, UR38 ;  /* 0x0000001f3f047899 */ /* 0x000fe20008011426 */
[----:B------:R-:W-:Y:S01]  /*54b0*/  ULDC.64 UR6, c[0x0][0x3f8] ;  /* 0x0000fe0000067ab9 */ /* 0x000fe20000000a00 */
[----:B------:R-:W-:Y:S01]  /*54c0*/  ULDC.64 UR8, c[0x0][0x408] ;  /* 0x0001020000087ab9 */ /* 0x000fe20000000a00 */
[----:B------:R-:W-:Y:S02]  /*54d0*/  IMAD.U32 R26, RZ, RZ, UR6 ;  /* 0x00000006ff1a7e24 */ /* 0x000fe4000f8e00ff */
[----:B------:R-:W-:Y:S02]  /*54e0*/  IMAD.U32 R24, RZ, RZ, UR8 ;  /* 0x00000008ff187e24 */ /* 0x000fe4000f8e00ff */
[----:B------:R-:W-:-:S05]  /*54f0*/  IMAD.WIDE.U32 R26, R26, UR38, RZ ;  /* 0x000000261a1a7c25 */ /* 0x000fca000f8e00ff */
[----:B------:R-:W-:Y:S01]  /*5500*/  ULOP3.LUT UP0, URZ, UR5, 0x3ff, URZ, 0xc0, !UPT ;  /* 0x000003ff053f7892 */ /* 0x000fe2000f80c03f */
[----:B------:R-:W-:Y:S01]  /*5510*/  IMAD.WIDE.U32 R24, R24, UR38, RZ ;  /* 0x0000002618187c25 */ /* 0x000fe2000f8e00ff */
[----:B------:R-:W-:Y:S02]  /*5520*/  UIMAD UR5, UR4, UR6, URZ ;  /* 0x00000006040572a4 */ /* 0x000fe4000f8e023f */
[----:B------:R-:W-:Y:S02]  /*5530*/  UIMAD UR4, UR4, UR8, URZ ;  /* 0x00000008040472a4 */ /* 0x000fe4000f8e023f */
[----:B------:R-:W-:Y:S01]  /*5540*/  PLOP3.LUT P0, PT, PT, PT, UP0, 0x80, 0x0 ;  /* 0x000000000000781c */ /* 0x000fe20003f0f008 */
[----:B------:R-:W-:Y:S02]  /*5550*/  UIMAD UR5, UR38, UR7, UR5 ;  /* 0x00000007260572a4 */ /* 0x000fe4000f8e0205 */
[----:B------:R-:W-:-:S04]  /*5560*/  UIMAD UR4, UR38, UR9, UR4 ;  /* 0x00000009260472a4 */ /* 0x000fc8000f8e0204 */
[----:B------:R-:W-:Y:S02]  /*5570*/  VIADD R29, R27, UR5 ;  /* 0x000000051b1d7c36 */ /* 0x000fe40008000000 */
[----:B------:R-:W-:-:S04]  /*5580*/  VIADD R31, R25, UR4 ;  /* 0x00000004191f7c36 */ /* 0x000fc80008000000 */
        /* <DEDUP_REMOVED lines=17> */
.L_x_1501:
[----:B------:R-:W-:Y:S01]  /*56a0*/  ULDC.U8 UR4, c[0x0][0x410] ;  /* 0x0001040000047ab9 */ /* 0x000fe20000000000 */
[----:B------:R-:W-:Y:S01]  /*56b0*/  R2UR UR5, R192 ;  /* 0x00000000c00572ca */ /* 0x000fe200000e0000 */
[----:B------:R-:W-:Y:S01]  /*56c0*/  IMAD.SHL.U32 R74, R201, 0x4, RZ ;  /* 0x00000004c94a7824 */ /* 0x000fe200078e00ff */
[----:B------:R-:W-:Y:S01]  /*56d0*/  ISETP.NE.AND P0, PT, RZ, UR4, PT ;  /* 0x00000004ff007c0c */ /* 0x000fe2000bf05270 */
[----:B------:R-:W-:Y:S01]  /*56e0*/  BSSY B0, `(.L_x_1502) ;  /* 0x0000763000007945 */ /* 0x000fe20003800000 */
[----:B------:R-:W-:Y:S01]  /*56f0*/  SHF.R.U32.HI R70, RZ, 0x3, R200 ;  /* 0x00000003ff467819 */ /* 0x000fe200000116c8 */
[C---:B------:R-:W-:Y:S02]  /*5700*/  VIADD R79, R74.reuse, 0x20 ;  /* 0x000000204a4f7836 */ /* 0x040fe40000000000 */
[----:B------:R-:W-:-:S06]  /*5710*/  VIADD R73, R74, 0x40 ;  /* 0x000000404a497836 */ /* 0x000fcc0000000000 */
[----:B------:R-:W-:Y:S02]  /*5720*/  VIADD R10, R16, UR5 ;  /* 0x00000005100a7c36 */ /* 0x000fe40008000000 */
[----:B------:R-:W-:Y:S05]  /*5730*/  @!P0 BRA `(.L_x_1503) ;  /* 0x0000003800848947 */ /* 0x000fea0003800000 */
[----:B------:R-:W0:Y:S01]  /*5740*/  LDC R20, c[0x0][0x448] ;  /* 0x00011200ff147b82 */ /* 0x000e220000000800 */
[----:B------:R-:W-:Y:S01]  /*5750*/  IMAD R5, R201, 0x40, R10 ;  /* 0x00000040c9057824 */ /* 0x000fe200078e020a */
[----:B------:R-:W-:Y:S01]  /*5760*/  ULDC.64 UR4, c[0x0][0x3f8] ;  /* 0x0000fe0000047ab9 */ /* 0x000fe20000000a00 */
[----:B------:R-:W-:Y:S01]  /*5770*/  ULDC.64 UR6, c[0x0][0x408] ;  /* 0x0001020000067ab9 */ /* 0x000fe20000000a00 */
[----:B------:R-:W-:Y:S01]  /*5780*/  IMAD.MOV.U32 R2, RZ, RZ, R26 ;  /* 0x000000ffff027224 */ /* 0x000fe200078e001a */
[----:B------:R-:W-:Y:S01]  /*5790*/  SHF.R.S32.HI R62, RZ, 0x1f, R79 ;  /* 0x0000001fff3e7819 */ /* 0x000fe2000001144f */
[----:B------:R-:W-:Y:S01]  /*57a0*/  IMAD.MOV.U32 R8, RZ, RZ, R24 ;  /* 0x000000ffff087224 */ /* 0x000fe200078e0018 */
[----:B------:R-:W-:Y:S01]  /*57b0*/  SHF.R.S32.HI R60, RZ, 0x1f, R73 ;  /* 0x0000001fff3c7819 */ /* 0x000fe20000011449 */
[----:B------:R-:W-:Y:S02]  /*57c0*/  IMAD.MOV.U32 R9, RZ, RZ, R31 ;  /* 0x000000ffff097224 */ /* 0x000fe400078e001f */
[----:B------:R-:W-:-:S02]  /*57d0*/  VIADD R78, R74, 0x30 ;  /* 0x000000304a4e7836 */ /* 0x000fc40000000000 */
[C---:B------:R-:W-:Y:S02]  /*57e0*/  VIADD R77, R74.reuse, 0x10 ;  /* 0x000000104a4d7836 */ /* 0x040fe40000000000 */
[----:B------:R-:W-:Y:S01]  /*57f0*/  VIADD R75, R74, 0x50 ;  /* 0x000000504a4b7836 */ /* 0x000fe20000000000 */
[----:B------:R-:W-:Y:S02]  /*5800*/  SHF.R.S32.HI R61, RZ, 0x1f, R78 ;  /* 0x0000001fff3d7819 */ /* 0x000fe4000001144e */
[----:B------:R-:W-:Y:S02]  /*5810*/  SHF.R.S32.HI R64, RZ, 0x1f, R77 ;  /* 0x0000001fff407819 */ /* 0x000fe4000001144d */
[----:B0-----:R-:W-:-:S13]  /*5820*/  ISETP.NE.AND P0, PT, R20, 0x1, PT ;  /* 0x000000011400780c */ /* 0x001fda0003f05270 */
[----:B------:R-:W0:Y:S08]  /*5830*/  @P0 LDC R0, c[0x0][0x44c] ;  /* 0x00011300ff000b82 */ /* 0x000e300000000800 */
[----:B------:R-:W1:Y:S01]  /*5840*/  @P0 LDC R3, c[0x0][0x450] ;  /* 0x00011400ff030b82 */ /* 0x000e620000000800 */
[----:B0-----:R-:W-:-:S05]  /*5850*/  @P0 IMAD.HI.U32 R0, R5, R0, RZ ;  /* 0x0000000005000227 */ /* 0x001fca00078e00ff */
[----:B-1----:R-:W-:Y:S01]  /*5860*/  @P0 SHF.R.U32.HI R5, RZ, R3, R0 ;  /* 0x00000003ff050219 */ /* 0x002fe20000011600 */
[----:B------:R-:W-:-:S03]  /*5870*/  IMAD.MOV.U32 R3, RZ, RZ, R29 ;  /* 0x000000ffff037224 */ /* 0x000fc600078e001d */
[----:B------:R-:W-:Y:S01]  /*5880*/  SHF.R.S32.HI R0, RZ, 0x1f, R5 ;  /* 0x0000001fff007819 */ /* 0x000fe20000011405 */
[----:B------:R-:W-:-:S04]  /*5890*/  IMAD.WIDE.U32 R2, R5, UR4, R2 ;  /* 0x0000000405027c25 */ /* 0x000fc8000f8e0002 */
[C---:B------:R-:W-:Y:S02]  /*58a0*/  IMAD R4, R0.reuse, UR4, RZ ;  /* 0x0000000400047c24 */ /* 0x040fe4000f8e02ff */
[----:B------:R-:W-:Y:S02]  /*58b0*/  IMAD R0, R0, UR6, RZ ;  /* 0x0000000600007c24 */ /* 0x000fe4000f8e02ff */
[C---:B------:R-:W-:Y:S01]  /*58c0*/  IMAD R7, R5.reuse, UR5, R4 ;  /* 0x0000000505077c24 */ /* 0x040fe2000f8e0204 */
[----:B------:R-:W-:Y:S01]  /*58d0*/  ULDC.64 UR4, c[0x0][0x3e8] ;  /* 0x0000fa0000047ab9 */ /* 0x000fe20000000a00 */
[C---:B------:R-:W-:Y:S01]  /*58e0*/  IMAD.WIDE.U32 R8, R5.reuse, UR6, R8 ;  /* 0x0000000605087c25 */ /* 0x040fe2000f8e0008 */
[----:B------:R-:W-:Y:S01]  /*58f0*/  LEA R4, P0, R2, UR4, 0x1 ;  /* 0x0000000402047c11 */ /* 0x000fe2000f8008ff */
[----:B------:R-:W-:Y:S02]  /*5900*/  UMOV UR4, 0xffffffff ;  /* 0xffffffff00047882 */ /* 0x000fe40000000000 */
[----:B------:R-:W-:Y:S01]  /*5910*/  IMAD R5, R5, UR7, R0 ;  /* 0x0000000705057c24 */ /* 0x000fe2000f8e0200 */
[----:B------:R-:W-:Y:S01]  /*5920*/  ULDC.64 UR6, c[0x0][0x400] ;  /* 0x0001000000067ab9 */ /* 0x000fe20000000a00 */
[----:B------:R-:W-:Y:S01]  /*5930*/  IMAD.IADD R3, R3, 0x1, R7 ;  /* 0x0000000103037824 */ /* 0x000fe200078e0207 */
[----:B------:R-:W-:Y:S01]  /*5940*/  LEA R6, P1, R8, UR6, 0x1 ;  /* 0x0000000608067c11 */ /* 0x000fe2000f8208ff */
[----:B------:R-:W-:-:S03]  /*5950*/  IMAD.IADD R7, R9, 0x1, R5 ;  /* 0x0000000109077824 */ /* 0x000fc600078e0205 */
[----:B------:R-:W-:Y:S02]  /*5960*/  LEA.HI.X R0, R2, UR5, R3, 0x1, P0 ;  /* 0x0000000502007c11 */ /* 0x000fe400080f0c03 */
[----:B------:R-:W-:Y:S01]  /*5970*/  LEA.HI.X R7, R8, UR7, R7, 0x1, P1 ;  /* 0x0000000708077c11 */ /* 0x000fe200088f0c07 */
[----:B------:R-:W-:Y:S06]  /*5980*/  BRA.DIV UR4, `(.L_x_1504) ;  /* 0x0000021e04707947 */ /* 0x000fec000b800000 */
[----:B------:R0:W1:Y:S04]  /*5990*/  SHFL.IDX PT, R3, R0, RZ, 0x1c1f ;  /* 0x001c1fff00037589 */ /* 0x00006800000e0000 */
[----:B------:R0:W2:Y:S04]  /*59a0*/  SHFL.IDX PT, R2, R4, RZ, 0x1c1f ;  /* 0x001c1fff04027589 */ /* 0x0000a800000e0000 */
[----:B------:R0:W3:Y:S04]  /*59b0*/  SHFL.IDX PT, R5, R7, RZ, 0x1c1f ;  /* 0x001c1fff07057589 */ /* 0x0000e800000e0000 */
[----:B------:R0:W4:Y:S02]  /*59c0*/  SHFL.IDX PT, R14, R6, RZ, 0x1c1f ;  /* 0x001c1fff060e7589 */ /* 0x00012400000e0000 */
.L_x_1835:
[----:B------:R-:W-:Y:S01]  /*59d0*/  IMAD R93, R19, R20, RZ ;  /* 0x00000014135d7224 */ /* 0x000fe200078e02ff */
[----:B------:R-:W-:Y:S01]  /*59e0*/  BSSY B1, `(.L_x_1505) ;  /* 0x0000050000017945 */ /* 0x000fe20003800000 */
[----:B------:R-:W-:Y:S02]  /*59f0*/  CS2R R30, SRZ ;  /* 0x00000000001e7805 */ /* 0x000fe4000001ff00 */
[----:B------:R-:W-:Y:S02]  /*5a00*/  CS2R R38, SRZ ;  /* 0x0000000000267805 */ /* 0x000fe4000001ff00 */
[----:B------:R-:W-:Y:S02]  /*5a10*/  CS2R R44, SRZ ;  /* 0x00000000002c7805 */ /* 0x000fe4000001ff00 */
[----:B------:R-:W-:Y:S02]  /*5a20*/  ISETP.GE.AND P0, PT, R10, R93, PT ;  /* 0x0000005d0a00720c */ /* 0x000fe40003f06270 */
        /* <DEDUP_REMOVED lines=10> */
[----:B------:R-:W-:Y:S01]  /*5ad0*/  ULDC UR4, c[0x0][0x3f4] ;  /* 0x0000fd0000047ab9 */ /* 0x000fe20000000800 */
[----:B------:R-:W-:Y:S02]  /*5ae0*/  CS2R R56, SRZ ;  /* 0x0000000000387805 */ /* 0x000fe4000001ff00 */
[----:B------:R-:W-:Y:S02]  /*5af0*/  ISETP.GE.AND P3, PT, R77, UR4, PT ;  /* 0x000000044d007c0c */ /* 0x000fe4000bf66270 */
[----:B------:R-:W-:Y:S02]  /*5b00*/  ISETP.GE.AND P2, PT, R79, UR4, PT ;  /* 0x000000044f007c0c */ /* 0x000fe4000bf46270 */
[----:B------:R-:W-:Y:S02]  /*5b10*/  ISETP.GE.AND P1, PT, R78, UR4, PT ;  /* 0x000000044e007c0c */ /* 0x000fe4000bf26270 */
[----:B------:R-:W-:Y:S02]  /*5b20*/  ISETP.GE.AND P0, PT, R73, UR4, PT ;  /* 0x0000000449007c0c */ /* 0x000fe4000bf06270 */
[----:B------:R-:W-:-:S05]  /*5b30*/  ISETP.GE.AND P4, PT, R74, UR4, PT ;  /* 0x000000044a007c0c */ /* 0x000fca000bf86270 */
[C---:B------:R-:W-:Y:S01]  /*5b40*/  @!P3 IMAD.SHL.U32 R29, R77.reuse, 0x2, RZ ;  /* 0x000000024d1db824 */ /* 0x040fe200078e00ff */
[----:B------:R-:W-:Y:S01]  /*5b50*/  @!P3 SHF.L.U64.HI R24, R77, 0x1, R64 ;  /* 0x000000014d18b819 */ /* 0x000fe20000010240 */
[C---:B------:R-:W-:Y:S01]  /*5b60*/  @!P2 IMAD.SHL.U32 R33, R79.reuse, 0x2, RZ ;  /* 0x000000024f21a824 */ /* 0x040fe200078e00ff */
[----:B------:R-:W-:Y:S01]  /*5b70*/  @!P2 SHF.L.U64.HI R20, R79, 0x1, R62 ;  /* 0x000000014f14a819 */ /* 0x000fe2000001023e */
[----:B------:R-:W-:Y:S01]  /*5b80*/  @!P1 IMAD.SHL.U32 R21, R78, 0x2, RZ ;  /* 0x000000024e159824 */ /* 0x000fe200078e00ff */
[-C--:B--2---:R-:W-:Y:S02]  /*5b90*/  @!P3 IADD3 R30, P6, R2, R29.reuse, RZ ;  /* 0x0000001d021eb210 */ /* 0x084fe40007fde0ff */
[----:B----4-:R-:W-:Y:S02]  /*5ba0*/  @!P3 IADD3 R28, P5, R14, R29, RZ ;  /* 0x0000001d0e1cb210 */ /* 0x010fe40007fbe0ff */
[----:B------:R-:W-:Y:S01]  /*5bb0*/  @!P1 SHF.L.U64.HI R12, R78, 0x1, R61 ;  /* 0x000000014e0c9819 */ /* 0x000fe2000001023d */
[--C-:B-1----:R-:W-:Y:S01]  /*5bc0*/  @!P3 IMAD.X R31, R3, 0x1, R24.reuse, P6 ;  /* 0x00000001031fb824 */ /* 0x102fe200030e0618 */
[-C--:B------:R-:W-:Y:S01]  /*5bd0*/  @!P2 IADD3 R26, P6, R2, R33.reuse, RZ ;  /* 0x00000021021aa210 */ /* 0x080fe20007fde0ff */
[----:B---3--:R-:W-:Y:S01]  /*5be0*/  @!P3 IMAD.X R29, R5, 0x1, R24, P5 ;  /* 0x00000001051db824 */ /* 0x008fe200028e0618 */
[----:B------:R-:W-:Y:S01]  /*5bf0*/  @!P2 IADD3 R32, P5, R14, R33, RZ ;  /* 0x000000210e20a210 */ /* 0x000fe20007fbe0ff */
[----:B------:R-:W-:-:S02]  /*5c00*/  @!P0 IMAD.SHL.U32 R11, R73, 0x2, RZ ;  /* 0x00000002490b8824 */ /* 0x000fc400078e00ff */
[--C-:B------:R-:W-:Y:S01]  /*5c10*/  @!P2 IMAD.X R27, R3, 0x1, R20.reuse, P6 ;  /* 0x00000001031ba824 */ /* 0x100fe200030e0614 */
[----:B------:R-:W-:Y:S01]  /*5c20*/  @!P1 IADD3 R24, P6, R2, R21, RZ ;  /* 0x0000001502189210 */ /* 0x000fe20007fde0ff */
[----:B------:R-:W-:Y:S01]  /*5c30*/  @!P2 IMAD.X R33, R5, 0x1, R20, P5 ;  /* 0x000000010521a824 */ /* 0x000fe200028e0614 */
[----:B------:R-:W-:Y:S01]  /*5c40*/  ISETP.GE.AND P5, PT, R75, UR4, PT ;  /* 0x000000044b007c0c */ /* 0x000fe2000bfa6270 */
[----:B------:R-:W-:-:S04]  /*5c50*/  @!P4 IMAD.WIDE R8, R74, 0x2, R2 ;  /* 0x000000024a08c825 */ /* 0x000fc800078e0202 */
[----:B------:R-:W-:Y:S01]  /*5c60*/  @!P1 IMAD.X R25, R3, 0x1, R12, P6 ;  /* 0x0000000103199824 */ /* 0x000fe200030e060c */
[----:B------:R-:W-:Y:S02]  /*5c70*/  @!P1 IADD3 R20, P6, R14, R21, RZ ;  /* 0x000000150e149210 */ /* 0x000fe40007fde0ff */
[----:B------:R-:W-:Y:S01]  /*5c80*/  @!P0 SHF.L.U64.HI R38, R73, 0x1, R60 ;  /* 0x0000000149268819 */ /* 0x000fe2000001023c */
[----:B------:R-:W-:Y:S01]  /*5c90*/  @!P4 IMAD.MOV.U32 R15, RZ, RZ, R5 ;  /* 0x000000ffff0fc224 */ /* 0x000fe200078e0005 */
[----:B------:R1:W5:Y:S01]  /*5ca0*/  @!P4 LD.E.64 R56, desc[UR60][R8.64] ;  /* 0x0000003c0838c980 */ /* 0x000362000c101b00 */
[----:B------:R-:W-:Y:S01]  /*5cb0*/  @!P1 IMAD.X R21, R5, 0x1, R12, P6 ;  /* 0x0000000105159824 */ /* 0x000fe200030e060c */
[----:B------:R-:W-:Y:S02]  /*5cc0*/  @!P0 IADD3 R12, P6, R2, R11, RZ ;  /* 0x0000000b020c8210 */ /* 0x000fe40007fde0ff */
[----:B------:R-:W-:Y:S01]  /*5cd0*/  CS2R R58, SRZ ;  /* 0x00000000003a7805 */ /* 0x000fe2000001ff00 */
[----:B------:R-:W-:Y:S01]  /*5ce0*/  @!P4 IMAD.WIDE R34, R74, 0x2, R14 ;  /* 0x000000024a22c825 */ /* 0x000fe200078e020e */
[----:B------:R-:W-:-:S03]  /*5cf0*/  SHF.R.S32.HI R36, RZ, 0x1f, R75 ;  /* 0x0000001fff247819 */ /* 0x000fc6000001144b */
[----:B------:R-:W-:Y:S01]  /*5d00*/  @!P0 IMAD.X R13, R3, 0x1, R38, P6 ;  /* 0x00000001030d8824 */ /* 0x000fe200030e0626 */
[----:B------:R-:W5:Y:S01]  /*5d10*/  @!P4 LD.E.64 R58, desc[UR60][R34.64] ;  /* 0x0000003c223ac980 */ /* 0x000f62000c101b00 */
[----:B-1----:R-:W-:Y:S01]  /*5d20*/  @!P0 IADD3 R8, P6, R14, R11, RZ ;  /* 0x0000000b0e088210 */ /* 0x002fe20007fde0ff */
[C---:B------:R-:W-:Y:S01]  /*5d30*/  @!P5 IMAD.SHL.U32 R15, R75.reuse, 0x2, RZ ;  /* 0x000000024b0fd824 */ /* 0x040fe200078e00ff */
[----:B------:R-:W-:Y:S02]  /*5d40*/  CS2R R52, SRZ ;  /* 0x0000000000347805 */ /* 0x000fe4000001ff00 */
[----:B------:R-:W-:Y:S02]  /*5d50*/  CS2R R54, SRZ ;  /* 0x0000000000367805 */ /* 0x000fe4000001ff00 */
[----:B------:R-:W-:Y:S01]  /*5d60*/  @!P5 SHF.L.U64.HI R36, R75, 0x1, R36 ;  /* 0x000000014b24d819 */ /* 0x000fe20000010224 */
[----:B------:R-:W-:Y:S01]  /*5d70*/  @!P0 IMAD.X R9, R5, 0x1, R38, P6 ;  /* 0x0000000105098824 */ /* 0x000fe200030e0626 */
[----:B------:R-:W-:-:S02]  /*5d80*/  @!P5 IADD3 R2, P4, R2, R15, RZ ;  /* 0x0000000f0202d210 */ /* 0x000fc40007f9e0ff */
[----:B------:R-:W-:Y:S01]  /*5d90*/  @!P5 IADD3 R14, P6, R14, R15, RZ ;  /* 0x0000000f0e0ed210 */ /* 0x000fe20007fde0ff */
[----:B------:R1:W5:Y:S01]  /*5da0*/  @!P3 LD.E.64 R52, desc[UR60][R30.64] ;  /* 0x0000003c1e34b980 */ /* 0x000362000c101b00 */
[----:B------:R-:W-:Y:S01]  /*5db0*/  CS2R R48, SRZ ;  /* 0x0000000000307805 */ /* 0x000fe2000001ff00 */
[--C-:B------:R-:W-:Y:S01]  /*5dc0*/  @!P5 IMAD.X R3, R3, 0x1, R36.reuse, P4 ;  /* 0x000000010303d824 */ /* 0x100fe200020e0624 */
[----:B------:R-:W-:Y:S01]  /*5dd0*/  CS2R R50, SRZ ;  /* 0x0000000000327805 */ /* 0x000fe2000001ff00 */
[----:B------:R-:W-:Y:S01]  /*5de0*/  @!P5 IMAD.X R15, R5, 0x1, R36, P6 ;  /* 0x00000001050fd824 */ /* 0x000fe200030e0624 */
[----:B------:R2:W5:Y:S01]  /*5df0*/  @!P3 LD.E.64 R54, desc[UR60][R28.64] ;  /* 0x0000003c1c36b980 */ /* 0x000562000c101b00 */
[----:B------:R-:W-:Y:S02]  /*5e00*/  CS2R R44, SRZ ;  /* 0x00000000002c7805 */ /* 0x000fe4000001ff00 */
[----:B------:R-:W-:Y:S02]  /*5e10*/  CS2R R46, SRZ ;  /* 0x00000000002e7805 */ /* 0x000fe4000001ff00 */
[----:B------:R-:W-:-:S02]  /*5e20*/  CS2R R38, SRZ ;  /* 0x0000000000267805 */ /* 0x000fc4000001ff00 */
[----:B------:R-:W-:Y:S02]  /*5e30*/  CS2R R36, SRZ ;  /* 0x0000000000247805 */ /* 0x000fe4000001ff00 */
[----:B-1----:R-:W-:Y:S01]  /*5e40*/  CS2R R30, SRZ ;  /* 0x00000000001e7805 */ /* 0x002fe2000001ff00 */
[----:B------:R1:W5:Y:S01]  /*5e50*/  @!P2 LD.E.64 R48, desc[UR60][R26.64] ;  /* 0x0000003c1a30a980 */ /* 0x000362000c101b00 */
[----:B--2---:R-:W-:-:S03]  /*5e60*/  CS2R R28, SRZ ;  /* 0x00000000001c7805 */ /* 0x004fc6000001ff00 */
[----:B------:R1:W5:Y:S04]  /*5e70*/  @!P2 LD.E.64 R50, desc[UR60][R32.64] ;  /* 0x0000003c2032a980 */ /* 0x000368000c101b00 */
[----:B------:R1:W5:Y:S04]  /*5e80*/  @!P1 LD.E.64 R44, desc[UR60][R24.64] ;  /* 0x0000003c182c9980 */ /* 0x000368000c101b00 */
[----:B------:R1:W5:Y:S04]  /*5e90*/  @!P1 LD.E.64 R46, desc[UR60][R20.64] ;  /* 0x0000003c142e9980 */ /* 0x000368000c101b00 */
[----:B------:R1:W5:Y:S04]  /*5ea0*/  @!P0 LD.E.64 R38, desc[UR60][R12.64] ;  /* 0x0000003c0c268980 */ /* 0x000368000c101b00 */
[----:B------:R1:W5:Y:S04]  /*5eb0*/  @!P0 LD.E.64 R36, desc[UR60][R8.64] ;  /* 0x0000003c08248980 */ /* 0x000368000c101b00 */
[----:B------:R1:W5:Y:S04]  /*5ec0*/  @!P5 LD.E.64 R30, desc[UR60][R2.64] ;  /* 0x0000003c021ed980 */ /* 0x000368000c101b00 */
[----:B------:R1:W5:Y:S02]  /*5ed0*/  @!P5 LD.E.64 R28, desc[UR60][R14.64] ;  /* 0x0000003c0e1cd980 */ /* 0x000364000c101b00 */
.L_x_1506:
[----:B------:R-:W-:Y:S05]  /*5ee0*/  BSYNC B1 ;  /* 0x0000000000017941 */ /* 0x000fea0003800000 */
.L_x_1505:
[----:B-12--5:R-:W-:Y:S01]  /*5ef0*/  IMAD.MOV.U32 R2, RZ, RZ, R30 ;  /* 0x000000ffff027224 */ /* 0x026fe200078e001e */
[----:B------:R-:W-:Y:S01]  /*5f00*/  UMOV UR4, 0xffffffff ;  /* 0xffffffff00047882 */ /* 0x000fe20000000000 */
[----:B------:R-:W-:Y:S02]  /*5f10*/  IMAD.MOV.U32 R3, RZ, RZ, R31 ;  /* 0x000000ffff037224 */ /* 0x000fe400078e001f */
[----:B---3--:R-:W-:Y:S01]  /*5f20*/  IMAD.MOV.U32 R5, RZ, RZ, R38 ;  /* 0x000000ffff057224 */ /* 0x008fe200078e0026 */
        /* <DEDUP_REMOVED lines=42> */
[----:B------:R-:W-:-:S02]  /*61d0*/  PRMT R105, R3, 0x7610, R105 ;  /* 0x0000761003697816 */ /* 0x000fc40000000069 */
[----:B------:R-:W-:Y:S02]  /*61e0*/  CS2R R2, SRZ ;  /* 0x0000000000027805 */ /* 0x000fe4000001ff00 */
[----:B------:R-:W-:Y:S02]  /*61f0*/  PRMT R116, R5, 0x7610, R116 ;  /* 0x0000761005747816 */ /* 0x000fe40000000074 */
[----:B------:R-:W-:Y:S01]  /*6200*/  PRMT R117, R8, 0x7610, R117 ;  /* 0x0000761008757816 */ /* 0x000fe20000000075 */
[----:B------:R-:W-:Y:S06]  /*6210*/  BRA.DIV UR4, `(.L_x_1507) ;  /* 0x0000021604a87947 */ /* 0x000fec000b800000 */
[----:B------:R1:W2:Y:S04]  /*6220*/  SHFL.IDX PT, R5, R0, 0x1, 0x1c1f ;  /* 0x003c1f0000057f89 */ /* 0x0002a800000e0000 */
[----:B0-----:R-:W0:Y:S04]  /*6230*/  SHFL.IDX PT, R4, R4, 0x1, 0x1c1f ;  /* 0x003c1f0004047f89 */ /* 0x001e2800000e0000 */
[----:B------:R-:W3:Y:S04]  /*6240*/  SHFL.IDX PT, R7, R7, 0x1, 0x1c1f ;  /* 0x003c1f0007077f89 */ /* 0x000ee800000e0000 */
[----:B-1----:R-:W0:Y:S02]  /*6250*/  SHFL.IDX PT, R6, R6, 0x1, 0x1c1f ;  /* 0x003c1f0006067f89 */ /* 0x002e2400000e0000 */
.L_x_1841:
[----:B------:R-:W-:Y:S01]  /*6260*/  VIADD R10, R10, 0x40 ;  /* 0x000000400a0a7836 */ /* 0x000fe20000000000 */
[----:B------:R-:W-:Y:S01]  /*6270*/  R2UR UR4, R192 ;  /* 0x00000000c00472ca */ /* 0x000fe200000e0000 */
[----:B------:R-:W-:Y:S01]  /*6280*/  IMAD.SHL.U32 R9, R201, 0x8, RZ ;  /* 0x00000008c9097824 */ /* 0x000fe200078e00ff */
[----:B------:R-:W-:Y:S01]  /*6290*/  BSSY B1, `(.L_x_1508) ;  /* 0x0000053000017945 */ /* 0x000fe20003800000 */
[----:B------:R-:W-:Y:S02]  /*62a0*/  LOP3.LUT P0, RZ, R230, 0x4, RZ, 0xc0, !PT ;  /* 0x00000004e6ff7812 */ /* 0x000fe4000780c0ff */
[----:B----4-:R-:W-:Y:S02]  /*62b0*/  CS2R R14, SRZ ;  /* 0x00000000000e7805 */ /* 0x010fe4000001ff00 */
[----:B------:R-:W-:Y:S02]  /*62c0*/  ISETP.GE.AND P1, PT, R10, R93, PT ;  /* 0x0000005d0a00720c */ /* 0x000fe40003f26270 */
[----:B------:R-:W-:-:S02]  /*62d0*/  CS2R R10, SRZ ;  /* 0x00000000000a7805 */ /* 0x000fc4000001ff00 */
[----:B------:R-:W-:Y:S02]  /*62e0*/  LOP3.LUT R9, R200, 0x18, R9, 0xf8, !PT ;  /* 0x00000018c8097812 */ /* 0x000fe400078ef809 */
[----:B------:R-:W-:Y:S02]  /*62f0*/  CS2R R24, SRZ ;  /* 0x0000000000187805 */ /* 0x000fe4000001ff00 */
[----:B------:R-:W-:Y:S02]  /*6300*/  CS2R R32, SRZ ;  /* 0x0000000000207805 */ /* 0x000fe4000001ff00 */
[----:B------:R-:W-:Y:S02]  /*6310*/  CS2R R40, SRZ ;  /* 0x0000000000287805 */ /* 0x000fe4000001ff00 */
[----:B------:R-:W-:Y:S02]  /*6320*/  LOP3.LUT R43, R9, R70, RZ, 0x3c, !PT ;  /* 0x00000046092b7212 */ /* 0x000fe400078e3cff */
[----:B------:R-:W-:Y:S01]  /*6330*/  CS2R R8, SRZ ;  /* 0x0000000000087805 */ /* 0x000fe2000001ff00 */
[----:B------:R-:W-:Y:S01]  /*6340*/  IMAD.U32 R98, RZ, RZ, UR4 ;  /* 0x00000004ff627e24 */ /* 0x000fe2000f8e00ff */
[----:B------:R-:W-:-:S02]  /*6350*/  CS2R R12, SRZ ;  /* 0x00000000000c7805 */ /* 0x000fc4000001ff00 */
[----:B------:R-:W-:Y:S01]  /*6360*/  CS2R R20, SRZ ;  /* 0x0000000000147805 */ /* 0x000fe2000001ff00 */
[----:B------:R-:W-:Y:S01]  /*6370*/  IMAD R92, R204, 0x200, R43 ;  /* 0x00000200cc5c7824 */ /* 0x000fe200078e022b */
[----:B------:R-:W-:Y:S02]  /*6380*/  CS2R R26, SRZ ;  /* 0x00000000001a7805 */ /* 0x000fe4000001ff00 */
[----:B------:R-:W-:Y:S02]  /*6390*/  CS2R R34, SRZ ;  /* 0x0000000000227805 */ /* 0x000fe4000001ff00 */
[----:B------:R-:W-:Y:S01]  /*63a0*/  CS2R R42, SRZ ;  /* 0x00000000002a7805 */ /* 0x000fe2000001ff00 */
[----:B------:R-:W-:Y:S06]  /*63b0*/  @P1 BRA `(.L_x_1509) ;  /* 0x0000000400001947 */ /* 0x000fec0003800000 */
[----:B------:R-:W-:Y:S01]  /*63c0*/  ULDC UR4, c[0x0][0x3f4] ;  /* 0x0000fd0000047ab9 */ /* 0x000fe20000000800 */
[----:B------:R-:W-:Y:S02]  /*63d0*/  CS2R R40, SRZ ;  /* 0x0000000000287805 */ /* 0x000fe4000001ff00 */
[----:B------:R-:W-:Y:S02]  /*63e0*/  ISETP.GE.AND P4, PT, R77, UR4, PT ;  /* 0x000000044d007c0c */ /* 0x000fe4000bf86270 */
[----:B------:R-:W-:Y:S02]  /*63f0*/  CS2R R42, SRZ ;  /* 0x00000000002a7805 */ /* 0x000fe4000001ff00 */
[----:B------:R-:W-:Y:S02]  /*6400*/  ISETP.GE.AND P3, PT, R79, UR4, PT ;  /* 0x000000044f007c0c */ /* 0x000fe4000bf66270 */
[----:B------:R-:W-:Y:S02]  /*6410*/  ISETP.GE.AND P2, PT, R78, UR4, PT ;  /* 0x000000044e007c0c */ /* 0x000fe4000bf46270 */
[----:B------:R-:W-:-:S05]  /*6420*/  ISETP.GE.AND P1, PT, R73, UR4, PT ;  /* 0x0000000449007c0c */ /* 0x000fca000bf26270 */
[C---:B------:R-:W-:Y:S01]  /*6430*/  @!P4 IMAD.SHL.U32 R3, R77.reuse, 0x2, RZ ;  /* 0x000000024d03c824 */ /* 0x040fe200078e00ff */
[----:B------:R-:W-:-:S03]  /*6440*/  @!P4 SHF.L.U64.HI R64, R77, 0x1, R64 ;  /* 0x000000014d40c819 */ /* 0x000fc60000010240 */
[C---:B------:R-:W-:Y:S01]  /*6450*/  @!P3 IMAD.SHL.U32 R69, R79.reuse, 0x2, RZ ;  /* 0x000000024f45b824 */ /* 0x040fe200078e00ff */
[----:B------:R-:W-:Y:S01]  /*6460*/  @!P3 SHF.L.U64.HI R62, R79, 0x1, R62 ;  /* 0x000000014f3eb819 */ /* 0x000fe2000001023e */
[----:B------:R-:W-:Y:S01]  /*6470*/  @!P2 IMAD.SHL.U32 R65, R78, 0x2, RZ ;  /* 0x000000024e41a824 */ /* 0x000fe200078e00ff */
[-C--:B0-----:R-:W-:Y:S02]  /*6480*/  @!P4 IADD3 R8, P5, R4, R3.reuse, RZ ;  /* 0x000000030408c210 */ /* 0x081fe40007fbe0ff */
[----:B------:R-:W-:Y:S02]  /*6490*/  @!P4 IADD3 R2, P6, R6, R3, RZ ;  /* 0x000000030602c210 */ /* 0x000fe40007fde0ff */
[----:B------:R-:W-:Y:S01]  /*64a0*/  @!P2 SHF.L.U64.HI R0, R78, 0x1, R61 ;  /* 0x000000014e00a819 */ /* 0x000fe2000001023d */
[--C-:B--2---:R-:W-:Y:S01]  /*64b0*/  @!P4 IMAD.X R9, R5, 0x1, R64.reuse, P5 ;  /* 0x000000010509c824 */ /* 0x104fe200028e0640 */
[-C--:B------:R-:W-:Y:S01]  /*64c0*/  @!P3 IADD3 R70, P5, R4, R69.reuse, RZ ;  /* 0x000000450446b210 */ /* 0x080fe20007fbe0ff */
[----:B---3--:R-:W-:Y:S01]  /*64d0*/  @!P4 IMAD.X R3, R7, 0x1, R64, P6 ;  /* 0x000000010703c824 */ /* 0x008fe200030e0640 */
[----:B------:R-:W-:Y:S01]  /*64e0*/  @!P3 IADD3 R68, P6, R6, R69, RZ ;  /* 0x000000450644b210 */ /* 0x000fe20007fde0ff */
[C---:B------:R-:W-:Y:S01]  /*64f0*/  @!P1 IMAD.SHL.U32 R61, R73.reuse, 0x2, RZ ;  /* 0x00000002493d9824 */ /* 0x040fe200078e00ff */
[----:B------:R-:W-:Y:S01]  /*6500*/  @!P1 SHF.L.U64.HI R10, R73, 0x1, R60 ;  /* 0x00000001490a9819 */ /* 0x000fe2000001023c */
[--C-:B------:R-:W-:Y:S01]  /*6510*/  @!P3 IMAD.X R71, R5, 0x1, R62.reuse, P5 ;  /* 0x000000010547b824 */ /* 0x100fe200028e063e */
[-C--:B------:R-:W-:Y:S01]  /*6520*/  @!P2 IADD3 R66, P5, R4, R65.reuse, RZ ;  /* 0x000000410442a210 */ /* 0x080fe20007fbe0ff */
[----:B------:R-:W-:Y:S01]  /*6530*/  @!P3 IMAD.X R69, R7, 0x1, R62, P6 ;  /* 0x000000010745b824 */ /* 0x000fe200030e063e */
[----:B------:R-:W-:-:S03]  /*6540*/  @!P2 IADD3 R64, P6, R6, R65, RZ ;  /* 0x000000410640a210 */ /* 0x000fc60007fde0ff */
[--C-:B------:R-:W-:Y:S01]  /*6550*/  @!P2 IMAD.X R67, R5, 0x1, R0.reuse, P5 ;  /* 0x000000010543a824 */ /* 0x100fe200028e0600 */
[-C--:B------:R-:W-:Y:S01]  /*6560*/  @!P1 IADD3 R62, P5, R4, R61.reuse, RZ ;  /* 0x0000003d043e9210 */ /* 0x080fe20007fbe0ff */
[----:B------:R-:W-:Y:S01]  /*6570*/  @!P2 IMAD.X R65, R7, 0x1, R0, P6 ;  /* 0x000000010741a824 */ /* 0x000fe200030e0600 */
[----:B------:R-:W-:Y:S02]  /*6580*/  ISETP.GE.AND P6, PT, R74, UR4, PT ;  /* 0x000000044a007c0c */ /* 0x000fe4000bfc6270 */
[----:B------:R-:W-:Y:S01]  /*6590*/  SHF.R.S32.HI R0, RZ, 0x1f, R75 ;  /* 0x0000001fff007819 */ /* 0x000fe2000001144b */
[----:B------:R-:W-:Y:S01]  /*65a0*/  @!P1 IMAD.X R63, R5, 0x1, R10, P5 ;  /* 0x00000001053f9824 */ /* 0x000fe200028e060a */
[----:B------:R-:W-:-:S05]  /*65b0*/  @!P1 IADD3 R60, P5, R6, R61, RZ ;  /* 0x0000003d063c9210 */ /* 0x000fca0007fbe0ff */
[----:B------:R-:W-:Y:S01]  /*65c0*/  @!P1 IMAD.X R61, R7, 0x1, R10, P5 ;  /* 0x00000001073d9824 */ /* 0x000fe200028e060a */
[----:B------:R-:W-:-:S03]  /*65d0*/  ISETP.GE.AND P5, PT, R75, UR4, PT ;  /* 0x000000044b007c0c */ /* 0x000fc6000bfa6270 */
[----:B------:R-:W-:-:S04]  /*65e0*/  @!P6 IMAD.WIDE R10, R74, 0x2, R4 ;  /* 0x000000024a0ae825 */ /* 0x000fc800078e0204 */
[----:B------:R-:W-:Y:S01]  /*65f0*/  @!P6 IMAD.WIDE R12, R74, 0x2, R6 ;  /* 0x000000024a0ce825 */ /* 0x000fe200078e0206 */
[----:B------:R0:W5:Y:S04]  /*6600*/  @!P6 LD.E.64 R40, desc[UR60][R10.64] ;  /* 0x0000003c0a28e980 */ /* 0x000168000c101b00 */
[----:B------:R1:W5:Y:S01]  /*6610*/  @!P6 LD.E.64 R42, desc[UR60][R12.64] ;  /* 0x0000003c0c2ae980 */ /* 0x000362000c101b00 */
[C---:B------:R-:W-:Y:S01]  /*6620*/  @!P5 IMAD.SHL.U32 R15, R75.reuse, 0x2, RZ ;  /* 0x000000024b0fd824 */ /* 0x040fe200078e00ff */
[----:B------:R-:W-:Y:S02]  /*6630*/  @!P5 SHF.L.U64.HI R0, R75, 0x1, R0 ;  /* 0x000000014b00d819 */ /* 0x000fe40000010200 */
[----:B------:R-:W-:Y:S02]  /*6640*/  CS2R R32, SRZ ;  /* 0x0000000000207805 */ /* 0x000fe4000001ff00 */
[----:B------:R-:W-:-:S02]  /*6650*/  @!P5 IADD3 R4, P6, R4, R15, RZ ;  /* 0x0000000f0404d210 */ /* 0x000fc40007fde0ff */
[----:B------:R-:W-:Y:S02]  /*6660*/  CS2R R34, SRZ ;  /* 0x0000000000227805 */ /* 0x000fe4000001ff00 */
[----:B------:R-:W-:Y:S01]  /*6670*/  CS2R R24, SRZ ;  /* 0x0000000000187805 */ /* 0x000fe2000001ff00 */
[----:B------:R2:W5:Y:S01]  /*6680*/  @!P4 LD.E.64 R32, desc[UR60][R8.64] ;  /* 0x0000003c0820c980 */ /* 0x000562000c101b00 */
[----:B------:R-:W-:Y:S01]  /*6690*/  @!P5 IMAD.X R5, R5, 0x1, R0, P6 ;  /* 0x000000010505d824 */ /* 0x000fe200030e0600 */
[----:B------:R-:W-:Y:S02]  /*66a0*/  @!P5 IADD3 R6, P6, R6, R15, RZ ;  /* 0x0000000f0606d210 */ /* 0x000fe40007fde0ff */
[----:B------:R3:W5:Y:S01]  /*66b0*/  @!P4 LD.E.64 R34, desc[UR60][R2.64] ;  /* 0x0000003c0222c980 */ /* 0x000762000c101b00 */
[----:B------:R-:W-:Y:S02]  /*66c0*/  CS2R R26, SRZ ;  /* 0x00000000001a7805 */ /* 0x000fe4000001ff00 */
[----:B------:R-:W-:-:S02]  /*66d0*/  CS2R R14, SRZ ;  /* 0x00000000000e7805 */ /* 0x000fc4000001ff00 */
[----:B------:R-:W-:Y:S02]  /*66e0*/  CS2R R20, SRZ ;  /* 0x0000000000147805 */ /* 0x000fe4000001ff00 */
[----:B0-----:R-:W-:Y:S02]  /*66f0*/  CS2R R10, SRZ ;  /* 0x00000000000a7805 */ /* 0x001fe4000001ff00 */
[----:B-1----:R-:W-:Y:S02]  /*6700*/  CS2R R12, SRZ ;  /* 0x00000000000c7805 */ /* 0x002fe4000001ff00 */
[----:B--2---:R-:W-:Y:S01]  /*6710*/  CS2R R8, SRZ ;  /* 0x0000000000087805 */ /* 0x004fe2000001ff00 */
[----:B------:R-:W-:Y:S01]  /*6720*/  @!P5 IMAD.X R7, R7, 0x1, R0, P6 ;  /* 0x000000010707d824 */ /* 0x000fe200030e0600 */
[----:B------:R1:W5:Y:S01]  /*6730*/  @!P3 LD.E.64 R24, desc[UR60][R70.64] ;  /* 0x0000003c4618b980 */ /* 0x000362000c101b00 */
[----:B---3--:R-:W-:-:S03]  /*6740*/  CS2R R2, SRZ ;  /* 0x0000000000027805 */ /* 0x008fc6000001ff00 */
[----:B------:R1:W5:Y:S04]  /*6750*/  @!P3 LD.E.64 R26, desc[UR60][R68.64] ;  /* 0x0000003c441ab980 */ /* 0x000368000c101b00 */
[----:B------:R1:W5:Y:S04]  /*6760*/  @!P2 LD.E.64 R14, desc[UR60][R66.64] ;  /* 0x0000003c420ea980 */ /* 0x000368000c101b00 */
[----:B------:R1:W5:Y:S04]  /*6770*/  @!P2 LD.E.64 R20, desc[UR60][R64.64] ;  /* 0x0000003c4014a980 */ /* 0x000368000c101b00 */
[----:B------:R1:W5:Y:S04]  /*6780*/  @!P1 LD.E.64 R10, desc[UR60][R62.64] ;  /* 0x0000003c3e0a9980 */ /* 0x000368000c101b00 */
[----:B------:R1:W5:Y:S04]  /*6790*/  @!P1 LD.E.64 R12, desc[UR60][R60.64] ;  /* 0x0000003c3c0c9980 */ /* 0x000368000c101b00 */
[----:B------:R1:W5:Y:S04]  /*67a0*/  @!P5 LD.E.64 R2, desc[UR60][R4.64] ;  /* 0x0000003c0402d980 */ /* 0x000368000c101b00 */
[----:B------:R1:W5:Y:S02]  /*67b0*/  @!P5 LD.E.64 R8, desc[UR60][R6.64] ;  /* 0x0000003c0608d980 */ /* 0x000364000c101b00 */
.L_x_1509:
[----:B------:R-:W-:Y:S05]  /*67c0*/  BSYNC B1 ;  /* 0x0000000000017941 */ /* 0x000fea0003800000 */
.L_x_1508:
[----:B------:R-:W-:Y:S01]  /*67d0*/  R2UR UR5, R228 ;  /* 0x00000000e40572ca */ /* 0x000fe200000e0000 */
[----:B01---5:R-:W-:Y:S01]  /*67e0*/  IMAD.MOV.U32 R4, RZ, RZ, R2 ;  /* 0x000000ffff047224 */ /* 0x023fe200078e0002 */
[----:B------:R-:W-:Y:S01]  /*67f0*/  LEA R60, R92, UR37, 0x1 ;  /* 0x000000255c3c7c11 */ /* 0x000fe2000f8e08ff */
[----:B------:R-:W-:Y:S01]  /*6800*/  IMAD.MOV.U32 R6, RZ, RZ, R10 ;  /* 0x000000ffff067224 */ /* 0x000fe200078e000a */
[----:B------:R-:W-:Y:S01]  /*6810*/  VIADDMNMX R69, R93, -R98, 0x80, PT ;  /* 0x000000805d457446 */ /* 0x000fe20003800962 */
[----:B--2---:R-:W-:Y:S01]  /*6820*/  IMAD.MOV.U32 R5, RZ, RZ, R3 ;  /* 0x000000ffff057224 */ /* 0x004fe200078e0003 */
[----:B------:R-:W-:Y:S01]  /*6830*/  PRMT R61, R4, 0x7610, R61 ;  /* 0x00007610043d7816 */ /* 0x000fe2000000003d */
[----:B---3--:R-:W-:Y:S01]  /*6840*/  VIADD R7, R60, 0x12400 ;  /* 0x000124003c077836 */ /* 0x008fe20000000000 */
[----:B------:R-:W-:Y:S01]  /*6850*/  PRMT R65, R6, 0x7610, R65 ;  /* 0x0000761006417816 */ /* 0x000fe20000000041 */
[----:B------:R-:W-:Y:S01]  /*6860*/  VIADD R0, R60, 0x12440 ;  /* 0x000124403c007836 */ /* 0x000fe20000000000 */
[----:B------:R-:W-:Y:S01]  /*6870*/  PRMT R62, R5, 0x7610, R62 ;  /* 0x00007610053e7816 */ /* 0x000fe2000000003e */
[----:B------:R-:W-:Y:S01]  /*6880*/  @P0 VIADD R0, R7, 0xffffffc0 ;  /* 0xffffffc007000836 */ /* 0x000fe20000000000 */
[----:B------:R-:W-:Y:S01]  /*6890*/  ISETP.GE.AND P1, PT, R16, R69, PT ;  /* 0x000000451000720c */ /* 0x000fe20003f26270 */
[----:B------:R-:W-:Y:S01]  /*68a0*/  ULEA.HI UR4, UR5, UR5, URZ, 0x1 ;  /* 0x0000000505047291 */ /* 0x000fe2000f8f083f */
[----:B------:R-:W-:-:S02]  /*68b0*/  IMAD.MOV.U32 R6, RZ, RZ, R14 ;  /* 0x000000ffff067224 */ /* 0x000fc400078e000e */
[----:B------:R-:W-:Y:S01]  /*68c0*/  IMAD.MOV.U32 R7, RZ, RZ, R15 ;  /* 0x000000ffff077224 */ /* 0x000fe200078e000f */
[----:B------:R-:W-:Y:S01]  /*68d0*/  ULOP3.LUT UR4, UR4, 0xfffffffe, URZ, 0xc0, !UPT ;  /* 0xfffffffe04047892 */ /* 0x000fe2000f8ec03f */
[----:B------:R-:W-:Y:S01]  /*68e0*/  IMAD.MOV.U32 R5, RZ, RZ, R11 ;  /* 0x000000ffff057224 */ /* 0x000fe200078e000b */
[----:B------:R-:W-:Y:S01]  /*68f0*/  PRMT R70, R6, 0x7610, R70 ;  /* 0x0000761006467816 */ /* 0x000fe20000000046 */
[----:B------:R-:W-:Y:S01]  /*6900*/  IMAD.MOV.U32 R6, RZ, RZ, R25 ;  /* 0x000000ffff067224 */ /* 0x000fe200078e0019 */
[----:B------:R-:W-:Y:S01]  /*6910*/  UIADD3 UR4, UR5, -UR4, URZ ;  /* 0x8000000405047290 */ /* 0x000fe2000fffe03f */
[----:B------:R-:W-:Y:S01]  /*6920*/  PRMT R71, R7, 0x7610, R71 ;  /* 0x0000761007477816 */ /* 0x000fe20000000047 */
[----:B------:R-:W-:Y:S01]  /*6930*/  IMAD.MOV.U32 R7, RZ, RZ, R32 ;  /* 0x000000ffff077224 */ /* 0x000fe200078e0020 */
[----:B------:R-:W-:Y:S01]  /*6940*/  PRMT R66, R5, 0x7610, R66 ;  /* 0x0000761005427816 */ /* 0x000fe20000000042 */
[----:B------:R-:W-:Y:S01]  /*6950*/  IMAD.MOV.U32 R5, RZ, RZ, R24 ;  /* 0x000000ffff057224 */ /* 0x000fe200078e0018 */
[----:B------:R-:W-:Y:S01]  /*6960*/  PRMT R99, R6, 0x7610, R99 ;  /* 0x0000761006637816 */ /* 0x000fe20000000063 */
[----:B------:R-:W-:Y:S01]  /*6970*/  IMAD.U32 R4, RZ, RZ, UR4 ;  /* 0x00000004ff047e24 */ /* 0x000fe2000f8e00ff */
[----:B------:R-:W-:Y:S01]  /*6980*/  PRMT R106, R7, 0x7610, R106 ;  /* 0x00007610076a7816 */ /* 0x000fe2000000006a */
[----:B------:R-:W-:Y:S01]  /*6990*/  IMAD.MOV.U32 R63, RZ, RZ, R33 ;  /* 0x000000ffff3f7224 */ /* 0x000fe200078e0021 */
[----:B------:R-:W-:Y:S01]  /*69a0*/  PRMT R98, R5, 0x7610, R98 ;  /* 0x0000761005627816 */ /* 0x000fe20000000062 */
[----:B------:R-:W-:Y:S01]  /*69b0*/  IMAD.MOV.U32 R6, RZ, RZ, R41 ;  /* 0x000000ffff067224 */ /* 0x000fe200078e0029 */
[----:B------:R-:W-:Y:S01]  /*69c0*/  SHF.L.U32 R4, R4, 0x1f, RZ ;  /* 0x0000001f04047819 */ /* 0x000fe200000006ff */
[----:B------:R-:W-:Y:S01]  /*69d0*/  IMAD.MOV.U32 R7, RZ, RZ, R8 ;  /* 0x000000ffff077224 */ /* 0x000fe200078e0008 */
[----:B------:R-:W-:Y:S01]  /*69e0*/  PRMT R107, R63, 0x7610, R107 ;  /* 0x000076103f6b7816 */ /* 0x000fe2000000006b */
[----:B------:R-:W-:Y:S01]  /*69f0*/  IMAD.MOV.U32 R5, RZ, RZ, R40 ;  /* 0x000000ffff057224 */ /* 0x000fe200078e0028 */
[----:B------:R-:W0:Y:S01]  /*6a00*/  SYNCS.PHASECHK.TRANS64.TRYWAIT P0, [UR37+0x30800], R4 ;  /* 0x03080004ff0075a7 */ /* 0x000e220008000165 */
        /* <DEDUP_REMOVED lines=18> */
[----:B------:R-:W-:Y:S02]  /*6b30*/  IMAD.MOV.U32 R6, RZ, RZ, R42 ;  /* 0x000000ffff067224 */ /* 0x000fe400078e002a */
[----:B------:R-:W-:Y:S01]  /*6b40*/  IMAD.MOV.U32 R7, RZ, RZ, R43 ;  /* 0x000000ffff077224 */ /* 0x000fe200078e002b */
[----:B0-----:R-:W-:Y:S06]  /*6b50*/  @!P0 BRA `(.L_x_1510) ;  /* 0x0000020c00cc8947 */ /* 0x001fec0003800000 */
.L_x_1842:
[----:B------:R-:W-:Y:S01]  /*6b60*/  BSSY B1, `(.L_x_1511) ;  /* 0x000012f000017945 */ /* 0x000fe20003800000 */
        /* <DEDUP_REMOVED lines=13> */
[--C-:B------:R-:W-:Y:S02]  /*6c40*/  SHF.R.U64 R119, R56, 0x10, R57.reuse ;  /* 0x0000001038777819 */ /* 0x100fe40000001239 */
[----:B------:R-:W-:Y:S02]  /*6c50*/  SHF.R.U32.HI R56, RZ, 0x10, R57 ;  /* 0x00000010ff387819 */ /* 0x000fe40000011639 */
[--C-:B------:R-:W-:Y:S02]  /*6c60*/  SHF.R.U64 R57, R58, 0x10, R59.reuse ;  /* 0x000000103a397819 */ /* 0x100fe4000000123b */
[----:B------:R-:W-:Y:S02]  /*6c70*/  SHF.R.U32.HI R58, RZ, 0x10, R59 ;  /* 0x00000010ff3a7819 */ /* 0x000fe4000001163b */
[----:B------:R-:W-:Y:S02]  /*6c80*/  PRMT R115, R115, 0x5410, R56 ;  /* 0x0000541073737816 */ /* 0x000fe40000000038 */
[----:B------:R-:W-:-:S02]  /*6c90*/  PRMT R117, R117, 0x5410, R58 ;  /* 0x0000541075757816 */ /* 0x000fc4000000003a */
[----:B------:R-:W-:Y:S02]  /*6ca0*/  PRMT R114, R114, 0x5410, R119 ;  /* 0x0000541072727816 */ /* 0x000fe40000000077 */
[----:B------:R-:W-:Y:S01]  /*6cb0*/  PRMT R118, R116, 0x5410, R57 ;  /* 0x0000541074767816 */ /* 0x000fe20000000039 */
[C---:B------:R-:W-:Y:S01]  /*6cc0*/  IMAD.U32 R119, R117.reuse, 0x10000, RZ ;  /* 0x0001000075777824 */ /* 0x040fe200078e00ff */
[----:B------:R-:W-:Y:S01]  /*6cd0*/  LOP3.LUT R117, R117, 0xffff0000, RZ, 0xc0, !PT ;  /* 0xffff000075757812 */ /* 0x000fe200078ec0ff */
[C---:B------:R-:W-:Y:S01]  /*6ce0*/  IMAD.U32 R116, R115.reuse, 0x10000, RZ ;  /* 0x0001000073747824 */ /* 0x040fe200078e00ff */
[----:B------:R-:W-:Y:S02]  /*6cf0*/  LOP3.LUT R115, R115, 0xffff0000, RZ, 0xc0, !PT ;  /* 0xffff000073737812 */ /* 0x000fe400078ec0ff */
[C---:B0-----:R-:W-:Y:S01]  /*6d00*/  LOP3.LUT R57, R6.reuse, 0xffff0000, RZ, 0xc0, !PT ;  /* 0xffff000006397812 */ /* 0x041fe200078ec0ff */
[----:B------:R-:W-:Y:S01]  /*6d10*/  IMAD.U32 R56, R6, 0x10000, RZ ;  /* 0x0001000006387824 */ /* 0x000fe200078e00ff */
[C---:B------:R-:W-:Y:S01]  /*6d20*/  LOP3.LUT R59, R7.reuse, 0xffff0000, RZ, 0xc0, !PT ;  /* 0xffff0000073b7812 */ /* 0x040fe200078ec0ff */
[----:B------:R-:W-:-:S02]  /*6d30*/  IMAD.U32 R58, R7, 0x10000, RZ ;  /* 0x00010000073a7824 */ /* 0x000fc400078e00ff */
[C---:B------:R-:W-:Y:S01]  /*6d40*/  FMUL.FTZ R121, R57.reuse, R119 ;  /* 0x0000007739797220 */ /* 0x040fe20000410000 */
[-C--:B------:R-:W-:Y:S01]  /*6d50*/  FMUL.FTZ R120, R57, R116.reuse ;  /* 0x0000007439787220 */ /* 0x080fe20000410000 */
[C---:B------:R-:W-:Y:S01]  /*6d60*/  FMUL.FTZ R57, R59.reuse, R117 ;  /* 0x000000753b397220 */ /* 0x040fe20000410000 */
[----:B------:R-:W-:Y:S02]  /*6d70*/  IMAD.U32 R6, R4, 0x10000, RZ ;  /* 0x0001000004067824 */ /* 0x000fe400078e00ff */
[C---:B------:R-:W-:Y:S01]  /*6d80*/  FFMA.FTZ R121, R56.reuse, R116, -R121 ;  /* 0x0000007438797223 */ /* 0x040fe20000010879 */
[----:B------:R-:W-:Y:S01]  /*6d90*/  FFMA.FTZ R120, R56, R119, R120 ;  /* 0x0000007738787223 */ /* 0x000fe20000010078 */
[-C--:B------:R-:W-:Y:S01]  /*6da0*/  FMUL.FTZ R119, R59, R115.reuse ;  /* 0x000000733b777220 */ /* 0x080fe20000410000 */
[----:B------:R-:W-:Y:S01]  /*6db0*/  FFMA.FTZ R116, R58, R115, -R57 ;  /* 0x000000733a747223 */ /* 0x000fe20000010839 */
[C---:B------:R-:W-:Y:S01]  /*6dc0*/  IMAD.U32 R7, R5.reuse, 0x10000, RZ ;  /* 0x0001000005077824 */ /* 0x040fe200078e00ff */
[----:B------:R-:W-:Y:S01]  /*6dd0*/  LOP3.LUT R4, R4, 0xffff0000, RZ, 0xc0, !PT ;  /* 0xffff000004047812 */ /* 0x000fe200078ec0ff */
        /* <DEDUP_REMOVED lines=8> */
[----:B------:R-:W-:-:S02]  /*6e60*/  FMUL.FTZ R58, R5, R118 ;  /* 0x00000076053a7220 */ /* 0x000fc40000410000 */
[-C--:B------:R-:W-:Y:S01]  /*6e70*/  FMUL.FTZ R117, R5, R114.reuse ;  /* 0x0000007205757220 */ /* 0x080fe20000410000 */
[C---:B------:R-:W-:Y:S01]  /*6e80*/  FFMA.FTZ R4, R6.reuse, R57, -R115 ;  /* 0x0000003906047223 */ /* 0x040fe20000010873 */
[----:B------:R-:W-:Y:S01]  /*6e90*/  FFMA.FTZ R59, R6, R59, R56 ;  /* 0x0000003b063b7223 */ /* 0x000fe20000010038 */
[C---:B------:R-:W-:Y:S01]  /*6ea0*/  FFMA.FTZ R5, R7.reuse, R114, -R58 ;  /* 0x0000007207057223 */ /* 0x040fe2000001083a */
[----:B------:R-:W-:Y:S01]  /*6eb0*/  FFMA.FTZ R118, R7, R118, R117 ;  /* 0x0000007607767223 */ /* 0x000fe20000010075 */
[----:B------:R-:W-:Y:S02]  /*6ec0*/  F2FP.BF16.F32.PACK_AB R6, R120, R121 ;  /* 0x000000797806723e */ /* 0x000fe400000010ff */
[----:B------:R-:W-:Y:S02]  /*6ed0*/  F2FP.BF16.F32.PACK_AB R7, R119, R116 ;  /* 0x000000747707723e */ /* 0x000fe400000010ff */
[----:B------:R-:W-:Y:S02]  /*6ee0*/  F2FP.BF16.F32.PACK_AB R4, R59, R4 ;  /* 0x000000043b04723e */ /* 0x000fe400000010ff */
[----:B------:R-:W-:-:S05]  /*6ef0*/  F2FP.BF16.F32.PACK_AB R5, R118, R5 ;  /* 0x000000057605723e */ /* 0x000fca00000010ff */
[----:B------:R0:W-:Y:S02]  /*6f00*/  STS.128 [R60+0x12400], R4 ;  /* 0x012400043c007388 */ /* 0x0001e40000000c00 */
.L_x_1514:
[----:B------:R-:W-:Y:S05]  /*6f10*/  BSYNC B2 ;  /* 0x0000000000027941 */ /* 0x000fea0003800000 */
.L_x_1513:
[----:B------:R-:W-:Y:S04]  /*6f20*/  BSSY B2, `(.L_x_1515) ;  /* 0x0000030000027945 */ /* 0x000fe80003800000 */
[----:B------:R-:W-:Y:S05]  /*6f30*/  @P1 BRA `(.L_x_1516) ;  /* 0x0000000000b81947 */ /* 0x000fea0003800000 */
[----:B0-----:R-:W0:Y:S01]  /*6f40*/  LDS.128 R4, [R0] ;  /* 0x0000000000047984 */ /* 0x001e220000000c00 */
[--C-:B------:R-:W-:Y:S02]  /*6f50*/  SHF.R.U64 R57, R52, 0x10, R53.reuse ;  /* 0x0000001034397819 */ /* 0x100fe40000001235 */
[----:B------:R-:W-:Y:S02]  /*6f60*/  SHF.R.U32.HI R52, RZ, 0x10, R53 ;  /* 0x00000010ff347819 */ /* 0x000fe40000011635 */
[--C-:B------:R-:W-:Y:S02]  /*6f70*/  SHF.R.U64 R53, R54, 0x10, R55.reuse ;  /* 0x0000001036357819 */ /* 0x100fe40000001237 */
[----:B------:R-:W-:Y:S02]  /*6f80*/  SHF.R.U32.HI R54, RZ, 0x10, R55 ;  /* 0x00000010ff367819 */ /* 0x000fe40000011637 */
[----:B------:R-:W-:Y:S02]  /*6f90*/  PRMT R103, R103, 0x5410, R52 ;  /* 0x0000541067677816 */ /* 0x000fe40000000034 */
[----:B------:R-:W-:-:S02]  /*6fa0*/  PRMT R105, R105, 0x5410, R54 ;  /* 0x0000541069697816 */ /* 0x000fc40000000036 */
[----:B------:R-:W-:Y:S01]  /*6fb0*/  PRMT R104, R104, 0x5410, R53 ;  /* 0x0000541068687816 */ /* 0x000fe20000000035 */
[----:B------:R-:W-:Y:S01]  /*6fc0*/  IMAD.U32 R56, R103, 0x10000, RZ ;  /* 0x0001000067387824 */ /* 0x000fe200078e00ff */
[----:B------:R-:W-:Y:S01]  /*6fd0*/  PRMT R102, R102, 0x5410, R57 ;  /* 0x0000541066667816 */ /* 0x000fe20000000039 */
[C---:B------:R-:W-:Y:S01]  /*6fe0*/  IMAD.U32 R57, R105.reuse, 0x10000, RZ ;  /* 0x0001000069397824 */ /* 0x040fe200078e00ff */
[----:B------:R-:W-:Y:S02]  /*6ff0*/  LOP3.LUT R105, R105, 0xffff0000, RZ, 0xc0, !PT ;  /* 0xffff000069697812 */ /* 0x000fe400078ec0ff */
[----:B------:R-:W-:Y:S02]  /*7000*/  LOP3.LUT R103, R103, 0xffff0000, RZ, 0xc0, !PT ;  /* 0xffff000067677812 */ /* 0x000fe400078ec0ff */
[C---:B0-----:R-:W-:Y:S01]  /*7010*/  LOP3.LUT R53, R6.reuse, 0xffff0000, RZ, 0xc0, !PT ;  /* 0xffff000006357812 */ /* 0x041fe200078ec0ff */
[----:B------:R-:W-:Y:S01]  /*7020*/  IMAD.U32 R52, R6, 0x10000, RZ ;  /* 0x0001000006347824 */ /* 0x000fe200078e00ff */
[C---:B------:R-:W-:Y:S01]  /*7030*/  LOP3.LUT R55, R7.reuse, 0xffff0000, RZ, 0xc0, !PT ;  /* 0xffff000007377812 */ /* 0x040fe200078ec0ff */
[----:B------:R-:W-:-:S02]  /*7040*/  IMAD.U32 R54, R7, 0x10000, RZ ;  /* 0x0001000007367824 */ /* 0x000fc400078e00ff */
[CC--:B------:R-:W-:Y:S01]  /*7050*/  FMUL.FTZ R58, R53.reuse, R56.reuse ;  /* 0x00000038353a7220 */ /* 0x0c0fe20000410000 */
[----:B------:R-:W-:Y:S01]  /*7060*/  FMUL.FTZ R59, R53, R57 ;  /* 0x00000039353b7220 */ /* 0x000fe20000410000 */
[C---:B------:R-:W-:Y:S01]  /*7070*/  FMUL.FTZ R53, R55.reuse, R105 ;  /* 0x0000006937357220 */ /* 0x040fe20000410000 */
[----:B------:R-:W-:Y:S02]  /*7080*/  IMAD.U32 R6, R4, 0x10000, RZ ;  /* 0x0001000004067824 */ /* 0x000fe400078e00ff */
        /* <DEDUP_REMOVED lines=9> */
[----:B------:R-:W-:Y:S01]  /*7120*/  FFMA.FTZ R56, R52, R56, -R59 ;  /* 0x0000003834387223 */ /* 0x000fe2000001083b */
[----:B------:R-:W-:Y:S01]  /*7130*/  LOP3.LUT R102, R102, 0xffff0000, RZ, 0xc0, !PT ;  /* 0xffff000066667812 */ /* 0x000fe200078ec0ff */
        /* <DEDUP_REMOVED lines=14> */
.L_x_1516:
[----:B------:R-:W-:Y:S05]  /*7220*/  BSYNC B2 ;  /* 0x0000000000027941 */ /* 0x000fea0003800000 */
.L_x_1515:
[----:B------:R-:W-:Y:S04]  /*7230*/  BSSY B2, `(.L_x_1517) ;  /* 0x0000030000027945 */ /* 0x000fe80003800000 */
[----:B------:R-:W-:Y:S05]  /*7240*/  @P2 BRA `(.L_x_1518) ;  /* 0x0000000000b82947 */ /* 0x000fea0003800000 */
[----:B01----:R-:W0:Y:S01]  /*7250*/  LDS.128 R4, [R60+0x16400] ;  /* 0x016400003c047984 */ /* 0x003e220000000c00 */
        /* <DEDUP_REMOVED lines=45> */
.L_x_1518:
[----:B------:R-:W-:Y:S05]  /*7530*/  BSYNC B2 ;  /* 0x0000000000027941 */ /* 0x000fea0003800000 */
.L_x_1517:
[----:B------:R-:W-:Y:S04]  /*7540*/  BSSY B2, `(.L_x_1519) ;  /* 0x0000030000027945 */ /* 0x000fe80003800000 */
[----:B------:R-:W-:Y:S05]  /*7550*/  @P3 BRA `(.L_x_1520) ;  /* 0x0000000000b83947 */ /* 0x000fea0003800000 */
[----:B012---:R-:W0:Y:S01]  /*7560*/  LDS.128 R4, [R0+0x4000] ;  /* 0x0040000000047984 */ /* 0x007e220000000c00 */
        /* <DEDUP_REMOVED lines=45> */
.L_x_1520:
[----:B------:R-:W-:Y:S05]  /*7840*/  BSYNC B2 ;  /* 0x0000000000027941 */ /* 0x000fea0003800000 */
.L_x_1519:
[----:B------:R-:W-:Y:S04]  /*7850*/  BSSY B2, `(.L_x_1521) ;  /* 0x0000030000027945 */ /* 0x000fe80003800000 */
[----:B------:R-:W-:Y:S05]  /*7860*/  @P4 BRA `(.L_x_1522) ;  /* 0x0000000000b84947 */ /* 0x000fea0003800000 */
[----:B0123--:R-:W0:Y:S01]  /*7870*/  LDS.128 R4, [R60+0x1a400] ;  /* 0x01a400003c047984 */ /* 0x00fe220000000c00 */
        /* <DEDUP_REMOVED lines=45> */
.L_x_1522:
[----:B------:R-:W-:Y:S05]  /*7b50*/  BSYNC B2 ;  /* 0x0000000000027941 */ /* 0x000fea0003800000 */
.L_x_1521:
[----:B------:R-:W-:Y:S05]  /*7b60*/  @P5 BRA `(.L_x_1512) ;  /* 0x0000000000b85947 */ /* 0x000fea0003800000 */
[----:B01234-:R-:W0:Y:S01]  /*7b70*/  LDS.128 R4, [R0+0x8000] ;  /* 0x0080000000047984 */ /* 0x01fe220000000c00 */
[--C-:B------:R-:W-:Y:S02]  /*7b80*/  SHF.R.U64 R30, R30, 0x10, R31.reuse ;  /* 0x000000101e1e7819 */ /* 0x100fe4000000121f */
[----:B------:R-:W-:Y:S02]  /*7b90*/  SHF.R.U32.HI R37, RZ, 0x10, R31 ;  /* 0x00000010ff257819 */ /* 0x000fe4000001161f */
[--C-:B------:R-:W-:Y:S02]  /*7ba0*/  SHF.R.U64 R31, R28, 0x10, R29.reuse ;  /* 0x000000101c1f7819 */ /* 0x100fe4000000121d */
[----:B------:R-:W-:Y:S02]  /*7bb0*/  SHF.R.U32.HI R28, RZ, 0x10, R29 ;  /* 0x00000010ff1c7819 */ /* 0x000fe4000001161d */
[----:B------:R-:W-:Y:S02]  /*7bc0*/  PRMT R80, R80, 0x5410, R37 ;  /* 0x0000541050507816 */ /* 0x000fe40000000025 */
[----:B------:R-:W-:-:S02]  /*7bd0*/  PRMT R83, R83, 0x5410, R28 ;  /* 0x0000541053537816 */ /* 0x000fc4000000001c */
[----:B------:R-:W-:Y:S01]  /*7be0*/  PRMT R82, R82, 0x5410, R31 ;  /* 0x0000541052527816 */ /* 0x000fe2000000001f */
[C---:B------:R-:W-:Y:S01]  /*7bf0*/  IMAD.U32 R36, R80.reuse, 0x10000, RZ ;  /* 0x0001000050247824 */ /* 0x040fe200078e00ff */
[----:B------:R-:W-:Y:S01]  /*7c00*/  LOP3.LUT R80, R80, 0xffff0000, RZ, 0xc0, !PT ;  /* 0xffff000050507812 */ /* 0x000fe200078ec0ff */
[C---:B------:R-:W-:Y:S01]  /*7c10*/  IMAD.U32 R37, R83.reuse, 0x10000, RZ ;  /* 0x0001000053257824 */ /* 0x040fe200078e00ff */
[----:B------:R-:W-:Y:S02]  /*7c20*/  LOP3.LUT R83, R83, 0xffff0000, RZ, 0xc0, !PT ;  /* 0xffff000053537812 */ /* 0x000fe400078ec0ff */
[----:B------:R-:W-:Y:S02]  /*7c30*/  PRMT R81, R81, 0x5410, R30 ;  /* 0x0000541051517816 */ /* 0x000fe4000000001e */
[C---:B0-----:R-:W-:Y:S01]  /*7c40*/  LOP3.LUT R29, R6.reuse, 0xffff0000, RZ, 0xc0, !PT ;  /* 0xffff0000061d7812 */ /* 0x041fe200078ec0ff */
[----:B------:R-:W-:Y:S01]  /*7c50*/  IMAD.U32 R28, R6, 0x10000, RZ ;  /* 0x00010000061c7824 */ /* 0x000fe200078e00ff */
[C---:B------:R-:W-:Y:S01]  /*7c60*/  LOP3.LUT R31, R7.reuse, 0xffff0000, RZ, 0xc0, !PT ;  /* 0xffff0000071f7812 */ /* 0x040fe200078ec0ff */
[----:B------:R-:W-:-:S02]  /*7c70*/  IMAD.U32 R30, R7, 0x10000, RZ ;  /* 0x00010000071e7824 */ /* 0x000fc400078e00ff */
[C---:B------:R-:W-:Y:S01]  /*7c80*/  FMUL.FTZ R44, R29.reuse, R36 ;  /* 0x000000241d2c7220 */ /* 0x040fe20000410000 */
[----:B------:R-:W-:Y:S01]  /*7c90*/  FMUL.FTZ R39, R29, R37 ;  /* 0x000000251d277220 */ /* 0x000fe20000410000 */
[C---:B------:R-:W-:Y:S01]  /*7ca0*/  FMUL.FTZ R29, R31.reuse, R83 ;  /* 0x000000531f1d7220 */ /* 0x040fe20000410000 */
[----:B------:R-:W-:Y:S02]  /*7cb0*/  IMAD.U32 R6, R4, 0x10000, RZ ;  /* 0x0001000004067824 */ /* 0x000fe400078e00ff */
[C---:B------:R-:W-:Y:S01]  /*7cc0*/  FFMA.FTZ R45, R28.reuse, R37, R44 ;  /* 0x000000251c2d7223 */ /* 0x040fe2000001002c */
[----:B------:R-:W-:Y:S01]  /*7cd0*/  FMUL.FTZ R37, R31, R80 ;  /* 0x000000501f257220 */ /* 0x000fe20000410000 */
[C---:B------:R-:W-:Y:S02]  /*7ce0*/  IMAD.U32 R7, R5.reuse, 0x10000, RZ ;  /* 0x0001000005077824 */ /* 0x040fe400078e00ff */
[----:B------:R-:W-:Y:S01]  /*7cf0*/  FFMA.FTZ R38, R28, R36, -R39 ;  /* 0x000000241c267223 */ /* 0x000fe20000010827 */
[----:B------:R-:W-:Y:S01]  /*7d00*/  IMAD.U32 R31, R82, 0x10000, RZ ;  /* 0x00010000521f7824 */ /* 0x000fe200078e00ff */
[----:B------:R-:W-:Y:S01]  /*7d10*/  LOP3.LUT R4, R4, 0xffff0000, RZ, 0xc0, !PT ;  /* 0xffff000004047812 */ /* 0x000fe200078ec0ff */
[----:B------:R-:W-:Y:S01]  /*7d20*/  FFMA.FTZ R80, R30, R80, -R29 ;  /* 0x000000501e507223 */ /* 0x000fe2000001081d */
[----:B------:R-:W-:Y:S01]  /*7d30*/  LOP3.LUT R5, R5, 0xffff0000, RZ, 0xc0, !PT ;  /* 0xffff000005057812 */ /* 0x000fe200078ec0ff */
[C---:B------:R-:W-:Y:S01]  /*7d40*/  IMAD.U32 R29, R81.reuse, 0x10000, RZ ;  /* 0x00010000511d7824 */ /* 0x040fe200078e00ff */
        /* <DEDUP_REMOVED lines=16> */
.L_x_1512:
[----:B------:R-:W-:Y:S05]  /*7e50*/  BSYNC B1 ;  /* 0x0000000000017941 */ /* 0x000fea0003800000 */
.L_x_1511:
[----:B01234-:R-:W-:-:S05]  /*7e60*/  VIADD R4, R16, 0x40 ;  /* 0x0000004010047836 */ /* 0x01ffca0000000000 */
[----:B------:R-:W-:-:S13]  /*7e70*/  ISETP.GE.AND P0, PT, R4, R69, PT ;  /* 0x000000450400720c */ /* 0x000fda0003f06270 */
[----:B------:R-:W-:Y:S05]  /*7e80*/  @P0 BRA `(.L_x_1523) ;  /* 0x0000004c00a00947 */ /* 0x000fea0003800000 */
[----:B------:R-:W0:Y:S01]  /*7e90*/  LDC R4, c[0x0][0x3f4] ;  /* 0x0000fd00ff047b82 */ /* 0x000e220000000800 */
        /* <DEDUP_REMOVED lines=9> */
[----:B------:R-:W-:Y:S02]  /*7f30*/  SHF.R.U64 R31, R40, 0x10, R41 ;  /* 0x00000010281f7819 */ /* 0x000fe40000001229 */
[----:B------:R-:W-:Y:S02]  /*7f40*/  SHF.R.U64 R29, R42, 0x10, R43 ;  /* 0x000000102a1d7819 */ /* 0x000fe4000000122b */
[----:B------:R-:W-:Y:S02]  /*7f50*/  SHF.R.U32.HI R40, RZ, 0x10, R41 ;  /* 0x00000010ff287819 */ /* 0x000fe40000011629 */
        /* <DEDUP_REMOVED lines=42> */
.L_x_1525:
[----:B------:R-:W-:Y:S05]  /*8200*/  BSYNC B1 ;  /* 0x0000000000017941 */ /* 0x000fea0003800000 */
.L_x_1524:
[----:B------:R-:W-:Y:S04]  /*8210*/  BSSY B1, `(.L_x_1526) ;  /* 0x0000030000017945 */ /* 0x000fe80003800000 */
[----:B------:R-:W-:Y:S05]  /*8220*/  @P1 BRA `(.L_x_1527) ;  /* 0x0000000000b81947 */ /* 0x000fea0003800000 */
[----:B0-----:R-:W0:Y:S01]  /*8230*/  LDS.128 R4, [R0+0x2000] ;  /* 0x0020000000047984 */ /* 0x001e220000000c00 */
        /* <DEDUP_REMOVED lines=45> */
.L_x_1527:
[----:B------:R-:W-:Y:S05]  /*8510*/  BSYNC B1 ;  /* 0x0000000000017941 */ /* 0x000fea0003800000 */
.L_x_1526:
        /* <DEDUP_REMOVED lines=48> */
.L_x_1529:
[----:B------:R-:W-:Y:S05]  /*8820*/  BSYNC B1 ;  /* 0x0000000000017941 */ /* 0x000fea0003800000 */
.L_x_1528:
        /* <DEDUP_REMOVED lines=48> */
.L_x_1531:
[----:B------:R-:W-:Y:S05]  /*8b30*/  BSYNC B1 ;  /* 0x0000000000017941 */ /* 0x000fea0003800000 */
.L_x_1530:
[----:B------:R-:W-:Y:S04]  /*8b40*/  BSSY B1, `(.L_x_1532) ;  /* 0x0000030000017945 */ /* 0x000fe80003800000 */
[----:B------:R-:W-:Y:S05]  /*8b50*/  @P4 BRA `(.L_x_1533) ;  /* 0x0000000000b84947 */ /* 0x000fea0003800000 */
[----:B0123--:R-:W0:Y:S01]  /*8b60*/  LDS.128 R4, [R60+0x1c400] ;  /* 0x01c400003c047984 */ /* 0x00fe220000000c00 */
        /* <DEDUP_REMOVED lines=16> */
[C---:B------:R-:W-:Y:S01]  /*8c70*/  FMUL.FTZ R20, R11.reuse, R14 ;  /* 0x0000000e0b147220 */ /* 0x040fe20000410000 */
[-C--:B------:R-:W-:Y:S01]  /*8c80*/  FMUL.FTZ R21, R11, R15.reuse ;  /* 0x0000000f0b157220 */ /* 0x080fe20000410000 */
[----:B------:R-:W-:Y:S01]  /*8c90*/  FMUL.FTZ R11, R13, R68 ;  /* 0x000000440d0b7220 */ /* 0x000fe20000410000 */
[----:B------:R-:W-:Y:S02]  /*8ca0*/  IMAD.U32 R6, R4, 0x10000, RZ ;  /* 0x0001000004067824 */ /* 0x000fe400078e00ff */
[C---:B------:R-:W-:Y:S01]  /*8cb0*/  FFMA.FTZ R25, R10.reuse, R15, R20 ;  /* 0x0000000f0a197223 */ /* 0x040fe20000010014 */
[----:B------:R-:W-:Y:S02]  /*8cc0*/  IMAD.U32 R7, R5, 0x10000, RZ ;  /* 0x0001000005077824 */ /* 0x000fe400078e00ff */
[----:B------:R-:W-:Y:S01]  /*8cd0*/  FFMA.FTZ R24, R10, R14, -R21 ;  /* 0x0000000e0a187223 */ /* 0x000fe20000010815 */
[-C--:B------:R-:W-:Y:S01]  /*8ce0*/  FMUL.FTZ R15, R13, R66.reuse ;  /* 0x000000420d0f7220 */ /* 0x080fe20000410000 */
[----:B------:R-:W-:Y:S01]  /*8cf0*/  LOP3.LUT R4, R4, 0xffff0000, RZ, 0xc0, !PT ;  /* 0xffff000004047812 */ /* 0x000fe200078ec0ff */
[C---:B------:R-:W-:Y:S01]  /*8d00*/  FFMA.FTZ R66, R12.reuse, R66, -R11 ;  /* 0x000000420c427223 */ /* 0x040fe2000001080b */
[----:B------:R-:W-:Y:S01]  /*8d10*/  LOP3.LUT R5, R5, 0xffff0000, RZ, 0xc0, !PT ;  /* 0xffff000005057812 */ /* 0x000fe200078ec0ff */
[C---:B------:R-:W-:Y:S01]  /*8d20*/  IMAD.U32 R13, R67.reuse, 0x10000, RZ ;  /* 0x00010000430d7824 */ /* 0x040fe200078e00ff */
[----:B------:R-:W-:Y:S01]  /*8d30*/  LOP3.LUT R14, R67, 0xffff0000, RZ, 0xc0, !PT ;  /* 0xffff0000430e7812 */ /* 0x000fe200078ec0ff */
[C---:B------:R-:W-:Y:S01]  /*8d40*/  IMAD.U32 R11, R65.reuse, 0x10000, RZ ;  /* 0x00010000410b7824 */ /* 0x040fe200078e00ff */
        /* <DEDUP_REMOVED lines=15> */
.L_x_1533:
[----:B------:R-:W-:Y:S05]  /*8e40*/  BSYNC B1 ;  /* 0x0000000000017941 */ /* 0x000fea0003800000 */
.L_x_1532:
[----:B------:R-:W-:Y:S05]  /*8e50*/  @P5 BRA `(.L_x_1523) ;  /* 0x0000003c00ac5947 */ /* 0x000fea0003800000 */
[----:B01234-:R-:W0:Y:S01]  /*8e60*/  LDS.128 R4, [R0+0xa000] ;  /* 0x00a0000000047984 */ /* 0x01fe220000000c00 */
[----:B------:R-:W-:Y:S02]  /*8e70*/  SHF.R.U64 R10, R2, 0x10, R3 ;  /* 0x00000010020a7819 */ /* 0x000fe40000001203 */
[--C-:B------:R-:W-:Y:S02]  /*8e80*/  SHF.R.U64 R2, R8, 0x10, R9.reuse ;  /* 0x0000001008027819 */ /* 0x100fe40000001209 */
[----:B------:R-:W-:Y:S02]  /*8e90*/  SHF.R.U32.HI R9, RZ, 0x10, R9 ;  /* 0x00000010ff097819 */ /* 0x000fe40000011609 */
        /* <DEDUP_REMOVED lines=8> */
[----:B------:R-:W-:Y:S01]  /*8f20*/  PRMT R63, R63, 0x5410, R2 ;  /* 0x000054103f3f7816 */ /* 0x000fe20000000002 */
        /* <DEDUP_REMOVED lines=8> */
[----:B------:R-:W-:Y:S01]  /*8fb0*/  FMUL.FTZ R10, R7, R64 ;  /* 0x00000040070a7220 */ /* 0x000fe20000410000 */
[----:B------:R-:W-:-:S02]  /*8fc0*/  IMAD.U32 R4, R5, 0x10000, RZ ;  /* 0x0001000005047824 */ /* 0x000fc400078e00ff */
[C---:B------:R-:W-:Y:S01]  /*8fd0*/  FFMA.FTZ R15, R8.reuse, R11, -R15 ;  /* 0x0000000b080f7223 */ /* 0x040fe2000001080f */
[----:B------:R-:W-:Y:S01]  /*8fe0*/  FFMA.FTZ R12, R8, R13, R6 ;  /* 0x0000000d080c7223 */ /* 0x000fe20000010006 */
[-C--:B------:R-:W-:Y:S01]  /*8ff0*/  FMUL.FTZ R8, R7, R62.reuse ;  /* 0x0000003e07087220 */ /* 0x080fe20000410000 */
        /* <DEDUP_REMOVED lines=19> */
[----:B------:R0:W-:Y:S01]  /*9130*/  STS.128 [R0+0xa000], R4 ;  /* 0x00a0000400007388 */ /* 0x0001e20000000c00 */
[----:B------:R-:W-:Y:S05]  /*9140*/  BRA `(.L_x_1523) ;  /* 0x0000003800f07947 */ /* 0x000fea0003800000 */
.L_x_1503:
[----:B------:R-:W0:Y:S01]  /*9150*/  LDC R28, c[0x0][0x448] ;  /* 0x00011200ff1c7b82 */ /* 0x000e220000000800 */
[----:B------:R-:W-:Y:S01]  /*9160*/  IMAD R7, R201, 0x40, R10 ;  /* 0x00000040c9077824 */ /* 0x000fe200078e020a */
[----:B------:R-:W-:Y:S01]  /*9170*/  ULDC.64 UR4, c[0x0][0x3f8] ;  /* 0x0000fe0000047ab9 */ /* 0x000fe20000000a00 */
[----:B------:R-:W-:Y:S01]  /*9180*/  ULDC.64 UR6, c[0x0][0x408] ;  /* 0x0001020000067ab9 */ /* 0x000fe20000000a00 */
[----:B------:R-:W-:Y:S02]  /*9190*/  IMAD.MOV.U32 R4, RZ, RZ, R26 ;  /* 0x000000ffff047224 */ /* 0x000fe400078e001a */
[----:B------:R-:W-:Y:S02]  /*91a0*/  IMAD.MOV.U32 R5, RZ, RZ, R29 ;  /* 0x000000ffff057224 */ /* 0x000fe400078e001d */
[----:B------:R-:W-:Y:S02]  /*91b0*/  IMAD.MOV.U32 R2, RZ, RZ, R24 ;  /* 0x000000ffff027224 */ /* 0x000fe400078e0018 */
[----:B------:R-:W-:-:S02]  /*91c0*/  IMAD.IADD R71, R74, 0x1, R79 ;  /* 0x000000014a477824 */ /* 0x000fc400078e024f */
[----:B------:R-:W-:Y:S02]  /*91d0*/  IMAD.IADD R20, R74, 0x1, R73 ;  /* 0x000000014a147824 */ /* 0x000fe400078e0249 */
[----:B------:R-:W-:Y:S01]  /*91e0*/  IMAD.SHL.U32 R77, R201, 0x8, RZ ;  /* 0x00000008c94d7824 */ /* 0x000fe200078e00ff */
[----:B------:R-:W-:Y:S02]  /*91f0*/  SHF.R.S32.HI R74, RZ, 0x1f, R71 ;  /* 0x0000001fff4a7819 */ /* 0x000fe40000011447 */
[----:B------:R-:W-:Y:S02]  /*9200*/  SHF.R.S32.HI R21, RZ, 0x1f, R20 ;  /* 0x0000001fff157819 */ /* 0x000fe40000011414 */
[----:B------:R-:W-:Y:S02]  /*9210*/  LEA.HI R75, R74, R71, RZ, 0x3 ;  /* 0x000000474a4b7211 */ /* 0x000fe400078f18ff */
[----:B------:R-:W-:Y:S02]  /*9220*/  LEA.HI R69, R21, R20, RZ, 0x3 ;  /* 0x0000001415457211 */ /* 0x000fe400078f18ff */
[----:B------:R-:W-:-:S02]  /*9230*/  SHF.R.S32.HI R73, RZ, 0x3, R75 ;  /* 0x00000003ff497819 */ /* 0x000fc4000001144b */
[----:B0-----:R-:W-:Y:S02]  /*9240*/  ISETP.NE.AND P0, PT, R28, 0x1, PT ;  /* 0x000000011c00780c */ /* 0x001fe40003f05270 */
[----:B------:R-:W-:-:S11]  /*9250*/  SHF.R.S32.HI R68, RZ, 0x3, R69 ;  /* 0x00000003ff447819 */ /* 0x000fd60000011445 */
        /* <DEDUP_REMOVED lines=11> */
[----:B------:R-:W-:-:S04]  /*9310*/  IMAD.WIDE.U32 R2, R7, UR6, R2 ;  /* 0x0000000607027c25 */ /* 0x000fc8000f8e0002 */
[----:B------:R-:W-:Y:S01]  /*9320*/  IMAD R7, R7, UR7, R0 ;  /* 0x0000000707077c24 */ /* 0x000fe2000f8e0200 */
[----:B------:R-:W-:Y:S01]  /*9330*/  ULDC.64 UR6, c[0x0][0x400] ;  /* 0x0001000000067ab9 */ /* 0x000fe20000000a00 */
[----:B------:R-:W-:Y:S01]  /*9340*/  IMAD.IADD R5, R5, 0x1, R9 ;  /* 0x0000000105057824 */ /* 0x000fe200078e0209 */
[----:B------:R-:W-:Y:S01]  /*9350*/  LEA R0, P0, R4, UR4, 0x1 ;  /* 0x0000000404007c11 */ /* 0x000fe2000f8008ff */
[----:B------:R-:W-:Y:S01]  /*9360*/  IMAD.IADD R9, R3, 0x1, R7 ;  /* 0x0000000103097824 */ /* 0x000fe200078e0207 */
[----:B------:R-:W-:Y:S01]  /*9370*/  LEA R8, P1, R2, UR6, 0x1 ;  /* 0x0000000602087c11 */ /* 0x000fe2000f8208ff */
[----:B------:R-:W-:Y:S01]  /*9380*/  UMOV UR4, 0xffffffff ;  /* 0xffffffff00047882 */ /* 0x000fe20000000000 */
[----:B------:R-:W-:Y:S02]  /*9390*/  LEA.HI.X R4, R4, UR5, R5, 0x1, P0 ;  /* 0x0000000504047c11 */ /* 0x000fe400080f0c05 */
[----:B------:R-:W-:Y:S01]  /*93a0*/  LEA.HI.X R9, R2, UR7, R9, 0x1, P1 ;  /* 0x0000000702097c11 */ /* 0x000fe200088f0c09 */
[----:B------:R-:W-:Y:S08]  /*93b0*/  BRA.DIV UR4, `(.L_x_1534) ;  /* 0x000001e604cc7947 */ /* 0x000ff0000b800000 */
[----:B------:R-:W0:Y:S04]  /*93c0*/  SHFL.IDX PT, R3, R4, RZ, 0x1c1f ;  /* 0x001c1fff04037589 */ /* 0x000e2800000e0000 */
[----:B------:R-:W1:Y:S04]  /*93d0*/  SHFL.IDX PT, R2, R0, RZ, 0x1c1f ;  /* 0x001c1fff00027589 */ /* 0x000e6800000e0000 */
[----:B------:R2:W3:Y:S04]  /*93e0*/  SHFL.IDX PT, R5, R9, RZ, 0x1c1f ;  /* 0x001c1fff09057589 */ /* 0x0004e800000e0000 */
[----:B------:R2:W4:Y:S01]  /*93f0*/  SHFL.IDX PT, R14, R8, RZ, 0x1c1f ;  /* 0x001c1fff080e7589 */ /* 0x00052200000e0000 */
[----:B0-----:R-:W-:-:S02]  /*9400*/  IMAD.MOV.U32 R13, RZ, RZ, R3 ;  /* 0x000000ffff0d7224 */ /* 0x001fc400078e0003 */
[----:B-12---:R-:W-:-:S07]  /*9410*/  IMAD.MOV.U32 R12, RZ, RZ, R2 ;  /* 0x000000ffff0c7224 */ /* 0x006fce00078e0002 */
.L_x_1847:
[----:B------:R-:W-:Y:S01]  /*9420*/  IMAD R83, R19, R28, RZ ;  /* 0x0000001c13537224 */ /* 0x000fe200078e02ff */
[----:B------:R-:W-:Y:S01]  /*9430*/  BSSY B1, `(.L_x_1535) ;  /* 0x0000031000017945 */ /* 0x000fe20003800000 */
[----:B----4-:R-:W-:Y:S01]  /*9440*/  IMAD.MOV.U32 R50, RZ, RZ, R14 ;  /* 0x000000ffff327224 */ /* 0x010fe200078e000e */
[----:B------:R-:W-:Y:S01]  /*9450*/  CS2R R46, SRZ ;  /* 0x00000000002e7805 */ /* 0x000fe2000001ff00 */
[----:B---3--:R-:W-:Y:S01]  /*9460*/  IMAD.MOV.U32 R51, RZ, RZ, R5 ;  /* 0x000000ffff337224 */ /* 0x008fe200078e0005 */
[----:B------:R-:W-:Y:S02]  /*9470*/  ISETP.GE.AND P0, PT, R10, R83, PT ;  /* 0x000000530a00720c */ /* 0x000fe40003f06270 */
        /* <DEDUP_REMOVED lines=15> */
[----:B------:R-:W-:Y:S02]  /*9570*/  ISETP.GE.AND P0, PT, R77, UR4, PT ;  /* 0x000000044d007c0c */ /* 0x000fe4000bf06270 */
[----:B------:R-:W-:Y:S02]  /*9580*/  CS2R R38, SRZ ;  /* 0x0000000000267805 */ /* 0x000fe4000001ff00 */
[----:B------:R-:W-:Y:S02]  /*9590*/  ISETP.GE.AND P1, PT, R2, UR4, PT ;  /* 0x0000000402007c0c */ /* 0x000fe4000bf26270 */
[----:B------:R-:W-:Y:S02]  /*95a0*/  CS2R R36, SRZ ;  /* 0x0000000000247805 */ /* 0x000fe4000001ff00 */
[----:B------:R-:W-:-:S02]  /*95b0*/  ISETP.GE.AND P2, PT, R3, UR4, PT ;  /* 0x0000000403007c0c */ /* 0x000fc4000bf46270 */
[----:B------:R-:W-:Y:S02]  /*95c0*/  CS2R R26, SRZ ;  /* 0x00000000001a7805 */ /* 0x000fe4000001ff00 */
[----:B------:R-:W-:Y:S02]  /*95d0*/  CS2R R24, SRZ ;  /* 0x0000000000187805 */ /* 0x000fe4000001ff00 */
[----:B------:R-:W-:Y:S02]  /*95e0*/  CS2R R42, SRZ ;  /* 0x00000000002a7805 */ /* 0x000fe4000001ff00 */
[----:B------:R-:W-:Y:S01]  /*95f0*/  CS2R R40, SRZ ;  /* 0x0000000000287805 */ /* 0x000fe2000001ff00 */
[----:B------:R-:W-:-:S04]  /*9600*/  @!P0 IMAD.WIDE R2, R77, 0x2, R12 ;  /* 0x000000024d028825 */ /* 0x000fc800078e020c */
[----:B------:R-:W-:Y:S01]  /*9610*/  @!P1 IMAD.SHL.U32 R5, R73, 0x8, RZ ;  /* 0x0000000849059824 */ /* 0x000fe200078e00ff */
[----:B------:R0:W5:Y:S01]  /*9620*/  @!P0 LD.E.128 R36, desc[UR60][R2.64] ;  /* 0x0000003c02248980 */ /* 0x000162000c101d00 */
[----:B------:R-:W-:Y:S01]  /*9630*/  @!P2 IMAD.SHL.U32 R49, R68, 0x8, RZ ;  /* 0x000000084431a824 */ /* 0x000fe200078e00ff */
[----:B------:R-:W-:Y:S02]  /*9640*/  CS2R R30, SRZ ;  /* 0x00000000001e7805 */ /* 0x000fe4000001ff00 */
[----:B------:R-:W-:Y:S01]  /*9650*/  CS2R R28, SRZ ;  /* 0x00000000001c7805 */ /* 0x000fe2000001ff00 */
[--C-:B------:R-:W-:Y:S01]  /*9660*/  @!P1 IMAD.WIDE R6, R5, 0x2, R12.reuse ;  /* 0x0000000205069825 */ /* 0x100fe200078e020c */
[----:B------:R-:W-:Y:S02]  /*9670*/  CS2R R46, SRZ ;  /* 0x00000000002e7805 */ /* 0x000fe4000001ff00 */
[----:B------:R-:W-:Y:S02]  /*9680*/  CS2R R44, SRZ ;  /* 0x00000000002c7805 */ /* 0x000fe4000001ff00 */
[----:B------:R-:W-:Y:S01]  /*9690*/  CS2R R34, SRZ ;  /* 0x0000000000227805 */ /* 0x000fe2000001ff00 */
[----:B------:R-:W-:Y:S01]  /*96a0*/  @!P2 IMAD.WIDE R14, R49, 0x2, R12 ;  /* 0x00000002310ea825 */ /* 0x000fe200078e020c */
[----:B------:R-:W-:Y:S01]  /*96b0*/  CS2R R32, SRZ ;  /* 0x0000000000207805 */ /* 0x000fe2000001ff00 */
[----:B------:R1:W5:Y:S02]  /*96c0*/  @!P1 LD.E.128 R40, desc[UR60][R6.64] ;  /* 0x0000003c06289980 */ /* 0x000364000c101d00 */
[----:B------:R-:W-:-:S02]  /*96d0*/  @!P1 IMAD.WIDE R12, R5, 0x2, R50 ;  /* 0x00000002050c9825 */ /* 0x000fc400078e0232 */
[----:B------:R1:W5:Y:S02]  /*96e0*/  @!P2 LD.E.128 R44, desc[UR60][R14.64] ;  /* 0x0000003c0e2ca980 */ /* 0x000364000c101d00 */
[--C-:B------:R-:W-:Y:S02]  /*96f0*/  @!P2 IMAD.WIDE R48, R49, 0x2, R50.reuse ;  /* 0x000000023130a825 */ /* 0x100fe400078e0232 */
[----:B------:R1:W5:Y:S02]  /*9700*/  @!P1 LD.E.128 R28, desc[UR60][R12.64] ;  /* 0x0000003c0c1c9980 */ /* 0x000364000c101d00 */
[----:B0-----:R-:W-:Y:S02]  /*9710*/  @!P0 IMAD.WIDE R2, R77, 0x2, R50 ;  /* 0x000000024d028825 */ /* 0x001fe400078e0232 */
[----:B------:R1:W5:Y:S04]  /*9720*/  @!P2 LD.E.128 R32, desc[UR60][R48.64] ;  /* 0x0000003c3020a980 */ /* 0x000368000c101d00 */
[----:B------:R1:W5:Y:S02]  /*9730*/  @!P0 LD.E.128 R24, desc[UR60][R2.64] ;  /* 0x0000003c02188980 */ /* 0x000364000c101d00 */
.L_x_1536:
[----:B------:R-:W-:Y:S05]  /*9740*/  BSYNC B1 ;  /* 0x0000000000017941 */ /* 0x000fea0003800000 */
.L_x_1535:
[----:B-1---5:R-:W-:Y:S01]  /*9750*/  IMAD.MOV.U32 R6, RZ, RZ, R45 ;  /* 0x000000ffff067224 */ /* 0x022fe200078e002d */
[----:B------:R-:W-:Y:S01]  /*9760*/  UMOV UR4, 0xffffffff ;  /* 0xffffffff00047882 */ /* 0x000fe20000000000 */
[----:B------:R-:W-:Y:S02]  /*9770*/  IMAD.MOV.U32 R2, RZ, RZ, R46 ;  /* 0x000000ffff027224 */ /* 0x000fe400078e002e */
        /* <DEDUP_REMOVED lines=48> */
[----:B------:R0:W1:Y:S04]  /*9a80*/  SHFL.IDX PT, R3, R4, 0x1, 0x1c1f ;  /* 0x003c1f0004037f89 */ /* 0x00006800000e0000 */
[----:B------:R0:W2:Y:S04]  /*9a90*/  SHFL.IDX PT, R2, R0, 0x1, 0x1c1f ;  /* 0x003c1f0000027f89 */ /* 0x0000a800000e0000 */
[----:B------:R0:W3:Y:S04]  /*9aa0*/  SHFL.IDX PT, R5, R9, 0x1, 0x1c1f ;  /* 0x003c1f0009057f89 */ /* 0x0000e800000e0000 */
[----:B------:R0:W4:Y:S02]  /*9ab0*/  SHFL.IDX PT, R14, R8, 0x1, 0x1c1f ;  /* 0x003c1f00080e7f89 */ /* 0x00012400000e0000 */
.L_x_1853:
[----:B------:R-:W-:Y:S01]  /*9ac0*/  VIADD R10, R10, 0x40 ;  /* 0x000000400a0a7836 */ /* 0x000fe20000000000 */
[----:B------:R-:W-:Y:S01]  /*9ad0*/  BSSY B1, `(.L_x_1538) ;  /* 0x0000030000017945 */ /* 0x000fe20003800000 */
[----:B----4-:R-:W-:Y:S01]  /*9ae0*/  IMAD.MOV.U32 R60, RZ, RZ, R14 ;  /* 0x000000ffff3c7224 */ /* 0x010fe200078e000e */
[----:B0-----:R-:W-:Y:S01]  /*9af0*/  CS2R R8, SRZ ;  /* 0x0000000000087805 */ /* 0x001fe2000001ff00 */
        /* <DEDUP_REMOVED lines=19> */
[----:B------:R-:W-:Y:S02]  /*9c30*/  ISETP.GE.AND P2, PT, R4, UR4, PT ;  /* 0x0000000404007c0c */ /* 0x000fe4000bf46270 */
[----:B------:R-:W-:-:S02]  /*9c40*/  CS2R R4, SRZ ;  /* 0x0000000000047805 */ /* 0x000fc4000001ff00 */
[----:B------:R-:W-:Y:S02]  /*9c50*/  CS2R R50, SRZ ;  /* 0x0000000000327805 */ /* 0x000fe4000001ff00 */
[----:B------:R-:W-:Y:S01]  /*9c60*/  CS2R R48, SRZ ;  /* 0x0000000000307805 */ /* 0x000fe2000001ff00 */
[----:B-12---:R-:W-:-:S04]  /*9c70*/  @!P0 IMAD.WIDE R8, R77, 0x2, R2 ;  /* 0x000000024d088825 */ /* 0x006fc800078e0202 */
[----:B------:R-:W-:Y:S01]  /*9c80*/  @!P1 IMAD.SHL.U32 R65, R73, 0x8, RZ ;  /* 0x0000000849419824 */ /* 0x000fe200078e00ff */
[----:B------:R0:W5:Y:S01]  /*9c90*/  @!P0 LD.E.128 R4, desc[UR60][R8.64] ;  /* 0x0000003c08048980 */ /* 0x000162000c101d00 */
        /* <DEDUP_REMOVED lines=9> */
[----:B------:R-:W-:Y:S01]  /*9d30*/  CS2R R10, SRZ ;  /* 0x00000000000a7805 */ /* 0x000fe2000001ff00 */
[--C-:B------:R-:W-:Y:S01]  /*9d40*/  @!P1 IMAD.WIDE R64, R65, 0x2, R60.reuse ;  /* 0x0000000241409825 */ /* 0x100fe200078e023c */
[----:B0-----:R-:W-:Y:S01]  /*9d50*/  CS2R R8, SRZ ;  /* 0x0000000000087805 */ /* 0x001fe2000001ff00 */
[----:B------:R0:W5:Y:S02]  /*9d60*/  @!P1 LD.E.128 R52, desc[UR60][R62.64] ;  /* 0x0000003c3e349980 */ /* 0x000164000c101d00 */
[--C-:B------:R-:W-:Y:S02]  /*9d70*/  @!P2 IMAD.WIDE R66, R67, 0x2, R60.reuse ;  /* 0x000000024342a825 */ /* 0x100fe400078e023c */
[----:B------:R0:W5:Y:S02]  /*9d80*/  @!P1 LD.E.128 R12, desc[UR60][R64.64] ;  /* 0x0000003c400c9980 */ /* 0x000164000c101d00 */
[----:B------:R-:W-:-:S02]  /*9d90*/  @!P0 IMAD.WIDE R60, R77, 0x2, R60 ;  /* 0x000000024d3c8825 */ /* 0x000fc400078e023c */
[----:B------:R0:W5:Y:S04]  /*9da0*/  @!P2 LD.E.128 R56, desc[UR60][R2.64] ;  /* 0x0000003c0238a980 */ /* 0x000168000c101d00 */
[----:B------:R0:W5:Y:S04]  /*9db0*/  @!P0 LD.E.128 R48, desc[UR60][R60.64] ;  /* 0x0000003c3c308980 */ /* 0x000168000c101d00 */
[----:B------:R0:W5:Y:S02]  /*9dc0*/  @!P2 LD.E.128 R8, desc[UR60][R66.64] ;  /* 0x0000003c4208a980 */ /* 0x000164000c101d00 */
.L_x_1539:
[----:B------:R-:W-:Y:S05]  /*9dd0*/  BSYNC B1 ;  /* 0x0000000000017941 */ /* 0x000fea0003800000 */
.L_x_1538:
[----:B------:R-:W-:Y:S01]  /*9de0*/  R2UR UR5, R228 ;  /* 0x00000000e40572ca */ /* 0x000fe200000e0000 */
[----:B0----5:R-:W-:Y:S01]  /*9df0*/  IMAD.MOV.U32 R62, RZ, RZ, R14 ;  /* 0x000000ffff3e7224 */ /* 0x021fe200078e000e */
[----:B------:R-:W-:Y:S01]  /*9e00*/  R2UR UR6, R192 ;  /* 0x00000000c00672ca */ /* 0x000fe200000e0000 */
        /* <DEDUP_REMOVED lines=9> */
[----:B------:R-:W-:Y:S01]  /*9ea0*/  ULEA.HI UR4, UR5, UR5, URZ, 0x1 ;  /* 0x0000000505047291 */ /* 0x000fe2000f8f083f */
[----:B------:R-:W-:Y:S01]  /*9eb0*/  IMAD.MOV.U32 R64, RZ, RZ, R51 ;  /* 0x000000ffff407224 */ /* 0x000fe200078e0033 */
[----:B------:R-:W-:Y:S01]  /*9ec0*/  PRMT R104, R63, 0x7610, R104 ;  /* 0x000076103f687816 */ /* 0x000fe20000000068 */
[----:B------:R-:W-:Y:S01]  /*9ed0*/  IMAD.U32 R60, RZ, RZ, UR6 ;  /* 0x00000006ff3c7e24 */ /* 0x000fe2000f8e00ff */
[----:B------:R-:W-:Y:S01]  /*9ee0*/  ULOP3.LUT UR4, UR4, 0xfffffffe, URZ, 0xc0, !UPT ;  /* 0xfffffffe04047892 */ /* 0x000fe2000f8ec03f */
[----:B------:R-:W-:Y:S01]  /*9ef0*/  IMAD.MOV.U32 R0, RZ, RZ, R6 ;  /* 0x000000ffff007224 */ /* 0x000fe200078e0006 */
[----:B------:R-:W-:Y:S01]  /*9f00*/  PRMT R86, R61, 0x7610, R86 ;  /* 0x000076103d567816 */ /* 0x000fe20000000056 */
[----:B--2---:R-:W-:Y:S01]  /*9f10*/  IMAD.MOV.U32 R2, RZ, RZ, R7 ;  /* 0x000000ffff027224 */ /* 0x004fe200078e0007 */
[----:B------:R-:W-:Y:S01]  /*9f20*/  UIADD3 UR4, UR5, -UR4, URZ ;  /* 0x8000000405047290 */ /* 0x000fe2000fffe03f */
[----:B------:R-:W-:Y:S01]  /*9f30*/  VIADDMNMX R83, R83, -R60, 0x80, PT ;  /* 0x0000008053537446 */ /* 0x000fe2000380093c */
[----:B-1----:R-:W-:Y:S01]  /*9f40*/  IMAD.MOV.U32 R3, RZ, RZ, R4 ;  /* 0x000000ffff037224 */ /* 0x002fe200078e0004 */
        /* <DEDUP_REMOVED lines=30> */
[----:B------:R-:W-:-:S02]  /*a130*/  ISETP.GE.AND P1, PT, R16, R83, PT ;  /* 0x000000531000720c */ /* 0x000fc40003f26270 */
[----:B------:R-:W-:Y:S02]  /*a140*/  PRMT R90, R61, 0x7610, R90 ;  /* 0x000076103d5a7816 */ /* 0x000fe4000000005a */
[----:B------:R-:W-:Y:S01]  /*a150*/  PRMT R80, R64, 0x7610, R80 ;  /* 0x0000761040507816 */ /* 0x000fe20000000050 */
[----:B0-----:R-:W-:Y:S08]  /*a160*/  @!P0 BRA `(.L_x_1540) ;  /* 0x000001dc00348947 */ /* 0x001ff00003800000 */
.L_x_1854:
[----:B------:R-:W-:Y:S01]  /*a170*/  BSSY B1, `(.L_x_1541) ;  /* 0x000015c000017945 */ /* 0x000fe20003800000 */
[----:B------:R-:W-:Y:S02]  /*a180*/  PRMT R81, R62, 0x7610, R81 ;  /* 0x000076103e517816 */ /* 0x000fe40000000051 */
[----:B------:R-:W-:Y:S01]  /*a190*/  PRMT R82, R63, 0x7610, R82 ;  /* 0x000076103f527816 */ /* 0x000fe20000000052 */
[----:B------:R-:W-:Y:S06]  /*a1a0*/  @P1 BRA `(.L_x_1542) ;  /* 0x0000001400601947 */ /* 0x000fec0003800000 */
[----:B------:R-:W1:Y:S01]  /*a1b0*/  LDC R108, c[0x0][0x3f4] ;  /* 0x0000fd00ff6c7b82 */ /* 0x000e620000000800 */
[C---:B0-----:R-:W-:Y:S01]  /*a1c0*/  VIADD R61, R77.reuse, 0x20 ;  /* 0x000000204d3d7836 */ /* 0x041fe20000000000 */
[----:B------:R-:W-:Y:S01]  /*a1d0*/  BSSY B2, `(.L_x_1543) ;  /* 0x0000071000027945 */ /* 0x000fe20003800000 */
[C---:B------:R-:W-:Y:S01]  /*a1e0*/  VIADD R63, R77.reuse, 0x40 ;  /* 0x000000404d3f7836 */ /* 0x040fe20000000000 */
[-C--:B-1----:R-:W-:Y:S02]  /*a1f0*/  ISETP.GE.AND P0, PT, R77, R108.reuse, PT ;  /* 0x0000006c4d00720c */ /* 0x082fe40003f06270 */
[-C--:B------:R-:W-:Y:S02]  /*a200*/  ISETP.GE.AND P1, PT, R61, R108.reuse, PT ;  /* 0x0000006c3d00720c */ /* 0x080fe40003f26270 */
[----:B------:R-:W-:-:S09]  /*a210*/  ISETP.GE.AND P2, PT, R63, R108, PT ;  /* 0x0000006c3f00720c */ /* 0x000fd20003f46270 */
[----:B------:R-:W-:Y:S05]  /*a220*/  @P0 BRA `(.L_x_1544) ;  /* 0x0000000400ac0947 */ /* 0x000fea0003800000 */
[----:B------:R-:W-:Y:S02]  /*a230*/  LEA.HI R60, R108, R201, RZ, 0x1d ;  /* 0x000000c96c3c7211 */ /* 0x000fe400078fe8ff */
[----:B------:R-:W-:Y:S02]  /*a240*/  LOP3.LUT R61, R200, 0x38, R77, 0xf8, !PT ;  /* 0x00000038c83d7812 */ /* 0x000fe400078ef84d */
[----:B------:R-:W-:Y:S02]  /*a250*/  SHF.R.S32.HI R63, RZ, 0x1f, R60 ;  /* 0x0000001fff3f7819 */ /* 0x000fe4000001143c */
[----:B------:R-:W-:Y:S02]  /*a260*/  LOP3.LUT R61, R61, R70, RZ, 0x3c, !PT ;  /* 0x000000463d3d7212 */ /* 0x000fe400078e3cff */
[----:B------:R-:W-:Y:S01]  /*a270*/  LEA.HI R62, R63, R60, RZ, 0x3 ;  /* 0x0000003c3f3e7211 */ /* 0x000fe200078f18ff */
[----:B------:R-:W-:Y:S01]  /*a280*/  IMAD.SHL.U32 R63, R60, 0x8, RZ ;  /* 0x000000083c3f7824 */ /* 0x000fe200078e00ff */
[----:B------:R-:W-:Y:S01]  /*a290*/  SHF.R.U64 R126, R36, 0x10, R37 ;  /* 0x00000010247e7819 */ /* 0x000fe20000001225 */
[----:B------:R-:W-:Y:S01]  /*a2a0*/  IMAD R61, R204, 0x200, R61 ;  /* 0x00000200cc3d7824 */ /* 0x000fe200078e023d */
[----:B------:R-:W-:Y:S01]  /*a2b0*/  SHF.R.U64 R36, R24, 0x10, R25 ;  /* 0x0000001018247819 */ /* 0x000fe20000001219 */
[----:B------:R-:W-:Y:S01]  /*a2c0*/  IMAD.SHL.U32 R62, R62, 0x400, RZ ;  /* 0x000004003e3e7824 */ /* 0x000fe200078e00ff */
[----:B------:R-:W-:-:S02]  /*a2d0*/  LOP3.LUT R63, R200, 0x38, R63, 0xf8, !PT ;  /* 0x00000038c83f7812 */ /* 0x000fc400078ef83f */
[----:B------:R-:W-:Y:S02]  /*a2e0*/  LEA R117, R61, UR37, 0x1 ;  /* 0x000000253d757c11 */ /* 0x000fe4000f8e08ff */
[----:B------:R-:W-:Y:S02]  /*a2f0*/  LOP3.LUT R65, R62, 0x7fffe000, RZ, 0xc0, !PT ;  /* 0x7fffe0003e417812 */ /* 0x000fe400078ec0ff */
[----:B------:R-:W-:Y:S02]  /*a300*/  LOP3.LUT R60, R63, R70, RZ, 0x3c, !PT ;  /* 0x000000463f3c7212 */ /* 0x000fe400078e3cff */
[----:B------:R-:W-:Y:S01]  /*a310*/  SHF.R.U32.HI R131, RZ, 0x10, R37 ;  /* 0x00000010ff837819 */ /* 0x000fe20000011625 */
[----:B------:R-:W-:Y:S01]  /*a320*/  IMAD R65, R204, 0x200, R65 ;  /* 0x00000200cc417824 */ /* 0x000fe200078e0241 */
[----:B------:R-:W-:Y:S02]  /*a330*/  SHF.R.U64 R37, R38, 0x10, R39 ;  /* 0x0000001026257819 */ /* 0x000fe40000001227 */
[----:B------:R-:W-:Y:S01]  /*a340*/  SHF.R.U32.HI R127, RZ, 0x10, R25 ;  /* 0x00000010ff7f7819 */ /* 0x000fe20000011619 */
[----:B------:R-:W-:Y:S01]  /*a350*/  IMAD.IADD R65, R65, 0x1, R60 ;  /* 0x0000000141417824 */ /* 0x000fe200078e023c */
[----:B------:R-:W-:Y:S01]  /*a360*/  PRMT R123, R123, 0x5410, R36 ;  /* 0x000054107b7b7816 */ /* 0x000fe20000000024 */
[----:B------:R-:W0:Y:S01]  /*a370*/  LDS.128 R60, [R117+0x12400] ;  /* 0x01240000753c7984 */ /* 0x000e220000000c00 */
[----:B------:R-:W-:-:S02]  /*a380*/  SHF.R.U64 R26, R26, 0x10, R27 ;  /* 0x000000101a1a7819 */ /* 0x000fc4000000121b */
[----:B------:R-:W-:Y:S02]  /*a390*/  LEA R118, R65, UR37, 0x1 ;  /* 0x0000002541767c11 */ /* 0x000fe4000f8e08ff */
[----:B------:R-:W-:Y:S02]  /*a3a0*/  SHF.R.U32.HI R129, RZ, 0x10, R27 ;  /* 0x00000010ff817819 */ /* 0x000fe4000001161b */
[----:B------:R-:W-:Y:S01]  /*a3b0*/  PRMT R125, R119, 0x5410, R126 ;  /* 0x00005410777d7816 */ /* 0x000fe2000000007e */
[----:B------:R-:W1:Y:S01]  /*a3c0*/  LDS.128 R64, [R118+0x12400] ;  /* 0x0124000076407984 */ /* 0x000e620000000c00 */
[----:B------:R-:W-:Y:S02]  /*a3d0*/  PRMT R25, R78, 0x5432, R37 ;  /* 0x000054324e197816 */ /* 0x000fe40000000025 */
[----:B------:R-:W-:Y:S01]  /*a3e0*/  PRMT R127, R124, 0x5410, R127 ;  /* 0x000054107c7f7816 */ /* 0x000fe2000000007f */
[----:B------:R-:W-:Y:S01]  /*a3f0*/  IMAD.U32 R124, R123, 0x10000, RZ ;  /* 0x000100007b7c7824 */ /* 0x000fe200078e00ff */
[----:B------:R-:W-:Y:S01]  /*a400*/  PRMT R129, R122, 0x5410, R129 ;  /* 0x000054107a817816 */ /* 0x000fe20000000081 */
[----:B------:R-:W-:Y:S01]  /*a410*/  IMAD.U32 R122, R125, 0x10000, RZ ;  /* 0x000100007d7a7824 */ /* 0x000fe200078e00ff */
[----:B------:R-:W-:Y:S01]  /*a420*/  SHF.R.U32.HI R38, RZ, 0x10, R39 ;  /* 0x00000010ff267819 */ /* 0x000fe20000011627 */
[----:B------:R-:W-:Y:S01]  /*a430*/  IMAD.U32 R128, R127, 0x10000, RZ ;  /* 0x000100007f807824 */ /* 0x000fe200078e00ff */
[----:B------:R-:W-:-:S02]  /*a440*/  PRMT R126, R120, 0x5410, R131 ;  /* 0x00005410787e7816 */ /* 0x000fc40000000083 */
[----:B------:R-:W-:Y:S02]  /*a450*/  PRMT R24, R79, 0x5432, R38 ;  /* 0x000054324f187816 */ /* 0x000fe40000000026 */
[----:B------:R-:W-:Y:S02]  /*a460*/  PRMT R121, R121, 0x5410, R26 ;  /* 0x0000541079797816 */ /* 0x000fe4000000001a */
[----:B------:R-:W-:Y:S02]  /*a470*/  LOP3.LUT R123, R123, 0xffff0000, RZ, 0xc0, !PT ;  /* 0xffff00007b7b7812 */ /* 0x000fe400078ec0ff */
        /* <DEDUP_REMOVED lines=19> */
[----:B------:R-:W-:Y:S02]  /*a5b0*/  IMAD.U32 R122, R126, 0x10000, RZ ;  /* 0x000100007e7a7824 */ /* 0x000fe400078e00ff */
[----:B------:R-:W-:Y:S01]  /*a5c0*/  FFMA.FTZ R132, R27, R124, R132 ;  /* 0x0000007c1b847223 */ /* 0x000fe20000010084 */
[----:B------:R-:W-:Y:S01]  /*a5d0*/  IMAD.U32 R61, R129, 0x10000, RZ ;  /* 0x00010000813d7824 */ /* 0x000fe200078e00ff */
[----:B------:R-:W-:Y:S01]  /*a5e0*/  LOP3.LUT R67, R67, 0xffff0000, RZ, 0xc0, !PT ;  /* 0xffff000043437812 */ /* 0x000fe200078ec0ff */
[----:B------:R-:W-:Y:S02]  /*a5f0*/  IMAD.U32 R27, R24, 0x10000, RZ ;  /* 0x00010000181b7824 */ /* 0x000fe400078e00ff */
[-C--:B------:R-:W-:Y:S01]  /*a600*/  FMUL.FTZ R124, R119, R122.reuse ;  /* 0x0000007a777c7220 */ /* 0x080fe20000410000 */
[C---:B------:R-:W-:Y:S01]  /*a610*/  FFMA.FTZ R134, R37.reuse, R122, -R134 ;  /* 0x0000007a25867223 */ /* 0x040fe20000010886 */
[C---:B------:R-:W-:Y:S01]  /*a620*/  FMUL.FTZ R122, R120.reuse, R61 ;  /* 0x0000003d787a7220 */ /* 0x040fe20000410000 */
[----:B------:R-:W-:Y:S01]  /*a630*/  FMUL.FTZ R120, R120, R27 ;  /* 0x0000001b78787220 */ /* 0x000fe20000410000 */
[----:B------:R-:W-:Y:S01]  /*a640*/  FFMA.FTZ R124, R37, R128, R124 ;  /* 0x00000080257c7223 */ /* 0x000fe2000001007c */
[----:B------:R-:W-:Y:S01]  /*a650*/  FMUL.FTZ R37, R63, R123 ;  /* 0x0000007b3f257220 */ /* 0x000fe20000410000 */
[C---:B------:R-:W-:Y:S01]  /*a660*/  FFMA.FTZ R122, R39.reuse, R27, -R122 ;  /* 0x0000001b277a7223 */ /* 0x040fe2000001087a */
[----:B------:R-:W-:Y:S01]  /*a670*/  FFMA.FTZ R120, R39, R61, R120 ;  /* 0x0000003d27787223 */ /* 0x000fe20000010078 */
[----:B------:R-:W-:Y:S01]  /*a680*/  IMAD.U32 R65, R66, 0x10000, RZ ;  /* 0x0001000042417824 */ /* 0x000fe200078e00ff */
[----:B------:R-:W-:Y:S01]  /*a690*/  LOP3.LUT R27, R126, 0xffff0000, RZ, 0xc0, !PT ;  /* 0xffff00007e1b7812 */ /* 0x000fe200078ec0ff */
[----:B------:R-:W-:-:S02]  /*a6a0*/  IMAD.U32 R39, R121, 0x10000, RZ ;  /* 0x0001000079277824 */ /* 0x000fc400078e00ff */
[-C--:B------:R-:W-:Y:S01]  /*a6b0*/  FMUL.FTZ R63, R63, R125.reuse ;  /* 0x0000007d3f3f7220 */ /* 0x080fe20000410000 */
[----:B------:R-:W-:Y:S01]  /*a6c0*/  LOP3.LUT R66, R66, 0xffff0000, RZ, 0xc0, !PT ;  /* 0xffff000042427812 */ /* 0x000fe200078ec0ff */
[----:B------:R-:W-:Y:S01]  /*a6d0*/  FFMA.FTZ R125, R36, R125, -R37 ;  /* 0x0000007d247d7223 */ /* 0x000fe20000010825 */
[C---:B------:R-:W-:Y:S01]  /*a6e0*/  FMUL.FTZ R61, R64.reuse, R127 ;  /* 0x0000007f403d7220 */ /* 0x040fe20000410000 */
[----:B------:R-:W-:Y:S01]  /*a6f0*/  LOP3.LUT R121, R121, 0xffff0000, RZ, 0xc0, !PT ;  /* 0xffff000079797812 */ /* 0x000fe200078ec0ff */
[----:B------:R-:W-:Y:S02]  /*a700*/  IMAD.U32 R37, R25, 0x10000, RZ ;  /* 0x0001000019257824 */ /* 0x000fe400078e00ff */
[----:B------:R-:W-:Y:S01]  /*a710*/  FMUL.FTZ R119, R65, R39 ;  /* 0x0000002741777220 */ /* 0x000fe20000410000 */
[----:B------:R-:W-:Y:S01]  /*a720*/  LOP3.LUT R129, R129, 0xffff0000, RZ, 0xc0, !PT ;  /* 0xffff000081817812 */ /* 0x000fe200078ec0ff */
[-C--:B------:R-:W-:Y:S01]  /*a730*/  FMUL.FTZ R64, R64, R27.reuse ;  /* 0x0000001b40407220 */ /* 0x080fe20000410000 */
[----:B------:R-:W-:Y:S01]  /*a740*/  LOP3.LUT R25, R25, 0xffff0000, RZ, 0xc0, !PT ;  /* 0xffff000019197812 */ /* 0x000fe200078ec0ff */
[----:B------:R-:W-:Y:S01]  /*a750*/  FFMA.FTZ R61, R60, R27, -R61 ;  /* 0x0000001b3c3d7223 */ /* 0x000fe2000001083d */
[----:B------:R-:W-:Y:S01]  /*a760*/  LOP3.LUT R24, R24, 0xffff0000, RZ, 0xc0, !PT ;  /* 0xffff000018187812 */ /* 0x000fe200078ec0ff */
[-C--:B------:R-:W-:Y:S01]  /*a770*/  FMUL.FTZ R65, R65, R37.reuse ;  /* 0x0000002541417220 */ /* 0x080fe20000410000 */
[----:B------:R-:W-:Y:S01]  /*a780*/  FFMA.FTZ R119, R38, R37, -R119 ;  /* 0x0000002526777223 */ /* 0x000fe20000010877 */
[----:B------:R-:W-:Y:S01]  /*a790*/  FMUL.FTZ R27, R66, R121 ;  /* 0x00000079421b7220 */ /* 0x000fe20000410000 */
[----:B------:R-:W-:Y:S01]  /*a7a0*/  FFMA.FTZ R63, R36, R123, R63 ;  /* 0x0000007b243f7223 */ /* 0x000fe2000001003f */
[C---:B------:R-:W-:Y:S01]  /*a7b0*/  FMUL.FTZ R37, R67.reuse, R129 ;  /* 0x0000008143257220 */ /* 0x040fe20000410000 */
[----:B------:R-:W-:Y:S01]  /*a7c0*/  FMUL.FTZ R66, R66, R25 ;  /* 0x0000001942427220 */ /* 0x000fe20000410000 */
[-C--:B------:R-:W-:Y:S01]  /*a7d0*/  FMUL.FTZ R36, R67, R24.reuse ;  /* 0x0000001843247220 */ /* 0x080fe20000410000 */
[----:B------:R-:W-:Y:S01]  /*a7e0*/  FFMA.FTZ R127, R60, R127, R64 ;  /* 0x0000007f3c7f7223 */ /* 0x000fe20000010040 */
[----:B------:R-:W-:Y:S01]  /*a7f0*/  FFMA.FTZ R60, R26, R25, -R27 ;  /* 0x000000191a3c7223 */ /* 0x000fe2000001081b */
[----:B------:R-:W-:Y:S01]  /*a800*/  FFMA.FTZ R38, R38, R39, R65 ;  /* 0x0000002726267223 */ /* 0x000fe20000010041 */
        /* <DEDUP_REMOVED lines=9> */
[----:B------:R0:W-:Y:S01]  /*a8a0*/  STS.128 [R117+0x12400], R24 ;  /* 0x0124001875007388 */ /* 0x0001e20000000c00 */
[----:B------:R-:W-:-:S02]  /*a8b0*/  F2FP.BF16.F32.PACK_AB R38, R121, R38 ;  /* 0x000000267926723e */ /* 0x000fc400000010ff */
[----:B------:R-:W-:-:S05]  /*a8c0*/  F2FP.BF16.F32.PACK_AB R39, R39, R120 ;  /* 0x000000782727723e */ /* 0x000fca00000010ff */
[----:B------:R0:W-:Y:S02]  /*a8d0*/  STS.128 [R118+0x12400], R36 ;  /* 0x0124002476007388 */ /* 0x0001e40000000c00 */
.L_x_1544:
[----:B------:R-:W-:Y:S05]  /*a8e0*/  BSYNC B2 ;  /* 0x0000000000027941 */ /* 0x000fea0003800000 */
.L_x_1543:
[----:B------:R-:W-:Y:S04]  /*a8f0*/  BSSY B2, `(.L_x_1545) ;  /* 0x0000072000027945 */ /* 0x000fe80003800000 */
[----:B------:R-:W-:Y:S05]  /*a900*/  @P1 BRA `(.L_x_1546) ;  /* 0x0000000400c01947 */ /* 0x000fea0003800000 */
[----:B0-----:R-:W-:Y:S02]  /*a910*/  LEA.HI R24, R108, R73, RZ, 0x1d ;  /* 0x000000496c187211 */ /* 0x001fe400078fe8ff */
[----:B------:R-:W-:Y:S02]  /*a920*/  LEA.HI R26, R74, R71, RZ, 0x6 ;  /* 0x000000474a1a7211 */ /* 0x000fe400078f30ff */
[----:B------:R-:W-:Y:S02]  /*a930*/  SHF.R.S32.HI R25, RZ, 0x1f, R24 ;  /* 0x0000001fff197819 */ /* 0x000fe40000011418 */
[----:B------:R-:W-:Y:S01]  /*a940*/  LOP3.LUT R27, R200, 0x38, R75, 0xf8, !PT ;  /* 0x00000038c81b7812 */ /* 0x000fe200078ef84b */
[----:B------:R-:W-:Y:S01]  /*a950*/  IMAD.SHL.U32 R36, R26, 0x80, RZ ;  /* 0x000000801a247824 */ /* 0x000fe200078e00ff */
[----:B------:R-:W-:Y:S01]  /*a960*/  LEA.HI R26, R25, R24, RZ, 0x3 ;  /* 0x00000018191a7211 */ /* 0x000fe200078f18ff */
[----:B------:R-:W-:Y:S01]  /*a970*/  IMAD.SHL.U32 R25, R24, 0x8, RZ ;  /* 0x0000000818197824 */ /* 0x000fe200078e00ff */
[----:B------:R-:W-:-:S02]  /*a980*/  LOP3.LUT R24, R27, R70, RZ, 0x3c, !PT ;  /* 0x000000461b187212 */ /* 0x000fc400078e3cff */
[----:B------:R-:W-:Y:S01]  /*a990*/  LOP3.LUT R37, R36, 0xffffe000, RZ, 0xc0, !PT ;  /* 0xffffe00024257812 */ /* 0x000fe200078ec0ff */
[----:B------:R-:W-:Y:S01]  /*a9a0*/  IMAD.SHL.U32 R26, R26, 0x400, RZ ;  /* 0x000004001a1a7824 */ /* 0x000fe200078e00ff */
[----:B------:R-:W-:Y:S02]  /*a9b0*/  LOP3.LUT R25, R200, 0x38, R25, 0xf8, !PT ;  /* 0x00000038c8197812 */ /* 0x000fe400078ef819 */
[----:B------:R-:W-:Y:S01]  /*a9c0*/  R2UR UR4, R206 ;  /* 0x00000000ce0472ca */ /* 0x000fe200000e0000 */
[----:B------:R-:W-:Y:S01]  /*a9d0*/  IMAD R37, R204, 0x200, R37 ;  /* 0x00000200cc257824 */ /* 0x000fe200078e0225 */
[----:B------:R-:W-:Y:S02]  /*a9e0*/  LOP3.LUT R27, R26, 0x7fffe000, RZ, 0xc0, !PT ;  /* 0x7fffe0001a1b7812 */ /* 0x000fe400078ec0ff */
[----:B------:R-:W-:Y:S01]  /*a9f0*/  SHF.R.U64 R62, R40, 0x10, R41 ;  /* 0x00000010283e7819 */ /* 0x000fe20000001229 */
[----:B------:R-:W-:Y:S01]  /*aa00*/  IMAD.IADD R37, R37, 0x1, R24 ;  /* 0x0000000125257824 */ /* 0x000fe200078e0218 */
[----:B------:R-:W-:Y:S01]  /*aa10*/  LOP3.LUT R24, R25, R70, RZ, 0x3c, !PT ;  /* 0x0000004619187212 */ /* 0x000fe200078e3cff */
[----:B------:R-:W-:Y:S01]  /*aa20*/  IMAD R27, R204, 0x200, R27 ;  /* 0x00000200cc1b7824 */ /* 0x000fe200078e021b */
[----:B------:R-:W-:-:S02]  /*aa30*/  SHF.R.U64 R40, R28, 0x10, R29 ;  /* 0x000000101c287819 */ /* 0x000fc4000000121d */
[----:B------:R-:W-:Y:S01]  /*aa40*/  SHF.R.U32.HI R29, RZ, 0x10, R29 ;  /* 0x00000010ff1d7819 */ /* 0x000fe2000001161d */
[----:B------:R-:W-:Y:S01]  /*aa50*/  IMAD.IADD R61, R27, 0x1, R24 ;  /* 0x000000011b3d7824 */ /* 0x000fe200078e0218 */
[----:B------:R-:W-:Y:S02]  /*aa60*/  PRMT R111, R111, 0x5410, R62 ;  /* 0x000054106f6f7816 */ /* 0x000fe4000000003e */
[----:B------:R-:W-:Y:S02]  /*aa70*/  LEA R60, R37, UR4, 0x1 ;  /* 0x00000004253c7c11 */ /* 0x000fe4000f8e08ff */
[----:B------:R-:W-:Y:S01]  /*aa80*/  LEA R61, R61, UR37, 0x1 ;  /* 0x000000253d3d7c11 */ /* 0x000fe2000f8e08ff */
[----:B------:R-:W-:Y:S01]  /*aa90*/  IMAD.U32 R63, R111, 0x10000, RZ ;  /* 0x000100006f3f7824 */ /* 0x000fe200078e00ff */
[----:B------:R-:W-:Y:S01]  /*aaa0*/  PRMT R115, R115, 0x5410, R40 ;  /* 0x0000541073737816 */ /* 0x000fe20000000028 */
[----:B------:R-:W0:Y:S01]  /*aab0*/  LDS.128 R24, [R60] ;  /* 0x000000003c187984 */ /* 0x000e220000000c00 */
[----:B------:R-:W-:-:S02]  /*aac0*/  SHF.R.U32.HI R41, RZ, 0x10, R41 ;  /* 0x00000010ff297819 */ /* 0x000fc40000011629 */
[----:B------:R-:W-:Y:S01]  /*aad0*/  SHF.R.U64 R28, R30, 0x10, R31 ;  /* 0x000000101e1c7819 */ /* 0x000fe2000000121f */
[----:B------:R-:W1:Y:S01]  /*aae0*/  LDS.128 R36, [R61+0x12400] ;  /* 0x012400003d247984 */ /* 0x000e620000000c00 */
[----:B------:R-:W-:Y:S01]  /*aaf0*/  PRMT R116, R116, 0x5410, R29 ;  /* 0x0000541074747816 */ /* 0x000fe2000000001d */
[----:B------:R-:W-:Y:S01]  /*ab00*/  IMAD.U32 R65, R115, 0x10000, RZ ;  /* 0x0001000073417824 */ /* 0x000fe200078e00ff */
[----:B------:R-:W-:Y:S02]  /*ab10*/  SHF.R.U64 R42, R42, 0x10, R43 ;  /* 0x000000102a2a7819 */ /* 0x000fe4000000122b */
[----:B------:R-:W-:Y:S01]  /*ab20*/  SHF.R.U32.HI R31, RZ, 0x10, R31 ;  /* 0x00000010ff1f7819 */ /* 0x000fe2000001161f */
[----:B------:R-:W-:Y:S01]  /*ab30*/  IMAD.U32 R62, R116, 0x10000, RZ ;  /* 0x00010000743e7824 */ /* 0x000fe200078e00ff */
[----:B------:R-:W-:Y:S02]  /*ab40*/  SHF.R.U32.HI R43, RZ, 0x10, R43 ;  /* 0x00000010ff2b7819 */ /* 0x000fe4000001162b */
[----:B------:R-:W-:-:S02]  /*ab50*/  PRMT R112, R112, 0x5410, R41 ;  /* 0x0000541070707816 */ /* 0x000fc40000000029 */
[----:B------:R-:W-:Y:S02]  /*ab60*/  PRMT R113, R113, 0x5410, R28 ;  /* 0x0000541071717816 */ /* 0x000fe4000000001c */
[----:B------:R-:W-:Y:S02]  /*ab70*/  PRMT R114, R114, 0x5410, R31 ;  /* 0x0000541072727816 */ /* 0x000fe4000000001f */
[----:B------:R-:W-:Y:S02]  /*ab80*/  PRMT R110, R110, 0x5410, R43 ;  /* 0x000054106e6e7816 */ /* 0x000fe4000000002b */
[----:B------:R-:W-:Y:S01]  /*ab90*/  LOP3.LUT R115, R115, 0xffff0000, RZ, 0xc0, !PT ;  /* 0xffff000073737812 */ /* 0x000fe200078ec0ff */
[----:B------:R-:W-:Y:S01]  /*aba0*/  IMAD.U32 R64, R114, 0x10000, RZ ;  /* 0x0001000072407824 */ /* 0x000fe200078e00ff */
[----:B------:R-:W-:Y:S02]  /*abb0*/  LOP3.LUT R111, R111, 0xffff0000, RZ, 0xc0, !PT ;  /* 0xffff00006f6f7812 */ /* 0x000fe400078ec0ff */
[----:B------:R-:W-:-:S02]  /*abc0*/  LOP3.LUT R116, R116, 0xffff0000, RZ, 0xc0, !PT ;  /* 0xffff000074747812 */ /* 0x000fc400078ec0ff */
[----:B------:R-:W-:Y:S02]  /*abd0*/  PRMT R109, R109, 0x5410, R42 ;  /* 0x000054106d6d7816 */ /* 0x000fe4000000002a */
[----:B------:R-:W-:Y:S01]  /*abe0*/  LOP3.LUT R114, R114, 0xffff0000, RZ, 0xc0, !PT ;  /* 0xffff000072727812 */ /* 0x000fe200078ec0ff */
[C---:B0-----:R-:W-:Y:S01]  /*abf0*/  IMAD.U32 R28, R24.reuse, 0x10000, RZ ;  /* 0x00010000181c7824 */ /* 0x041fe200078e00ff */
        /* <DEDUP_REMOVED lines=9> */
[----:B------:R-:W-:-:S02]  /*ac90*/  IMAD.U32 R40, R112, 0x10000, RZ ;  /* 0x0001000070287824 */ /* 0x000fc400078e00ff */
[----:B------:R-:W-:Y:S01]  /*aca0*/  FMUL.FTZ R66, R41, R62 ;  /* 0x0000003e29427220 */ /* 0x000fe20000410000 */
[----:B------:R-:W-:Y:S02]  /*acb0*/  IMAD.U32 R43, R39, 0x10000, RZ ;  /* 0x00010000272b7824 */ /* 0x000fe400078e00ff */
[C---:B------:R-:W-:Y:S01]  /*acc0*/  FFMA.FTZ R67, R28.reuse, R63, -R67 ;  /* 0x0000003f1c437223 */ /* 0x040fe20000010843 */
[----:B------:R-:W-:Y:S01]  /*acd0*/  FFMA.FTZ R117, R28, R65, R117 ;  /* 0x000000411c757223 */ /* 0x000fe20000010075 */
[----:B------:R-:W-:Y:S02]  /*ace0*/  IMAD.U32 R28, R110, 0x10000, RZ ;  /* 0x000100006e1c7824 */ /* 0x000fe400078e00ff */
[-C--:B------:R-:W-:Y:S01]  /*acf0*/  FMUL.FTZ R118, R41, R40.reuse ;  /* 0x0000002829767220 */ /* 0x080fe20000410000 */
[----:B------:R-:W-:Y:S01]  /*ad00*/  FFMA.FTZ R66, R29, R40, -R66 ;  /* 0x000000281d427223 */ /* 0x000fe20000010842 */
[----:B------:R-:W-:Y:S01]  /*ad10*/  FMUL.FTZ R40, R43, R64 ;  /* 0x000000402b287220 */ /* 0x000fe20000410000 */
[----:B------:R-:W-:-:S02]  /*ad20*/  IMAD.U32 R31, R27, 0x10000, RZ ;  /* 0x000100001b1f7824 */ /* 0x000fc400078e00ff */
[----:B------:R-:W-:Y:S01]  /*ad30*/  FMUL.FTZ R43, R43, R28 ;  /* 0x0000001c2b2b7220 */ /* 0x000fe20000410000 */
[----:B------:R-:W-:Y:S01]  /*ad40*/  FFMA.FTZ R118, R29, R62, R118 ;  /* 0x0000003e1d767223 */ /* 0x000fe20000010076 */
[----:B------:R-:W-:Y:S01]  /*ad50*/  LOP3.LUT R112, R112, 0xffff0000, RZ, 0xc0, !PT ;  /* 0xffff000070707812 */ /* 0x000fe200078ec0ff */
[C---:B------:R-:W-:Y:S01]  /*ad60*/  FMUL.FTZ R29, R36.reuse, R115 ;  /* 0x00000073241d7220 */ /* 0x040fe20000410000 */
[C---:B------:R-:W-:Y:S01]  /*ad70*/  FFMA.FTZ R62, R31.reuse, R28, -R40 ;  /* 0x0000001c1f3e7223 */ /* 0x040fe20000010828 */
[----:B------:R-:W-:Y:S01]  /*ad80*/  FFMA.FTZ R64, R31, R64, R43 ;  /* 0x000000401f407223 */ /* 0x000fe2000001002b */
[-C--:B------:R-:W-:Y:S01]  /*ad90*/  FMUL.FTZ R41, R36, R111.reuse ;  /* 0x0000006f24297220 */ /* 0x080fe20000410000 */
[----:B------:R-:W-:Y:S02]  /*ada0*/  IMAD.U32 R42, R38, 0x10000, RZ ;  /* 0x00010000262a7824 */ /* 0x000fe400078e00ff */
[----:B------:R-:W-:Y:S01]  /*adb0*/  FFMA.FTZ R28, R24, R111, -R29 ;  /* 0x0000006f181c7223 */ /* 0x000fe2000001081d */
[----:B------:R-:W-:-:S02]  /*adc0*/  IMAD.U32 R31, R113, 0x10000, RZ ;  /* 0x00010000711f7824 */ /* 0x000fc400078e00ff */
[C---:B------:R-:W-:Y:S01]  /*add0*/  FMUL.FTZ R40, R37.reuse, R116 ;  /* 0x0000007425287220 */ /* 0x040fe20000410000 */
[-C--:B------:R-:W-:Y:S01]  /*ade0*/  FMUL.FTZ R43, R37, R112.reuse ;  /* 0x00000070252b7220 */ /* 0x080fe20000410000 */
[----:B------:R-:W-:Y:S02]  /*adf0*/  IMAD.U32 R29, R109, 0x10000, RZ ;  /* 0x000100006d1d7824 */ /* 0x000fe400078e00ff */
[----:B------:R-:W-:Y:S01]  /*ae00*/  FFMA.FTZ R36, R24, R115, R41 ;  /* 0x0000007318247223 */ /* 0x000fe20000010029 */
[----:B------:R-:W-:Y:S02]  /*ae10*/  IMAD.U32 R30, R26, 0x10000, RZ ;  /* 0x000100001a1e7824 */ /* 0x000fe400078e00ff */
[----:B------:R-:W-:Y:S01]  /*ae20*/  FMUL.FTZ R41, R42, R31 ;  /* 0x0000001f2a297220 */ /* 0x000fe20000410000 */
[C---:B------:R-:W-:Y:S01]  /*ae30*/  FFMA.FTZ R37, R25.reuse, R112, -R40 ;  /* 0x0000007019257223 */ /* 0x040fe20000010828 */
[----:B------:R-:W-:Y:S01]  /*ae40*/  FFMA.FTZ R43, R25, R116, R43 ;  /* 0x00000074192b7223 */ /* 0x000fe2000001002b */
        /* <DEDUP_REMOVED lines=8> */
[----:B------:R-:W-:Y:S01]  /*aed0*/  LOP3.LUT R110, R110, 0xffff0000, RZ, 0xc0, !PT ;  /* 0xffff00006e6e7812 */ /* 0x000fe200078ec0ff */
[----:B------:R-:W-:Y:S01]  /*aee0*/  FMUL.FTZ R25, R38, R113 ;  /* 0x0000007126197220 */ /* 0x000fe20000410000 */
[----:B------:R-:W-:Y:S01]  /*aef0*/  LOP3.LUT R26, R26, 0xffff0000, RZ, 0xc0, !PT ;  /* 0xffff00001a1a7812 */ /* 0x000fe200078ec0ff */
[-C--:B------:R-:W-:Y:S01]  /*af00*/  FMUL.FTZ R24, R38, R109.reuse ;  /* 0x0000006d26187220 */ /* 0x080fe20000410000 */
[----:B------:R-:W-:Y:S01]  /*af10*/  LOP3.LUT R27, R27, 0xffff0000, RZ, 0xc0, !PT ;  /* 0xffff00001b1b7812 */ /* 0x000fe200078ec0ff */
[----:B------:R-:W-:Y:S01]  /*af20*/  FMUL.FTZ R39, R39, R110 ;  /* 0x0000006e27277220 */ /* 0x000fe20000410000 */
[----:B------:R-:W-:Y:S01]  /*af30*/  F2FP.BF16.F32.PACK_AB R29, R43, R118 ;  /* 0x000000762b1d723e */ /* 0x000fe200000010ff */
[C---:B------:R-:W-:Y:S01]  /*af40*/  FFMA.FTZ R38, R26.reuse, R109, -R25 ;  /* 0x0000006d1a267223 */ /* 0x040fe20000010819 */
[----:B------:R-:W-:Y:S01]  /*af50*/  FFMA.FTZ R113, R26, R113, R24 ;  /* 0x000000711a717223 */ /* 0x000fe20000010018 */
[C---:B------:R-:W-:Y:S01]  /*af60*/  FFMA.FTZ R31, R27.reuse, R110, -R40 ;  /* 0x0000006e1b1f7223 */ /* 0x040fe20000010828 */
        /* <DEDUP_REMOVED lines=8> */
[----:B------:R-:W-:-:S05]  /*aff0*/  F2FP.BF16.F32.PACK_AB R31, R39, R64 ;  /* 0x00000040271f723e */ /* 0x000fca00000010ff */
[----:B------:R1:W-:Y:S02]  /*b000*/  STS.128 [R61+0x12400], R28 ;  /* 0x0124001c3d007388 */ /* 0x0003e40000000c00 */
.L_x_1546:
[----:B------:R-:W-:Y:S05]  /*b010*/  BSYNC B2 ;  /* 0x0000000000027941 */ /* 0x000fea0003800000 */
.L_x_1545:
[----:B------:R-:W-:Y:S05]  /*b020*/  @P2 BRA `(.L_x_1542) ;  /* 0x0000000400c02947 */ /* 0x000fea0003800000 */
[----:B------:R-:W-:Y:S02]  /*b030*/  LEA.HI R108, R108, R68, RZ, 0x1d ;  /* 0x000000446c6c7211 */ /* 0x000fe400078fe8ff */
[----:B01----:R-:W-:Y:S02]  /*b040*/  LEA.HI R24, R21, R20, RZ, 0x6 ;  /* 0x0000001415187211 */ /* 0x003fe400078f30ff */
[----:B------:R-:W-:Y:S02]  /*b050*/  SHF.R.S32.HI R25, RZ, 0x1f, R108 ;  /* 0x0000001fff197819 */ /* 0x000fe4000001146c */
[----:B------:R-:W-:Y:S01]  /*b060*/  LOP3.LUT R27, R200, 0x38, R69, 0xf8, !PT ;  /* 0x00000038c81b7812 */ /* 0x000fe200078ef845 */
[----:B------:R-:W-:Y:S01]  /*b070*/  IMAD.SHL.U32 R26, R24, 0x80, RZ ;  /* 0x00000080181a7824 */ /* 0x000fe200078e00ff */
[----:B------:R-:W-:Y:S01]  /*b080*/  LEA.HI R24, R25, R108, RZ, 0x3 ;  /* 0x0000006c19187211 */ /* 0x000fe200078f18ff */
[----:B------:R-:W-:Y:S01]  /*b090*/  IMAD.SHL.U32 R25, R108, 0x8, RZ ;  /* 0x000000086c197824 */ /* 0x000fe200078e00ff */
[----:B------:R-:W-:-:S02]  /*b0a0*/  R2UR UR4, R206 ;  /* 0x00000000ce0472ca */ /* 0x000fc400000e0000 */
[----:B------:R-:W-:Y:S01]  /*b0b0*/  LOP3.LUT R29, R26, 0xffffe000, RZ, 0xc0, !PT ;  /* 0xffffe0001a1d7812 */ /* 0x000fe200078ec0ff */
[----:B------:R-:W-:Y:S01]  /*b0c0*/  IMAD.SHL.U32 R24, R24, 0x400, RZ ;  /* 0x0000040018187824 */ /* 0x000fe200078e00ff */
[-C--:B------:R-:W-:Y:S02]  /*b0d0*/  LOP3.LUT R26, R27, R70.reuse, RZ, 0x3c, !PT ;  /* 0x000000461b1a7212 */ /* 0x080fe400078e3cff */
[----:B------:R-:W-:Y:S01]  /*b0e0*/  LOP3.LUT R25, R200, 0x38, R25, 0xf8, !PT ;  /* 0x00000038c8197812 */ /* 0x000fe200078ef819 */
[----:B------:R-:W-:Y:S01]  /*b0f0*/  IMAD R29, R204, 0x200, R29 ;  /* 0x00000200cc1d7824 */ /* 0x000fe200078e021d */
[----:B------:R-:W-:Y:S02]  /*b100*/  LOP3.LUT R27, R24, 0x7fffe000, RZ, 0xc0, !PT ;  /* 0x7fffe000181b7812 */ /* 0x000fe400078ec0ff */
[----:B------:R-:W-:Y:S01]  /*b110*/  LOP3.LUT R70, R25, R70, RZ, 0x3c, !PT ;  /* 0x0000004619467212 */ /* 0x000fe200078e3cff */
[----:B------:R-:W-:Y:S01]  /*b120*/  IMAD.IADD R26, R29, 0x1, R26 ;  /* 0x000000011d1a7824 */ /* 0x000fe200078e021a */
[----:B------:R-:W-:Y:S01]  /*b130*/  SHF.R.U64 R39, R32, 0x10, R33 ;  /* 0x0000001020277819 */ /* 0x000fe20000001221 */
[----:B------:R-:W-:Y:S01]  /*b140*/  IMAD R27, R204, 0x200, R27 ;  /* 0x00000200cc1b7824 */ /* 0x000fe200078e021b */
[----:B------:R-:W-:-:S02]  /*b150*/  SHF.R.U64 R43, R44, 0x10, R45 ;  /* 0x000000102c2b7819 */ /* 0x000fc4000000122d */
[----:B------:R-:W-:Y:S01]  /*b160*/  LEA R36, R26, UR4, 0x1 ;  /* 0x000000041a247c11 */ /* 0x000fe2000f8e08ff */
[----:B------:R-:W-:Y:S01]  /*b170*/  IMAD.IADD R37, R27, 0x1, R70 ;  /* 0x000000011b257824 */ /* 0x000fe200078e0246 */
[----:B------:R-:W-:Y:S02]  /*b180*/  PRMT R98, R98, 0x5410, R39 ;  /* 0x0000541062627816 */ /* 0x000fe40000000027 */
[----:B------:R-:W-:Y:S01]  /*b190*/  SHF.R.U32.HI R44, RZ, 0x10, R45 ;  /* 0x00000010ff2c7819 */ /* 0x000fe2000001162d */
[----:B------:R-:W0:Y:S01]  /*b1a0*/  LDS.128 R24, [R36] ;  /* 0x0000000024187984 */ /* 0x000e220000000c00 */
[----:B------:R-:W-:Y:S01]  /*b1b0*/  LEA R37, R37, UR37, 0x1 ;  /* 0x0000002525257c11 */ /* 0x000fe2000f8e08ff */
[----:B------:R-:W-:Y:S01]  /*b1c0*/  IMAD.U32 R45, R98, 0x10000, RZ ;  /* 0x00010000622d7824 */ /* 0x000fe200078e00ff */
[----:B------:R-:W-:Y:S02]  /*b1d0*/  SHF.R.U32.HI R32, RZ, 0x10, R33 ;  /* 0x00000010ff207819 */ /* 0x000fe40000011621 */
[----:B------:R-:W-:Y:S01]  /*b1e0*/  PRMT R94, R94, 0x5410, R43 ;  /* 0x000054105e5e7816 */ /* 0x000fe2000000002b */
[----:B------:R-:W1:Y:S01]  /*b1f0*/  LDS.128 R28, [R37+0x12400] ;  /* 0x01240000251c7984 */ /* 0x000e620000000c00 */
[----:B------:R-:W-:-:S02]  /*b200*/  PRMT R99, R99, 0x5410, R32 ;  /* 0x0000541063637816 */ /* 0x000fc40000000020 */
[----:B------:R-:W-:Y:S01]  /*b210*/  SHF.R.U64 R33, R34, 0x10, R35 ;  /* 0x0000001022217819 */ /* 0x000fe20000001223 */
[----:B------:R-:W-:Y:S01]  /*b220*/  IMAD.U32 R43, R94, 0x10000, RZ ;  /* 0x000100005e2b7824 */ /* 0x000fe200078e00ff */
[----:B------:R-:W-:Y:S02]  /*b230*/  SHF.R.U64 R41, R46, 0x10, R47 ;  /* 0x000000102e297819 */ /* 0x000fe4000000122f */
[----:B------:R-:W-:Y:S02]  /*b240*/  SHF.R.U32.HI R34, RZ, 0x10, R35 ;  /* 0x00000010ff227819 */ /* 0x000fe40000011623 */
[----:B------:R-:W-:Y:S02]  /*b250*/  SHF.R.U32.HI R46, RZ, 0x10, R47 ;  /* 0x00000010ff2e7819 */ /* 0x000fe4000001162f */
[----:B------:R-:W-:Y:S02]  /*b260*/  LOP3.LUT R47, R98, 0xffff0000, RZ, 0xc0, !PT ;  /* 0xffff0000622f7812 */ /* 0x000fe400078ec0ff */
[----:B------:R-:W-:-:S02]  /*b270*/  PRMT R95, R95, 0x5410, R44 ;  /* 0x000054105f5f7816 */ /* 0x000fc4000000002c */
[----:B------:R-:W-:Y:S02]  /*b280*/  PRMT R97, R97, 0x5410, R34 ;  /* 0x0000541061617816 */ /* 0x000fe40000000022 */
[----:B------:R-:W-:Y:S02]  /*b290*/  PRMT R96, R96, 0x5410, R33 ;  /* 0x0000541060607816 */ /* 0x000fe40000000021 */
[----:B------:R-:W-:Y:S01]  /*b2a0*/  PRMT R92, R92, 0x5410, R41 ;  /* 0x000054105c5c7816 */ /* 0x000fe20000000029 */
[----:B------:R-:W-:Y:S01]  /*b2b0*/  IMAD.U32 R42, R97, 0x10000, RZ ;  /* 0x00010000612a7824 */ /* 0x000fe200078e00ff */
[----:B------:R-:W-:Y:S01]  /*b2c0*/  PRMT R93, R93, 0x5410, R46 ;  /* 0x000054105d5d7816 */ /* 0x000fe2000000002e */
[C---:B0-----:R-:W-:Y:S01]  /*b2d0*/  IMAD.U32 R32, R24.reuse, 0x10000, RZ ;  /* 0x0001000018207824 */ /* 0x041fe200078e00ff */
        /* <DEDUP_REMOVED lines=13> */
[----:B------:R-:W-:Y:S01]  /*b3b0*/  FFMA.FTZ R61, R32, R43, -R61 ;  /* 0x0000002b203d7223 */ /* 0x000fe2000001083d */
[----:B------:R-:W-:Y:S01]  /*b3c0*/  LOP3.LUT R43, R94, 0xffff0000, RZ, 0xc0, !PT ;  /* 0xffff00005e2b7812 */ /* 0x000fe200078ec0ff */
[----:B------:R-:W-:Y:S01]  /*b3d0*/  FFMA.FTZ R63, R32, R45, R63 ;  /* 0x0000002d203f7223 */ /* 0x000fe2000001003f */
[----:B------:R-:W-:Y:S02]  /*b3e0*/  IMAD.U32 R32, R95, 0x10000, RZ ;  /* 0x000100005f207824 */ /* 0x000fe400078e00ff */
[----:B------:R-:W-:Y:S02]  /*b3f0*/  IMAD.U32 R41, R31, 0x10000, RZ ;  /* 0x000100001f297824 */ /* 0x000fe400078e00ff */
[-C--:B------:R-:W-:Y:S01]  /*b400*/  FMUL.FTZ R45, R28, R43.reuse ;  /* 0x0000002b1c2d7220 */ /* 0x080fe20000410000 */
[C---:B------:R-:W-:Y:S01]  /*b410*/  FMUL.FTZ R28, R39.reuse, R38 ;  /* 0x00000026271c7220 */ /* 0x040fe20000410000 */
[C---:B------:R-:W-:Y:S01]  /*b420*/  FFMA.FTZ R44, R24.reuse, R43, -R65 ;  /* 0x0000002b182c7223 */ /* 0x040fe20000010841 */
[-C--:B------:R-:W-:Y:S01]  /*b430*/  FMUL.FTZ R39, R39, R32.reuse ;  /* 0x0000002027277220 */ /* 0x080fe20000410000 */
[----:B------:R-:W-:Y:S01]  /*b440*/  FFMA.FTZ R46, R24, R47, R45 ;  /* 0x0000002f182e7223 */ /* 0x000fe2000001002d */
[----:B------:R-:W-:Y:S01]  /*b450*/  FFMA.FTZ R43, R33, R32, -R28 ;  /* 0x00000020212b7223 */ /* 0x000fe2000001081c */
[----:B------:R-:W-:-:S02]  /*b460*/  IMAD.U32 R28, R93, 0x10000, RZ ;  /* 0x000100005d1c7824 */ /* 0x000fc400078e00ff */
[----:B------:R-:W-:Y:S01]  /*b470*/  FMUL.FTZ R60, R41, R42 ;  /* 0x0000002a293c7220 */ /* 0x000fe20000410000 */
[----:B------:R-:W-:Y:S01]  /*b480*/  LOP3.LUT R32, R99, 0xffff0000, RZ, 0xc0, !PT ;  /* 0xffff000063207812 */ /* 0x000fe200078ec0ff */
[----:B------:R-:W-:Y:S01]  /*b490*/  FFMA.FTZ R38, R33, R38, R39 ;  /* 0x0000002621267223 */ /* 0x000fe20000010027 */
[----:B------:R-:W-:Y:S01]  /*b4a0*/  LOP3.LUT R24, R95, 0xffff0000, RZ, 0xc0, !PT ;  /* 0xffff00005f187812 */ /* 0x000fe200078ec0ff */
[-C--:B------:R-:W-:Y:S01]  /*b4b0*/  FMUL.FTZ R62, R41, R28.reuse ;  /* 0x0000001c293e7220 */ /* 0x080fe20000410000 */
[----:B------:R-:W-:Y:S01]  /*b4c0*/  FFMA.FTZ R60, R35, R28, -R60 ;  /* 0x0000001c233c7223 */ /* 0x000fe2000001083c */
[C---:B------:R-:W-:Y:S01]  /*b4d0*/  FMUL.FTZ R28, R29.reuse, R32 ;  /* 0x000000201d1c7220 */ /* 0x040fe20000410000 */
[----:B------:R-:W-:Y:S02]  /*b4e0*/  IMAD.U32 R40, R30, 0x10000, RZ ;  /* 0x000100001e287824 */ /* 0x000fe400078e00ff */
[----:B------:R-:W-:Y:S01]  /*b4f0*/  FMUL.FTZ R29, R29, R24 ;  /* 0x000000181d1d7220 */ /* 0x000fe20000410000 */
[----:B------:R-:W-:-:S02]  /*b500*/  IMAD.U32 R39, R96, 0x10000, RZ ;  /* 0x0001000060277824 */ /* 0x000fc400078e00ff */
[----:B------:R-:W-:Y:S01]  /*b510*/  FFMA.FTZ R62, R35, R42, R62 ;  /* 0x0000002a233e7223 */ /* 0x000fe2000001003e */
[----:B------:R-:W-:Y:S02]  /*b520*/  IMAD.U32 R33, R92, 0x10000, RZ ;  /* 0x000100005c217824 */ /* 0x000fe400078e00ff */
[C---:B------:R-:W-:Y:S01]  /*b530*/  FFMA.FTZ R42, R25.reuse, R24, -R28 ;  /* 0x00000018192a7223 */ /* 0x040fe2000001081c */
[----:B------:R-:W-:Y:S01]  /*b540*/  FFMA.FTZ R35, R25, R32, R29 ;  /* 0x0000002019237223 */ /* 0x000fe2000001001d */
[----:B------:R-:W-:Y:S01]  /*b550*/  IMAD.U32 R34, R26, 0x10000, RZ ;  /* 0x000100001a227824 */ /* 0x000fe200078e00ff */
[----:B------:R-:W-:Y:S01]  /*b560*/  LOP3.LUT R30, R30, 0xffff0000, RZ, 0xc0, !PT ;  /* 0xffff00001e1e7812 */ /* 0x000fe200078ec0ff */
[C---:B------:R-:W-:Y:S01]  /*b570*/  FMUL.FTZ R41, R40.reuse, R39 ;  /* 0x0000002728297220 */ /* 0x040fe20000410000 */
        /* <DEDUP_REMOVED lines=11> */
[----:B------:R-:W-:-:S02]  /*b630*/  FMUL.FTZ R32, R30, R25 ;  /* 0x000000191e207220 */ /* 0x000fc40000410000 */
[-C--:B------:R-:W-:Y:S01]  /*b640*/  FMUL.FTZ R39, R31, R24.reuse ;  /* 0x000000181f277220 */ /* 0x080fe20000410000 */
[C---:B------:R-:W-:Y:S01]  /*b650*/  FFMA.FTZ R31, R27.reuse, R24, -R34 ;  /* 0x000000181b1f7223 */ /* 0x040fe20000010822 */
[C---:B------:R-:W-:Y:S01]  /*b660*/  FFMA.FTZ R30, R26.reuse, R25, -R33 ;  /* 0x000000191a1e7223 */ /* 0x040fe20000010821 */
        /* <DEDUP_REMOVED lines=12> */
.L_x_1542:
[----:B------:R-:W-:Y:S05]  /*b730*/  BSYNC B1 ;  /* 0x0000000000017941 */ /* 0x000fea0003800000 */
.L_x_1541:
[----:B012---:R-:W-:-:S05]  /*b740*/  VIADD R24, R16, 0x40 ;  /* 0x0000004010187836 */ /* 0x007fca0000000000 */
[----:B------:R-:W-:-:S13]  /*b750*/  ISETP.GE.AND P0, PT, R24, R83, PT ;  /* 0x000000531800720c */ /* 0x000fda0003f06270 */
[----:B------:R-:W-:Y:S05]  /*b760*/  @P0 BRA `(.L_x_1523) ;  /* 0x0000001400680947 */ /* 0x000fea0003800000 */
[----:B------:R-:W0:Y:S01]  /*b770*/  LDC R32, c[0x0][0x3f4] ;  /* 0x0000fd00ff207b82 */ /* 0x000e220000000800 */
[----:B------:R-:W-:Y:S01]  /*b780*/  SHF.R.S32.HI R29, RZ, 0x1f, R24 ;  /* 0x0000001fff1d7819 */ /* 0x000fe20000011418 */
[----:B------:R-:W-:Y:S01]  /*b790*/  IMAD.SHL.U32 R34, R24, 0x40, RZ ;  /* 0x0000004018227824 */ /* 0x000fe200078e00ff */
[----:B------:R-:W-:Y:S01]  /*b7a0*/  BSSY B1, `(.L_x_1547) ;  /* 0x0000076000017945 */ /* 0x000fe20003800000 */
[----:B------:R-:W-:Y:S01]  /*b7b0*/  VIADD R25, R77, 0x20 ;  /* 0x000000204d197836 */ /* 0x000fe20000000000 */
[----:B------:R-:W-:Y:S01]  /*b7c0*/  LEA.HI R29, R29, R24, RZ, 0x3 ;  /* 0x000000181d1d7211 */ /* 0x000fe200078f18ff */
[----:B------:R-:W-:Y:S01]  /*b7d0*/  VIADD R27, R77, 0x40 ;  /* 0x000000404d1b7836 */ /* 0x000fe20000000000 */
[----:B------:R-:W-:-:S03]  /*b7e0*/  LOP3.LUT R34, R34, 0x1c0, RZ, 0xc0, !PT ;  /* 0x000001c022227812 */ /* 0x000fc600078ec0ff */
[----:B------:R-:W-:Y:S01]  /*b7f0*/  IMAD.SHL.U32 R29, R29, 0x40, RZ ;  /* 0x000000401d1d7824 */ /* 0x000fe200078e00ff */
[----:B------:R-:W-:-:S04]  /*b800*/  SHF.R.U32.HI R33, RZ, 0x3, R34 ;  /* 0x00000003ff217819 */ /* 0x000fc80000011622 */
[----:B------:R-:W-:Y:S02]  /*b810*/  LOP3.LUT R36, R29, 0xfffffe00, RZ, 0xc0, !PT ;  /* 0xfffffe001d247812 */ /* 0x000fe400078ec0ff */
[-C--:B0-----:R-:W-:Y:S02]  /*b820*/  ISETP.GE.AND P0, PT, R77, R32.reuse, PT ;  /* 0x000000204d00720c */ /* 0x081fe40003f06270 */
[-C--:B------:R-:W-:Y:S02]  /*b830*/  ISETP.GE.AND P1, PT, R25, R32.reuse, PT ;  /* 0x000000201900720c */ /* 0x080fe40003f26270 */
[----:B------:R-:W-:-:S09]  /*b840*/  ISETP.GE.AND P2, PT, R27, R32, PT ;  /* 0x000000201b00720c */ /* 0x000fd20003f46270 */
[----:B------:R-:W-:Y:S05]  /*b850*/  @P0 BRA `(.L_x_1548) ;  /* 0x0000000400a80947 */ /* 0x000fea0003800000 */
[----:B------:R-:W-:Y:S02]  /*b860*/  LEA.HI R24, R32, R201, RZ, 0x1d ;  /* 0x000000c920187211 */ /* 0x000fe400078fe8ff */
[----:B------:R-:W-:Y:S02]  /*b870*/  R2UR UR4, R206 ;  /* 0x00000000ce0472ca */ /* 0x000fe400000e0000 */
[----:B------:R-:W-:Y:S01]  /*b880*/  SHF.R.S32.HI R27, RZ, 0x1f, R24 ;  /* 0x0000001fff1b7819 */ /* 0x000fe20000011418 */
[----:B------:R-:W-:Y:S01]  /*b890*/  IMAD.SHL.U32 R25, R24, 0x8, RZ ;  /* 0x0000000818197824 */ /* 0x000fe200078e00ff */
[C---:B------:R-:W-:Y:S02]  /*b8a0*/  LOP3.LUT R77, R34.reuse, 0x38, R77, 0xf8, !PT ;  /* 0x00000038224d7812 */ /* 0x040fe400078ef84d */
[----:B------:R-:W-:Y:S02]  /*b8b0*/  LEA.HI R27, R27, R24, RZ, 0x3 ;  /* 0x000000181b1b7211 */ /* 0x000fe400078f18ff */
[----:B------:R-:W-:-:S02]  /*b8c0*/  LOP3.LUT R24, R34, 0x38, R25, 0xf8, !PT ;  /* 0x0000003822187812 */ /* 0x000fc400078ef819 */
[----:B------:R-:W-:Y:S01]  /*b8d0*/  LOP3.LUT R77, R36, R77, R33, 0xf6, !PT ;  /* 0x0000004d244d7212 */ /* 0x000fe200078ef621 */
[----:B------:R-:W-:Y:S01]  /*b8e0*/  IMAD.SHL.U32 R27, R27, 0x400, RZ ;  /* 0x000004001b1b7824 */ /* 0x000fe200078e00ff */
[----:B------:R-:W-:Y:S02]  /*b8f0*/  LOP3.LUT R25, R24, R33, RZ, 0x3c, !PT ;  /* 0x0000002118197212 */ /* 0x000fe400078e3cff */
[----:B------:R-:W-:Y:S02]  /*b900*/  LEA R77, R77, UR4, 0x1 ;  /* 0x000000044d4d7c11 */ /* 0x000fe4000f8e08ff */
[----:B------:R-:W-:Y:S02]  /*b910*/  LOP3.LUT R27, R27, 0x7fffe000, RZ, 0xc0, !PT ;  /* 0x7fffe0001b1b7812 */ /* 0x000fe400078ec0ff */
[----:B------:R-:W-:Y:S02]  /*b920*/  SHF.R.U64 R39, R4, 0x10, R5 ;  /* 0x0000001004277819 */ /* 0x000fe40000001205 */
[----:B------:R-:W-:-:S02]  /*b930*/  IADD3 R28, R25, R27, R36 ;  /* 0x0000001b191c7210 */ /* 0x000fc40007ffe024 */
[----:B------:R-:W0:Y:S01]  /*b940*/  LDS.128 R24, [R77] ;  /* 0x000000004d187984 */ /* 0x000e220000000c00 */
[----:B------:R-:W-:Y:S02]  /*b950*/  SHF.R.U64 R37, R6, 0x10, R7 ;  /* 0x0000001006257819 */ /* 0x000fe40000001207 */
[----:B------:R-:W-:Y:S02]  /*b960*/  LEA R35, R28, UR37, 0x1 ;  /* 0x000000251c237c11 */ /* 0x000fe4000f8e08ff */
[----:B------:R-:W-:Y:S02]  /*b970*/  SHF.R.U32.HI R4, RZ, 0x10, R5 ;  /* 0x00000010ff047819 */ /* 0x000fe40000011605 */
[----:B------:R-:W-:Y:S01]  /*b980*/  SHF.R.U32.HI R6, RZ, 0x10, R7 ;  /* 0x00000010ff067819 */ /* 0x000fe20000011607 */
[----:B------:R-:W1:Y:S01]  /*b990*/  LDS.128 R28, [R35+0x12400] ;  /* 0x01240000231c7984 */ /* 0x000e620000000c00 */
[----:B------:R-:W-:Y:S02]  /*b9a0*/  SHF.R.U64 R7, R48, 0x10, R49 ;  /* 0x0000001030077819 */ /* 0x000fe40000001231 */
[----:B------:R-:W-:-:S02]  /*b9b0*/  SHF.R.U64 R5, R50, 0x10, R51 ;  /* 0x0000001032057819 */ /* 0x000fc40000001233 */
[----:B------:R-:W-:Y:S02]  /*b9c0*/  PRMT R103, R103, 0x5410, R4 ;  /* 0x0000541067677816 */ /* 0x000fe40000000004 */
[----:B------:R-:W-:Y:S02]  /*b9d0*/  PRMT R106, R106, 0x5410, R7 ;  /* 0x000054106a6a7816 */ /* 0x000fe40000000007 */
[----:B------:R-:W-:Y:S02]  /*b9e0*/  PRMT R104, R104, 0x5410, R5 ;  /* 0x0000541068687816 */ /* 0x000fe40000000005 */
[----:B------:R-:W-:Y:S01]  /*b9f0*/  PRMT R101, R101, 0x5410, R6 ;  /* 0x0000541065657816 */ /* 0x000fe20000000006 */
[----:B------:R-:W-:Y:S01]  /*ba00*/  IMAD.U32 R42, R106, 0x10000, RZ ;  /* 0x000100006a2a7824 */ /* 0x000fe200078e00ff */
[----:B------:R-:W-:Y:S02]  /*ba10*/  PRMT R102, R102, 0x5410, R39 ;  /* 0x0000541066667816 */ /* 0x000fe40000000027 */
[----:B------:R-:W-:-:S02]  /*ba20*/  PRMT R100, R100, 0x5410, R37 ;  /* 0x0000541064647816 */ /* 0x000fc40000000025 */
[----:B------:R-:W-:Y:S01]  /*ba30*/  SHF.R.U32.HI R48, RZ, 0x10, R49 ;  /* 0x00000010ff307819 */ /* 0x000fe20000011631 */
[----:B------:R-:W-:Y:S01]  /*ba40*/  IMAD.U32 R41, R102, 0x10000, RZ ;  /* 0x0001000066297824 */ /* 0x000fe200078e00ff */
[----:B------:R-:W-:Y:S02]  /*ba50*/  SHF.R.U32.HI R50, RZ, 0x10, R51 ;  /* 0x00000010ff327819 */ /* 0x000fe40000011633 */
[----:B------:R-:W-:Y:S02]  /*ba60*/  PRMT R107, R107, 0x5410, R48 ;  /* 0x000054106b6b7816 */ /* 0x000fe40000000030 */
[----:B------:R-:W-:Y:S02]  /*ba70*/  PRMT R105, R105, 0x5410, R50 ;  /* 0x0000541069697816 */ /* 0x000fe40000000032 */
[----:B------:R-:W-:Y:S01]  /*ba80*/  LOP3.LUT R106, R106, 0xffff0000, RZ, 0xc0, !PT ;  /* 0xffff00006a6a7812 */ /* 0x000fe200078ec0ff */
[----:B------:R-:W-:Y:S01]  /*ba90*/  IMAD.U32 R43, R107, 0x10000, RZ ;  /* 0x000100006b2b7824 */ /* 0x000fe200078e00ff */
[----:B------:R-:W-:-:S02]  /*baa0*/  LOP3.LUT R102, R102, 0xffff0000, RZ, 0xc0, !PT ;  /* 0xffff000066667812 */ /* 0x000fc400078ec0ff */
        /* <DEDUP_REMOVED lines=18> */
[----:B------:R-:W-:Y:S02]  /*bbd0*/  IMAD.U32 R40, R31, 0x10000, RZ ;  /* 0x000100001f287824 */ /* 0x000fe400078e00ff */
[----:B------:R-:W-:Y:S01]  /*bbe0*/  FFMA.FTZ R47, R4, R42, R47 ;  /* 0x0000002a042f7223 */ /* 0x000fe2000001002f */
[----:B------:R-:W-:Y:S02]  /*bbf0*/  IMAD.U32 R41, R105, 0x10000, RZ ;  /* 0x0001000069297824 */ /* 0x000fe400078e00ff */
[----:B------:R-:W-:Y:S01]  /*bc00*/  FMUL.FTZ R51, R38, R27 ;  /* 0x0000001b26337220 */ /* 0x000fe20000410000 */
[----:B------:R-:W-:Y:S01]  /*bc10*/  IMAD.U32 R4, R101, 0x10000, RZ ;  /* 0x0001000065047824 */ /* 0x000fe200078e00ff */
[----:B------:R-:W-:Y:S01]  /*bc20*/  LOP3.LUT R103, R103, 0xffff0000, RZ, 0xc0, !PT ;  /* 0xffff000067677812 */ /* 0x000fe200078ec0ff */
[----:B------:R-:W-:Y:S01]  /*bc30*/  FMUL.FTZ R38, R40, R41 ;  /* 0x0000002928267220 */ /* 0x000fe20000410000 */
[----:B------:R-:W-:Y:S01]  /*bc40*/  FFMA.FTZ R51, R6, R43, R51 ;  /* 0x0000002b06337223 */ /* 0x000fe20000010033 */
[-C--:B------:R-:W-:Y:S01]  /*bc50*/  FMUL.FTZ R40, R40, R4.reuse ;  /* 0x0000000428287220 */ /* 0x080fe20000410000 */
[----:B------:R-:W-:Y:S01]  /*bc60*/  FFMA.FTZ R49, R6, R27, -R49 ;  /* 0x0000001b06317223 */ /* 0x000fe20000010831 */
[C---:B------:R-:W-:Y:S01]  /*bc70*/  FFMA.FTZ R43, R37.reuse, R4, -R38 ;  /* 0x00000004252b7223 */ /* 0x040fe20000010826 */
[C---:B------:R-:W-:Y:S01]  /*bc80*/  FMUL.FTZ R4, R28.reuse, R106 ;  /* 0x0000006a1c047220 */ /* 0x040fe20000410000 */
[----:B------:R-:W-:Y:S01]  /*bc90*/  FFMA.FTZ R37, R37, R41, R40 ;  /* 0x0000002925257223 */ /* 0x000fe20000010028 */
[----:B------:R-:W-:Y:S01]  /*bca0*/  FMUL.FTZ R28, R28, R102 ;  /* 0x000000661c1c7220 */ /* 0x000fe20000410000 */
[----:B------:R-:W-:-:S02]  /*bcb0*/  IMAD.U32 R39, R30, 0x10000, RZ ;  /* 0x000100001e277824 */ /* 0x000fc400078e00ff */
[----:B------:R-:W-:Y:S01]  /*bcc0*/  FFMA.FTZ R102, R5, R102, -R4 ;  /* 0x0000006605667223 */ /* 0x000fe20000010804 */
[----:B------:R-:W-:Y:S02]  /*bcd0*/  IMAD.U32 R6, R104, 0x10000, RZ ;  /* 0x0001000068067824 */ /* 0x000fe400078e00ff */
[C---:B------:R-:W-:Y:S01]  /*bce0*/  FMUL.FTZ R27, R29.reuse, R107 ;  /* 0x0000006b1d1b7220 */ /* 0x040fe20000410000 */
[-C--:B------:R-:W-:Y:S01]  /*bcf0*/  FMUL.FTZ R40, R29, R103.reuse ;  /* 0x000000671d287220 */ /* 0x080fe20000410000 */
[----:B------:R-:W-:Y:S01]  /*bd00*/  IMAD.U32 R4, R100, 0x10000, RZ ;  /* 0x0001000064047824 */ /* 0x000fe200078e00ff */
[----:B------:R-:W-:Y:S01]  /*bd10*/  LOP3.LUT R30, R30, 0xffff0000, RZ, 0xc0, !PT ;  /* 0xffff00001e1e7812 */ /* 0x000fe200078ec0ff */
[----:B------:R-:W-:Y:S01]  /*bd20*/  FMUL.FTZ R42, R39, R6 ;  /* 0x00000006272a7220 */ /* 0x000fe20000410000 */
[----:B------:R-:W-:Y:S01]  /*bd30*/  LOP3.LUT R100, R100, 0xffff0000, RZ, 0xc0, !PT ;  /* 0xffff000064647812 */ /* 0x000fe200078ec0ff */
[C---:B------:R-:W-:Y:S01]  /*bd40*/  FFMA.FTZ R38, R24.reuse, R103, -R27 ;  /* 0x0000006718267223 */ /* 0x040fe2000001081b */
[----:B------:R-:W-:Y:S01]  /*bd50*/  LOP3.LUT R31, R31, 0xffff0000, RZ, 0xc0, !PT ;  /* 0xffff00001f1f7812 */ /* 0x000fe200078ec0ff */
[----:B------:R-:W-:Y:S01]  /*bd60*/  FFMA.FTZ R40, R24, R107, R40 ;  /* 0x0000006b18287223 */ /* 0x000fe20000010028 */
[----:B------:R-:W-:Y:S01]  /*bd70*/  LOP3.LUT R104, R104, 0xffff0000, RZ, 0xc0, !PT ;  /* 0xffff000068687812 */ /* 0x000fe200078ec0ff */
[----:B------:R-:W-:Y:S01]  /*bd80*/  FMUL.FTZ R24, R39, R4 ;  /* 0x0000000427187220 */ /* 0x000fe20000410000 */
[----:B------:R-:W-:Y:S01]  /*bd90*/  LOP3.LUT R105, R105, 0xffff0000, RZ, 0xc0, !PT ;  /* 0xffff000069697812 */ /* 0x000fe200078ec0ff */
[----:B------:R-:W-:Y:S01]  /*bda0*/  FFMA.FTZ R28, R5, R106, R28 ;  /* 0x0000006a051c7223 */ /* 0x000fe2000001001c */
[----:B------:R-:W-:Y:S01]  /*bdb0*/  LOP3.LUT R101, R101, 0xffff0000, RZ, 0xc0, !PT ;  /* 0xffff000065657812 */ /* 0x000fe200078ec0ff */
[C---:B------:R-:W-:Y:S01]  /*bdc0*/  FFMA.FTZ R42, R7.reuse, R4, -R42 ;  /* 0x00000004072a7223 */ /* 0x040fe2000001082a */
[C---:B------:R-:W-:Y:S01]  /*bdd0*/  FMUL.FTZ R5, R30.reuse, R100 ;  /* 0x000000641e057220 */ /* 0x040fe20000410000 */
[----:B------:R-:W-:Y:S01]  /*bde0*/  FFMA.FTZ R7, R7, R6, R24 ;  /* 0x0000000607077223 */ /* 0x000fe20000010018 */
[-C--:B------:R-:W-:Y:S01]  /*bdf0*/  FMUL.FTZ R4, R30, R104.reuse ;  /* 0x000000681e047220 */ /* 0x080fe20000410000 */
[C---:B------:R-:W-:Y:S01]  /*be00*/  FMUL.FTZ R29, R31.reuse, R105 ;  /* 0x000000691f1d7220 */ /* 0x040fe20000410000 */
[-C--:B------:R-:W-:Y:S01]  /*be10*/  FMUL.FTZ R6, R31, R101.reuse ;  /* 0x000000651f067220 */ /* 0x080fe20000410000 */
[C---:B------:R-:W-:Y:S01]  /*be20*/  FFMA.FTZ R104, R25.reuse, R104, R5 ;  /* 0x0000006819687223 */ /* 0x040fe20000010005 */
[----:B------:R-:W-:Y:S01]  /*be30*/  FFMA.FTZ R27, R25, R100, -R4 ;  /* 0x00000064191b7223 */ /* 0x000fe20000010804 */
[C---:B------:R-:W-:Y:S01]  /*be40*/  FFMA.FTZ R30, R26.reuse, R101, -R29 ;  /* 0x000000651a1e7223 */ /* 0x040fe2000001081d */
[----:B------:R-:W-:Y:S01]  /*be50*/  FFMA.FTZ R44, R26, R105, R6 ;  /* 0x000000691a2c7223 */ /* 0x000fe20000010006 */
[----:B------:R-:W-:-:S02]  /*be60*/  F2FP.BF16.F32.PACK_AB R4, R102, R45 ;  /* 0x0000002d6604723e */ /* 0x000fc400000010ff */
[----:B------:R-:W-:Y:S02]  /*be70*/  F2FP.BF16.F32.PACK_AB R26, R104, R7 ;  /* 0x00000007681a723e */ /* 0x000fe400000010ff */
        /* <DEDUP_REMOVED lines=8> */
.L_x_1548:
[----:B------:R-:W-:Y:S05]  /*bf00*/  BSYNC B1 ;  /* 0x0000000000017941 */ /* 0x000fea0003800000 */
.L_x_1547:
[----:B------:R-:W-:Y:S04]  /*bf10*/  BSSY B1, `(.L_x_1549) ;  /* 0x0000070000017945 */ /* 0x000fe80003800000 */
[----:B------:R-:W-:Y:S05]  /*bf20*/  @P1 BRA `(.L_x_1550) ;  /* 0x0000000400b81947 */ /* 0x000fea0003800000 */
[----:B------:R-:W-:Y:S02]  /*bf30*/  LEA.HI R73, R32, R73, RZ, 0x1d ;  /* 0x0000004920497211 */ /* 0x000fe400078fe8ff */
[----:B------:R-:W-:Y:S02]  /*bf40*/  LEA.HI R71, R74, R71, RZ, 0x6 ;  /* 0x000000474a477211 */ /* 0x000fe400078f30ff */
[----:B0-----:R-:W-:Y:S01]  /*bf50*/  SHF.R.S32.HI R4, RZ, 0x1f, R73 ;  /* 0x0000001fff047819 */ /* 0x001fe20000011449 */
[----:B------:R-:W-:Y:S01]  /*bf60*/  IMAD.SHL.U32 R5, R73, 0x8, RZ ;  /* 0x0000000849057824 */ /* 0x000fe200078e00ff */
[----:B------:R-:W-:Y:S01]  /*bf70*/  R2UR UR4, R206 ;  /* 0x00000000ce0472ca */ /* 0x000fe200000e0000 */
[----:B------:R-:W-:Y:S01]  /*bf80*/  IMAD.SHL.U32 R71, R71, 0x80, RZ ;  /* 0x0000008047477824 */ /* 0x000fe200078e00ff */
[----:B------:R-:W-:Y:S02]  /*bf90*/  LEA.HI R73, R4, R73, RZ, 0x3 ;  /* 0x0000004904497211 */ /* 0x000fe400078f18ff */
[----:B------:R-:W-:-:S02]  /*bfa0*/  LOP3.LUT R4, R34, 0x38, R5, 0xf8, !PT ;  /* 0x0000003822047812 */ /* 0x000fc400078ef805 */
[----:B------:R-:W-:Y:S01]  /*bfb0*/  LOP3.LUT R6, R34, 0x38, R75, 0xf8, !PT ;  /* 0x0000003822067812 */ /* 0x000fe200078ef84b */
[----:B------:R-:W-:Y:S01]  /*bfc0*/  IMAD.SHL.U32 R73, R73, 0x400, RZ ;  /* 0x0000040049497824 */ /* 0x000fe200078e00ff */
[-C--:B------:R-:W-:Y:S02]  /*bfd0*/  LOP3.LUT R5, R4, R33.reuse, RZ, 0x3c, !PT ;  /* 0x0000002104057212 */ /* 0x080fe400078e3cff */
[----:B------:R-:W-:Y:S02]  /*bfe0*/  LOP3.LUT R6, R6, R33, RZ, 0x3c, !PT ;  /* 0x0000002106067212 */ /* 0x000fe400078e3cff */
[----:B------:R-:W-:Y:S02]  /*bff0*/  LOP3.LUT R24, R73, 0x7fffe000, RZ, 0xc0, !PT ;  /* 0x7fffe00049187812 */ /* 0x000fe400078ec0ff */
[----:B------:R-:W-:Y:S02]  /*c000*/  LOP3.LUT R71, R71, 0xffffe000, RZ, 0xc0, !PT ;  /* 0xffffe00047477812 */ /* 0x000fe400078ec0ff */
[----:B------:R-:W-:-:S02]  /*c010*/  IADD3 R24, R5, R24, R36 ;  /* 0x0000001805187210 */ /* 0x000fc40007ffe024 */
[----:B------:R-:W-:Y:S02]  /*c020*/  IADD3 R6, R6, R71, R36 ;  /* 0x0000004706067210 */ /* 0x000fe40007ffe024 */
[----:B------:R-:W-:Y:S02]  /*c030*/  LEA R28, R24, UR37, 0x1 ;  /* 0x00000025181c7c11 */ /* 0x000fe4000f8e08ff */
[----:B------:R-:W-:Y:S02]  /*c040*/  LEA R47, R6, UR4, 0x1 ;  /* 0x00000004062f7c11 */ /* 0x000fe4000f8e08ff */
[----:B------:R-:W-:Y:S01]  /*c050*/  SHF.R.U64 R35, R52, 0x10, R53 ;  /* 0x0000001034237819 */ /* 0x000fe20000001235 */
[----:B------:R-:W0:Y:S01]  /*c060*/  LDS.128 R24, [R28+0x12400] ;  /* 0x012400001c187984 */ /* 0x000e220000000c00 */
[--C-:B------:R-:W-:Y:S02]  /*c070*/  SHF.R.U64 R29, R12, 0x10, R13.reuse ;  /* 0x000000100c1d7819 */ /* 0x100fe4000000120d */
[----:B------:R-:W-:Y:S01]  /*c080*/  SHF.R.U32.HI R12, RZ, 0x10, R13 ;  /* 0x00000010ff0c7819 */ /* 0x000fe2000001160d */
[----:B------:R-:W1:Y:S01]  /*c090*/  LDS.128 R4, [R47] ;  /* 0x000000002f047984 */ /* 0x000e620000000c00 */
[----:B------:R-:W-:-:S02]  /*c0a0*/  PRMT R88, R88, 0x5410, R35 ;  /* 0x0000541058587816 */ /* 0x000fc40000000023 */
[----:B------:R-:W-:Y:S02]  /*c0b0*/  PRMT R86, R86, 0x5410, R29 ;  /* 0x0000541056567816 */ /* 0x000fe4000000001d */
[----:B------:R-:W-:Y:S01]  /*c0c0*/  SHF.R.U32.HI R52, RZ, 0x10, R53 ;  /* 0x00000010ff347819 */ /* 0x000fe20000011635 */
[----:B------:R-:W-:Y:S01]  /*c0d0*/  IMAD.U32 R37, R88, 0x10000, RZ ;  /* 0x0001000058257824 */ /* 0x000fe200078e00ff */
[----:B------:R-:W-:Y:S01]  /*c0e0*/  SHF.R.U64 R13, R14, 0x10, R15 ;  /* 0x000000100e0d7819 */ /* 0x000fe2000000120f */
[----:B------:R-:W-:Y:S01]  /*c0f0*/  IMAD.U32 R38, R86, 0x10000, RZ ;  /* 0x0001000056267824 */ /* 0x000fe200078e00ff */
[----:B------:R-:W-:Y:S02]  /*c100*/  SHF.R.U64 R31, R54, 0x10, R55 ;  /* 0x00000010361f7819 */ /* 0x000fe40000001237 */
[----:B------:R-:W-:Y:S02]  /*c110*/  SHF.R.U32.HI R14, RZ, 0x10, R15 ;  /* 0x00000010ff0e7819 */ /* 0x000fe4000001160f */
[----:B------:R-:W-:-:S02]  /*c120*/  PRMT R87, R87, 0x5410, R12 ;  /* 0x0000541057577816 */ /* 0x000fc4000000000c */
[----:B------:R-:W-:Y:S02]  /*c130*/  SHF.R.U32.HI R54, RZ, 0x10, R55 ;  /* 0x00000010ff367819 */ /* 0x000fe40000011637 */
[----:B------:R-:W-:Y:S01]  /*c140*/  PRMT R89, R89, 0x5410, R52 ;  /* 0x0000541059597816 */ /* 0x000fe20000000034 */
[----:B------:R-:W-:Y:S01]  /*c150*/  IMAD.U32 R39, R87, 0x10000, RZ ;  /* 0x0001000057277824 */ /* 0x000fe200078e00ff */
        /* <DEDUP_REMOVED lines=9> */
[----:B-1----:R-:W-:-:S02]  /*c1f0*/  IMAD.U32 R12, R4, 0x10000, RZ ;  /* 0x00010000040c7824 */ /* 0x002fc400078e00ff */
[CC--:B------:R-:W-:Y:S01]  /*c200*/  FMUL.FTZ R41, R29.reuse, R38.reuse ;  /* 0x000000261d297220 */ /* 0x0c0fe20000410000 */
[----:B------:R-:W-:Y:S01]  /*c210*/  FMUL.FTZ R43, R29, R37 ;  /* 0x000000251d2b7220 */ /* 0x000fe20000410000 */
[----:B------:R-:W-:Y:S02]  /*c220*/  IMAD.U32 R29, R89, 0x10000, RZ ;  /* 0x00010000591d7824 */ /* 0x000fe400078e00ff */
[----:B------:R-:W-:Y:S01]  /*c230*/  FMUL.FTZ R42, R30, R39 ;  /* 0x000000271e2a7220 */ /* 0x000fe20000410000 */
[----:B------:R-:W-:Y:S02]  /*c240*/  IMAD.U32 R13, R5, 0x10000, RZ ;  /* 0x00010000050d7824 */ /* 0x000fe400078e00ff */
[C---:B------:R-:W-:Y:S01]  /*c250*/  FFMA.FTZ R41, R12.reuse, R37, -R41 ;  /* 0x000000250c297223 */ /* 0x040fe20000010829 */
[----:B------:R-:W-:Y:S02]  /*c260*/  IMAD.U32 R35, R27, 0x10000, RZ ;  /* 0x000100001b237824 */ /* 0x000fe400078e00ff */
[----:B------:R-:W-:Y:S01]  /*c270*/  FFMA.FTZ R43, R12, R38, R43 ;  /* 0x000000260c2b7223 */ /* 0x000fe2000001002b */
[----:B------:R-:W-:-:S02]  /*c280*/  IMAD.U32 R12, R91, 0x10000, RZ ;  /* 0x000100005b0c7824 */ /* 0x000fc400078e00ff */
[-C--:B------:R-:W-:Y:S01]  /*c290*/  FMUL.FTZ R30, R30, R29.reuse ;  /* 0x0000001d1e1e7220 */ /* 0x080fe20000410000 */
[----:B------:R-:W-:Y:S01]  /*c2a0*/  FFMA.FTZ R42, R13, R29, -R42 ;  /* 0x0000001d0d2a7223 */ /* 0x000fe2000001082a */
[----:B------:R-:W-:Y:S01]  /*c2b0*/  FMUL.FTZ R38, R35, R40 ;  /* 0x0000002823267220 */ /* 0x000fe20000410000 */
[----:B------:R-:W-:Y:S01]  /*c2c0*/  IMAD.U32 R15, R7, 0x10000, RZ ;  /* 0x00010000070f7824 */ /* 0x000fe200078e00ff */
[----:B------:R-:W-:Y:S01]  /*c2d0*/  LOP3.LUT R29, R86, 0xffff0000, RZ, 0xc0, !PT ;  /* 0xffff0000561d7812 */ /* 0x000fe200078ec0ff */
[-C--:B------:R-:W-:Y:S01]  /*c2e0*/  FMUL.FTZ R35, R35, R12.reuse ;  /* 0x0000000c23237220 */ /* 0x080fe20000410000 */
[----:B------:R-:W-:Y:S01]  /*c2f0*/  FFMA.FTZ R39, R13, R39, R30 ;  /* 0x000000270d277223 */ /* 0x000fe2000001001e */
[----:B------:R-:W-:Y:S01]  /*c300*/  LOP3.LUT R13, R88, 0xffff0000, RZ, 0xc0, !PT ;  /* 0xffff0000580d7812 */ /* 0x000fe200078ec0ff */
[C---:B------:R-:W-:Y:S01]  /*c310*/  FFMA.FTZ R44, R15.reuse, R12, -R38 ;  /* 0x0000000c0f2c7223 */ /* 0x040fe20000010826 */
[----:B------:R-:W-:Y:S01]  /*c320*/  LOP3.LUT R4, R4, 0xffff0000, RZ, 0xc0, !PT ;  /* 0xffff000004047812 */ /* 0x000fe200078ec0ff */
[----:B------:R-:W-:Y:S01]  /*c330*/  FFMA.FTZ R45, R15, R40, R35 ;  /* 0x000000280f2d7223 */ /* 0x000fe20000010023 */
[C---:B------:R-:W-:Y:S01]  /*c340*/  FMUL.FTZ R15, R24.reuse, R29 ;  /* 0x0000001d180f7220 */ /* 0x040fe20000410000 */
[-C--:B------:R-:W-:Y:S01]  /*c350*/  FMUL.FTZ R35, R24, R13.reuse ;  /* 0x0000000d18237220 */ /* 0x080fe20000410000 */
[----:B------:R-:W-:Y:S01]  /*c360*/  IMAD.U32 R31, R26, 0x10000, RZ ;  /* 0x000100001a1f7824 */ /* 0x000fe200078e00ff */
[----:B------:R-:W-:Y:S01]  /*c370*/  LOP3.LUT R12, R89, 0xffff0000, RZ, 0xc0, !PT ;  /* 0xffff0000590c7812 */ /* 0x000fe200078ec0ff */
[----:B------:R-:W-:Y:S01]  /*c380*/  FFMA.FTZ R24, R4, R13, -R15 ;  /* 0x0000000d04187223 */ /* 0x000fe2000001080f */
[----:B------:R-:W-:Y:S01]  /*c390*/  LOP3.LUT R30, R87, 0xffff0000, RZ, 0xc0, !PT ;  /* 0xffff0000571e7812 */ /* 0x000fe200078ec0ff */
[----:B------:R-:W-:-:S02]  /*c3a0*/  IMAD.U32 R15, R84, 0x10000, RZ ;  /* 0x00010000540f7824 */ /* 0x000fc400078e00ff */
[----:B------:R-:W-:Y:S01]  /*c3b0*/  FFMA.FTZ R38, R4, R29, R35 ;  /* 0x0000001d04267223 */ /* 0x000fe20000010023 */
[----:B------:R-:W-:Y:S01]  /*c3c0*/  LOP3.LUT R5, R5, 0xffff0000, RZ, 0xc0, !PT ;  /* 0xffff000005057812 */ /* 0x000fe200078ec0ff */
[----:B------:R-:W-:Y:S02]  /*c3d0*/  IMAD.U32 R14, R6, 0x10000, RZ ;  /* 0x00010000060e7824 */ /* 0x000fe400078e00ff */
[----:B------:R-:W-:Y:S01]  /*c3e0*/  FMUL.FTZ R29, R31, R15 ;  /* 0x0000000f1f1d7220 */ /* 0x000fe20000410000 */
[----:B------:R-:W-:Y:S02]  /*c3f0*/  IMAD.U32 R13, R90, 0x10000, RZ ;  /* 0x000100005a0d7824 */ /* 0x000fe400078e00ff */
[C---:B------:R-:W-:Y:S01]  /*c400*/  FMUL.FTZ R40, R25.reuse, R30 ;  /* 0x0000001e19287220 */ /* 0x040fe20000410000 */
[-C--:B------:R-:W-:Y:S01]  /*c410*/  FMUL.FTZ R37, R25, R12.reuse ;  /* 0x0000000c19257220 */ /* 0x080fe20000410000 */
[----:B------:R-:W-:Y:S01]  /*c420*/  LOP3.LUT R26, R26, 0xffff0000, RZ, 0xc0, !PT ;  /* 0xffff00001a1a7812 */ /* 0x000fe200078ec0ff */
[-C--:B------:R-:W-:Y:S01]  /*c430*/  FMUL.FTZ R31, R31, R13.reuse ;  /* 0x0000000d1f1f7220 */ /* 0x080fe20000410000 */
[----:B------:R-:W-:Y:S01]  /*c440*/  FFMA.FTZ R29, R14, R13, -R29 ;  /* 0x0000000d0e1d7223 */ /* 0x000fe2000001081d */
[C---:B------:R-:W-:Y:S01]  /*c450*/  FFMA.FTZ R25, R5.reuse, R12, -R40 ;  /* 0x0000000c05197223 */ /* 0x040fe20000010828 */
[----:B------:R-:W-:Y:S01]  /*c460*/  FFMA.FTZ R30, R5, R30, R37 ;  /* 0x0000001e051e7223 */ /* 0x000fe20000010025 */
[----:B------:R-:W-:Y:S01]  /*c470*/  LOP3.LUT R13, R84, 0xffff0000, RZ, 0xc0, !PT ;  /* 0xffff0000540d7812 */ /* 0x000fe200078ec0ff */
[----:B------:R-:W-:Y:S01]  /*c480*/  FFMA.FTZ R14, R14, R15, R31 ;  /* 0x0000000f0e0e7223 */ /* 0x000fe2000001001f */
[----:B------:R-:W-:-:S02]  /*c490*/  LOP3.LUT R27, R27, 0xffff0000, RZ, 0xc0, !PT ;  /* 0xffff00001b1b7812 */ /* 0x000fc400078ec0ff */
[----:B------:R-:W-:Y:S01]  /*c4a0*/  LOP3.LUT R5, R90, 0xffff0000, RZ, 0xc0, !PT ;  /* 0xffff00005a057812 */ /* 0x000fe200078ec0ff */
[C---:B------:R-:W-:Y:S01]  /*c4b0*/  FMUL.FTZ R15, R26.reuse, R13 ;  /* 0x0000000d1a0f7220 */ /* 0x040fe20000410000 */
[----:B------:R-:W-:Y:S02]  /*c4c0*/  LOP3.LUT R12, R85, 0xffff0000, RZ, 0xc0, !PT ;  /* 0xffff0000550c7812 */ /* 0x000fe400078ec0ff */
[----:B------:R-:W-:Y:S01]  /*c4d0*/  LOP3.LUT R4, R91, 0xffff0000, RZ, 0xc0, !PT ;  /* 0xffff00005b047812 */ /* 0x000fe200078ec0ff */
[-C--:B------:R-:W-:Y:S01]  /*c4e0*/  FMUL.FTZ R40, R26, R5.reuse ;  /* 0x000000051a287220 */ /* 0x080fe20000410000 */
[----:B------:R-:W-:Y:S01]  /*c4f0*/  LOP3.LUT R6, R6, 0xffff0000, RZ, 0xc0, !PT ;  /* 0xffff000006067812 */ /* 0x000fe200078ec0ff */
[----:B------:R-:W-:Y:S01]  /*c500*/  FMUL.FTZ R46, R27, R12 ;  /* 0x0000000c1b2e7220 */ /* 0x000fe20000410000 */
[----:B------:R-:W-:Y:S01]  /*c510*/  LOP3.LUT R7, R7, 0xffff0000, RZ, 0xc0, !PT ;  /* 0xffff000007077812 */ /* 0x000fe200078ec0ff */
[-C--:B------:R-:W-:Y:S02]  /*c520*/  FMUL.FTZ R31, R27, R4.reuse ;  /* 0x000000041b1f7220 */ /* 0x080fe40000410000 */
        /* <DEDUP_REMOVED lines=14> */
.L_x_1550:
[----:B------:R-:W-:Y:S05]  /*c610*/  BSYNC B1 ;  /* 0x0000000000017941 */ /* 0x000fea0003800000 */
.L_x_1549:
[----:B------:R-:W-:Y:S05]  /*c620*/  @P2 BRA `(.L_x_1523) ;  /* 0x0000000400b82947 */ /* 0x000fea0003800000 */
[----:B------:R-:W-:Y:S02]  /*c630*/  LEA.HI R32, R32, R68, RZ, 0x1d ;  /* 0x0000004420207211 */ /* 0x000fe400078fe8ff */
[----:B------:R-:W-:Y:S02]  /*c640*/  LEA.HI R20, R21, R20, RZ, 0x6 ;  /* 0x0000001415147211 */ /* 0x000fe400078f30ff */
[----:B01----:R-:W-:Y:S01]  /*c650*/  SHF.R.S32.HI R7, RZ, 0x1f, R32 ;  /* 0x0000001fff077819 */ /* 0x003fe20000011420 */
[----:B------:R-:W-:Y:S01]  /*c660*/  IMAD.SHL.U32 R5, R32, 0x8, RZ ;  /* 0x0000000820057824 */ /* 0x000fe200078e00ff */
[----:B------:R-:W-:Y:S01]  /*c670*/  LOP3.LUT R4, R34, 0x38, R69, 0xf8, !PT ;  /* 0x0000003822047812 */ /* 0x000fe200078ef845 */
[----:B------:R-:W-:Y:S01]  /*c680*/  IMAD.SHL.U32 R20, R20, 0x80, RZ ;  /* 0x0000008014147824 */ /* 0x000fe200078e00ff */
[----:B------:R-:W-:Y:S02]  /*c690*/  LEA.HI R7, R7, R32, RZ, 0x3 ;  /* 0x0000002007077211 */ /* 0x000fe400078f18ff */
[----:B------:R-:W-:-:S02]  /*c6a0*/  LOP3.LUT R34, R34, 0x38, R5, 0xf8, !PT ;  /* 0x0000003822227812 */ /* 0x000fc400078ef805 */
[----:B------:R-:W-:Y:S01]  /*c6b0*/  R2UR UR4, R206 ;  /* 0x00000000ce0472ca */ /* 0x000fe200000e0000 */
        /* <DEDUP_REMOVED lines=11> */
[----:B------:R-:W-:Y:S02]  /*c770*/  SHF.R.U64 R24, R56, 0x10, R57 ;  /* 0x0000001038187819 */ /* 0x000fe40000001239 */
        /* <DEDUP_REMOVED lines=8> */
[----:B------:R-:W-:Y:S02]  /*c800*/  PRMT R78, R78, 0x5410, R9 ;  /* 0x000054104e4e7816 */ /* 0x000fe40000000009 */
[----:B------:R-:W-:Y:S02]  /*c810*/  SHF.R.U32.HI R29, RZ, 0x10, R11 ;  /* 0x00000010ff1d7819 */ /* 0x000fe4000001160b */
[--C-:B------:R-:W-:Y:S01]  /*c820*/  SHF.R.U64 R20, R58, 0x10, R59.reuse ;  /* 0x000000103a147819 */ /* 0x100fe2000000123b */
[----:B------:R-:W-:Y:S01]  /*c830*/  IMAD.U32 R28, R78, 0x10000, RZ ;  /* 0x000100004e1c7824 */ /* 0x000fe200078e00ff */
[----:B------:R-:W-:-:S02]  /*c840*/  SHF.R.U32.HI R59, RZ, 0x10, R59 ;  /* 0x00000010ff3b7819 */ /* 0x000fc4000001163b */
[----:B------:R-:W-:Y:S02]  /*c850*/  PRMT R80, R80, 0x5410, R57 ;  /* 0x0000541050507816 */ /* 0x000fe40000000039 */
[----:B------:R-:W-:Y:S02]  /*c860*/  PRMT R27, R0, 0x5410, R27 ;  /* 0x00005410001b7816 */ /* 0x000fe4000000001b */
[----:B------:R-:W-:Y:S01]  /*c870*/  PRMT R29, R2, 0x5410, R29 ;  /* 0x00005410021d7816 */ /* 0x000fe2000000001d */
[----:B------:R-:W-:Y:S01]  /*c880*/  IMAD.U32 R24, R80, 0x10000, RZ ;  /* 0x0001000050187824 */ /* 0x000fe200078e00ff */
[----:B------:R-:W-:Y:S02]  /*c890*/  PRMT R82, R82, 0x5410, R59 ;  /* 0x0000541052527816 */ /* 0x000fe4000000003b */
[----:B------:R-:W-:Y:S02]  /*c8a0*/  PRMT R81, R81, 0x5410, R20 ;  /* 0x0000541051517816 */ /* 0x000fe40000000014 */
[----:B------:R-:W-:-:S02]  /*c8b0*/  LOP3.LUT R25, R25, 0xffff0000, RZ, 0xc0, !PT ;  /* 0xffff000019197812 */ /* 0x000fc400078ec0ff */
[----:B------:R-:W-:Y:S01]  /*c8c0*/  LOP3.LUT R79, R79, 0xffff0000, RZ, 0xc0, !PT ;  /* 0xffff00004f4f7812 */ /* 0x000fe200078ec0ff */
[C---:B0-----:R-:W-:Y:S01]  /*c8d0*/  IMAD.U32 R9, R12.reuse, 0x10000, RZ ;  /* 0x000100000c097824 */ /* 0x041fe200078e00ff */
[----:B------:R-:W-:Y:S01]  /*c8e0*/  LOP3.LUT R10, R12, 0xffff0000, RZ, 0xc0, !PT ;  /* 0xffff00000c0a7812 */ /* 0x000fe200078ec0ff */
[C---:B------:R-:W-:Y:S01]  /*c8f0*/  IMAD.U32 R11, R13.reuse, 0x10000, RZ ;  /* 0x000100000d0b7824 */ /* 0x040fe200078e00ff */
[----:B------:R-:W-:Y:S01]  /*c900*/  LOP3.LUT R12, R13, 0xffff0000, RZ, 0xc0, !PT ;  /* 0xffff00000d0c7812 */ /* 0x000fe200078ec0ff */
[----:B-1----:R-:W-:Y:S02]  /*c910*/  IMAD.U32 R0, R4, 0x10000, RZ ;  /* 0x0001000004007824 */ /* 0x002fe400078e00ff */
[C---:B------:R-:W-:Y:S01]  /*c920*/  FMUL.FTZ R31, R9.reuse, R26 ;  /* 0x0000001a091f7220 */ /* 0x040fe20000410000 */
[-C--:B------:R-:W-:Y:S01]  /*c930*/  FMUL.FTZ R9, R9, R21.reuse ;  /* 0x0000001509097220 */ /* 0x080fe20000410000 */
[----:B------:R-:W-:Y:S02]  /*c940*/  IMAD.U32 R20, R15, 0x10000, RZ ;  /* 0x000100000f147824 */ /* 0x000fe400078e00ff */
[----:B------:R-:W-:Y:S01]  /*c950*/  FMUL.FTZ R30, R11, R28 ;  /* 0x0000001c0b1e7220 */ /* 0x000fe20000410000 */
[----:B------:R-:W-:Y:S01]  /*c960*/  FFMA.FTZ R31, R0, R21, -R31 ;  /* 0x00000015001f7223 */ /* 0x000fe2000001081f */
[----:B------:R-:W-:-:S02]  /*c970*/  IMAD.U32 R21, R29, 0x10000, RZ ;  /* 0x000100001d157824 */ /* 0x000fc400078e00ff */
[----:B------:R-:W-:Y:S01]  /*c980*/  FFMA.FTZ R26, R0, R26, R9 ;  /* 0x0000001a001a7223 */ /* 0x000fe20000010009 */
[----:B------:R-:W-:Y:S02]  /*c990*/  IMAD.U32 R3, R5, 0x10000, RZ ;  /* 0x0001000005037824 */ /* 0x000fe400078e00ff */
[-C--:B------:R-:W-:Y:S01]  /*c9a0*/  FMUL.FTZ R0, R11, R24.reuse ;  /* 0x000000180b007220 */ /* 0x080fe20000410000 */
[----:B------:R-:W-:Y:S02]  /*c9b0*/  IMAD.U32 R9, R82, 0x10000, RZ ;  /* 0x0001000052097824 */ /* 0x000fe400078e00ff */
[C---:B------:R-:W-:Y:S01]  /*c9c0*/  FMUL.FTZ R11, R20.reuse, R21 ;  /* 0x00000015140b7220 */ /* 0x040fe20000410000 */
[----:B------:R-:W-:Y:S02]  /*c9d0*/  IMAD.U32 R8, R7, 0x10000, RZ ;  /* 0x0001000007087824 */ /* 0x000fe400078e00ff */
[C---:B------:R-:W-:Y:S01]  /*c9e0*/  FFMA.FTZ R30, R3.reuse, R24, -R30 ;  /* 0x00000018031e7223 */ /* 0x040fe2000001081e */
[-C--:B------:R-:W-:Y:S01]  /*c9f0*/  FMUL.FTZ R24, R20, R9.reuse ;  /* 0x0000000914187220 */ /* 0x080fe20000410000 */
[----:B------:R-:W-:Y:S01]  /*ca00*/  LOP3.LUT R2, R4, 0xffff0000, RZ, 0xc0, !PT ;  /* 0xffff000004027812 */ /* 0x000fe200078ec0ff */
[----:B------:R-:W-:Y:S01]  /*ca10*/  FFMA.FTZ R20, R8, R9, -R11 ;  /* 0x0000000908147223 */ /* 0x000fe2000001080b */
[----:B------:R-:W-:Y:S01]  /*ca20*/  FFMA.FTZ R28, R3, R28, R0 ;  /* 0x0000001c031c7223 */ /* 0x000fe20000010000 */
[----:B------:R-:W-:Y:S01]  /*ca30*/  FMUL.FTZ R11, R10, R25 ;  /* 0x000000190a0b7220 */ /* 0x000fe20000410000 */
[----:B------:R-:W-:Y:S01]  /*ca40*/  LOP3.LUT R9, R78, 0xffff0000, RZ, 0xc0, !PT ;  /* 0xffff00004e097812 */ /* 0x000fe200078ec0ff */
[----:B------:R-:W-:Y:S01]  /*ca50*/  FFMA.FTZ R24, R8, R21, R24 ;  /* 0x0000001508187223 */ /* 0x000fe20000010018 */
[----:B------:R-:W-:Y:S01]  /*ca60*/  LOP3.LUT R3, R80, 0xffff0000, RZ, 0xc0, !PT ;  /* 0xffff000050037812 */ /* 0x000fe200078ec0ff */
[----:B------:R-:W-:Y:S01]  /*ca70*/  FMUL.FTZ R21, R10, R79 ;  /* 0x0000004f0a157220 */ /* 0x000fe20000410000 */
[----:B------:R-:W-:-:S02]  /*ca80*/  IMAD.U32 R13, R14, 0x10000, RZ ;  /* 0x000100000e0d7824 */ /* 0x000fc400078e00ff */
[----:B------:R-:W-:Y:S01]  /*ca90*/  FFMA.FTZ R10, R2, R79, -R11 ;  /* 0x0000004f020a7223 */ /* 0x000fe2000001080b */
[----:B------:R-:W-:Y:S01]  /*caa0*/  IMAD.U32 R8, R27, 0x10000, RZ ;  /* 0x000100001b087824 */ /* 0x000fe200078e00ff */
[----:B------:R-:W-:Y:S01]  /*cab0*/  LOP3.LUT R4, R5, 0xffff0000, RZ, 0xc0, !PT ;  /* 0xffff000005047812 */ /* 0x000fe200078ec0ff */
[C---:B------:R-:W-:Y:S01]  /*cac0*/  FMUL.FTZ R11, R12.reuse, R9 ;  /* 0x000000090c0b7220 */ /* 0x040fe20000410000 */
[----:B------:R-:W-:Y:S01]  /*cad0*/  FMUL.FTZ R12, R12, R3 ;  /* 0x000000030c0c7220 */ /* 0x000fe20000410000 */
[----:B------:R-:W-:Y:S01]  /*cae0*/  FFMA.FTZ R21, R2, R25, R21 ;  /* 0x0000001902157223 */ /* 0x000fe20000010015 */
[----:B------:R-:W-:Y:S02]  /*caf0*/  IMAD.U32 R5, R6, 0x10000, RZ ;  /* 0x0001000006057824 */ /* 0x000fe400078e00ff */
[----:B------:R-:W-:Y:S01]  /*cb00*/  FMUL.FTZ R2, R13, R8 ;  /* 0x000000080d027220 */ /* 0x000fe20000410000 */
[----:B------:R-:W-:Y:S02]  /*cb10*/  IMAD.U32 R0, R81, 0x10000, RZ ;  /* 0x0001000051007824 */ /* 0x000fe400078e00ff */
[C---:B------:R-:W-:Y:S01]  /*cb20*/  FFMA.FTZ R11, R4.reuse, R3, -R11 ;  /* 0x00000003040b7223 */ /* 0x040fe2000001080b */
[----:B------:R-:W-:Y:S01]  /*cb30*/  FFMA.FTZ R9, R4, R9, R12 ;  /* 0x0000000904097223 */ /* 0x000fe2000001000c */
[----:B------:R-:W-:Y:S01]  /*cb40*/  LOP3.LUT R14, R14, 0xffff0000, RZ, 0xc0, !PT ;  /* 0xffff00000e0e7812 */ /* 0x000fe200078ec0ff */
[-C--:B------:R-:W-:Y:S01]  /*cb50*/  FMUL.FTZ R4, R13, R0.reuse ;  /* 0x000000000d047220 */ /* 0x080fe20000410000 */
[----:B------:R-:W-:Y:S01]  /*cb60*/  FFMA.FTZ R2, R5, R0, -R2 ;  /* 0x0000000005027223 */ /* 0x000fe20000010802 */
[----:B------:R-:W-:-:S02]  /*cb70*/  LOP3.LUT R27, R27, 0xffff0000, RZ, 0xc0, !PT ;  /* 0xffff00001b1b7812 */ /* 0x000fc400078ec0ff */
[----:B------:R-:W-:Y:S01]  /*cb80*/  LOP3.LUT R15, R15, 0xffff0000, RZ, 0xc0, !PT ;  /* 0xffff00000f0f7812 */ /* 0x000fe200078ec0ff */
[----:B------:R-:W-:Y:S01]  /*cb90*/  FFMA.FTZ R8, R5, R8, R4 ;  /* 0x0000000805087223 */ /* 0x000fe20000010004 */
[----:B------:R-:W-:Y:S01]  /*cba0*/  LOP3.LUT R81, R81, 0xffff0000, RZ, 0xc0, !PT ;  /* 0xffff000051517812 */ /* 0x000fe200078ec0ff */
[----:B------:R-:W-:Y:S01]  /*cbb0*/  FMUL.FTZ R3, R14, R27 ;  /* 0x0000001b0e037220 */ /* 0x000fe20000410000 */
[----:B------:R-:W-:Y:S02]  /*cbc0*/  LOP3.LUT R0, R29, 0xffff0000, RZ, 0xc0, !PT ;  /* 0xffff00001d007812 */ /* 0x000fe400078ec0ff */
[----:B------:R-:W-:Y:S01]  /*cbd0*/  LOP3.LUT R82, R82, 0xffff0000, RZ, 0xc0, !PT ;  /* 0xffff000052527812 */ /* 0x000fe200078ec0ff */
[-C--:B------:R-:W-:Y:S01]  /*cbe0*/  FMUL.FTZ R14, R14, R81.reuse ;  /* 0x000000510e0e7220 */ /* 0x080fe20000410000 */
[----:B------:R-:W-:Y:S01]  /*cbf0*/  LOP3.LUT R6, R6, 0xffff0000, RZ, 0xc0, !PT ;  /* 0xffff000006067812 */ /* 0x000fe200078ec0ff */
[----:B------:R-:W-:Y:S01]  /*cc00*/  FMUL.FTZ R4, R15, R0 ;  /* 0x000000000f047220 */ /* 0x000fe20000410000 */
        /* <DEDUP_REMOVED lines=16> */
.L_x_1523:
[----:B------:R-:W-:Y:S05]  /*cd10*/  BSYNC B0 ;  /* 0x0000000000007941 */ /* 0x000fea0003800000 */
.L_x_1502:
        /* <DEDUP_REMOVED lines=8> */
.L_x_1499:
[----:B01-3--:R-:W3:Y:S02]  /*cda0*/  LDL R0, [R1+0x304] ;  /* 0x0003040001007983 */ /* 0x00bee40000100800 */
[----:B---3--:R-:W-:-:S13]  /*cdb0*/  R2UR UR4, R0 ;  /* 0x00000000000472ca */ /* 0x008fda00000e0000 */
[----:B------:R-:W-:-:S06]  /*cdc0*/  ULOP3.LUT UR4, UR4, 0x1, URZ, 0xfc, !UPT ;  /* 0x0000000104047892 */ /* 0x000fcc000f8efc3f */
[----:B------:R-:W-:-:S05]  /*cdd0*/  IMAD.U32 R0, RZ, RZ, UR4 ;  /* 0x00000004ff007e24 */ /* 0x000fca000f8e00ff */
[----:B------:R-:W-:-:S13]  /*cde0*/  ISETP.NE.AND P0, PT, R0, 0x3, PT ;  /* 0x000000030000780c */ /* 0x000fda0003f05270 */
[----:B------:R-:W-:Y:S05]  /*cdf0*/  @!P0 BRA `(.L_x_1551) ;  /* 0x0000000000048947 */ /* 0x000fea0003800000 */
[----:B------:R-:W-:Y:S01]  /*ce00*/  BPT.TRAP 0x1 ;  /* 0x000000040000795c */ /* 0x000fe20000300000 */
.L_x_1551:
[----:B--2---:R-:W-:Y:S02]  /*ce10*/  IMAD.U32 R9, RZ, RZ, UR36 ;  /* 0x00000024ff097e24 */ /* 0x004fe4000f8e00ff */
[----:B------:R-:W-:-:S03]  /*ce20*/  IMAD.U32 R0, RZ, RZ, UR39 ;  /* 0x00000027ff007e24 */ /* 0x000fc6000f8e00ff */
[----:B------:R-:W-:Y:S02]  /*ce30*/  LEA R9, R9, UR37, 0x3 ;  /* 0x0000002509097c11 */ /* 0x000fe4000f8e18ff */
[----:B------:R-:W-:-:S04]  /*ce40*/  SHF.L.U32 R0, R0, 0x1f, RZ ;  /* 0x0000001f00007819 */ /* 0x000fc800000006ff */
[----:B------:R0:W1:Y:S01]  /*ce50*/  SYNCS.PHASECHK.TRANS64.TRYWAIT P2, [R9+URZ+0x30830], R0 ;  /* 0x03083000090075a7 */ /* 0x000062000804017f */
[----:B------:R-:W-:Y:S05]  /*ce60*/  @!P0 BRA `(.L_x_1552) ;  /* 0x0000000000048947 */ /* 0x000fea0003800000 */
[----:B------:R-:W-:Y:S01]  /*ce70*/  BPT.TRAP 0x1 ;  /* 0x000000040000795c */ /* 0x000fe20000300000 */
.L_x_1552:
[----:B------:R-:W2:Y:S02]  /*ce80*/  S2R R2, SR_TID.X ;  /* 0x0000000000027919 */ /* 0x000ea40000002100 */
[----:B--2---:R-:W-:-:S04]  /*ce90*/  LOP3.LUT R2, R2, 0x7f, RZ, 0xc0, !PT ;  /* 0x0000007f02027812 */ /* 0x004fc800078ec0ff */
[----:B------:R-:W-:Y:S01]  /*cea0*/  ISETP.NE.AND P1, PT, R2, RZ, PT ;  /* 0x000000ff0200720c */ /* 0x000fe20003f25270 */
[----:B-1----:R-:W-:-:S12]  /*ceb0*/  @P2 BRA `(.L_x_1553) ;  /* 0x0000000000082947 */ /* 0x002fd80003800000 */
[----:B------:R-:W1:Y:S02]  /*cec0*/  SYNCS.PHASECHK.TRANS64.TRYWAIT P2, [R9+URZ+0x30830], R0 ;  /* 0x03083000090075a7 */ /* 0x000e64000804017f */
[----:B-1----:R-:W-:Y:S05]  /*ced0*/  @!P2 BRA `(.L_x_1554) ;  /* 0x000001ac00f0a947 */ /* 0x002fea0003800000 */
.L_x_1553:
[----:B------:R-:W-:Y:S05]  /*cee0*/  WARPSYNC.ALL ;  /* 0x0000000000007948 */ /* 0x000fea0003800000 */
[----:B------:R-:W-:Y:S01]  /*cef0*/  UIADD3 UR4, UR37, 0x1e400, URZ ;  /* 0x0001e40025047890 */ /* 0x000fe2000fffe03f */
[----:B----4-:R-:W-:Y:S01]  /*cf00*/  WARPGROUP.ARRIVE ;  /* 0x00000000000079c5 */ /* 0x010fe20000000000 */
[----:B------:R-:W-:Y:S01]  /*cf10*/  UMOV UR9, 0x40000040 ;  /* 0x4000004000097882 */ /* 0x000fe20000000000 */
[----:B------:R-:W-:Y:S01]  /*cf20*/  UMOV UR11, 0x40000040 ;  /* 0x40000040000b7882 */ /* 0x000fe20000000000 */
[----:B------:R-:W-:Y:S01]  /*cf30*/  USHF.R.U32.HI UR4, URZ, 0x4, UR4 ;  /* 0x000000043f047899 */ /* 0x000fe20008011604 */
[----:B------:R-:W-:Y:S01]  /*cf40*/  IMAD.U32 R5, RZ, RZ, UR9 ;  /* 0x00000009ff057e24 */ /* 0x000fe2000f8e00ff */
[----:B------:R-:W-:Y:S01]  /*cf50*/  UMOV UR57, 0x40000040 ;  /* 0x4000004000397882 */ /* 0x000fe20000000000 */
[----:B------:R-:W-:Y:S01]  /*cf60*/  UMOV UR59, 0x40000040 ;  /* 0x40000040003b7882 */ /* 0x000fe20000000000 */
[----:B------:R-:W-:Y:S01]  /*cf70*/  ULOP3.LUT UR4, UR4, 0x3fff, URZ, 0xc0, !UPT ;  /* 0x00003fff04047892 */ /* 0x000fe2000f8ec03f */
[----:B------:R-:W-:Y:S01]  /*cf80*/  R2UR UR6, R192 ;  /* 0x00000000c00672ca */ /* 0x000fe200000e0000 */
        /* <DEDUP_REMOVED lines=9> */
[----:B------:R-:W-:Y:S01]  /*d020*/  IMAD.U32 R4, RZ, RZ, UR8 ;  /* 0x00000008ff047e24 */ /* 0x000fe2000f8e00ff */
[----:B------:R-:W-:Y:S01]  /*d030*/  HGMMA.64x96x16.F32.BF16 R24, gdesc[UR8], RZ, !UPT, gsb0 ;  /* 0x01600000081879f0 */ /* 0x000fe2000c0018ff */
[----:B------:R-:W-:Y:S01]  /*d040*/  UIADD3 UR8, UR4, 0x4, URZ ;  /* 0x0000000404087890 */ /* 0x000fe2000fffe03f */
[----:B------:R-:W-:Y:S01]  /*d050*/  VIADD R7, R193, UR6 ;  /* 0x00000006c1077c36 */ /* 0x000fe20008000000 */
[----:B------:R-:W-:Y:S01]  /*d060*/  UIADD3 UR10, UR5, 0x4, URZ ;  /* 0x00000004050a7890 */ /* 0x000fe2000fffe03f */
[----:B------:R-:W-:Y:S01]  /*d070*/  UMOV UR9, 0x40000040 ;  /* 0x4000004000097882 */ /* 0x000fe20000000000 */
[----:B------:R-:W-:Y:S01]  /*d080*/  UMOV UR11, 0x40000040 ;  /* 0x40000040000b7882 */ /* 0x000fe20000000000 */
[----:B------:R-:W-:-:S02]  /*d090*/  UIADD3 UR12, UR4, 0x6, URZ ;  /* 0x00000006040c7890 */ /* 0x000fc4000fffe03f */
[----:B------:R-:W-:Y:S02]  /*d0a0*/  UIADD3 UR14, UR5, 0x6, URZ ;  /* 0x00000006050e7890 */ /* 0x000fe4000fffe03f */
        /* <DEDUP_REMOVED lines=76> */
[----:B01----:R-:W-:Y:S01]  /*d570*/  FMUL.FTZ R0, R26, UR4 ;  /* 0x000000041a007c20 */ /* 0x003fe20008410000 */
        /* <DEDUP_REMOVED lines=10> */
[----:B------:R-:W-:Y:S01]  /*d620*/  @P3 SHF.R.U32.HI R39, RZ, UR5, R8 ;  /* 0x00000005ff273c19 */ /* 0x000fe20008011608 */
[----:B------:R-:W-:-:S02]  /*d630*/  @!P1 VIADD R7, R9, 0x30840 ;  /* 0x0003084009079836 */ /* 0x000fc40000000000 */
[----:B------:R-:W-:Y:S01]  /*d640*/  FMUL.FTZ R2, R24, UR4 ;  /* 0x0000000418027c20 */ /* 0x000fe20008410000 */
[----:B------:R-:W-:Y:S01]  /*d650*/  FMUL.FTZ R6, R25, UR4 ;  /* 0x0000000419067c20 */ /* 0x000fe20008410000 */
[----:B------:R-:W-:Y:S01]  /*d660*/  FMUL.FTZ R14, R27, UR4 ;  /* 0x000000041b0e7c20 */ /* 0x000fe20008410000 */
[----:B------:R-:W-:Y:S01]  /*d670*/  FMUL.FTZ R20, R31, UR4 ;  /* 0x000000041f147c20 */ /* 0x000fe20008410000 */
[----:B------:R0:W1:Y:S01]  /*d680*/  MUFU.TANH R11, R28 ;  /* 0x0000001c000b7308 */ /* 0x0000620000002400 */
[----:B------:R-:W-:Y:S01]  /*d690*/  FMUL.FTZ R15, R30, UR4 ;  /* 0x000000041e0f7c20 */ /* 0x000fe20008410000 */
[----:B------:R-:W-:Y:S01]  /*d6a0*/  FMUL.FTZ R21, R34, UR4 ;  /* 0x0000000422157c20 */ /* 0x000fe20008410000 */
[----:B------:R-:W-:Y:S01]  /*d6b0*/  FMUL.FTZ R24, R35, UR4 ;  /* 0x0000000423187c20 */ /* 0x000fe20008410000 */
[----:B------:R-:W-:Y:S01]  /*d6c0*/  FMUL.FTZ R25, R38, UR4 ;  /* 0x0000000426197c20 */ /* 0x000fe20008410000 */
[----:B------:R-:W-:Y:S01]  /*d6d0*/  FMUL.FTZ R27, R42, UR4 ;  /* 0x000000042a1b7c20 */ /* 0x000fe20008410000 */
[----:B------:R-:W-:Y:S01]  /*d6e0*/  FMUL.FTZ R31, R50, UR4 ;  /* 0x00000004321f7c20 */ /* 0x000fe20008410000 */
[----:B------:R-:W-:Y:S01]  /*d6f0*/  FMUL.FTZ R41, R41, UR4 ;  /* 0x0000000429297c20 */ /* 0x000fe20008410000 */
[----:B------:R2:W3:Y:S01]  /*d700*/  MUFU.TANH R12, R29 ;  /* 0x0000001d000c7308 */ /* 0x0004e20000002400 */
[----:B0-----:R-:W-:Y:S01]  /*d710*/  FMUL.FTZ R28, R43, UR4 ;  /* 0x000000042b1c7c20 */ /* 0x001fe20008410000 */
[----:B------:R-:W-:Y:S01]  /*d720*/  FMUL.FTZ R45, R45, UR4 ;  /* 0x000000042d2d7c20 */ /* 0x000fe20008410000 */
[----:B------:R-:W-:Y:S01]  /*d730*/  FMUL.FTZ R30, R47, UR4 ;  /* 0x000000042f1e7c20 */ /* 0x000fe20008410000 */
[----:B------:R-:W-:Y:S01]  /*d740*/  FMUL.FTZ R48, R48, UR4 ;  /* 0x0000000430307c20 */ /* 0x000fe20008410000 */
[----:B------:R-:W-:Y:S01]  /*d750*/  FMUL.FTZ R49, R49, UR4 ;  /* 0x0000000431317c20 */ /* 0x000fe20008410000 */
[----:B------:R-:W-:Y:S01]  /*d760*/  FMUL.FTZ R52, R52, UR4 ;  /* 0x0000000434347c20 */ /* 0x000fe20008410000 */
[----:B------:R-:W-:Y:S01]  /*d770*/  FMUL.FTZ R53, R53, UR4 ;  /* 0x0000000435357c20 */ /* 0x000fe20008410000 */
[----:B------:R0:W4:Y:S01]  /*d780*/  MUFU.TANH R73, R32 ;  /* 0x0000002000497308 */ /* 0x0001220000002400 */
        /* <DEDUP_REMOVED lines=17> */
[----:B------:R-:W-:Y:S01]  /*d8a0*/  @!P1 PRMT R7, RZ, 0x654, R7 ;  /* 0x00000654ff079816 */ /* 0x000fe20000000007 */
[----:B------:R-:W2:Y:S01]  /*d8b0*/  SHFL.IDX PT, R50, R39, RZ, 0x1c1f ;  /* 0x001c1fff27327589 */ /* 0x000ea200000e0000 */
[----:B------:R-:W-:Y:S01]  /*d8c0*/  FMUL.FTZ R42, R71, UR4 ;  /* 0x00000004472a7c20 */ /* 0x000fe20008410000 */
[----:B------:R-:W-:Y:S01]  /*d8d0*/  IMAD.MOV.U32 R9, RZ, RZ, -0x60 ;  /* 0xffffffa0ff097424 */ /* 0x000fe200078e00ff */
[----:B------:R5:W-:Y:S01]  /*d8e0*/  @!P1 SYNCS.ARRIVE.TRANS64.RED.A1T0 RZ, [R7+URZ], RZ ;  /* 0x000000ff07ff99a7 */ /* 0x000be2000810043f */
[----:B------:R-:W-:Y:S01]  /*d8f0*/  IMAD R8, R72, -0x60, R22 ;  /* 0xffffffa048087824 */ /* 0x000fe200078e0216 */
[----:B------:R3:W1:Y:S01]  /*d900*/  MUFU.TANH R77, R37 ;  /* 0x00000025004d7308 */ /* 0x0006620000002400 */
[----:B0-----:R-:W-:-:S03]  /*d910*/  FMUL.FTZ R36, R59, UR4 ;  /* 0x000000043b247c20 */ /* 0x001fc60008410000 */
[----:B------:R-:W-:Y:S01]  /*d920*/  IADD3 R59, -R23, 0x60, R8 ;  /* 0x00000060173b7810 */ /* 0x000fe20007ffe108 */
[----:B-----5:R-:W-:-:S03]  /*d930*/  IMAD R7, R72, R9, 0x61 ;  /* 0x0000006148077424 */ /* 0x020fc600078e0209 */
[----:B------:R0:W1:Y:S01]  /*d940*/  MUFU.TANH R78, R40 ;  /* 0x00000028004e7308 */ /* 0x0000620000002400 */
[----:B---3--:R-:W-:Y:S01]  /*d950*/  FMUL.FTZ R37, R62, UR4 ;  /* 0x000000043e257c20 */ /* 0x008fe20008410000 */
[----:B------:R-:W-:-:S06]  /*d960*/  IADD3 R10, R22, R7, -R23 ;  /* 0x00000007160a7210 */ /* 0x000fcc0007ffe817 */
[----:B------:R3:W1:Y:S01]  /*d970*/  MUFU.TANH R80, R44 ;  /* 0x0000002c00507308 */ /* 0x0006620000002400 */
[----:B0-----:R-:W-:Y:S01]  /*d980*/  FMUL.FTZ R40, R66, UR4 ;  /* 0x0000000442287c20 */ /* 0x001fe20008410000 */
[----:B------:R-:W-:Y:S02]  /*d990*/  IMAD.IADD R10, R10, 0x1, -R19 ;  /* 0x000000010a0a7824 */ /* 0x000fe400078e0a13 */
[----:B------:R-:W-:Y:S02]  /*d9a0*/  VIADD R66, R7, 0xffffffff ;  /* 0xffffffff07427836 */ /* 0x000fe40000000000 */
[----:B------:R-:W-:Y:S02]  /*d9b0*/  VIADD R63, R10, UR59 ;  /* 0x0000003b0a3f7c36 */ /* 0x000fe40008000000 */
[----:B------:R-:W0:Y:S01]  /*d9c0*/  MUFU.TANH R2, R2 ;  /* 0x0000000200027308 */ /* 0x000e220000002400 */
[----:B---3--:R-:W-:Y:S01]  /*d9d0*/  FMUL.FTZ R44, R70, UR4 ;  /* 0x00000004462c7c20 */ /* 0x008fe20008410000 */
[----:B------:R-:W-:Y:S01]  /*d9e0*/  ULDC.64 UR4, c[0x0][0x9e0] ;  /* 0x0002780000047ab9 */ /* 0x000fe20000000a00 */
[----:B------:R-:W-:Y:S01]  /*d9f0*/  IMAD.IADD R67, R66, 0x1, -R23 ;  /* 0x0000000142437824 */ /* 0x000fe200078e0a17 */
[----:B------:R-:W-:Y:S01]  /*da00*/  UISETP.GE.AND UP1, UPT, UR5, 0x1, UPT ;  /* 0x000000010500788c */ /* 0x000fe2000bf26270 */
[----:B------:R-:W-:-:S03]  /*da10*/  VIADD R62, R10, UR4 ;  /* 0x000000040a3e7c36 */ /* 0x000fc60008000000 */
[----:B------:R-:W3:Y:S02]  /*da20*/  MUFU.TANH R6, R6 ;  /* 0x0000000600067308 */ /* 0x000ee40000002400 */
[----:B------:R-:W-:Y:S02]  /*da30*/  PLOP3.LUT P2, PT, PT, PT, UP1, 0x40, 0x0 ;  /* 0x000000000000781c */ /* 0x000fe40003f4e818 */
[----:B--2---:R-:W-:-:S04]  /*da40*/  VIADDMNMX R13, R50, R62, R59, PT ;  /* 0x0000003e320d7246 */ /* 0x004fc8000380013b */
[----:B------:R-:W2:Y:S08]  /*da50*/  MUFU.TANH R0, R0 ;  /* 0x0000000000007308 */ /* 0x000eb00000002400 */
        /* <DEDUP_REMOVED lines=37> */
[----:B-----5:R-:W-:Y:S01]  /*dcb0*/  IMAD.IADD R56, R63, 0x1, R50 ;  /* 0x000000013f387824 */ /* 0x020fe200078e0232 */
[----:B-1234-:R-:W-:Y:S06]  /*dcc0*/  @P2 BRA `(.L_x_1555) ;  /* 0x0000000000542947 */ /* 0x01efec0003800000 */
        /* <DEDUP_REMOVED lines=12> */
.L_x_1557:
[----:B------:R-:W-:-:S06]  /*dd90*/  UISETP.NE.AND UP2, UPT, UR5, 0x1, UPT ;  /* 0x000000010500788c */ /* 0x000fcc000bf45270 */
[----:B------:R-:W-:-:S05]  /*dda0*/  PLOP3.LUT P2, PT, PT, PT, UP2, 0x80, 0x0 ;  /* 0x000000000000781c */ /* 0x000fca0003f4f028 */
[----:B------:R-:W-:-:S08]  /*ddb0*/  @UP2 ULDC.64 UR6, c[0x0][0x9e8] ;  /* 0x00027a0000062ab9 */ /* 0x000fd00000000a00 */
[----:B------:R-:W-:-:S05]  /*ddc0*/  @P2 IMAD.HI.U32 R8, R7, UR6, RZ ;  /* 0x0000000607082c27 */ /* 0x000fca000f8e00ff */
[----:B------:R-:W-:-:S07]  /*ddd0*/  @P2 SHF.R.U32.HI R7, RZ, UR7, R8 ;  /* 0x00000007ff072c19 */ /* 0x000fce0008011608 */
.L_x_1558:
[----:B------:R-:W-:Y:S05]  /*dde0*/  BSYNC B0 ;  /* 0x0000000000007941 */ /* 0x000fea0003800000 */
.L_x_1556:
[----:B------:R-:W-:-:S05]  /*ddf0*/  IMAD R7, R7, UR5, R67 ;  /* 0x0000000507077c24 */ /* 0x000fca000f8e0243 */
[----:B------:R-:W-:Y:S02]  /*de00*/  VIMNMX R56, R56, R7, !PT ;  /* 0x0000000738387248 */ /* 0x000fe40007fe0100 */
[----:B------:R-:W-:-:S07]  /*de10*/  VIADDMNMX R13, R7, UR5, R13, PT ;  /* 0x00000005070d7c46 */ /* 0x000fce000b80010d */
.L_x_1555:
        /* <DEDUP_REMOVED lines=42> */
[----:B0-----:R-:W-:Y:S02]  /*e0c0*/  FSEL R52, R79, -INF , !P4 ;  /* 0xff8000004f347808 */ /* 0x001fe40006000000 */
        /* <DEDUP_REMOVED lines=17> */
[C---:B------:R-:W-:Y:S02]  /*e1e0*/  ISETP.LT.OR P4, PT, R13.reuse, 0x32, P4 ;  /* 0x000000320d00780c */ /* 0x040fe40002781670 */
        /* <DEDUP_REMOVED lines=73> */
.L_x_1561:
[----:B------:R-:W-:-:S06]  /*e680*/  UISETP.NE.AND UP2, UPT, UR5, 0x1, UPT ;  /* 0x000000010500788c */ /* 0x000fcc000bf45270 */
[----:B------:R-:W-:-:S05]  /*e690*/  PLOP3.LUT P6, PT, PT, PT, UP2, 0x80, 0x0 ;  /* 0x000000000000781c */ /* 0x000fca0003fcf028 */
[----:B------:R-:W-:-:S08]  /*e6a0*/  @UP2 ULDC.64 UR6, c[0x0][0x9e8] ;  /* 0x00027a0000062ab9 */ /* 0x000fd00000000a00 */
[----:B------:R-:W-:Y:S01]  /*e6b0*/  @P6 IMAD.HI.U32 R39, R2, UR6, RZ ;  /* 0x0000000602276c27 */ /* 0x000fe2000f8e00ff */
[----:B------:R-:W-:-:S13]  /*e6c0*/  PLOP3.LUT P6, PT, PT, PT, UP2, 0x80, 0x0 ;  /* 0x000000000000781c */ /* 0x000fda0003fcf028 */
[----:B------:R-:W-:-:S07]  /*e6d0*/  @P6 SHF.R.U32.HI R2, RZ, UR7, R39 ;  /* 0x00000007ff026c19 */ /* 0x000fce0008011627 */
.L_x_1562:
[----:B------:R-:W-:Y:S05]  /*e6e0*/  BSYNC B0 ;  /* 0x0000000000007941 */ /* 0x000fea0003800000 */
.L_x_1560:
[----:B------:R-:W-:-:S05]  /*e6f0*/  IMAD R2, R2, UR5, R67 ;  /* 0x0000000502027c24 */ /* 0x000fca000f8e0243 */
[----:B------:R-:W-:Y:S02]  /*e700*/  VIMNMX R59, R59, R2, !PT ;  /* 0x000000023b3b7248 */ /* 0x000fe40007fe0100 */
[----:B------:R-:W-:-:S07]  /*e710*/  VIADDMNMX R56, R2, UR5, R56, PT ;  /* 0x0000000502387c46 */ /* 0x000fce000b800138 */
.L_x_1559:
[C---:B------:R-:W-:Y:S01]  /*e720*/  ISETP.GT.AND P2, PT, R59.reuse, 0x1, !P2 ;  /* 0x000000013b00780c */ /* 0x040fe20005744270 */
[----:B------:R-:W-:Y:S01]  /*e730*/  ULDC UR11, c[0x0][0x988] ;  /* 0x00026200000b7ab9 */ /* 0x000fe20000000800 */
[----:B------:R-:W-:Y:S01]  /*e740*/  ISETP.GT.AND P3, PT, R59, 0x8, !P3 ;  /* 0x000000083b00780c */ /* 0x000fe20005f64270 */
[----:B------:R-:W-:Y:S01]  /*e750*/  @UP0 ULDC UR6, c[0x0][0x44c] ;  /* 0x0001130000060ab9 */ /* 0x000fe20000000800 */
[C---:B------:R-:W-:Y:S01]  /*e760*/  ISETP.LT.OR P2, PT, R56.reuse, 0x2, P2 ;  /* 0x000000023800780c */ /* 0x040fe20001741670 */
[----:B------:R-:W-:Y:S01]  /*e770*/  @UP0 ULDC UR15, c[0x0][0x450] ;  /* 0x00011400000f0ab9 */ /* 0x000fe20000000800 */
        /* <DEDUP_REMOVED lines=11> */
[C---:B------:R-:W-:Y:S02]  /*e830*/  ISETP.GT.AND P2, PT, R59.reuse, 0x10, !P2 ;  /* 0x000000103b00780c */ /* 0x040fe40005744270 */
[C---:B------:R-:W-:Y:S02]  /*e840*/  ISETP.GT.AND P4, PT, R59.reuse, 0x51, !P4 ;  /* 0x000000513b00780c */ /* 0x040fe40006784270 */
[----:B------:R-:W-:Y:S02]  /*e850*/  ISETP.LT.OR P2, PT, R56, 0x11, P2 ;  /* 0x000000113800780c */ /* 0x000fe40001741670 */
[----:B------:R-:W-:-:S02]  /*e860*/  ISETP.GT.AND P5, PT, R59, 0x58, !P5 ;  /* 0x000000583b00780c */ /* 0x000fc40006fa4270 */
[----:B------:R-:W-:Y:S02]  /*e870*/  FSEL R21, R21, -INF , !P2 ;  /* 0xff80000015157808 */ /* 0x000fe40005000000 */
[----:B------:R-:W-:Y:S02]  /*e880*/  ISETP.NE.AND P2, PT, R73, RZ, PT ;  /* 0x000000ff4900720c */ /* 0x000fe40003f45270 */
[C---:B------:R-:W-:Y:S02]  /*e890*/  ISETP.LT.OR P4, PT, R56.reuse, 0x52, P4 ;  /* 0x000000523800780c */ /* 0x040fe40002781670 */
[----:B------:R-:W-:Y:S02]  /*e8a0*/  ISETP.GT.AND P2, PT, R59, 0x11, !P2 ;  /* 0x000000113b00780c */ /* 0x000fe40005744270 */
[C---:B------:R-:W-:Y:S02]  /*e8b0*/  ISETP.LT.OR P5, PT, R56.reuse, 0x59, P5 ;  /* 0x000000593800780c */ /* 0x040fe40002fa1670 */
[----:B------:R-:W-:-:S02]  /*e8c0*/  ISETP.LT.OR P2, PT, R56, 0x12, P2 ;  /* 0x000000123800780c */ /* 0x000fc40001741670 */
[----:B------:R-:W-:Y:S02]  /*e8d0*/  FSEL R38, R38, -INF , !P4 ;  /* 0xff80000026267808 */ /* 0x000fe40006000000 */
[----:B------:R-:W-:Y:S02]  /*e8e0*/  FSEL R24, R24, -INF , !P2 ;  /* 0xff80000018187808 */ /* 0x000fe40005000000 */
[----:B------:R-:W-:Y:S02]  /*e8f0*/  ISETP.GT.AND P2, PT, R59, 0x18, !P3 ;  /* 0x000000183b00780c */ /* 0x000fe40005f44270 */
[----:B------:R-:W-:Y:S02]  /*e900*/  ISETP.NE.AND P3, PT, R83, RZ, PT ;  /* 0x000000ff5300720c */ /* 0x000fe40003f65270 */
        /* <DEDUP_REMOVED lines=8> */
[----:B------:R-:W-:Y:S02]  /*e990*/  ISETP.NE.AND P2, PT, R77, RZ, PT ;  /* 0x000000ff4d00720c */ /* 0x000fe40003f45270 */
[----:B------:R-:W-:Y:S02]  /*e9a0*/  R2UR UR14, R76 ;  /* 0x000000004c0e72ca */ /* 0x000fe400000e0000 */
[----:B------:R-:W-:-:S04]  /*e9b0*/  ISETP.GT.AND P2, PT, R59, 0x20, !P2 ;  /* 0x000000203b00780c */ /* 0x000fc80005744270 */
[----:B------:R-:W-:Y:S01]  /*e9c0*/  ISETP.LT.OR P2, PT, R56, 0x21, P2 ;  /* 0x000000213800780c */ /* 0x000fe20001741670 */
[----:B------:R-:W-:-:S03]  /*e9d0*/  UIMAD.WIDE.U32 UR6, UR10, UR6, URZ ;  /* 0x000000060a0672a5 */ /* 0x000fc6000f8e003f */
[----:B------:R-:W-:Y:S01]  /*e9e0*/  FSEL R27, R27, -INF , !P2 ;  /* 0xff8000001b1b7808 */ /* 0x000fe20005000000 */
[----:B------:R-:W-:Y:S01]  /*e9f0*/  @UP0 USHF.R.U32.HI UR10, URZ, UR15, UR7 ;  /* 0x0000000f3f0a0299 */ /* 0x000fe20008011607 */
[----:B------:R-:W-:-:S03]  /*ea00*/  ISETP.NE.AND P2, PT, R78, RZ, PT ;  /* 0x000000ff4e00720c */ /* 0x000fc60003f45270 */
[----:B------:R-:W-:Y:S01]  /*ea10*/  UIADD3 UR6, UR14, UR10, URZ ;  /* 0x0000000a0e067290 */ /* 0x000fe2000fffe03f */
[----:B------:R-:W-:-:S03]  /*ea20*/  ISETP.GT.AND P2, PT, R59, 0x21, !P2 ;  /* 0x000000213b00780c */ /* 0x000fc60005744270 */
[----:B------:R-:W-:Y:S01]  /*ea30*/  UIADD3 UR4, UR6, UR4, URZ ;  /* 0x0000000406047290 */ /* 0x000fe2000fffe03f */
        /* <DEDUP_REMOVED lines=67> */
[----:B0-----:R-:W-:Y:S02]  /*ee70*/  FMNMX.FTZ R2, R39, R2, !PT ;  /* 0x0000000227027209 */ /* 0x001fe40007810000 */
[----:B------:R-:W-:Y:S02]  /*ee80*/  FMNMX.FTZ R39, R15, R0, !PT ;  /* 0x000000000f277209 */ /* 0x000fe40007810000 */
[C---:B------:R-:W-:Y:S01]  /*ee90*/  FSETP.NEU.FTZ.AND P2, PT, R2.reuse, -INF , PT ;  /* 0xff8000000200780b */ /* 0x040fe20003f5d000 */
[----:B------:R-:W-:Y:S01]  /*eea0*/  FMUL.FTZ R60, R2, UR11 ;  /* 0x0000000b023c7c20 */ /* 0x000fe20008410000 */
[----:B------:R-:W-:-:S04]  /*eeb0*/  FMNMX.FTZ R0, R20, R39, !PT ;  /* 0x0000002714007209 */ /* 0x000fc80007810000 */
[----:B------:R-:W-:Y:S02]  /*eec0*/  FSEL R60, R60, RZ, P2 ;  /* 0x000000ff3c3c7208 */ /* 0x000fe40001000000 */
[----:B------:R-:W-:Y:S02]  /*eed0*/  ISETP.GT.AND P2, PT, R59, 0x48, !P6 ;  /* 0x000000483b00780c */ /* 0x000fe40007744270 */
[----:B------:R-:W-:Y:S01]  /*eee0*/  ISETP.NE.AND P6, PT, R64, RZ, PT ;  /* 0x000000ff4000720c */ /* 0x000fe20003fc5270 */
        /* <DEDUP_REMOVED lines=14> */
[----:B------:R0:W-:Y:S01]  /*efd0*/  MUFU.EX2 R51, R50 ;  /* 0x0000003200337308 */ /* 0x0001e20000000800 */
[----:B------:R-:W-:Y:S01]  /*efe0*/  ISETP.GT.AND P2, PT, R59, 0x49, !P2 ;  /* 0x000000493b00780c */ /* 0x000fe20005744270 */
[--C-:B------:R-:W-:Y:S01]  /*eff0*/  FFMA.FTZ R39, R71, UR11, -R60.reuse ;  /* 0x0000000b47277c23 */ /* 0x100fe2000801083c */
[----:B------:R-:W-:Y:S01]  /*f000*/  FMNMX.FTZ R61, R27, R0, !PT ;  /* 0x000000001b3d7209 */ /* 0x000fe20007810000 */
[--C-:B------:R-:W-:Y:S01]  /*f010*/  FFMA.FTZ R190, R58, UR11, -R60.reuse ;  /* 0x0000000b3abe7c23 */ /* 0x100fe2000801083c */
[----:B------:R-:W-:Y:S01]  /*f020*/  ISETP.LT.OR P2, PT, R56, 0x4a, P2 ;  /* 0x0000004a3800780c */ /* 0x000fe20001741670 */
[--C-:B------:R-:W-:Y:S01]  /*f030*/  FFMA.FTZ R41, R41, UR11, -R60.reuse ;  /* 0x0000000b29297c23 */ /* 0x100fe2000801083c */
[----:B------:R-:W-:Y:S01]  /*f040*/  FMNMX.FTZ R0, R28, R61, !PT ;  /* 0x0000003d1c007209 */ /* 0x000fe20007810000 */
[----:B------:R-:W-:Y:S01]  /*f050*/  MUFU.EX2 R188, R188 ;  /* 0x000000bc00bc7308 */ /* 0x000fe20000000800 */
[----:B------:R-:W-:Y:S01]  /*f060*/  FSEL R54, R3, -INF , !P2 ;  /* 0xff80000003367808 */ /* 0x000fe20005000000 */
[--C-:B0-----:R-:W-:Y:S01]  /*f070*/  FFMA.FTZ R50, R11, UR11, -R60.reuse ;  /* 0x0000000b0b327c23 */ /* 0x101fe2000801083c */
[----:B------:R-:W-:Y:S01]  /*f080*/  FMNMX.FTZ R55, R29, R0, !PT ;  /* 0x000000001d377209 */ /* 0x000fe20007810000 */
[--C-:B------:R-:W-:Y:S01]  /*f090*/  FFMA.FTZ R43, R43, UR11, -R60.reuse ;  /* 0x0000000b2b2b7c23 */ /* 0x100fe2000801083c */
[----:B------:R-:W-:Y:S01]  /*f0a0*/  ISETP.GT.AND P6, PT, R59, 0x59, !P6 ;  /* 0x000000593b00780c */ /* 0x000fe200077c4270 */
[--C-:B------:R-:W-:Y:S01]  /*f0b0*/  FFMA.FTZ R9, R9, UR11, -R60.reuse ;  /* 0x0000000b09097c23 */ /* 0x100fe2000801083c */
[----:B------:R-:W-:Y:S01]  /*f0c0*/  FMNMX.FTZ R0, R30, R55, !PT ;  /* 0x000000371e007209 */ /* 0x000fe20007810000 */
[----:B------:R-:W0:Y:S01]  /*f0d0*/  MUFU.EX2 R39, R39 ;  /* 0x0000002700277308 */ /* 0x000e220000000800 */
[----:B------:R-:W-:Y:S01]  /*f0e0*/  ISETP.LT.OR P6, PT, R56, 0x5a, P6 ;  /* 0x0000005a3800780c */ /* 0x000fe200037c1670 */
[--C-:B------:R-:W-:Y:S01]  /*f0f0*/  FFMA.FTZ R6, R6, UR11, -R60.reuse ;  /* 0x0000000b06067c23 */ /* 0x100fe2000801083c */
[----:B------:R-:W-:Y:S01]  /*f100*/  FMNMX.FTZ R55, R31, R0, !PT ;  /* 0x000000001f377209 */ /* 0x000fe20007810000 */
[--C-:B------:R-:W-:Y:S01]  /*f110*/  FFMA.FTZ R45, R45, UR11, -R60.reuse ;  /* 0x0000000b2d2d7c23 */ /* 0x100fe2000801083c */
[----:B------:R-:W-:Y:S01]  /*f120*/  FSEL R42, R42, -INF , !P6 ;  /* 0xff8000002a2a7808 */ /* 0x000fe20007000000 */
        /* <DEDUP_REMOVED lines=11> */
[--C-:B------:R-:W-:Y:S01]  /*f1e0*/  FFMA.FTZ R7, R7, UR11, -R60.reuse ;  /* 0x0000000b07077c23 */ /* 0x100fe2000801083c */
[----:B------:R-:W-:Y:S01]  /*f1f0*/  FFMA.FTZ R13, R13, UR11, -R60 ;  /* 0x0000000b0d0d7c23 */ /* 0x000fe2000801083c */
[----:B------:R-:W-:-:S04]  /*f200*/  FMNMX.FTZ R55, R35, R0, !PT ;  /* 0x0000000023377209 */ /* 0x000fc80007810000 */
[----:B------:R-:W-:Y:S01]  /*f210*/  FMNMX.FTZ R0, R36, R55, !PT ;  /* 0x0000003724007209 */ /* 0x000fe20007810000 */
[----:B------:R-:W3:Y:S03]  /*f220*/  MUFU.EX2 R184, R184 ;  /* 0x000000b800b87308 */ /* 0x000ee60000000800 */
[----:B------:R-:W-:-:S04]  /*f230*/  FMNMX.FTZ R3, R37, R0, !PT ;  /* 0x0000000025037209 */ /* 0x000fc80007810000 */
[----:B------:R-:W-:Y:S01]  /*f240*/  FMNMX.FTZ R3, R54, R3, !PT ;  /* 0x0000000336037209 */ /* 0x000fe20007810000 */
[----:B------:R-:W4:Y:S03]  /*f250*/  MUFU.EX2 R43, R43 ;  /* 0x0000002b002b7308 */ /* 0x000f260000000800 */
[----:B------:R-:W-:-:S04]  /*f260*/  FMNMX.FTZ R53, R40, R3, !PT ;  /* 0x0000000328357209 */ /* 0x000fc80007810000 */
[----:B------:R-:W-:Y:S01]  /*f270*/  FMNMX.FTZ R53, R38, R53, !PT ;  /* 0x0000003526357209 */ /* 0x000fe20007810000 */
[----:B------:R5:W-:Y:S03]  /*f280*/  MUFU.EX2 R3, R52 ;  /* 0x0000003400037308 */ /* 0x000be60000000800 */
[----:B------:R-:W-:-:S04]  /*f290*/  FMNMX.FTZ R53, R44, R53, !PT ;  /* 0x000000352c357209 */ /* 0x000fc80007810000 */
[----:B------:R-:W-:Y:S01]  /*f2a0*/  FMNMX.FTZ R53, R42, R53, !PT ;  /* 0x000000352a357209 */ /* 0x000fe20007810000 */
[----:B------:R0:W-:Y:S01]  /*f2b0*/  MUFU.EX2 R168, R9 ;  /* 0x0000000900a87308 */ /* 0x0001e20000000800 */
[----:B-----5:R-:W-:-:S03]  /*f2c0*/  FFMA.FTZ R52, R12, UR11, -R60 ;  /* 0x0000000b0c347c23 */ /* 0x020fc6000801083c */
[----:B------:R-:W5:Y:S04]  /*f2d0*/  SHFL.BFLY PT, R0, R53, 0x2, 0x1f ;  /* 0x0c401f0035007f89 */ /* 0x000f6800000e0000 */
[----:B------:R-:W4:Y:S01]  /*f2e0*/  MUFU.EX2 R186, R186 ;  /* 0x000000ba00ba7308 */ /* 0x000f220000000800 */
[----:B0-----:R-:W-:Y:S01]  /*f2f0*/  FADD.FTZ R9, R188, R39 ;  /* 0x00000027bc097221 */ /* 0x001fe20000010000 */
[----:B------:R-:W-:-:S06]  /*f300*/  F2FP.BF16.F32.PACK_AB R188, R39, R188 ;  /* 0x000000bc27bc723e */ /* 0x000fcc00000010ff */
[----:B------:R1:W-:Y:S08]  /*f310*/  MUFU.EX2 R170, R6 ;  /* 0x0000000600aa7308 */ /* 0x0003f00000000800 */
[----:B------:R-:W0:Y:S01]  /*f320*/  MUFU.EX2 R45, R45 ;  /* 0x0000002d002d7308 */ /* 0x000e220000000800 */
[----:B-1----:R-:W-:Y:S01]  /*f330*/  FADD.FTZ R6, R190, R9 ;  /* 0x00000009be067221 */ /* 0x002fe20000010000 */
[----:B--2---:R-:W-:-:S02]  /*f340*/  F2FP.BF16.F32.PACK_AB R190, R41, R190 ;  /* 0x000000be29be723e */ /* 0x004fc400000010ff */
[----:B-----5:R-:W-:Y:S01]  /*f350*/  FMNMX.FTZ R12, R53, R0, !PT ;  /* 0x00000000350c7209 */ /* 0x020fe20007810000 */
[----:B------:R-:W-:-:S03]  /*f360*/  FADD.FTZ R9, R41, R6 ;  /* 0x0000000629097221 */ /* 0x000fc60000010000 */
[----:B------:R-:W1:Y:S01]  /*f370*/  MUFU.EX2 R180, R180 ;  /* 0x000000b400b47308 */ /* 0x000e620000000800 */
[----:B------:R-:W2:Y:S01]  /*f380*/  SHFL.BFLY PT, R11, R12, 0x1, 0x1f ;  /* 0x0c201f000c0b7f89 */ /* 0x000ea200000e0000 */
[----:B---3--:R-:W-:Y:S01]  /*f390*/  FADD.FTZ R6, R184, R9 ;  /* 0x00000009b8067221 */ /* 0x008fe20000010000 */
[----:B----4-:R-:W-:-:S03]  /*f3a0*/  F2FP.BF16.F32.PACK_AB R184, R43, R184 ;  /* 0x000000b82bb8723e */ /* 0x010fc600000010ff */
[----:B------:R-:W-:Y:S02]  /*f3b0*/  FADD.FTZ R9, R43, R6 ;  /* 0x000000062b097221 */ /* 0x000fe40000010000 */
[----:B------:R1:W-:Y:S02]  /*f3c0*/  MUFU.EX2 R55, R10 ;  /* 0x0000000a00377308 */ /* 0x0003e40000000800 */
[----:B------:R-:W-:Y:S01]  /*f3d0*/  FADD.FTZ R6, R186, R9 ;  /* 0x00000009ba067221 */ /* 0x000fe20000010000 */
[----:B0-----:R-:W-:-:S03]  /*f3e0*/  F2FP.BF16.F32.PACK_AB R186, R45, R186 ;  /* 0x000000ba2dba723e */ /* 0x001fc600000010ff */
[----:B------:R-:W-:Y:S02]  /*f3f0*/  FADD.FTZ R9, R45, R6 ;  /* 0x000000062d097221 */ /* 0x000fe40000010000 */
[----:B------:R-:W0:Y:S02]  /*f400*/  MUFU.EX2 R182, R182 ;  /* 0x000000b600b67308 */ /* 0x000e240000000800 */
[----:B-1----:R-:W-:Y:S01]  /*f410*/  FADD.FTZ R10, R180, R9 ;  /* 0x00000009b40a7221 */ /* 0x002fe20000010000 */
[----:B------:R-:W-:-:S03]  /*f420*/  F2FP.BF16.F32.PACK_AB R180, R3, R180 ;  /* 0x000000b403b4723e */ /* 0x000fc600000010ff */
[----:B------:R-:W-:Y:S02]  /*f430*/  FADD.FTZ R59, R3, R10 ;  /* 0x0000000a033b7221 */ /* 0x000fe40000010000 */
[----:B------:R-:W1:Y:S01]  /*f440*/  MUFU.EX2 R49, R49 ;  /* 0x0000003100317308 */ /* 0x000e620000000800 */
[----:B--2---:R-:W-:-:S04]  /*f450*/  FMNMX.FTZ R0, R12, R11, !PT ;  /* 0x0000000b0c007209 */ /* 0x004fc80007810000 */
[C---:B------:R-:W-:Y:S01]  /*f460*/  FSETP.NEU.FTZ.AND P2, PT, R0.reuse, -INF , PT ;  /* 0xff8000000000780b */ /* 0x040fe20003f5d000 */
[----:B------:R-:W-:Y:S02]  /*f470*/  FMUL.FTZ R11, R0, UR11 ;  /* 0x0000000b000b7c20 */ /* 0x000fe40008410000 */
[----:B------:R-:W2:Y:S01]  /*f480*/  MUFU.EX2 R48, R48 ;  /* 0x0000003000307308 */ /* 0x000ea20000000800 */
[----:B0-----:R-:W-:Y:S01]  /*f490*/  FADD.FTZ R10, R182, R59 ;  /* 0x0000003bb60a7221 */ /* 0x001fe20000010000 */
[----:B------:R-:W-:Y:S02]  /*f4a0*/  F2FP.BF16.F32.PACK_AB R182, R51, R182 ;  /* 0x000000b633b6723e */ /* 0x000fe400000010ff */
[----:B------:R-:W-:Y:S01]  /*f4b0*/  FSEL R11, R11, RZ, P2 ;  /* 0x000000ff0b0b7208 */ /* 0x000fe20001000000 */
[----:B------:R-:W-:Y:S01]  /*f4c0*/  FADD.FTZ R10, R51, R10 ;  /* 0x0000000a330a7221 */ /* 0x000fe20000010000 */
[----:B------:R-:W-:Y:S02]  /*f4d0*/  PLOP3.LUT P2, PT, PT, PT, UP1, 0x40, 0x0 ;  /* 0x000000000000781c */ /* 0x000fe40003f4e818 */
[----:B------:R-:W0:Y:S01]  /*f4e0*/  MUFU.EX2 R47, R47 ;  /* 0x0000002f002f7308 */ /* 0x000e220000000800 */
[--C-:B------:R-:W-:Y:S01]  /*f4f0*/  FFMA.FTZ R57, R57, UR11, -R11.reuse ;  /* 0x0000000b39397c23 */ /* 0x100fe2000801080b */
[--C-:B------:R-:W-:Y:S01]  /*f500*/  FFMA.FTZ R14, R14, UR11, -R11.reuse ;  /* 0x0000000b0e0e7c23 */ /* 0x100fe2000801080b */
        /* <DEDUP_REMOVED lines=13> */
[----:B------:R-:W3:Y:S01]  /*f5e0*/  MUFU.EX2 R14, R14 ;  /* 0x0000000e000e7308 */ /* 0x000ee20000000800 */
[--C-:B------:R-:W-:Y:S01]  /*f5f0*/  FFMA.FTZ R33, R33, UR11, -R11.reuse ;  /* 0x0000000b21217c23 */ /* 0x100fe2000801080b */
[----:B-1----:R-:W-:Y:S01]  /*f600*/  FADD.FTZ R59, R49, R10 ;  /* 0x0000000a313b7221 */ /* 0x002fe20000010000 */
[--C-:B------:R-:W-:Y:S01]  /*f610*/  FFMA.FTZ R34, R34, UR11, -R11.reuse ;  /* 0x0000000b22227c23 */ /* 0x100fe2000801080b */
[--C-:B------:R-:W-:Y:S01]  /*f620*/  FFMA.FTZ R35, R35, UR11, -R11.reuse ;  /* 0x0000000b23237c23 */ /* 0x100fe2000801080b */
[----:B------:R-:W-:Y:S01]  /*f630*/  FFMA.FTZ R36, R36, UR11, -R11 ;  /* 0x0000000b24247c23 */ /* 0x000fe2000801080b */
[----:B--2---:R-:W-:Y:S01]  /*f640*/  FADD.FTZ R10, R48, R59 ;  /* 0x0000003b300a7221 */ /* 0x004fe20000010000 */
[--C-:B------:R-:W-:Y:S01]  /*f650*/  FFMA.FTZ R37, R37, UR11, -R11.reuse ;  /* 0x0000000b25257c23 */ /* 0x100fe2000801080b */
[----:B------:R-:W1:Y:S01]  /*f660*/  MUFU.EX2 R15, R15 ;  /* 0x0000000f000f7308 */ /* 0x000e620000000800 */
[--C-:B------:R-:W-:Y:S01]  /*f670*/  FFMA.FTZ R54, R54, UR11, -R11.reuse ;  /* 0x0000000b36367c23 */ /* 0x100fe2000801080b */
[----:B0-----:R-:W-:Y:S01]  /*f680*/  FADD.FTZ R59, R47, R10 ;  /* 0x0000000a2f3b7221 */ /* 0x001fe20000010000 */
[--C-:B------:R-:W-:Y:S01]  /*f690*/  FFMA.FTZ R40, R40, UR11, -R11.reuse ;  /* 0x0000000b28287c23 */ /* 0x100fe2000801080b */
[--C-:B------:R-:W-:Y:S01]  /*f6a0*/  FFMA.FTZ R38, R38, UR11, -R11.reuse ;  /* 0x0000000b26267c23 */ /* 0x100fe2000801080b */
[--C-:B------:R-:W-:Y:S01]  /*f6b0*/  FFMA.FTZ R44, R44, UR11, -R11.reuse ;  /* 0x0000000b2c2c7c23 */ /* 0x100fe2000801080b */
[----:B------:R-:W-:Y:S01]  /*f6c0*/  FFMA.FTZ R11, R42, UR11, -R11 ;  /* 0x0000000b2a0b7c23 */ /* 0x000fe2000801080b */
[----:B------:R-:W-:Y:S01]  /*f6d0*/  F2FP.BF16.F32.PACK_AB R176, R48, R49 ;  /* 0x0000003130b0723e */ /* 0x000fe200000010ff */
[----:B------:R-:W0:Y:S01]  /*f6e0*/  MUFU.EX2 R20, R20 ;  /* 0x0000001400147308 */ /* 0x000e220000000800 */
[----:B---3--:R-:W-:Y:S01]  /*f6f0*/  FADD.FTZ R6, R57, R14 ;  /* 0x0000000e39067221 */ /* 0x008fe20000010000 */
[----:B------:R-:W-:-:S06]  /*f700*/  F2FP.BF16.F32.PACK_AB R189, R14, R57 ;  /* 0x000000390ebd723e */ /* 0x000fcc00000010ff */
[----:B------:R-:W2:Y:S01]  /*f710*/  MUFU.EX2 R21, R21 ;  /* 0x0000001500157308 */ /* 0x000ea20000000800 */
[----:B-1----:R-:W-:-:S07]  /*f720*/  FADD.FTZ R9, R15, R6 ;  /* 0x000000060f097221 */ /* 0x002fce0000010000 */
[----:B------:R-:W1:Y:S01]  /*f730*/  MUFU.EX2 R24, R24 ;  /* 0x0000001800187308 */ /* 0x000e620000000800 */
[C---:B0-----:R-:W-:Y:S01]  /*f740*/  FADD.FTZ R6, R20.reuse, R9 ;  /* 0x0000000914067221 */ /* 0x041fe20000010000 */
[----:B------:R-:W-:-:S06]  /*f750*/  F2FP.BF16.F32.PACK_AB R191, R20, R15 ;  /* 0x0000000f14bf723e */ /* 0x000fcc00000010ff */
[----:B------:R-:W0:Y:S01]  /*f760*/  MUFU.EX2 R25, R25 ;  /* 0x0000001900197308 */ /* 0x000e220000000800 */
[----:B--2---:R-:W-:-:S07]  /*f770*/  FADD.FTZ R9, R21, R6 ;  /* 0x0000000615097221 */ /* 0x004fce0000010000 */
[----:B------:R-:W2:Y:S01]  /*f780*/  MUFU.EX2 R26, R26 ;  /* 0x0000001a001a7308 */ /* 0x000ea20000000800 */
[C---:B-1----:R-:W-:Y:S01]  /*f790*/  FADD.FTZ R6, R24.reuse, R9 ;  /* 0x0000000918067221 */ /* 0x042fe20000010000 */
[----:B------:R-:W-:-:S06]  /*f7a0*/  F2FP.BF16.F32.PACK_AB R185, R24, R21 ;  /* 0x0000001518b9723e */ /* 0x000fcc00000010ff */
[----:B------:R-:W1:Y:S01]  /*f7b0*/  MUFU.EX2 R27, R27 ;  /* 0x0000001b001b7308 */ /* 0x000e620000000800 */
[----:B0-----:R-:W-:-:S07]  /*f7c0*/  FADD.FTZ R9, R25, R6 ;  /* 0x0000000619097221 */ /* 0x001fce0000010000 */
[----:B------:R-:W0:Y:S01]  /*f7d0*/  MUFU.EX2 R28, R28 ;  /* 0x0000001c001c7308 */ /* 0x000e220000000800 */
[C---:B--2---:R-:W-:Y:S01]  /*f7e0*/  FADD.FTZ R6, R26.reuse, R9 ;  /* 0x000000091a067221 */ /* 0x044fe20000010000 */
        /* <DEDUP_REMOVED lines=12> */
[C---:B0-----:R-:W-:Y:S01]  /*f8b0*/  FADD.FTZ R59, R46.reuse, R59 ;  /* 0x0000003b2e3b7221 */ /* 0x041fe20000010000 */
[----:B------:R-:W-:-:S06]  /*f8c0*/  F2FP.BF16.F32.PACK_AB R178, R46, R47 ;  /* 0x0000002f2eb2723e */ /* 0x000fcc00000010ff */
[----:B------:R-:W0:Y:S01]  /*f8d0*/  MUFU.EX2 R32, R32 ;  /* 0x0000002000207308 */ /* 0x000e220000000800 */
[----:B--2---:R-:W-:-:S07]  /*f8e0*/  FADD.FTZ R3, R31, R6 ;  /* 0x000000061f037221 */ /* 0x004fce0000010000 */
[----:B------:R-:W2:Y:S01]  /*f8f0*/  MUFU.EX2 R53, R50 ;  /* 0x0000003200357308 */ /* 0x000ea20000000800 */
[----:B-1----:R-:W-:-:S07]  /*f900*/  FADD.FTZ R10, R52, R59 ;  /* 0x0000003b340a7221 */ /* 0x002fce0000010000 */
[----:B------:R-:W1:Y:S01]  /*f910*/  MUFU.EX2 R33, R33 ;  /* 0x0000002100217308 */ /* 0x000e620000000800 */
[C---:B0-----:R-:W-:Y:S01]  /*f920*/  FADD.FTZ R6, R32.reuse, R3 ;  /* 0x0000000320067221 */ /* 0x041fe20000010000 */
[----:B------:R-:W-:-:S06]  /*f930*/  F2FP.BF16.F32.PACK_AB R177, R32, R31 ;  /* 0x0000001f20b1723e */ /* 0x000fcc00000010ff */
[----:B------:R-:W0:Y:S01]  /*f940*/  MUFU.EX2 R8, R8 ;  /* 0x0000000800087308 */ /* 0x000e220000000800 */
[C---:B--2---:R-:W-:Y:S01]  /*f950*/  FADD.FTZ R39, R53.reuse, R10 ;  /* 0x0000000a35277221 */ /* 0x044fe20000010000 */
[----:B------:R-:W-:-:S06]  /*f960*/  F2FP.BF16.F32.PACK_AB R172, R53, R52 ;  /* 0x0000003435ac723e */ /* 0x000fcc00000010ff */
[----:B------:R-:W2:Y:S01]  /*f970*/  MUFU.EX2 R34, R34 ;  /* 0x0000002200227308 */ /* 0x000ea20000000800 */
[----:B-1----:R-:W-:-:S07]  /*f980*/  FADD.FTZ R3, R33, R6 ;  /* 0x0000000621037221 */ /* 0x002fce0000010000 */
[----:B------:R-:W1:Y:S01]  /*f990*/  MUFU.EX2 R35, R35 ;  /* 0x0000002300237308 */ /* 0x000e620000000800 */
[----:B0-----:R-:W-:Y:S01]  /*f9a0*/  FADD.FTZ R10, R8, R39 ;  /* 0x00000027080a7221 */ /* 0x001fe20000010000 */
[----:B------:R-:W-:-:S03]  /*f9b0*/  F2FP.BF16.F32.PACK_AB R174, R55, R8 ;  /* 0x0000000837ae723e */ /* 0x000fc600000010ff */
[----:B------:R-:W-:-:S03]  /*f9c0*/  FADD.FTZ R10, R55, R10 ;  /* 0x0000000a370a7221 */ /* 0x000fc60000010000 */
        /* <DEDUP_REMOVED lines=14> */
[----:B0-----:R-:W-:-:S04]  /*fab0*/  FADD.FTZ R9, R7, R10 ;  /* 0x0000000a07097221 */ /* 0x001fc80000010000 */
[C---:B------:R-:W-:Y:S01]  /*fac0*/  FADD.FTZ R9, R168.reuse, R9 ;  /* 0x00000009a8097221 */ /* 0x040fe20000010000 */
[----:B------:R-:W-:Y:S01]  /*fad0*/  F2FP.BF16.F32.PACK_AB R168, R168, R7 ;  /* 0x00000007a8a8723e */ /* 0x000fe200000010ff */
[----:B------:R-:W-:Y:S01]  /*fae0*/  VIADD R7, R72, 0xfffffffe ;  /* 0xfffffffe48077836 */ /* 0x000fe20000000000 */
[----:B------:R-:W0:Y:S01]  /*faf0*/  MUFU.EX2 R44, R44 ;  /* 0x0000002c002c7308 */ /* 0x000e220000000800 */
[----:B--2---:R-:W-:Y:S01]  /*fb00*/  FADD.FTZ R8, R40, R3 ;  /* 0x0000000328087221 */ /* 0x004fe20000010000 */
[----:B------:R-:W-:-:S06]  /*fb10*/  FADD.FTZ R6, R170, R9 ;  /* 0x00000009aa067221 */ /* 0x000fcc0000010000 */
[----:B------:R-:W2:Y:S01]  /*fb20*/  MUFU.EX2 R13, R13 ;  /* 0x0000000d000d7308 */ /* 0x000ea20000000800 */
[C---:B-1----:R-:W-:Y:S01]  /*fb30*/  FADD.FTZ R3, R169.reuse, R8 ;  /* 0x00000008a9037221 */ /* 0x042fe20000010000 */
[----:B------:R-:W-:-:S06]  /*fb40*/  F2FP.BF16.F32.PACK_AB R169, R169, R40 ;  /* 0x00000028a9a9723e */ /* 0x000fcc00000010ff */
[----:B------:R-:W1:Y:S01]  /*fb50*/  MUFU.EX2 R11, R11 ;  /* 0x0000000b000b7308 */ /* 0x000e620000000800 */
[----:B0-----:R-:W-:Y:S01]  /*fb60*/  FADD.FTZ R8, R44, R3 ;  /* 0x000000032c087221 */ /* 0x001fe20000010000 */
[C---:B--2---:R-:W-:Y:S01]  /*fb70*/  FADD.FTZ R6, R13.reuse, R6 ;  /* 0x000000060d067221 */ /* 0x044fe20000010000 */
[----:B------:R-:W-:Y:S02]  /*fb80*/  F2FP.BF16.F32.PACK_AB R170, R13, R170 ;  /* 0x000000aa0daa723e */ /* 0x000fe400000010ff */
[C---:B-1----:R-:W-:Y:S01]  /*fb90*/  FADD.FTZ R3, R11.reuse, R8 ;  /* 0x000000080b037221 */ /* 0x042fe20000010000 */
        /* <DEDUP_REMOVED lines=12> */
.L_x_1564:
[----:B------:R-:W-:-:S11]  /*fc60*/  UISETP.NE.AND UP2, UPT, UR5, 0x1, UPT ;  /* 0x000000010500788c */ /* 0x000fd6000bf45270 */
[----:B------:R-:W-:Y:S02]  /*fc70*/  @UP2 ULDC.64 UR6, c[0x0][0x9e8] ;  /* 0x00027a0000062ab9 */ /* 0x000fe40000000a00 */
[----:B------:R-:W-:-:S04]  /*fc80*/  UIMAD.WIDE.U32 UR14, UR10, UR6, URZ ;  /* 0x000000060a0e72a5 */ /* 0x000fc8000f8e003f */
[----:B------:R-:W-:-:S12]  /*fc90*/  @UP2 USHF.R.U32.HI UR10, URZ, UR7, UR15 ;  /* 0x000000073f0a2299 */ /* 0x000fd8000801160f */
.L_x_1565:
[----:B------:R-:W-:-:S04]  /*fca0*/  UIMAD UR5, UR10, UR5, UR5 ;  /* 0x000000050a0572a4 */ /* 0x000fc8000f8e0205 */
[----:B------:R-:W-:-:S04]  /*fcb0*/  UISETP.LT.AND UP2, UPT, UR4, UR5, UPT ;  /* 0x000000050400728c */ /* 0x000fc8000bf41270 */
[----:B------:R-:W-:-:S12]  /*fcc0*/  USEL UR4, UR4, UR5, UP2 ;  /* 0x0000000504047287 */ /* 0x000fd80009000000 */
.L_x_1563:
        /* <DEDUP_REMOVED lines=61> */
[----:B------:R-:W-:-:S06]  /*100a0*/  ULDC UR4, c[0x0][0x9d8] ;  /* 0x0002760000047ab9 */ /* 0x000fcc0000000800 */
.L_x_1583:
[----:B------:R-:W-:-:S04]  /*100b0*/  UIADD3 UR5, UR36, 0x1, URZ ;  /* 0x0000000124057890 */ /* 0x000fc8000fffe03f */
[----:B------:R-:W-:-:S04]  /*100c0*/  UISETP.NE.AND UP2, UPT, UR5, 0x2, UPT ;  /* 0x000000020500788c */ /* 0x000fc8000bf45270 */
[----:B------:R-:W-:Y:S02]  /*100d0*/  USEL UR54, URZ, 0x1, UP2 ;  /* 0x000000013f367887 */ /* 0x000fe40009000000 */
[----:B------:R-:W-:Y:S02]  /*100e0*/  USEL UR5, UR5, URZ, UP2 ;  /* 0x0000003f05057287 */ /* 0x000fe40009000000 */
[----:B------:R-:W-:Y:S01]  /*100f0*/  ULOP3.LUT UR54, UR39, UR54, URZ, 0x3c, !UPT ;  /* 0x0000003627367292 */ /* 0x000fe2000f8e3c3f */
[----:B------:R-:W-:Y:S11]  /*10100*/  @!P0 BRA `(.L_x_1567) ;  /* 0x0000000000048947 */ /* 0x000ff60003800000 */
[----:B------:R-:W-:Y:S01]  /*10110*/  BPT.TRAP 0x1 ;  /* 0x000000040000795c */ /* 0x000fe20000300000 */
.L_x_1567:
[----:B------:R-:W-:Y:S01]  /*10120*/  ULEA UR7, UR5, UR37, 0x3 ;  /* 0x0000002505077291 */ /* 0x000fe2000f8e183f */
[----:B------:R-:W-:-:S05]  /*10130*/  IMAD.U32 R9, RZ, RZ, UR54 ;  /* 0x00000036ff097e24 */ /* 0x000fca000f8e00ff */
[----:B------:R-:W-:-:S04]  /*10140*/  SHF.L.U32 R9, R9, 0x1f, RZ ;  /* 0x0000001f09097819 */ /* 0x000fc800000006ff */
[----:B------:R0:W1:Y:S01]  /*10150*/  SYNCS.PHASECHK.TRANS64.TRYWAIT P2, [UR7+0x30830], R9 ;  /* 0x03083009ff0075a7 */ /* 0x0000620008040147 */
[----:B------:R-:W-:Y:S05]  /*10160*/  @!P0 BRA `(.L_x_1568) ;  /* 0x0000000000048947 */ /* 0x000fea0003800000 */
[----:B------:R-:W-:Y:S01]  /*10170*/  BPT.TRAP 0x1 ;  /* 0x000000040000795c */ /* 0x000fe20000300000 */
.L_x_1568:
[-C--:B------:R-:W-:Y:S01]  /*10180*/  FMUL.FTZ R24, R24, R11.reuse ;  /* 0x0000000b18187220 */ /* 0x080fe20000410000 */
[----:B------:R-:W-:Y:S01]  /*10190*/  FMUL.FTZ R25, R25, R11 ;  /* 0x0000000b19197220 */ /* 0x000fe20000410000 */
[----:B-1----:R-:W-:Y:S06]  /*101a0*/  @P2 BRA `(.L_x_1569) ;  /* 0x0000000000082947 */ /* 0x002fec0003800000 */
[----:B------:R-:W1:Y:S02]  /*101b0*/  SYNCS.PHASECHK.TRANS64.TRYWAIT P2, [UR7+0x30830], R9 ;  /* 0x03083009ff0075a7 */ /* 0x000e640008040147 */
[----:B-1----:R-:W-:Y:S05]  /*101c0*/  @!P2 BRA `(.L_x_1570) ;  /* 0x0000017c0048a947 */ /* 0x002fea0003800000 */
.L_x_1569:
        /* <DEDUP_REMOVED lines=125> */
[----:B------:R-:W-:Y:S01]  /*109a0*/  UIADD3 UR50, UR6, 0x606, URZ ;  /* 0x0000060606327890 */ /* 0x000fe2000fffe03f */
[----:B------:R-:W-:Y:S01]  /*109b0*/  FMUL.FTZ R119, R119, R8 ;  /* 0x0000000877777220 */ /* 0x000fe20000410000 */
[----:B------:R-:W-:Y:S01]  /*109c0*/  UMOV UR48, UR52 ;  /* 0x0000003400307c82 */ /* 0x000fe20008000000 */
[----:B------:R-:W-:Y:S01]  /*109d0*/  UMOV UR49, UR53 ;  /* 0x0000003500317c82 */ /* 0x000fe20008000000 */
[----:B------:R-:W-:Y:S01]  /*109e0*/  UMOV UR51, 0x40000040 ;  /* 0x4000004000337882 */ /* 0x000fe20000000000 */
        /* <DEDUP_REMOVED lines=33> */
.L_x_1571:
[----:B------:R-:W-:Y:S01]  /*10c00*/  ULEA UR6, UR36, UR37, 0x3 ;  /* 0x0000002524067291 */ /* 0x000fe2000f8e183f */
[----:B------:R-:W-:-:S05]  /*10c10*/  IMAD.U32 R8, RZ, RZ, UR39 ;  /* 0x00000027ff087e24 */ /* 0x000fca000f8e00ff */
[----:B------:R-:W-:-:S04]  /*10c20*/  SHF.L.U32 R8, R8, 0x1f, RZ ;  /* 0x0000001f08087819 */ /* 0x000fc800000006ff */
[----:B------:R2:W3:Y:S01]  /*10c30*/  SYNCS.PHASECHK.TRANS64.TRYWAIT P2, [UR6+0x30850], R8 ;  /* 0x03085008ff0075a7 */ /* 0x0004e20008040146 */
[----:B------:R-:W-:Y:S05]  /*10c40*/  @!P0 BRA `(.L_x_1572) ;  /* 0x0000000000048947 */ /* 0x000fea0003800000 */
[----:B------:R-:W-:Y:S01]  /*10c50*/  BPT.TRAP 0x1 ;  /* 0x000000040000795c */ /* 0x000fe20000300000 */
.L_x_1572:
[----:B---3--:R-:W-:Y:S05]  /*10c60*/  @P2 BRA `(.L_x_1573) ;  /* 0x0000000000082947 */ /* 0x008fea0003800000 */
[----:B------:R-:W3:Y:S02]  /*10c70*/  SYNCS.PHASECHK.TRANS64.TRYWAIT P2, [UR6+0x30850], R8 ;  /* 0x03085008ff0075a7 */ /* 0x000ee40008040146 */
[----:B---3--:R-:W-:Y:S05]  /*10c80*/  @!P2 BRA `(.L_x_1574) ;  /* 0x0000017000b0a947 */ /* 0x008fea0003800000 */
.L_x_1573:
[----:B------:R-:W-:Y:S01]  /*10c90*/  UIADD3 UR10, UR37, 0x400, URZ ;  /* 0x00000400250a7890 */ /* 0x000fe2000fffe03f */
[----:B------:R-:W-:Y:S01]  /*10ca0*/  WARPGROUP.ARRIVE ;  /* 0x00000000000079c5 */ /* 0x000fe20000000000 */
[----:B------:R-:W-:Y:S01]  /*10cb0*/  UMOV UR11, 0x40000040 ;  /* 0x40000040000b7882 */ /* 0x000fe20000000000 */
[----:B------:R-:W-:Y:S01]  /*10cc0*/  R2UR UR15, R192 ;  /* 0x00000000c00f72ca */ /* 0x000fe200000e0000 */
[----:B------:R-:W-:Y:S01]  /*10cd0*/  USHF.R.U32.HI UR10, URZ, 0x4, UR10 ;  /* 0x000000043f0a7899 */ /* 0x000fe2000801160a */
[----:B------:R-:W-:Y:S01]  /*10ce0*/  PLOP3.LUT P2, PT, PT, PT, UP0, 0x80, 0x0 ;  /* 0x000000000000781c */ /* 0x000fe20003f4f008 */
[----:B-1----:R-:W-:Y:S01]  /*10cf0*/  FMUL.FTZ R10, R122, UR4 ;  /* 0x000000047a0a7c20 */ /* 0x002fe20008410000 */
[----:B------:R-:W-:Y:S01]  /*10d00*/  FMUL.FTZ R122, R128, UR4 ;  /* 0x00000004807a7c20 */ /* 0x000fe20008410000 */
[----:B------:R-:W-:Y:S01]  /*10d10*/  ULOP3.LUT UR10, UR10, 0x3fff, URZ, 0xc0, !UPT ;  /* 0x00003fff0a0a7892 */ /* 0x000fe2000f8ec03f */
[----:B------:R-:W-:Y:S01]  /*10d20*/  FMUL.FTZ R128, R138, UR4 ;  /* 0x000000048a807c20 */ /* 0x000fe20008410000 */
[----:B------:R-:W-:Y:S01]  /*10d30*/  PLOP3.LUT P3, PT, PT, PT, UP0, 0x80, 0x0 ;  /* 0x000000000000781c */ /* 0x000fe20003f6f008 */
[----:B------:R-:W-:Y:S01]  /*10d40*/  FMUL.FTZ R138, R144, UR4 ;  /* 0x00000004908a7c20 */ /* 0x000fe20008410000 */
[----:B------:R-:W-:Y:S01]  /*10d50*/  ULOP3.LUT UR10, UR10, 0x3000000, URZ, 0xfc, !UPT ;  /* 0x030000000a0a7892 */ /* 0x000fe2000f8efc3f */
[----:B------:R-:W-:Y:S01]  /*10d60*/  FMUL.FTZ R144, R154, UR4 ;  /* 0x000000049a907c20 */ /* 0x000fe20008410000 */
[----:B------:R-:W-:Y:S01]  /*10d70*/  FMUL.FTZ R154, R160, UR4 ;  /* 0x00000004a09a7c20 */ /* 0x000fe20008410000 */
[----:B0-----:R-:W-:Y:S01]  /*10d80*/  IMAD.U32 R9, RZ, RZ, UR7 ;  /* 0x00000007ff097e24 */ /* 0x001fe2000f8e00ff */
[----:B------:R-:W-:Y:S01]  /*10d90*/  UIMAD UR14, UR36, 0x900, UR10 ;  /* 0x00000900240e78a4 */ /* 0x000fe2000f8e020a */
[----:B------:R-:W-:-:S02]  /*10da0*/  VIADD R160, R193, UR15 ;  /* 0x0000000fc1a07c36 */ /* 0x000fc40008000000 */
        /* <DEDUP_REMOVED lines=12> */
[----:B------:R-:W-:-:S02]  /*10e70*/  @!P1 VIADD R9, R9, 0x30840 ;  /* 0x0003084009099836 */ /* 0x000fc40000000000 */
        /* <DEDUP_REMOVED lines=33> */
[----:B------:R-:W-:Y:S01]  /*11090*/  @!P1 PRMT R9, RZ, 0x654, R9 ;  /* 0x00000654ff099816 */ /* 0x000fe20000000009 */
[----:B------:R-:W-:-:S02]  /*110a0*/  IMAD R162, R7, -0x60, RZ ;  /* 0xffffffa007a27824 */ /* 0x000fc400078e02ff */
[----:B------:R-:W-:Y:S01]  /*110b0*/  FMUL.FTZ R158, R167, UR4 ;  /* 0x00000004a79e7c20 */ /* 0x000fe20008410000 */
[----:B------:R-:W0:Y:S01]  /*110c0*/  MUFU.TANH R11, R11 ;  /* 0x0000000b000b7308 */ /* 0x000e220000002400 */
[----:B------:R-:W-:Y:S01]  /*110d0*/  ULDC UR15, c[0x0][0x9e0] ;  /* 0x00027800000f7ab9 */ /* 0x000fe20000000800 */
[----:B------:R-:W-:-:S06]  /*110e0*/  IMAD.IADD R157, R162, 0x1, -R23 ;  /* 0x00000001a29d7824 */ /* 0x000fcc00078e0a17 */
[----:B------:R-:W1:Y:S08]  /*110f0*/  MUFU.TANH R12, R12 ;  /* 0x0000000c000c7308 */ /* 0x000e700000002400 */
        /* <DEDUP_REMOVED lines=70> */
[----:B--2---:R-:W-:Y:S01]  /*11560*/  @P2 IMAD.HI.U32 R8, R160, UR10, RZ ;  /* 0x0000000aa0082c27 */ /* 0x004fe2000f8e00ff */
[----:B------:R-:W-:Y:S01]  /*11570*/  @UP0 ULDC UR10, c[0x0][0x450] ;  /* 0x00011400000a0ab9 */ /* 0x000fe20000000800 */
[----:B------:R-:W-:-:S03]  /*11580*/  PLOP3.LUT P2, PT, PT, PT, UP1, 0x40, 0x0 ;  /* 0x000000000000781c */ /* 0x000fc60003f4e818 */
[----:B------:R-:W-:-:S05]  /*11590*/  @P3 SHF.R.U32.HI R160, RZ, UR10, R8 ;  /* 0x0000000affa03c19 */ /* 0x000fca0008011608 */
[----:B------:R-:W2:Y:S01]  /*115a0*/  SHFL.IDX PT, R8, R160, RZ, 0x1c1f ;  /* 0x001c1fffa0087589 */ /* 0x000ea200000e0000 */
[----:B------:R-:W-:Y:S02]  /*115b0*/  WARPGROUP.DEPBAR.LE gsb0, 0x0 ;  /* 0x00008000000079c5 */ /* 0x000fe40000010000 */
[----:B------:R5:W-:Y:S02]  /*115c0*/  @!P1 SYNCS.ARRIVE.TRANS64.RED.A1T0 RZ, [R9+URZ], RZ ;  /* 0x000000ff09ff99a7 */ /* 0x000be4000810043f */
[----:B-----5:R-:W-:-:S04]  /*115d0*/  IADD3 R9, -R23, 0x1, R162 ;  /* 0x0000000117097810 */ /* 0x020fc80007ffe1a2 */
[----:B------:R-:W-:-:S05]  /*115e0*/  IADD3 R9, -R19, R9, R22 ;  /* 0x0000000913097210 */ /* 0x000fca0007ffe116 */
[C---:B------:R-:W-:Y:S02]  /*115f0*/  VIADD R166, R9.reuse, UR15 ;  /* 0x0000000f09a67c36 */ /* 0x040fe40008000000 */
[----:B------:R-:W-:Y:S02]  /*11600*/  VIADD R165, R9, UR59 ;  /* 0x0000003b09a57c36 */ /* 0x000fe40008000000 */
[--C-:B--2---:R-:W-:Y:S02]  /*11610*/  IMAD.IADD R164, R166, 0x1, R8.reuse ;  /* 0x00000001a6a47824 */ /* 0x104fe400078e0208 */
        /* <DEDUP_REMOVED lines=14> */
.L_x_1577:
[----:B------:R-:W-:-:S05]  /*11700*/  IMAD.U32 R167, RZ, RZ, UR58 ;  /* 0x0000003affa77e24 */ /* 0x000fca000f8e00ff */
[----:B------:R-:W-:-:S13]  /*11710*/  ISETP.NE.AND P2, PT, R167, 0x1, PT ;  /* 0x00000001a700780c */ /* 0x000fda0003f45270 */
[----:B------:R-:W0:Y:S02]  /*11720*/  @P2 LDC.64 R8, c[0x0][0x9e8] ;  /* 0x00027a00ff082b82 */ /* 0x000e240000000a00 */
[----:B0-----:R-:W-:-:S05]  /*11730*/  @P2 IMAD.HI.U32 R8, R168, R8, RZ ;  /* 0x00000008a8082227 */ /* 0x001fca00078e00ff */
[----:B------:R-:W-:-:S07]  /*11740*/  @P2 SHF.R.U32.HI R168, RZ, R9, R8 ;  /* 0x00000009ffa82219 */ /* 0x000fce0000011608 */
.L_x_1578:
[----:B------:R-:W-:Y:S05]  /*11750*/  BSYNC B0 ;  /* 0x0000000000007941 */ /* 0x000fea0003800000 */
.L_x_1576:
[----:B------:R-:W-:-:S05]  /*11760*/  IMAD R168, R168, R167, R157 ;  /* 0x000000a7a8a87224 */ /* 0x000fca00078e029d */
[----:B------:R-:W-:Y:S02]  /*11770*/  VIADDMNMX R164, R168, R167, R164, PT ;  /* 0x000000a7a8a47246 */ /* 0x000fe400038001a4 */
[----:B------:R-:W-:-:S07]  /*11780*/  VIMNMX R163, R163, R168, !PT ;  /* 0x000000a8a3a37248 */ /* 0x000fce0007fe0100 */
.L_x_1575:
        /* <DEDUP_REMOVED lines=153> */
.L_x_1581:
[----:B------:R-:W-:-:S05]  /*12120*/  IMAD.U32 R162, RZ, RZ, UR58 ;  /* 0x0000003affa27e24 */ /* 0x000fca000f8e00ff */
[----:B------:R-:W-:-:S13]  /*12130*/  ISETP.NE.AND P6, PT, R162, 0x1, PT ;  /* 0x00000001a200780c */ /* 0x000fda0003fc5270 */
[----:B------:R-:W0:Y:S02]  /*12140*/  @P6 LDC.64 R8, c[0x0][0x9e8] ;  /* 0x00027a00ff086b82 */ /* 0x000e240000000a00 */
[----:B0-----:R-:W-:-:S05]  /*12150*/  @P6 IMAD.HI.U32 R8, R160, R8, RZ ;  /* 0x00000008a0086227 */ /* 0x001fca00078e00ff */
[----:B------:R-:W-:-:S07]  /*12160*/  @P6 SHF.R.U32.HI R160, RZ, R9, R8 ;  /* 0x00000009ffa06219 */ /* 0x000fce0000011608 */
.L_x_1582:
[----:B------:R-:W-:Y:S05]  /*12170*/  BSYNC B0 ;  /* 0x0000000000007941 */ /* 0x000fea0003800000 */
.L_x_1580:
[----:B------:R-:W-:-:S05]  /*12180*/  IMAD R157, R160, R162, R157 ;  /* 0x000000a2a09d7224 */ /* 0x000fca00078e029d */
[----:B------:R-:W-:Y:S02]  /*12190*/  VIADDMNMX R166, R157, R162, R166, PT ;  /* 0x000000a29da67246 */ /* 0x000fe400038001a6 */
[----:B------:R-:W-:-:S07]  /*121a0*/  VIMNMX R165, R165, R157, !PT ;  /* 0x0000009da5a57248 */ /* 0x000fce0007fe0100 */
.L_x_1579:
[C---:B------:R-:W-:Y:S01]  /*121b0*/  ISETP.GT.AND P2, PT, R165.reuse, 0x1, !P2 ;  /* 0x00000001a500780c */ /* 0x040fe20005744270 */
[----:B------:R-:W-:Y:S01]  /*121c0*/  ULDC UR7, c[0x0][0x988] ;  /* 0x0002620000077ab9 */ /* 0x000fe20000000800 */
[----:B------:R-:W-:Y:S01]  /*121d0*/  ISETP.GT.AND P3, PT, R165, 0x8, !P3 ;  /* 0x00000008a500780c */ /* 0x000fe20005f64270 */
[----:B------:R-:W-:Y:S01]  /*121e0*/  UMOV UR11, UR7 ;  /* 0x00000007000b7c82 */ /* 0x000fe20008000000 */
[C---:B------:R-:W-:Y:S01]  /*121f0*/  ISETP.LT.OR P2, PT, R166.reuse, 0x2, P2 ;  /* 0x00000002a600780c */ /* 0x040fe20001741670 */
[----:B------:R-:W-:Y:S01]  /*12200*/  UMOV UR39, UR54 ;  /* 0x0000003600277c82 */ /* 0x000fe20008000000 */
[----:B------:R-:W-:Y:S01]  /*12210*/  ISETP.LT.OR P3, PT, R166, 0x9, P3 ;  /* 0x00000009a600780c */ /* 0x000fe20001f61670 */
[----:B------:R-:W-:Y:S01]  /*12220*/  UMOV UR36, UR5 ;  /* 0x0000000500247c82 */ /* 0x000fe20008000000 */
[----:B------:R-:W-:Y:S02]  /*12230*/  FSEL R13, R13, -INF , !P2 ;  /* 0xff8000000d0d7808 */ /* 0x000fe40005000000 */
[----:B------:R-:W-:-:S02]  /*12240*/  LOP3.LUT P2, RZ, R18, 0x4, RZ, 0xc0, !PT ;  /* 0x0000000412ff7812 */ /* 0x000fc4000784c0ff */
[----:B------:R-:W-:Y:S02]  /*12250*/  FSEL R14, R14, -INF , !P3 ;  /* 0xff8000000e0e7808 */ /* 0x000fe40005800000 */
[----:B------:R-:W-:Y:S02]  /*12260*/  ISETP.GT.AND P2, PT, R165, 0x9, !P2 ;  /* 0x00000009a500780c */ /* 0x000fe40005744270 */
[----:B------:R-:W-:Y:S02]  /*12270*/  LOP3.LUT P3, RZ, R18, 0x20000, RZ, 0xc0, !PT ;  /* 0x0002000012ff7812 */ /* 0x000fe4000786c0ff */
[----:B------:R-:W-:Y:S02]  /*12280*/  ISETP.LT.OR P2, PT, R166, 0xa, P2 ;  /* 0x0000000aa600780c */ /* 0x000fe40001741670 */
[----:B------:R-:W-:Y:S02]  /*12290*/  LOP3.LUT P6, RZ, R18, 0x10000, RZ, 0xc0, !PT ;  /* 0x0001000012ff7812 */ /* 0x000fe400078cc0ff */
[----:B------:R-:W-:-:S02]  /*122a0*/  FSEL R15, R15, -INF , !P2 ;  /* 0xff8000000f0f7808 */ /* 0x000fc40005000000 */
[----:B------:R-:W-:Y:S02]  /*122b0*/  LOP3.LUT P2, RZ, R18, 0x8, RZ, 0xc0, !PT ;  /* 0x0000000812ff7812 */ /* 0x000fe4000784c0ff */
[----:B------:R-:W-:Y:S02]  /*122c0*/  FMNMX.FTZ R9, R11, R2, !PT ;  /* 0x000000020b097209 */ /* 0x000fe40007810000 */
[----:B------:R-:W-:Y:S02]  /*122d0*/  ISETP.GT.AND P2, PT, R165, 0x10, !P2 ;  /* 0x00000010a500780c */ /* 0x000fe40005744270 */
[----:B------:R-:W-:Y:S02]  /*122e0*/  FMNMX.FTZ R9, R12, R9, !PT ;  /* 0x000000090c097209 */ /* 0x000fe40007810000 */
[----:B------:R-:W-:Y:S02]  /*122f0*/  ISETP.LT.OR P2, PT, R166, 0x11, P2 ;  /* 0x00000011a600780c */ /* 0x000fe40001741670 */
[----:B------:R-:W-:-:S02]  /*12300*/  FMNMX.FTZ R8, R20, R9, !PT ;  /* 0x0000000914087209 */ /* 0x000fc40007810000 */
        /* <DEDUP_REMOVED lines=85> */
[C---:B------:R-:W-:Y:S02]  /*12860*/  ISETP.GT.AND P2, PT, R165.reuse, 0x48, !P3 ;  /* 0x00000048a500780c */ /* 0x040fe40005f44270 */
[----:B------:R-:W-:Y:S02]  /*12870*/  LOP3.LUT P3, RZ, R18, 0x10, RZ, 0xc0, !PT ;  /* 0x0000001012ff7812 */ /* 0x000fe4000786c0ff */
[----:B------:R-:W-:Y:S02]  /*12880*/  ISETP.LT.OR P2, PT, R166, 0x49, P2 ;  /* 0x00000049a600780c */ /* 0x000fe40001741670 */
[----:B------:R-:W-:Y:S02]  /*12890*/  ISETP.GT.AND P3, PT, R165, 0x50, !P3 ;  /* 0x00000050a500780c */ /* 0x000fe40005f64270 */
[----:B------:R-:W-:-:S02]  /*128a0*/  FSEL R148, R148, -INF , !P2 ;  /* 0xff80000094947808 */ /* 0x000fc40005000000 */
[----:B------:R-:W-:Y:S02]  /*128b0*/  ISETP.GT.AND P2, PT, R165, 0x49, !P6 ;  /* 0x00000049a500780c */ /* 0x000fe40007744270 */
[----:B------:R-:W-:Y:S02]  /*128c0*/  LOP3.LUT P6, RZ, R18, 0x2, RZ, 0xc0, !PT ;  /* 0x0000000212ff7812 */ /* 0x000fe400078cc0ff */
[C---:B------:R-:W-:Y:S02]  /*128d0*/  ISETP.LT.OR P2, PT, R166.reuse, 0x4a, P2 ;  /* 0x0000004aa600780c */ /* 0x040fe40001741670 */
[----:B------:R-:W-:Y:S02]  /*128e0*/  ISETP.LT.OR P3, PT, R166, 0x51, P3 ;  /* 0x00000051a600780c */ /* 0x000fe40001f61670 */
[----:B------:R-:W-:Y:S02]  /*128f0*/  FSEL R149, R149, -INF , !P2 ;  /* 0xff80000095957808 */ /* 0x000fe40005000000 */
[----:B------:R-:W-:-:S02]  /*12900*/  ISETP.GT.AND P2, PT, R165, RZ, !P6 ;  /* 0x000000ffa500720c */ /* 0x000fc40007744270 */
[----:B------:R-:W-:Y:S02]  /*12910*/  LOP3.LUT P6, RZ, R18, 0x1, RZ, 0xc0, !PT ;  /* 0x0000000112ff7812 */ /* 0x000fe400078cc0ff */
[----:B------:R-:W-:Y:S02]  /*12920*/  ISETP.LT.OR P2, PT, R166, 0x1, P2 ;  /* 0x00000001a600780c */ /* 0x000fe40001741670 */
[----:B------:R-:W-:Y:S02]  /*12930*/  FSEL R152, R152, -INF , !P3 ;  /* 0xff80000098987808 */ /* 0x000fe40005800000 */
[----:B------:R-:W-:Y:S02]  /*12940*/  FSEL R10, R10, -INF , !P2 ;  /* 0xff8000000a0a7808 */ /* 0x000fe40005000000 */
[----:B------:R-:W-:Y:S02]  /*12950*/  FSETP.NEU.FTZ.AND P2, PT, R9, -INF , PT ;  /* 0xff8000000900780b */ /* 0x000fe40003f5d000 */
[----:B------:R-:W-:-:S02]  /*12960*/  FMNMX.FTZ R160, R10, R0, !PT ;  /* 0x000000000aa07209 */ /* 0x000fc40007810000 */
        /* <DEDUP_REMOVED lines=30> */
[----:B------:R-:W-:Y:S01]  /*12b50*/  FFMA.FTZ R170, R159, UR11, -R8 ;  /* 0x0000000b9faa7c23 */ /* 0x000fe20008010808 */
        /* <DEDUP_REMOVED lines=11> */
[----:B------:R0:W-:Y:S03]  /*12c10*/  MUFU.EX2 R122, R127 ;  /* 0x0000007f007a7308 */ /* 0x0001e60000000800 */
[----:B------:R-:W-:-:S04]  /*12c20*/  FMNMX.FTZ R126, R144, R11, !PT ;  /* 0x0000000b907e7209 */ /* 0x000fc80007810000 */
[----:B------:R-:W-:Y:S01]  /*12c30*/  FMNMX.FTZ R11, R145, R126, !PT ;  /* 0x0000007e910b7209 */ /* 0x000fe20007810000 */
[----:B------:R-:W-:Y:S01]  /*12c40*/  MUFU.EX2 R21, R21 ;  /* 0x0000001500157308 */ /* 0x000fe20000000800 */
[--C-:B0-----:R-:W-:Y:S01]  /*12c50*/  FFMA.FTZ R127, R135, UR11, -R8.reuse ;  /* 0x0000000b877f7c23 */ /* 0x101fe20008010808 */
[----:B------:R-:W-:Y:S01]  /*12c60*/  FFMA.FTZ R135, R151, UR11, -R8 ;  /* 0x0000000b97877c23 */ /* 0x000fe20008010808 */
[----:B------:R-:W-:-:S04]  /*12c70*/  FMNMX.FTZ R130, R148, R11, !PT ;  /* 0x0000000b94827209 */ /* 0x000fc80007810000 */
[----:B------:R-:W-:Y:S01]  /*12c80*/  FMNMX.FTZ R11, R149, R130, !PT ;  /* 0x00000082950b7209 */ /* 0x000fe20007810000 */
[----:B------:R0:W-:Y:S03]  /*12c90*/  MUFU.EX2 R126, R131 ;  /* 0x00000083007e7308 */ /* 0x0001e60000000800 */
[----:B------:R-:W-:-:S04]  /*12ca0*/  FMNMX.FTZ R130, R152, R11, !PT ;  /* 0x0000000b98827209 */ /* 0x000fc80007810000 */
[----:B------:R-:W-:Y:S01]  /*12cb0*/  FMNMX.FTZ R11, R153, R130, !PT ;  /* 0x00000082990b7209 */ /* 0x000fe20007810000 */
[--C-:B------:R-:W-:Y:S01]  /*12cc0*/  FFMA.FTZ R130, R139, UR11, -R8.reuse ;  /* 0x0000000b8b827c23 */ /* 0x100fe20008010808 */
[----:B0-----:R-:W-:Y:S01]  /*12cd0*/  FFMA.FTZ R131, R143, UR11, -R8 ;  /* 0x0000000b8f837c23 */ /* 0x001fe20008010808 */
        /* <DEDUP_REMOVED lines=9> */
[--C-:B------:R-:W-:Y:S01]  /*12d70*/  FFMA.FTZ R138, R155, UR11, -R8.reuse ;  /* 0x0000000b9b8a7c23 */ /* 0x100fe20008010808 */
[----:B------:R-:W-:Y:S01]  /*12d80*/  FSEL R11, R9, RZ, P2 ;  /* 0x000000ff090b7208 */ /* 0x000fe20001000000 */
[----:B------:R-:W-:-:S02]  /*12d90*/  FFMA.FTZ R8, R161, UR11, -R8 ;  /* 0x0000000ba1087c23 */ /* 0x000fc40008010808 */
[----:B------:R-:W0:Y:S02]  /*12da0*/  SHFL.BFLY PT, R140, R123, 0x1, 0x1f ;  /* 0x0c201f007b8c7f89 */ /* 0x000e2400000e0000 */
[----:B------:R-:W-:Y:S01]  /*12db0*/  MUFU.EX2 R130, R130 ;  /* 0x0000008200827308 */ /* 0x000fe20000000800 */
[----:B------:R-:W-:-:S04]  /*12dc0*/  FADD.FTZ R11, -R11, R2 ;  /* 0x000000020b0b7221 */ /* 0x000fc80000010100 */
[----:B------:R-:W-:-:S03]  /*12dd0*/  FMUL.FTZ R11, R11, UR11 ;  /* 0x0000000b0b0b7c20 */ /* 0x000fc60008410000 */
[----:B------:R1:W-:Y:S08]  /*12de0*/  MUFU.EX2 R2, R8 ;  /* 0x0000000800027308 */ /* 0x0003f00000000800 */
[----:B------:R-:W2:Y:S01]  /*12df0*/  MUFU.EX2 R11, R11 ;  /* 0x0000000b000b7308 */ /* 0x000ea20000000800 */
[----:B0-----:R-:W-:-:S07]  /*12e00*/  FMNMX.FTZ R123, R123, R140, !PT ;  /* 0x0000008c7b7b7209 */ /* 0x001fce0007810000 */
[----:B------:R-:W-:Y:S01]  /*12e10*/  MUFU.EX2 R178, R178 ;  /* 0x000000b200b27308 */ /* 0x000fe20000000800 */
[C---:B------:R-:W-:Y:S01]  /*12e20*/  FSETP.NEU.FTZ.AND P2, PT, R123.reuse, -INF , PT ;  /* 0xff8000007b00780b */ /* 0x040fe20003f5d000 */
[----:B------:R-:W-:-:S06]  /*12e30*/  FMUL.FTZ R139, R123, UR11 ;  /* 0x0000000b7b8b7c20 */ /* 0x000fcc0008410000 */
[----:B------:R-:W-:Y:S01]  /*12e40*/  MUFU.EX2 R131, R131 ;  /* 0x0000008300837308 */ /* 0x000fe20000000800 */
[----:B------:R-:W-:-:S05]  /*12e50*/  FSEL R139, R139, RZ, P2 ;  /* 0x000000ff8b8b7208 */ /* 0x000fca0001000000 */
[--C-:B------:R-:W-:Y:S01]  /*12e60*/  FFMA.FTZ R191, R14, UR11, -R139.reuse ;  /* 0x0000000b0ebf7c23 */ /* 0x100fe2000801088b */
[--C-:B------:R-:W-:Y:S01]  /*12e70*/  FFMA.FTZ R14, R121, UR11, -R139.reuse ;  /* 0x0000000b790e7c23 */ /* 0x100fe2000801088b */
[----:B------:R-:W-:Y:S01]  /*12e80*/  FSEL R121, R123, RZ, P2 ;  /* 0x000000ff7b797208 */ /* 0x000fe20001000000 */
[--C-:B------:R-:W-:Y:S01]  /*12e90*/  FFMA.FTZ R189, R10, UR11, -R139.reuse ;  /* 0x0000000b0abd7c23 */ /* 0x100fe2000801088b */
[--C-:B------:R-:W-:Y:S01]  /*12ea0*/  FFMA.FTZ R10, R13, UR11, -R139.reuse ;  /* 0x0000000b0d0a7c23 */ /* 0x100fe2000801088b */
[--C-:B------:R-:W-:Y:S01]  /*12eb0*/  FFMA.FTZ R13, R15, UR11, -R139.reuse ;  /* 0x0000000b0f0d7c23 */ /* 0x100fe2000801088b */
[--C-:B------:R-:W-:Y:S01]  /*12ec0*/  FFMA.FTZ R15, R125, UR11, -R139.reuse ;  /* 0x0000000b7d0f7c23 */ /* 0x100fe2000801088b */
[----:B------:R-:W-:Y:S01]  /*12ed0*/  FADD.FTZ R121, -R121, R0 ;  /* 0x0000000079797221 */ /* 0x000fe20000010100 */
[----:B------:R-:W-:Y:S01]  /*12ee0*/  MUFU.EX2 R191, R191 ;  /* 0x000000bf00bf7308 */ /* 0x000fe20000000800 */
[--C-:B------:R-:W-:Y:S01]  /*12ef0*/  FFMA.FTZ R185, R120, UR11, -R139.reuse ;  /* 0x0000000b78b97c23 */ /* 0x100fe2000801088b */
[--C-:B------:R-:W-:Y:S01]  /*12f00*/  FFMA.FTZ R187, R124, UR11, -R139.reuse ;  /* 0x0000000b7cbb7c23 */ /* 0x100fe2000801088b */
[----:B-1----:R-:W-:Y:S01]  /*12f10*/  FMUL.FTZ R8, R121, UR11 ;  /* 0x0000000b79087c20 */ /* 0x002fe20008410000 */
[----:B--2---:R-:W-:Y:S01]  /*12f20*/  FFMA.FTZ R121, R11, R6, R188 ;  /* 0x000000060b797223 */ /* 0x004fe200000100bc */
[--C-:B------:R-:W-:Y:S01]  /*12f30*/  FFMA.FTZ R181, R128, UR11, -R139.reuse ;  /* 0x0000000b80b57c23 */ /* 0x100fe2000801088b */
[--C-:B------:R-:W-:Y:S01]  /*12f40*/  FFMA.FTZ R120, R129, UR11, -R139.reuse ;  /* 0x0000000b81787c23 */ /* 0x100fe2000801088b */
[----:B------:R-:W-:Y:S01]  /*12f50*/  FFMA.FTZ R183, R132, UR11, -R139 ;  /* 0x0000000b84b77c23 */ /* 0x000fe2000801088b */
[----:B------:R-:W-:Y:S01]  /*12f60*/  MUFU.EX2 R189, R189 ;  /* 0x000000bd00bd7308 */ /* 0x000fe20000000800 */
[----:B------:R-:W-:Y:S01]  /*12f70*/  FADD.FTZ R121, R12, R121 ;  /* 0x000000790c797221 */ /* 0x000fe20000010000 */
[----:B------:R-:W-:-:S02]  /*12f80*/  IMAD.U32 R124, RZ, RZ, UR6 ;  /* 0x00000006ff7c7e24 */ /* 0x000fc4000f8e00ff */
[--C-:B------:R-:W-:Y:S01]  /*12f90*/  FFMA.FTZ R133, R133, UR11, -R139.reuse ;  /* 0x0000000b85857c23 */ /* 0x100fe2000801088b */
[----:B------:R-:W-:Y:S01]  /*12fa0*/  FFMA.FTZ R177, R136, UR11, -R139 ;  /* 0x0000000b88b17c23 */ /* 0x000fe2000801088b */
[----:B------:R-:W-:Y:S01]  /*12fb0*/  FADD.FTZ R125, R190, R121 ;  /* 0x00000079be7d7221 */ /* 0x000fe20000010000 */
[----:B------:R-:W-:Y:S02]  /*12fc0*/  @!P1 VIADD R124, R124, 0x30860 ;  /* 0x000308607c7c9836 */ /* 0x000fe40000000000 */
[----:B------:R-:W-:Y:S01]  /*12fd0*/  FFMA.FTZ R121, R137, UR11, -R139 ;  /* 0x0000000b89797c23 */ /* 0x000fe2000801088b */
[----:B------:R-:W0:Y:S01]  /*12fe0*/  MUFU.EX2 R8, R8 ;  /* 0x0000000800087308 */ /* 0x000e220000000800 */
[----:B------:R-:W-:Y:S01]  /*12ff0*/  FADD.FTZ R125, R20, R125 ;  /* 0x0000007d147d7221 */ /* 0x000fe20000010000 */
[--C-:B------:R-:W-:Y:S01]  /*13000*/  FFMA.FTZ R179, R141, UR11, -R139.reuse ;  /* 0x0000000b8db37c23 */ /* 0x100fe2000801088b */
[--C-:B------:R-:W-:Y:S01]  /*13010*/  FFMA.FTZ R173, R144, UR11, -R139.reuse ;  /* 0x0000000b90ad7c23 */ /* 0x100fe2000801088b */
[----:B------:R-:W-:Y:S01]  /*13020*/  FFMA.FTZ R175, R148, UR11, -R139 ;  /* 0x0000000b94af7c23 */ /* 0x000fe2000801088b */
[----:B------:R-:W-:Y:S01]  /*13030*/  FADD.FTZ R6, R184, R125 ;  /* 0x0000007db8067221 */ /* 0x000fe20000010000 */
[----:B------:R-:W-:Y:S01]  /*13040*/  F2FP.BF16.F32.PACK_AB R188, R12, R188 ;  /* 0x000000bc0cbc723e */ /* 0x000fe200000010ff */
[--C-:B------:R-:W-:Y:S01]  /*13050*/  FFMA.FTZ R169, R152, UR11, -R139.reuse ;  /* 0x0000000b98a97c23 */ /* 0x100fe2000801088b */
[----:B------:R-:W1:Y:S01]  /*13060*/  MUFU.EX2 R10, R10 ;  /* 0x0000000a000a7308 */ /* 0x000e620000000800 */
[C---:B------:R-:W-:Y:S01]  /*13070*/  FADD.FTZ R125, R21.reuse, R6 ;  /* 0x00000006157d7221 */ /* 0x040fe20000010000 */
[----:B------:R-:W-:Y:S01]  /*13080*/  F2FP.BF16.F32.PACK_AB R184, R21, R184 ;  /* 0x000000b815b8723e */ /* 0x000fe200000010ff */
[--C-:B------:R-:W-:Y:S01]  /*13090*/  FFMA.FTZ R153, R153, UR11, -R139.reuse ;  /* 0x0000000b99997c23 */ /* 0x100fe2000801088b */
[----:B------:R-:W-:Y:S01]  /*130a0*/  FFMA.FTZ R156, R156, UR11, -R139 ;  /* 0x0000000b9c9c7c23 */ /* 0x000fe2000801088b */
[----:B------:R-:W-:Y:S01]  /*130b0*/  FADD.FTZ R125, R186, R125 ;  /* 0x0000007dba7d7221 */ /* 0x000fe20000010000 */
[----:B------:R-:W-:-:S02]  /*130c0*/  F2FP.BF16.F32.PACK_AB R190, R20, R190 ;  /* 0x000000be14be723e */ /* 0x000fc400000010ff */
[----:B------:R-:W2:Y:S01]  /*130d0*/  MUFU.EX2 R13, R13 ;  /* 0x0000000d000d7308 */ /* 0x000ea20000000800 */
[----:B0-----:R-:W-:Y:S01]  /*130e0*/  FFMA.FTZ R3, R8, R3, R189 ;  /* 0x0000000308037223 */ /* 0x001fe200000100bd */
[C---:B------:R-:W-:Y:S01]  /*130f0*/  FADD.FTZ R125, R122.reuse, R125 ;  /* 0x0000007d7a7d7221 */ /* 0x040fe20000010000 */
[C---:B------:R-:W-:Y:S01]  /*13100*/  ISETP.GT.AND P2, PT, R7.reuse, UR55, PT ;  /* 0x0000003707007c0c */ /* 0x040fe2000bf44270 */
[----:B------:R-:W-:Y:S01]  /*13110*/  VIADD R7, R7, 0xffffffff ;  /* 0xffffffff07077836 */ /* 0x000fe20000000000 */
[----:B------:R-:W-:Y:S01]  /*13120*/  F2FP.BF16.F32.PACK_AB R186, R122, R186 ;  /* 0x000000ba7aba723e */ /* 0x000fe200000010ff */
[----:B------:R-:W-:Y:S01]  /*13130*/  FADD.FTZ R129, R180, R125 ;  /* 0x0000007db4817221 */ /* 0x000fe20000010000 */
[----:B------:R-:W-:Y:S01]  /*13140*/  F2FP.BF16.F32.PACK_AB R180, R126, R180 ;  /* 0x000000b47eb4723e */ /* 0x000fe200000010ff */
[----:B------:R-:W0:Y:S01]  /*13150*/  MUFU.EX2 R185, R185 ;  /* 0x000000b900b97308 */ /* 0x000e220000000800 */
[----:B-1----:R-:W-:Y:S01]  /*13160*/  FADD.FTZ R6, R10, R3 ;  /* 0x000000030a067221 */ /* 0x002fe20000010000 */
[----:B------:R-:W-:Y:S01]  /*13170*/  FADD.FTZ R129, R126, R129 ;  /* 0x000000817e817221 */ /* 0x000fe20000010000 */
[----:B------:R-:W-:Y:S01]  /*13180*/  FFMA.FTZ R3, R142, UR11, -R139 ;  /* 0x0000000b8e037c23 */ /* 0x000fe2000801088b */
[----:B------:R-:W-:Y:S01]  /*13190*/  F2FP.BF16.F32.PACK_AB R189, R10, R189 ;  /* 0x000000bd0abd723e */ /* 0x000fe200000010ff */
[----:B------:R-:W-:Y:S01]  /*131a0*/  FADD.FTZ R6, R191, R6 ;  /* 0x00000006bf067221 */ /* 0x000fe20000010000 */
[----:B------:R-:W-:Y:S01]  /*131b0*/  FADD.FTZ R128, R182, R129 ;  /* 0x00000081b6807221 */ /* 0x000fe20000010000 */
[----:B------:R-:W-:Y:S01]  /*131c0*/  @!P1 PRMT R129, RZ, 0x654, R124 ;  /* 0x00000654ff819816 */ /* 0x000fe2000000007c */
[----:B------:R-:W1:Y:S01]  /*131d0*/  MUFU.EX2 R14, R14 ;  /* 0x0000000e000e7308 */ /* 0x000e620000000800 */
[----:B--2---:R-:W-:Y:S01]  /*131e0*/  FADD.FTZ R6, R13, R6 ;  /* 0x000000060d067221 */ /* 0x004fe20000010000 */
[----:B------:R-:W-:Y:S01]  /*131f0*/  FFMA.FTZ R124, R145, UR11, -R139 ;  /* 0x0000000b917c7c23 */ /* 0x000fe2000801088b */
[----:B------:R2:W-:Y:S01]  /*13200*/  @!P1 SYNCS.ARRIVE.TRANS64.RED.A1T0 RZ, [R129+URZ], RZ ;  /* 0x000000ff81ff99a7 */ /* 0x0005e2000810043f */
[----:B------:R-:W-:-:S02]  /*13210*/  F2FP.BF16.F32.PACK_AB R182, R127, R182 ;  /* 0x000000b67fb6723e */ /* 0x000fc400000010ff */
[----:B------:R-:W-:Y:S02]  /*13220*/  F2FP.BF16.F32.PACK_AB R191, R13, R191 ;  /* 0x000000bf0dbf723e */ /* 0x000fe400000010ff */
[----:B------:R-:W3:Y:S01]  /*13230*/  MUFU.EX2 R187, R187 ;  /* 0x000000bb00bb7308 */ /* 0x000ee20000000800 */
[----:B0-----:R-:W-:-:S07]  /*13240*/  FADD.FTZ R125, R185, R6 ;  /* 0x00000006b97d7221 */ /* 0x001fce0000010000 */
[----:B------:R-:W0:Y:S01]  /*13250*/  MUFU.EX2 R15, R15 ;  /* 0x0000000f000f7308 */ /* 0x000e220000000800 */
[C---:B-1----:R-:W-:Y:S01]  /*13260*/  FADD.FTZ R6, R14.reuse, R125 ;  /* 0x0000007d0e067221 */ /* 0x042fe20000010000 */
[----:B------:R-:W-:Y:S01]  /*13270*/  FADD.FTZ R125, R127, R128 ;  /* 0x000000807f7d7221 */ /* 0x000fe20000010000 */
[----:B------:R-:W-:-:S05]  /*13280*/  F2FP.BF16.F32.PACK_AB R185, R14, R185 ;  /* 0x000000b90eb9723e */ /* 0x000fca00000010ff */
[----:B------:R-:W2:Y:S01]  /*13290*/  MUFU.EX2 R181, R181 ;  /* 0x000000b500b57308 */ /* 0x000ea20000000800 */
[----:B---3--:R-:W-:-:S07]  /*132a0*/  FADD.FTZ R6, R187, R6 ;  /* 0x00000006bb067221 */ /* 0x008fce0000010000 */
[----:B------:R-:W1:Y:S01]  /*132b0*/  MUFU.EX2 R120, R120 ;  /* 0x0000007800787308 */ /* 0x000e620000000800 */
[C---:B0-----:R-:W-:Y:S01]  /*132c0*/  FADD.FTZ R6, R15.reuse, R6 ;  /* 0x000000060f067221 */ /* 0x041fe20000010000 */
[----:B------:R-:W-:-:S06]  /*132d0*/  F2FP.BF16.F32.PACK_AB R187, R15, R187 ;  /* 0x000000bb0fbb723e */ /* 0x000fcc00000010ff */
[----:B------:R-:W0:Y:S01]  /*132e0*/  MUFU.EX2 R183, R183 ;  /* 0x000000b700b77308 */ /* 0x000e220000000800 */
[----:B--2---:R-:W-:-:S07]  /*132f0*/  FADD.FTZ R129, R181, R6 ;  /* 0x00000006b5817221 */ /* 0x004fce0000010000 */
[----:B------:R2:W3:Y:S01]  /*13300*/  MUFU.EX2 R0, R133 ;  /* 0x0000008500007308 */ /* 0x0004e20000000800 */
[C---:B-1----:R-:W-:Y:S01]  /*13310*/  FADD.FTZ R6, R120.reuse, R129 ;  /* 0x0000008178067221 */ /* 0x042fe20000010000 */
[----:B------:R-:W-:-:S06]  /*13320*/  F2FP.BF16.F32.PACK_AB R181, R120, R181 ;  /* 0x000000b578b5723e */ /* 0x000fcc00000010ff */
[----:B------:R-:W1:Y:S01]  /*13330*/  MUFU.EX2 R172, R172 ;  /* 0x000000ac00ac7308 */ /* 0x000e620000000800 */
[----:B--2---:R-:W-:Y:S01]  /*13340*/  FADD.FTZ R133, R176, R125 ;  /* 0x0000007db0857221 */ /* 0x004fe20000010000 */
[----:B0-----:R-:W-:Y:S01]  /*13350*/  FADD.FTZ R129, R183, R6 ;  /* 0x00000006b7817221 */ /* 0x001fe20000010000 */
[--C-:B------:R-:W-:Y:S01]  /*13360*/  FFMA.FTZ R125, R149, UR11, -R139.reuse ;  /* 0x0000000b957d7c23 */ /* 0x100fe2000801088b */
[----:B------:R-:W-:Y:S01]  /*13370*/  FFMA.FTZ R139, R158, UR11, -R139 ;  /* 0x0000000b9e8b7c23 */ /* 0x000fe2000801088b */
[C---:B------:R-:W-:Y:S01]  /*13380*/  FADD.FTZ R133, R130.reuse, R133 ;  /* 0x0000008582857221 */ /* 0x040fe20000010000 */
[----:B------:R-:W-:Y:S02]  /*13390*/  F2FP.BF16.F32.PACK_AB R176, R130, R176 ;  /* 0x000000b082b0723e */ /* 0x000fe400000010ff */
[----:B------:R-:W0:Y:S01]  /*133a0*/  MUFU.EX2 R177, R177 ;  /* 0x000000b100b17308 */ /* 0x000e220000000800 */
[----:B------:R-:W-:Y:S01]  /*133b0*/  FADD.FTZ R128, R178, R133 ;  /* 0x00000085b2807221 */ /* 0x000fe20000010000 */
[C---:B---3--:R-:W-:Y:S01]  /*133c0*/  FADD.FTZ R6, R0.reuse, R129 ;  /* 0x0000008100067221 */ /* 0x048fe20000010000 */
[----:B------:R-:W-:Y:S01]  /*133d0*/  F2FP.BF16.F32.PACK_AB R183, R0, R183 ;  /* 0x000000b700b7723e */ /* 0x000fe200000010ff */
[----:B------:R-:W-:-:S02]  /*133e0*/  IMAD.MOV.U32 R0, RZ, RZ, R123 ;  /* 0x000000ffff007224 */ /* 0x000fc400078e007b */
[C---:B------:R-:W-:Y:S01]  /*133f0*/  FADD.FTZ R133, R131.reuse, R128 ;  /* 0x0000008083857221 */ /* 0x040fe20000010000 */
[----:B------:R-:W-:Y:S01]  /*13400*/  F2FP.BF16.F32.PACK_AB R178, R131, R178 ;  /* 0x000000b283b2723e */ /* 0x000fe200000010ff */
[----:B------:R-:W2:Y:S02]  /*13410*/  MUFU.EX2 R134, R134 ;  /* 0x0000008600867308 */ /* 0x000ea40000000800 */
[----:B-1----:R-:W-:-:S06]  /*13420*/  FADD.FTZ R133, R172, R133 ;  /* 0x00000085ac857221 */ /* 0x002fcc0000010000 */
[----:B------:R-:W1:Y:S01]  /*13430*/  MUFU.EX2 R121, R121 ;  /* 0x0000007900797308 */ /* 0x000e620000000800 */
[----:B0-----:R-:W-:-:S07]  /*13440*/  FADD.FTZ R6, R177, R6 ;  /* 0x00000006b1067221 */ /* 0x001fce0000010000 */
[----:B------:R-:W0:Y:S01]  /*13450*/  MUFU.EX2 R174, R174 ;  /* 0x000000ae00ae7308 */ /* 0x000e220000000800 */
[C---:B--2---:R-:W-:Y:S01]  /*13460*/  FADD.FTZ R133, R134.reuse, R133 ;  /* 0x0000008586857221 */ /* 0x044fe20000010000 */
[----:B------:R-:W-:-:S06]  /*13470*/  F2FP.BF16.F32.PACK_AB R172, R134, R172 ;  /* 0x000000ac86ac723e */ /* 0x000fcc00000010ff */
[----:B------:R-:W2:Y:S01]  /*13480*/  MUFU.EX2 R179, R179 ;  /* 0x000000b300b37308 */ /* 0x000ea20000000800 */
[C---:B-1----:R-:W-:Y:S01]  /*13490*/  FADD.FTZ R6, R121.reuse, R6 ;  /* 0x0000000679067221 */ /* 0x042fe20000010000 */
[----:B------:R-:W-:-:S06]  /*134a0*/  F2FP.BF16.F32.PACK_AB R177, R121, R177 ;  /* 0x000000b179b1723e */ /* 0x000fcc00000010ff */
[----:B------:R-:W1:Y:S01]  /*134b0*/  MUFU.EX2 R135, R135 ;  /* 0x0000008700877308 */ /* 0x000e620000000800 */
[----:B0-----:R-:W-:-:S07]  /*134c0*/  FADD.FTZ R12, R174, R133 ;  /* 0x00000085ae0c7221 */ /* 0x001fce0000010000 */
        /* <DEDUP_REMOVED lines=29> */
[----:B0-----:R-:W-:Y:S01]  /*136a0*/  FADD.FTZ R127, R170, R127 ;  /* 0x0000007faa7f7221 */ /* 0x001fe20000010000 */
[----:B------:R-:W-:-:S03]  /*136b0*/  F2FP.BF16.F32.PACK_AB R170, R2, R170 ;  /* 0x000000aa02aa723e */ /* 0x000fc600000010ff */
[----:B------:R-:W-:Y:S01]  /*136c0*/  FADD.FTZ R6, R2, R127 ;  /* 0x0000007f02067221 */ /* 0x000fe20000010000 */
[----:B------:R-:W-:Y:S02]  /*136d0*/  IMAD.MOV.U32 R2, RZ, RZ, R9 ;  /* 0x000000ffff027224 */ /* 0x000fe400078e0009 */
[----:B--2---:R-:W-:-:S04]  /*136e0*/  FADD.FTZ R13, R156, R13 ;  /* 0x0000000d9c0d7221 */ /* 0x004fc80000010000 */
[C---:B-1----:R-:W-:Y:S01]  /*136f0*/  FADD.FTZ R3, R139.reuse, R13 ;  /* 0x0000000d8b037221 */ /* 0x042fe20000010000 */
[----:B------:R-:W-:Y:S01]  /*13700*/  F2FP.BF16.F32.PACK_AB R171, R139, R156 ;  /* 0x0000009c8bab723e */ /* 0x000fe200000010ff */
[----:B------:R-:W-:Y:S06]  /*13710*/  @P2 BRA `(.L_x_1583) ;  /* 0xffffffc800642947 */ /* 0x000fec000383ffff */
[----:B------:R-:W-:Y:S01]  /*13720*/  IMAD.MOV.U32 R0, RZ, RZ, R123 ;  /* 0x000000ffff007224 */ /* 0x000fe200078e007b */
[----:B------:R-:W-:Y:S01]  /*13730*/  UMOV UR36, UR5 ;  /* 0x0000000500247c82 */ /* 0x000fe20008000000 */
[----:B------:R-:W-:Y:S01]  /*13740*/  IMAD.MOV.U32 R2, RZ, RZ, R9 ;  /* 0x000000ffff027224 */ /* 0x000fe200078e0009 */
[----:B------:R-:W-:-:S06]  /*13750*/  UMOV UR39, UR54 ;  /* 0x0000003600277c82 */ /* 0x000fcc0008000000 */
.L_x_1566:
[----:B------:R-:W-:Y:S01]  /*13760*/  R2UR UR5, R192 ;  /* 0x00000000c00572ca */ /* 0x000fe200000e0000 */
[----:B------:R-:W-:Y:S01]  /*13770*/  ULDC UR4, c[0x0][0x448] ;  /* 0x0001120000047ab9 */ /* 0x000fe20000000800 */
[----:B------:R-:W-:Y:S01]  /*13780*/  IADD3 R9, R22, 0x1, -R19 ;  /* 0x0000000116097810 */ /* 0x000fe20007ffe813 */
[----:B------:R-:W-:Y:S01]  /*13790*/  UISETP.NE.AND UP0, UPT, UR4, 0x1, UPT ;  /* 0x000000010400788c */ /* 0x000fe2000bf05270 */
[----:B------:R-:W-:Y:S02]  /*137a0*/  ULDC UR10, c[0x0][0x9e4] ;  /* 0x00027900000a7ab9 */ /* 0x000fe40000000800 */
[----:B------:R-:W-:Y:S01]  /*137b0*/  R2UR UR7, R9 ;  /* 0x00000000090772ca */ /* 0x000fe200000e0000 */
[----:B------:R-:W-:Y:S01]  /*137c0*/  UISETP.GE.AND UP1, UPT, UR10, 0x1, UPT ;  /* 0x000000010a00788c */ /* 0x000fe2000bf26270 */
[----:B------:R-:W-:-:S05]  /*137d0*/  ULDC UR15, c[0x0][0x9dc] ;  /* 0x00027700000f7ab9 */ /* 0x000fca0000000800 */
[----:B------:R-:W-:Y:S01]  /*137e0*/  UIADD3 UR6, UR5, 0x7f, URZ ;  /* 0x0000007f05067890 */ /* 0x000fe2000fffe03f */
        /* <DEDUP_REMOVED lines=19> */
.L_x_1585:
[----:B------:R-:W-:-:S11]  /*13920*/  UISETP.NE.AND UP2, UPT, UR10, 0x1, UPT ;  /* 0x000000010a00788c */ /* 0x000fd6000bf45270 */
[----:B------:R-:W-:Y:S02]  /*13930*/  @UP2 ULDC.64 UR4, c[0x0][0x9e8] ;  /* 0x00027a0000042ab9 */ /* 0x000fe40000000a00 */
[----:B------:R-:W-:-:S04]  /*13940*/  UIMAD.WIDE.U32 UR6, UR14, UR4, URZ ;  /* 0x000000040e0672a5 */ /* 0x000fc8000f8e003f */
[----:B------:R-:W-:-:S12]  /*13950*/  @UP2 USHF.R.U32.HI UR14, URZ, UR5, UR7 ;  /* 0x000000053f0e2299 */ /* 0x000fd80008011607 */
.L_x_1586:
[----:B------:R-:W-:-:S04]  /*13960*/  UIMAD UR10, UR14, UR10, URZ ;  /* 0x0000000a0e0a72a4 */ /* 0x000fc8000f8e023f */
[----:B------:R-:W-:-:S04]  /*13970*/  UISETP.LT.AND UP2, UPT, UR15, UR10, UPT ;  /* 0x0000000a0f00728c */ /* 0x000fc8000bf41270 */
[----:B------:R-:W-:-:S12]  /*13980*/  USEL UR15, UR15, UR10, !UP2 ;  /* 0x0000000a0f0f7287 */ /* 0x000fd8000d000000 */
.L_x_1584:
        /* <DEDUP_REMOVED lines=15> */
.L_x_1596:
[----:B------:R-:W-:-:S04]  /*13a80*/  UIADD3 UR36, UR4, 0x1, URZ ;  /* 0x0000000104247890 */ /* 0x000fc8000fffe03f */
[----:B------:R-:W-:-:S04]  /*13a90*/  UISETP.NE.AND UP2, UPT, UR36, 0x2, UPT ;  /* 0x000000022400788c */ /* 0x000fc8000bf45270 */
[----:B------:R-:W-:Y:S02]  /*13aa0*/  USEL UR39, URZ, 0x1, UP2 ;  /* 0x000000013f277887 */ /* 0x000fe40009000000 */
[----:B------:R-:W-:Y:S02]  /*13ab0*/  USEL UR36, UR36, URZ, UP2 ;  /* 0x0000003f24247287 */ /* 0x000fe40009000000 */
[----:B------:R-:W-:Y:S01]  /*13ac0*/  ULOP3.LUT UR39, UR7, UR39, URZ, 0x3c, !UPT ;  /* 0x0000002707277292 */ /* 0x000fe2000f8e3c3f */
[----:B------:R-:W-:Y:S11]  /*13ad0*/  @!P0 BRA `(.L_x_1588) ;  /* 0x0000000000048947 */ /* 0x000ff60003800000 */
[----:B------:R-:W-:Y:S01]  /*13ae0*/  BPT.TRAP 0x1 ;  /* 0x000000040000795c */ /* 0x000fe20000300000 */
.L_x_1588:
[----:B------:R-:W-:Y:S01]  /*13af0*/  ULEA UR6, UR36, UR37, 0x3 ;  /* 0x0000002524067291 */ /* 0x000fe2000f8e183f */
[----:B------:R-:W-:-:S05]  /*13b00*/  IMAD.U32 R0, RZ, RZ, UR39 ;  /* 0x00000027ff007e24 */ /* 0x000fca000f8e00ff */
[----:B------:R-:W-:-:S04]  /*13b10*/  SHF.L.U32 R0, R0, 0x1f, RZ ;  /* 0x0000001f00007819 */ /* 0x000fc800000006ff */
[----:B------:R0:W1:Y:S01]  /*13b20*/  SYNCS.PHASECHK.TRANS64.TRYWAIT P2, [UR6+0x30830], R0 ;  /* 0x03083000ff0075a7 */ /* 0x0000620008040146 */
[----:B------:R-:W-:Y:S05]  /*13b30*/  @!P0 BRA `(.L_x_1589) ;  /* 0x0000000000048947 */ /* 0x000fea0003800000 */
[----:B------:R-:W-:Y:S01]  /*13b40*/  BPT.TRAP 0x1 ;  /* 0x000000040000795c */ /* 0x000fe20000300000 */
.L_x_1589:
[-C--:B------:R-:W-:Y:S01]  /*13b50*/  FMUL.FTZ R24, R24, R11.reuse ;  /* 0x0000000b18187220 */ /* 0x080fe20000410000 */
[----:B------:R-:W-:Y:S01]  /*13b60*/  FMUL.FTZ R25, R25, R11 ;  /* 0x0000000b19197220 */ /* 0x000fe20000410000 */
[----:B-1----:R-:W-:Y:S06]  /*13b70*/  @P2 BRA `(.L_x_1590) ;  /* 0x0000000000082947 */ /* 0x002fec0003800000 */
[----:B------:R-:W1:Y:S02]  /*13b80*/  SYNCS.PHASECHK.TRANS64.TRYWAIT P2, [UR6+0x30830], R0 ;  /* 0x03083000ff0075a7 */ /* 0x000e640008040146 */
[----:B-1----:R-:W-:Y:S05]  /*13b90*/  @!P2 BRA `(.L_x_1591) ;  /* 0x000001440004a947 */ /* 0x002fea0003800000 */
.L_x_1590:
        /* <DEDUP_REMOVED lines=163> */
.L_x_1592:
[----:B------:R-:W-:Y:S01]  /*145d0*/  ULEA UR10, UR4, UR37, 0x3 ;  /* 0x00000025040a7291 */ /* 0x000fe2000f8e183f */
[----:B01----:R-:W-:-:S05]  /*145e0*/  IMAD.U32 R0, RZ, RZ, UR7 ;  /* 0x00000007ff007e24 */ /* 0x003fca000f8e00ff */
[----:B------:R-:W-:-:S04]  /*145f0*/  SHF.L.U32 R0, R0, 0x1f, RZ ;  /* 0x0000001f00007819 */ /* 0x000fc800000006ff */
[----:B------:R0:W1:Y:S01]  /*14600*/  SYNCS.PHASECHK.TRANS64.TRYWAIT P2, [UR10+0x30850], R0 ;  /* 0x03085000ff0075a7 */ /* 0x000062000804014a */
[----:B------:R-:W-:Y:S05]  /*14610*/  @!P0 BRA `(.L_x_1593) ;  /* 0x0000000000048947 */ /* 0x000fea0003800000 */
[----:B------:R-:W-:Y:S01]  /*14620*/  BPT.TRAP 0x1 ;  /* 0x000000040000795c */ /* 0x000fe20000300000 */
.L_x_1593:
[----:B-1----:R-:W-:Y:S05]  /*14630*/  @P2 BRA `(.L_x_1594) ;  /* 0x0000000000082947 */ /* 0x002fea0003800000 */
[----:B------:R-:W1:Y:S02]  /*14640*/  SYNCS.PHASECHK.TRANS64.TRYWAIT P2, [UR10+0x30850], R0 ;  /* 0x03085000ff0075a7 */ /* 0x000e64000804014a */
[----:B-1----:R-:W-:Y:S05]  /*14650*/  @!P2 BRA `(.L_x_1595) ;  /* 0x00000138006ca947 */ /* 0x002fea0003800000 */
.L_x_1594:
[----:B------:R-:W-:Y:S01]  /*14660*/  UIADD3 UR6, UR37, 0x400, URZ ;  /* 0x0000040025067890 */ /* 0x000fe2000fffe03f */
[----:B------:R-:W-:Y:S01]  /*14670*/  WARPGROUP.ARRIVE ;  /* 0x00000000000079c5 */ /* 0x000fe20000000000 */
[----:B------:R-:W-:Y:S01]  /*14680*/  UMOV UR7, 0x40000040 ;  /* 0x4000004000077882 */ /* 0x000fe20000000000 */
[----:B01----:R-:W-:Y:S01]  /*14690*/  FMUL.FTZ R0, R120, UR5 ;  /* 0x0000000578007c20 */ /* 0x003fe20008410000 */
[----:B------:R-:W-:Y:S01]  /*146a0*/  USHF.R.U32.HI UR6, URZ, 0x4, UR6 ;  /* 0x000000043f067899 */ /* 0x000fe20008011606 */
[----:B------:R-:W-:Y:S01]  /*146b0*/  FMUL.FTZ R8, R121, UR5 ;  /* 0x0000000579087c20 */ /* 0x000fe20008410000 */
        /* <DEDUP_REMOVED lines=68> */
[----:B------:R-:W-:Y:S01]  /*14b00*/  ISETP.GT.AND P2, PT, R7, UR54, PT ;  /* 0x0000003607007c0c */ /* 0x000fe2000bf44270 */
        /* <DEDUP_REMOVED lines=38> */
[----:B------:R-:W3:Y:S08]  /*14d70*/  MUFU.TANH R14, R14 ;  /* 0x0000000e000e7308 */ /* 0x000ef00000002400 */
[----:B------:R-:W4:Y:S01]  /*14d80*/  MUFU.TANH R20, R20 ;  /* 0x0000001400147308 */ /* 0x000f220000002400 */
[----:B------:R-:W-:-:S02]  /*14d90*/  WARPGROUP.DEPBAR.LE gsb0, 0x0 ;  /* 0x00008000000079c5 */ /* 0x000fc40000010000 */
[----:B------:R-:W-:-:S05]  /*14da0*/  WARPGROUP.ARRIVE ;  /* 0x00000000000079c5 */ /* 0x000fca0000000000 */
[----:B------:R-:W5:Y:S01]  /*14db0*/  MUFU.TANH R120, R120 ;  /* 0x0000007800787308 */ /* 0x000f620000002400 */
[----:B------:R-:W-:Y:S01]  /*14dc0*/  HGMMA.64x192x16.F32.BF16 R24, R184, gdesc[UR4].tnspB, R24, gsb0 ;  /* 0x42e00004b8187df0 */ /* 0x000fe20008001818 */
[----:B------:R-:W-:Y:S01]  /*14dd0*/  UIADD3 UR6, UR4, 0x100, URZ ;  /* 0x0000010004067890 */ /* 0x000fe2000fffe03f */
[----:B--2---:R-:W-:Y:S01]  /*14de0*/  FMNMX.FTZ R11, R2, R11, !PT ;  /* 0x0000000b020b7209 */ /* 0x004fe20007810000 */
[----:B------:R-:W-:-:S04]  /*14df0*/  UMOV UR7, 0x40000040 ;  /* 0x4000004000077882 */ /* 0x000fc80000000000 */
[----:B------:R-:W2:Y:S01]  /*14e00*/  MUFU.TANH R123, R123 ;  /* 0x0000007b007b7308 */ /* 0x000ea20000002400 */
[----:B------:R-:W0:Y:S07]  /*14e10*/  SHFL.BFLY PT, R2, R11, 0x1, 0x1f ;  /* 0x0c201f000b027f89 */ /* 0x000e2e00000e0000 */
[----:B------:R-:W2:Y:S08]  /*14e20*/  MUFU.TANH R124, R124 ;  /* 0x0000007c007c7308 */ /* 0x000eb00000002400 */
[----:B------:R-:W2:Y:S08]  /*14e30*/  MUFU.TANH R127, R127 ;  /* 0x0000007f007f7308 */ /* 0x000eb00000002400 */
[----:B------:R-:W2:Y:S01]  /*14e40*/  MUFU.TANH R129, R129 ;  /* 0x0000008100817308 */ /* 0x000ea20000002400 */
[----:B0-----:R-:W-:-:S05]  /*14e50*/  FMNMX.FTZ R2, R11, R2, !PT ;  /* 0x000000020b027209 */ /* 0x001fca0007810000 */
[C---:B------:R-:W-:Y:S02]  /*14e60*/  FADD.FTZ R9, -R2.reuse, R9 ;  /* 0x0000000902097221 */ /* 0x040fe40000010100 */
[----:B------:R-:W0:Y:S02]  /*14e70*/  MUFU.TANH R131, R131 ;  /* 0x0000008300837308 */ /* 0x000e240000002400 */
[----:B------:R-:W-:Y:S01]  /*14e80*/  FMUL.FTZ R11, R9, UR11 ;  /* 0x0000000b090b7c20 */ /* 0x000fe20008410000 */
[----:B------:R-:W-:-:S04]  /*14e90*/  FMUL.FTZ R9, R2, UR11 ;  /* 0x0000000b02097c20 */ /* 0x000fc80008410000 */
[--C-:B------:R-:W-:Y:S01]  /*14ea0*/  FFMA.FTZ R188, R0, UR11, -R9.reuse ;  /* 0x0000000b00bc7c23 */ /* 0x100fe20008010809 */
[----:B------:R-:W-:Y:S01]  /*14eb0*/  FMNMX.FTZ R0, R12, R10, !PT ;  /* 0x0000000a0c007209 */ /* 0x000fe20007810000 */
[--C-:B------:R-:W-:Y:S01]  /*14ec0*/  FFMA.FTZ R190, R15, UR11, -R9.reuse ;  /* 0x0000000b0fbe7c23 */ /* 0x100fe20008010809 */
[----:B------:R-:W0:Y:S01]  /*14ed0*/  MUFU.TANH R132, R132 ;  /* 0x0000008400847308 */ /* 0x000e220000002400 */
[--C-:B------:R-:W-:Y:S01]  /*14ee0*/  FFMA.FTZ R160, R8, UR11, -R9.reuse ;  /* 0x0000000b08a07c23 */ /* 0x100fe20008010809 */
[----:B-1----:R-:W-:Y:S01]  /*14ef0*/  FMNMX.FTZ R161, R13, R0, !PT ;  /* 0x000000000da17209 */ /* 0x002fe20007810000 */
[--C-:B------:R-:W-:Y:S01]  /*14f00*/  FFMA.FTZ R134, R134, UR11, -R9.reuse ;  /* 0x0000000b86867c23 */ /* 0x100fe20008010809 */
[----:B------:R-:W-:Y:S02]  /*14f10*/  FFMA.FTZ R148, R148, UR11, -R9 ;  /* 0x0000000b94947c23 */ /* 0x000fe40008010809 */
[----:B---3--:R-:W-:Y:S02]  /*14f20*/  FMNMX.FTZ R161, R14, R161, !PT ;  /* 0x000000a10ea17209 */ /* 0x008fe40007810000 */
[----:B------:R-:W1:Y:S02]  /*14f30*/  MUFU.TANH R143, R143 ;  /* 0x0000008f008f7308 */ /* 0x000e640000002400 */
[----:B----4-:R-:W-:-:S04]  /*14f40*/  FMNMX.FTZ R161, R20, R161, !PT ;  /* 0x000000a114a17209 */ /* 0x010fc80007810000 */
[----:B-----5:R-:W-:Y:S01]  /*14f50*/  FMNMX.FTZ R0, R120, R161, !PT ;  /* 0x000000a178007209 */ /* 0x020fe20007810000 */
[--C-:B------:R-:W-:Y:S01]  /*14f60*/  FFMA.FTZ R161, R21, UR11, -R9.reuse ;  /* 0x0000000b15a17c23 */ /* 0x100fe20008010809 */
[----:B------:R-:W3:Y:S01]  /*14f70*/  MUFU.TANH R146, R146 ;  /* 0x0000009200927308 */ /* 0x000ee20000002400 */
[--C-:B------:R-:W-:Y:S01]  /*14f80*/  FFMA.FTZ R21, R122, UR11, -R9.reuse ;  /* 0x0000000b7a157c23 */ /* 0x100fe20008010809 */
[----:B--2---:R-:W-:Y:S01]  /*14f90*/  FMNMX.FTZ R15, R123, R0, !PT ;  /* 0x000000007b0f7209 */ /* 0x004fe20007810000 */
[--C-:B------:R-:W-:Y:S01]  /*14fa0*/  FFMA.FTZ R122, R130, UR11, -R9.reuse ;  /* 0x0000000b827a7c23 */ /* 0x100fe20008010809 */
[----:B------:R-:W-:Y:S02]  /*14fb0*/  FFMA.FTZ R130, R145, UR11, -R9 ;  /* 0x0000000b91827c23 */ /* 0x000fe40008010809 */
[----:B------:R-:W-:Y:S02]  /*14fc0*/  FMNMX.FTZ R0, R124, R15, !PT ;  /* 0x0000000f7c007209 */ /* 0x000fe40007810000 */
[----:B------:R-:W2:Y:S02]  /*14fd0*/  MUFU.TANH R147, R147 ;  /* 0x0000009300937308 */ /* 0x000ea40000002400 */
[----:B------:R-:W-:-:S04]  /*14fe0*/  FMNMX.FTZ R0, R127, R0, !PT ;  /* 0x000000007f007209 */ /* 0x000fc80007810000 */
[----:B------:R-:W-:Y:S02]  /*14ff0*/  FMNMX.FTZ R0, R129, R0, !PT ;  /* 0x0000000081007209 */ /* 0x000fe40007810000 */
[----:B------:R-:W4:Y:S02]  /*15000*/  MUFU.TANH R150, R150 ;  /* 0x0000009600967308 */ /* 0x000f240000002400 */
[----:B0-----:R-:W-:-:S04]  /*15010*/  FMNMX.FTZ R15, R131, R0, !PT ;  /* 0x00000000830f7209 */ /* 0x001fc80007810000 */
[----:B------:R-:W-:Y:S02]  /*15020*/  FMNMX.FTZ R0, R132, R15, !PT ;  /* 0x0000000f84007209 */ /* 0x000fe40007810000 */
[----:B------:R-:W0:Y:S02]  /*15030*/  MUFU.TANH R151, R151 ;  /* 0x0000009700977308 */ /* 0x000e240000002400 */
[----:B-1----:R-:W-:-:S04]  /*15040*/  FMNMX.FTZ R15, R143, R0, !PT ;  /* 0x000000008f0f7209 */ /* 0x002fc80007810000 */
[----:B---3--:R-:W-:Y:S02]  /*15050*/  FMNMX.FTZ R0, R146, R15, !PT ;  /* 0x0000000f92007209 */ /* 0x008fe40007810000 */
[----:B------:R-:W1:Y:S02]  /*15060*/  MUFU.TANH R152, R152 ;  /* 0x0000009800987308 */ /* 0x000e640000002400 */
[----:B--2---:R-:W-:-:S04]  /*15070*/  FMNMX.FTZ R15, R147, R0, !PT ;  /* 0x00000000930f7209 */ /* 0x004fc80007810000 */
[----:B----4-:R-:W-:Y:S02]  /*15080*/  FMNMX.FTZ R0, R150, R15, !PT ;  /* 0x0000000f96007209 */ /* 0x010fe40007810000 */
[----:B------:R-:W2:Y:S02]  /*15090*/  MUFU.TANH R153, R153 ;  /* 0x0000009900997308 */ /* 0x000ea40000002400 */
[----:B0-----:R-:W-:-:S06]  /*150a0*/  FMNMX.FTZ R15, R151, R0, !PT ;  /* 0x00000000970f7209 */ /* 0x001fcc0007810000 */
        /* <DEDUP_REMOVED lines=12> */
[----:B------:R-:W-:Y:S01]  /*15170*/  MUFU.EX2 R11, R11 ;  /* 0x0000000b000b7308 */ /* 0x000fe20000000800 */
[----:B-1----:R-:W-:-:S07]  /*15180*/  FMNMX.FTZ R0, R158, R15, !PT ;  /* 0x0000000f9e007209 */ /* 0x002fce0007810000 */
[----:B------:R-:W-:Y:S01]  /*15190*/  MUFU.EX2 R188, R188 ;  /* 0x000000bc00bc7308 */ /* 0x000fe20000000800 */
[----:B--2---:R-:W-:-:S05]  /*151a0*/  FMNMX.FTZ R0, R159, R0, !PT ;  /* 0x000000009f007209 */ /* 0x004fca0007810000 */
[----:B------:R-:W0:Y:S02]  /*151b0*/  SHFL.BFLY PT, R15, R0, 0x2, 0x1f ;  /* 0x0c401f00000f7f89 */ /* 0x000e2400000e0000 */
[----:B------:R-:W-:Y:S08]  /*151c0*/  MUFU.EX2 R160, R160 ;  /* 0x000000a000a07308 */ /* 0x000ff00000000800 */
[----:B------:R-:W-:Y:S08]  /*151d0*/  MUFU.EX2 R190, R190 ;  /* 0x000000be00be7308 */ /* 0x000ff00000000800 */
[----:B------:R-:W-:Y:S01]  /*151e0*/  MUFU.EX2 R161, R161 ;  /* 0x000000a100a17308 */ /* 0x000fe20000000800 */
[----:B0-----:R-:W-:Y:S01]  /*151f0*/  FMNMX.FTZ R8, R0, R15, !PT ;  /* 0x0000000f00087209 */ /* 0x001fe20007810000 */
[----:B------:R-:W-:-:S06]  /*15200*/  FFMA.FTZ R15, R144, UR11, -R9 ;  /* 0x0000000b900f7c23 */ /* 0x000fcc0008010809 */
[----:B------:R-:W-:Y:S01]  /*15210*/  MUFU.EX2 R21, R21 ;  /* 0x0000001500157308 */ /* 0x000fe20000000800 */
[----:B------:R-:W-:Y:S02]  /*15220*/  WARPGROUP.DEPBAR.LE gsb0, 0x0 ;  /* 0x00008000000079c5 */ /* 0x000fe40000010000 */
[----:B------:R-:W-:Y:S01]  /*15230*/  WARPGROUP.ARRIVE ;  /* 0x00000000000079c5 */ /* 0x000fe20000000000 */
[--C-:B------:R-:W-:Y:S01]  /*15240*/  FFMA.FTZ R184, R121, UR11, -R9.reuse ;  /* 0x0000000b79b87c23 */ /* 0x100fe20008010809 */
[--C-:B------:R-:W-:Y:S01]  /*15250*/  FFMA.FTZ R186, R125, UR11, -R9.reuse ;  /* 0x0000000b7dba7c23 */ /* 0x100fe20008010809 */
[--C-:B------:R-:W-:Y:S01]  /*15260*/  FFMA.FTZ R121, R126, UR11, -R9.reuse ;  /* 0x0000000b7e797c23 */ /* 0x100fe20008010809 */
        /* <DEDUP_REMOVED lines=19> */
[----:B------:R-:W-:Y:S02]  /*153a0*/  FFMA.FTZ R128, R142, UR11, -R9 ;  /* 0x0000000b8e807c23 */ /* 0x000fe40008010809 */
[----:B------:R-:W-:Y:S01]  /*153b0*/  HGMMA.64x192x16.F32.BF16 R24, R176, gdesc[UR4].tnspB, R24, gsb0 ;  /* 0x42e00004b0187df0 */ /* 0x000fe20008001818 */
[----:B------:R-:W-:Y:S01]  /*153c0*/  UIADD3 UR6, UR4, 0x200, URZ ;  /* 0x0000020004067890 */ /* 0x000fe2000fffe03f */
[----:B------:R-:W-:Y:S01]  /*153d0*/  MUFU.EX2 R180, R180 ;  /* 0x000000b400b47308 */ /* 0x000fe20000000800 */
[----:B------:R-:W-:-:S07]  /*153e0*/  UMOV UR7, 0x40000040 ;  /* 0x4000004000077882 */ /* 0x000fce0000000000 */
        /* <DEDUP_REMOVED lines=14> */
[----:B0-----:R-:W-:-:S07]  /*154d0*/  FMNMX.FTZ R0, R8, R135, !PT ;  /* 0x0000008708007209 */ /* 0x001fce0007810000 */
[----:B------:R-:W-:Y:S01]  /*154e0*/  MUFU.EX2 R135, R148 ;  /* 0x0000009400877308 */ /* 0x000fe20000000800 */
[C---:B------:R-:W-:Y:S01]  /*154f0*/  FADD.FTZ R8, -R0.reuse, R10 ;  /* 0x0000000a00087221 */ /* 0x040fe20000010100 */
[----:B------:R-:W-:-:S03]  /*15500*/  FMUL.FTZ R10, R0, UR11 ;  /* 0x0000000b000a7c20 */ /* 0x000fc60008410000 */
[----:B------:R-:W-:Y:S01]  /*15510*/  FMUL.FTZ R8, R8, UR11 ;  /* 0x0000000b08087c20 */ /* 0x000fe20008410000 */
[--C-:B------:R-:W-:Y:S01]  /*15520*/  FFMA.FTZ R189, R12, UR11, -R10.reuse ;  /* 0x0000000b0cbd7c23 */ /* 0x100fe2000801080a */
[--C-:B------:R-:W-:Y:S01]  /*15530*/  FFMA.FTZ R187, R124, UR11, -R10.reuse ;  /* 0x0000000b7cbb7c23 */ /* 0x100fe2000801080a */
[----:B------:R-:W-:Y:S02]  /*15540*/  IMAD.U32 R124, RZ, RZ, UR36 ;  /* 0x00000024ff7c7e24 */ /* 0x000fe4000f8e00ff */
[--C-:B------:R-:W-:Y:S01]  /*15550*/  FFMA.FTZ R12, R13, UR11, -R10.reuse ;  /* 0x0000000b0d0c7c23 */ /* 0x100fe2000801080a */
[--C-:B------:R-:W-:Y:S01]  /*15560*/  FFMA.FTZ R191, R14, UR11, -R10.reuse ;  /* 0x0000000b0ebf7c23 */ /* 0x100fe2000801080a */
[----:B------:R-:W-:Y:S01]  /*15570*/  MUFU.EX2 R8, R8 ;  /* 0x0000000800087308 */ /* 0x000fe20000000800 */
[--C-:B------:R-:W-:Y:S01]  /*15580*/  FFMA.FTZ R13, R20, UR11, -R10.reuse ;  /* 0x0000000b140d7c23 */ /* 0x100fe2000801080a */
[----:B------:R-:W-:Y:S01]  /*15590*/  @!P1 LEA R124, R124, UR37, 0x3 ;  /* 0x000000257c7c9c11 */ /* 0x000fe2000f8e18ff */
[--C-:B------:R-:W-:Y:S01]  /*155a0*/  FFMA.FTZ R185, R120, UR11, -R10.reuse ;  /* 0x0000000b78b97c23 */ /* 0x100fe2000801080a */
[--C-:B------:R-:W-:Y:S01]  /*155b0*/  FFMA.FTZ R20, R127, UR11, -R10.reuse ;  /* 0x0000000b7f147c23 */ /* 0x100fe2000801080a */
[--C-:B------:R-:W-:Y:S01]  /*155c0*/  FFMA.FTZ R14, R123, UR11, -R10.reuse ;  /* 0x0000000b7b0e7c23 */ /* 0x100fe2000801080a */
[--C-:B------:R-:W-:Y:S01]  /*155d0*/  FFMA.FTZ R183, R132, UR11, -R10.reuse ;  /* 0x0000000b84b77c23 */ /* 0x100fe2000801080a */
[----:B------:R-:W-:Y:S01]  /*155e0*/  @!P1 VIADD R124, R124, 0x30840 ;  /* 0x000308407c7c9836 */ /* 0x000fe20000000000 */
[----:B------:R-:W0:Y:S01]  /*155f0*/  MUFU.EX2 R189, R189 ;  /* 0x000000bd00bd7308 */ /* 0x000e220000000800 */
[--C-:B------:R-:W-:Y:S01]  /*15600*/  FFMA.FTZ R181, R129, UR11, -R10.reuse ;  /* 0x0000000b81b57c23 */ /* 0x100fe2000801080a */
[--C-:B------:R-:W-:Y:S01]  /*15610*/  FFMA.FTZ R120, R131, UR11, -R10.reuse ;  /* 0x0000000b83787c23 */ /* 0x100fe2000801080a */
[----:B------:R-:W-:Y:S01]  /*15620*/  FFMA.FTZ R123, R143, UR11, -R10 ;  /* 0x0000000b8f7b7c23 */ /* 0x000fe2000801080a */
[----:B------:R-:W-:Y:S01]  /*15630*/  @!P1 PRMT R127, RZ, 0x654, R124 ;  /* 0x00000654ff7f9816 */ /* 0x000fe2000000007c */
[--C-:B------:R-:W-:Y:S01]  /*15640*/  FFMA.FTZ R177, R146, UR11, -R10.reuse ;  /* 0x0000000b92b17c23 */ /* 0x100fe2000801080a */
[--C-:B------:R-:W-:Y:S01]  /*15650*/  FFMA.FTZ R147, R147, UR11, -R10.reuse ;  /* 0x0000000b93937c23 */ /* 0x100fe2000801080a */
[--C-:B------:R-:W-:Y:S01]  /*15660*/  FFMA.FTZ R179, R150, UR11, -R10.reuse ;  /* 0x0000000b96b37c23 */ /* 0x100fe2000801080a */
[----:B------:R-:W1:Y:S01]  /*15670*/  MUFU.EX2 R12, R12 ;  /* 0x0000000c000c7308 */ /* 0x000e620000000800 */
[--C-:B------:R-:W-:Y:S01]  /*15680*/  FFMA.FTZ R155, R155, UR11, -R10.reuse ;  /* 0x0000000b9b9b7c23 */ /* 0x100fe2000801080a */
[--C-:B------:R-:W-:Y:S01]  /*15690*/  FFMA.FTZ R156, R156, UR11, -R10.reuse ;  /* 0x0000000b9c9c7c23 */ /* 0x100fe2000801080a */
[--C-:B------:R-:W-:Y:S01]  /*156a0*/  FFMA.FTZ R157, R157, UR11, -R10.reuse ;  /* 0x0000000b9d9d7c23 */ /* 0x100fe2000801080a */
[----:B------:R-:W-:Y:S01]  /*156b0*/  FFMA.FTZ R158, R158, UR11, -R10 ;  /* 0x0000000b9e9e7c23 */ /* 0x000fe2000801080a */
[----:B------:R-:W-:-:S03]  /*156c0*/  IMAD.U32 R129, RZ, RZ, UR10 ;  /* 0x0000000aff817e24 */ /* 0x000fc6000f8e00ff */
[----:B------:R-:W2:Y:S01]  /*156d0*/  MUFU.EX2 R191, R191 ;  /* 0x000000bf00bf7308 */ /* 0x000ea20000000800 */
[----:B0-----:R-:W-:Y:S01]  /*156e0*/  FFMA.FTZ R3, R8, R3, R189 ;  /* 0x0000000308037223 */ /* 0x001fe200000100bd */
[----:B------:R-:W-:-:S05]  /*156f0*/  @!P1 VIADD R129, R129, 0x30860 ;  /* 0x0003086081819836 */ /* 0x000fca0000000000 */
[----:B------:R-:W-:Y:S01]  /*15700*/  @!P1 PRMT R129, RZ, 0x654, R129 ;  /* 0x00000654ff819816 */ /* 0x000fe20000000081 */
[----:B------:R-:W0:Y:S01]  /*15710*/  MUFU.EX2 R13, R13 ;  /* 0x0000000d000d7308 */ /* 0x000e220000000800 */
[C---:B-1----:R-:W-:Y:S01]  /*15720*/  FADD.FTZ R132, R12.reuse, R3 ;  /* 0x000000030c847221 */ /* 0x042fe20000010000 */
[----:B------:R-:W-:-:S06]  /*15730*/  F2FP.BF16.F32.PACK_AB R189, R12, R189 ;  /* 0x000000bd0cbd723e */ /* 0x000fcc00000010ff */
[----:B------:R-:W-:Y:S01]  /*15740*/  MUFU.EX2 R185, R185 ;  /* 0x000000b900b97308 */ /* 0x000fe20000000800 */
[----:B--2---:R-:W-:-:S07]  /*15750*/  FADD.FTZ R132, R191, R132 ;  /* 0x00000084bf847221 */ /* 0x004fce0000010000 */
[----:B------:R-:W-:Y:S01]  /*15760*/  MUFU.EX2 R14, R14 ;  /* 0x0000000e000e7308 */ /* 0x000fe20000000800 */
[----:B0-----:R-:W-:-:S07]  /*15770*/  F2FP.BF16.F32.PACK_AB R191, R13, R191 ;  /* 0x000000bf0dbf723e */ /* 0x001fce00000010ff */
        /* <DEDUP_REMOVED lines=18> */
[----:B------:R-:W-:Y:S01]  /*158a0*/  FFMA.FTZ R9, R149, UR11, -R9 ;  /* 0x0000000b95097c23 */ /* 0x000fe20008010809 */
[----:B------:R-:W-:Y:S01]  /*158b0*/  HGMMA.64x192x16.F32.BF16 R24, R168, gdesc[UR4].tnspB, R24, gsb0 ;  /* 0x42e00004a8187df0 */ /* 0x000fe20008001818 */
[----:B------:R-:W-:Y:S01]  /*158c0*/  MUFU.EX2 R172, R172 ;  /* 0x000000ac00ac7308 */ /* 0x000fe20000000800 */
[----:B------:R-:W-:-:S07]  /*158d0*/  UMOV UR7, UR39 ;  /* 0x0000002700077c82 */ /* 0x000fce0008000000 */
[----:B------:R-:W-:Y:S08]  /*158e0*/  MUFU.EX2 R173, R173 ;  /* 0x000000ad00ad7308 */ /* 0x000ff00000000800 */
[----:B------:R-:W-:Y:S08]  /*158f0*/  MUFU.EX2 R174, R174 ;  /* 0x000000ae00ae7308 */ /* 0x000ff00000000800 */
[----:B------:R-:W-:Y:S08]  /*15900*/  MUFU.EX2 R175, R175 ;  /* 0x000000af00af7308 */ /* 0x000ff00000000800 */
[----:B------:R-:W0:Y:S01]  /*15910*/  MUFU.EX2 R9, R9 ;  /* 0x0000000900097308 */ /* 0x000e220000000800 */
[----:B------:R-:W-:-:S02]  /*15920*/  WARPGROUP.DEPBAR.LE gsb0, 0x0 ;  /* 0x00008000000079c5 */ /* 0x000fc40000010000 */
[----:B------:R1:W-:Y:S05]  /*15930*/  @!P1 SYNCS.ARRIVE.TRANS64.RED.A1T0 RZ, [R127+URZ], RZ ;  /* 0x000000ff7fff99a7 */ /* 0x0003ea000810043f */
[----:B------:R-:W-:Y:S01]  /*15940*/  MUFU.EX2 R171, R158 ;  /* 0x0000009e00ab7308 */ /* 0x000fe20000000800 */
[----:B0-----:R-:W-:Y:S02]  /*15950*/  F2FP.BF16.F32.PACK_AB R170, R9, R135 ;  /* 0x0000008709aa723e */ /* 0x001fe400000010ff */
[----:B------:R-:W-:Y:S02]  /*15960*/  F2FP.BF16.F32.PACK_AB R168, R130, R15 ;  /* 0x0000000f82a8723e */ /* 0x000fe400000010ff */
[----:B------:R-:W-:Y:S01]  /*15970*/  F2FP.BF16.F32.PACK_AB R169, R157, R156 ;  /* 0x0000009c9da9723e */ /* 0x000fe200000010ff */
[----:B-1----:R-:W-:Y:S01]  /*15980*/  FFMA.FTZ R127, R11, R6, R188 ;  /* 0x000000060b7f7223 */ /* 0x002fe200000100bc */
[----:B------:R-:W-:Y:S01]  /*15990*/  FFMA.FTZ R6, R151, UR11, -R10 ;  /* 0x0000000b97067c23 */ /* 0x000fe2000801080a */
[----:B------:R0:W-:Y:S01]  /*159a0*/  @!P1 SYNCS.ARRIVE.TRANS64.RED.A1T0 RZ, [R129+URZ], RZ ;  /* 0x000000ff81ff99a7 */ /* 0x0001e2000810043f */
[C---:B------:R-:W-:Y:S01]  /*159b0*/  F2FP.BF16.F32.PACK_AB R188, R160.reuse, R188 ;  /* 0x000000bca0bc723e */ /* 0x040fe200000010ff */
[----:B------:R-:W-:-:S03]  /*159c0*/  FADD.FTZ R127, R160, R127 ;  /* 0x0000007fa07f7221 */ /* 0x000fc60000010000 */
[----:B------:R-:W1:Y:S01]  /*159d0*/  MUFU.EX2 R6, R6 ;  /* 0x0000000600067308 */ /* 0x000e620000000800 */
[----:B------:R-:W-:Y:S01]  /*159e0*/  FADD.FTZ R136, R190, R127 ;  /* 0x0000007fbe887221 */ /* 0x000fe20000010000 */
[----:B------:R-:W-:-:S03]  /*159f0*/  F2FP.BF16.F32.PACK_AB R190, R161, R190 ;  /* 0x000000bea1be723e */ /* 0x000fc600000010ff */
[----:B------:R-:W-:Y:S01]  /*15a00*/  FADD.FTZ R3, R161, R136 ;  /* 0x00000088a1037221 */ /* 0x000fe20000010000 */
[----:B------:R-:W-:Y:S01]  /*15a10*/  FADD.FTZ R136, R13, R132 ;  /* 0x000000840d887221 */ /* 0x000fe20000010000 */
[--C-:B------:R-:W-:Y:S01]  /*15a20*/  FFMA.FTZ R132, R153, UR11, -R10.reuse ;  /* 0x0000000b99847c23 */ /* 0x100fe2000801080a */
[----:B------:R-:W-:Y:S01]  /*15a30*/  FFMA.FTZ R10, R159, UR11, -R10 ;  /* 0x0000000b9f0a7c23 */ /* 0x000fe2000801080a */
[----:B------:R-:W-:Y:S01]  /*15a40*/  FADD.FTZ R138, R184, R3 ;  /* 0x00000003b88a7221 */ /* 0x000fe20000010000 */
[----:B------:R-:W-:Y:S01]  /*15a50*/  FADD.FTZ R3, R185, R136 ;  /* 0x00000088b9037221 */ /* 0x000fe20000010000 */
[C---:B------:R-:W-:Y:S02]  /*15a60*/  F2FP.BF16.F32.PACK_AB R185, R14.reuse, R185 ;  /* 0x000000b90eb9723e */ /* 0x040fe400000010ff */
[C---:B------:R-:W-:Y:S01]  /*15a70*/  FADD.FTZ R127, R21.reuse, R138 ;  /* 0x0000008a157f7221 */ /* 0x040fe20000010000 */
[----:B------:R-:W-:Y:S01]  /*15a80*/  FADD.FTZ R136, R14, R3 ;  /* 0x000000030e887221 */ /* 0x000fe20000010000 */
[----:B------:R-:W2:Y:S01]  /*15a90*/  MUFU.EX2 R132, R132 ;  /* 0x0000008400847308 */ /* 0x000ea20000000800 */
[----:B------:R-:W-:Y:S01]  /*15aa0*/  F2FP.BF16.F32.PACK_AB R184, R21, R184 ;  /* 0x000000b815b8723e */ /* 0x000fe200000010ff */
[----:B------:R-:W-:Y:S01]  /*15ab0*/  FADD.FTZ R138, R186, R127 ;  /* 0x0000007fba8a7221 */ /* 0x000fe20000010000 */
[----:B------:R-:W-:Y:S01]  /*15ac0*/  FADD.FTZ R3, R187, R136 ;  /* 0x00000088bb037221 */ /* 0x000fe20000010000 */
[----:B------:R-:W-:-:S02]  /*15ad0*/  F2FP.BF16.F32.PACK_AB R187, R20, R187 ;  /* 0x000000bb14bb723e */ /* 0x000fc400000010ff */
[C---:B------:R-:W-:Y:S01]  /*15ae0*/  FADD.FTZ R127, R121.reuse, R138 ;  /* 0x0000008a797f7221 */ /* 0x040fe20000010000 */
[----:B------:R-:W-:Y:S01]  /*15af0*/  FADD.FTZ R136, R20, R3 ;  /* 0x0000000314887221 */ /* 0x000fe20000010000 */
[----:B------:R-:W3:Y:S01]  /*15b00*/  MUFU.EX2 R10, R10 ;  /* 0x0000000a000a7308 */ /* 0x000ee20000000800 */
[----:B------:R-:W-:Y:S01]  /*15b10*/  F2FP.BF16.F32.PACK_AB R186, R121, R186 ;  /* 0x000000ba79ba723e */ /* 0x000fe200000010ff */
        /* <DEDUP_REMOVED lines=20> */
[----:B-1----:R-:W-:Y:S02]  /*15c60*/  F2FP.BF16.F32.PACK_AB R179, R6, R179 ;  /* 0x000000b306b3723e */ /* 0x002fe400000010ff */
[----:B------:R-:W-:Y:S01]  /*15c70*/  FADD.FTZ R13, R126, R13 ;  /* 0x0000000d7e0d7221 */ /* 0x000fe20000010000 */
[----:B------:R-:W-:Y:S01]  /*15c80*/  FADD.FTZ R14, R6, R3 ;  /* 0x00000003060e7221 */ /* 0x000fe20000010000 */
[----:B------:R-:W-:-:S02]  /*15c90*/  F2FP.BF16.F32.PACK_AB R178, R126, R178 ;  /* 0x000000b27eb2723e */ /* 0x000fc400000010ff */
[----:B------:R-:W-:Y:S01]  /*15ca0*/  FADD.FTZ R20, R172, R13 ;  /* 0x0000000dac147221 */ /* 0x000fe20000010000 */
[----:B------:R-:W-:Y:S01]  /*15cb0*/  FADD.FTZ R3, R173, R14 ;  /* 0x0000000ead037221 */ /* 0x000fe20000010000 */
[C---:B------:R-:W-:Y:S02]  /*15cc0*/  F2FP.BF16.F32.PACK_AB R172, R133.reuse, R172 ;  /* 0x000000ac85ac723e */ /* 0x040fe400000010ff */
[----:B------:R-:W-:Y:S01]  /*15cd0*/  FADD.FTZ R13, R133, R20 ;  /* 0x00000014850d7221 */ /* 0x000fe20000010000 */
[C---:B--2---:R-:W-:Y:S01]  /*15ce0*/  FADD.FTZ R14, R132.reuse, R3 ;  /* 0x00000003840e7221 */ /* 0x044fe20000010000 */
        /* <DEDUP_REMOVED lines=10> */
[----:B------:R-:W-:-:S03]  /*15d90*/  FADD.FTZ R6, R157, R6 ;  /* 0x000000069d067221 */ /* 0x000fc60000010000 */
[----:B------:R-:W-:Y:S01]  /*15da0*/  FADD.FTZ R12, R135, R12 ;  /* 0x0000000c870c7221 */ /* 0x000fe20000010000 */
[----:B------:R-:W-:Y:S01]  /*15db0*/  FADD.FTZ R3, R171, R6 ;  /* 0x00000006ab037221 */ /* 0x000fe20000010000 */
[C---:B---3--:R-:W-:Y:S02]  /*15dc0*/  F2FP.BF16.F32.PACK_AB R171, R10.reuse, R171 ;  /* 0x000000ab0aab723e */ /* 0x048fe400000010ff */
[----:B------:R-:W-:Y:S01]  /*15dd0*/  FADD.FTZ R6, R9, R12 ;  /* 0x0000000c09067221 */ /* 0x000fe20000010000 */
[----:B------:R-:W-:Y:S01]  /*15de0*/  FADD.FTZ R3, R10, R3 ;  /* 0x000000030a037221 */ /* 0x000fe20000010000 */
[----:B------:R-:W-:Y:S02]  /*15df0*/  IMAD.MOV.U32 R10, RZ, RZ, R0 ;  /* 0x000000ffff0a7224 */ /* 0x000fe400078e0000 */
[----:B------:R-:W-:Y:S01]  /*15e00*/  IMAD.MOV.U32 R9, RZ, RZ, R2 ;  /* 0x000000ffff097224 */ /* 0x000fe200078e0002 */
[----:B0-----:R-:W-:Y:S06]  /*15e10*/  @P2 BRA `(.L_x_1596) ;  /* 0xffffffdc00182947 */ /* 0x001fec000383ffff */
.L_x_1587:
        /* <DEDUP_REMOVED lines=11> */
.L_x_1614:
[----:B------:R-:W-:-:S04]  /*15ed0*/  UIADD3 UR36, UR4, 0x1, URZ ;  /* 0x0000000104247890 */ /* 0x000fc8000fffe03f */
[----:B------:R-:W-:-:S04]  /*15ee0*/  UISETP.NE.AND UP2, UPT, UR36, 0x2, UPT ;  /* 0x000000022400788c */ /* 0x000fc8000bf45270 */
[----:B------:R-:W-:Y:S02]  /*15ef0*/  USEL UR39, URZ, 0x1, UP2 ;  /* 0x000000013f277887 */ /* 0x000fe40009000000 */
[----:B------:R-:W-:Y:S02]  /*15f00*/  USEL UR36, UR36, URZ, UP2 ;  /* 0x0000003f24247287 */ /* 0x000fe40009000000 */
[----:B------:R-:W-:Y:S01]  /*15f10*/  ULOP3.LUT UR39, UR7, UR39, URZ, 0x3c, !UPT ;  /* 0x0000002707277292 */ /* 0x000fe2000f8e3c3f */
[----:B------:R-:W-:Y:S11]  /*15f20*/  @!P0 BRA `(.L_x_1598) ;  /* 0x0000000000048947 */ /* 0x000ff60003800000 */
[----:B------:R-:W-:Y:S01]  /*15f30*/  BPT.TRAP 0x1 ;  /* 0x000000040000795c */ /* 0x000fe20000300000 */
.L_x_1598:
[----:B------:R-:W-:Y:S01]  /*15f40*/  ULEA UR6, UR36, UR37, 0x3 ;  /* 0x0000002524067291 */ /* 0x000fe2000f8e183f */
[----:B------:R-:W-:-:S05]  /*15f50*/  IMAD.U32 R0, RZ, RZ, UR39 ;  /* 0x00000027ff007e24 */ /* 0x000fca000f8e00ff */
[----:B------:R-:W-:-:S04]  /*15f60*/  SHF.L.U32 R0, R0, 0x1f, RZ ;  /* 0x0000001f00007819 */ /* 0x000fc800000006ff */
[----:B------:R0:W1:Y:S01]  /*15f70*/  SYNCS.PHASECHK.TRANS64.TRYWAIT P2, [UR6+0x30830], R0 ;  /* 0x03083000ff0075a7 */ /* 0x0000620008040146 */
[----:B------:R-:W-:Y:S05]  /*15f80*/  @!P0 BRA `(.L_x_1599) ;  /* 0x0000000000048947 */ /* 0x000fea0003800000 */
[----:B------:R-:W-:Y:S01]  /*15f90*/  BPT.TRAP 0x1 ;  /* 0x000000040000795c */ /* 0x000fe20000300000 */
.L_x_1599:
[-C--:B------:R-:W-:Y:S01]  /*15fa0*/  FMUL.FTZ R24, R24, R11.reuse ;  /* 0x0000000b18187220 */ /* 0x080fe20000410000 */
[----:B------:R-:W-:Y:S01]  /*15fb0*/  FMUL.FTZ R25, R25, R11 ;  /* 0x0000000b19197220 */ /* 0x000fe20000410000 */
[----:B-1----:R-:W-:Y:S06]  /*15fc0*/  @P2 BRA `(.L_x_1600) ;  /* 0x0000000000082947 */ /* 0x002fec0003800000 */
[----:B------:R-:W1:Y:S02]  /*15fd0*/  SYNCS.PHASECHK.TRANS64.TRYWAIT P2, [UR6+0x30830], R0 ;  /* 0x03083000ff0075a7 */ /* 0x000e640008040146 */
[----:B-1----:R-:W-:Y:S05]  /*15fe0*/  @!P2 BRA `(.L_x_1601) ;  /* 0x000001200020a947 */ /* 0x002fea0003800000 */
.L_x_1600:
        /* <DEDUP_REMOVED lines=163> */
.L_x_1602:
[----:B------:R-:W-:Y:S01]  /*16a20*/  ULEA UR10, UR4, UR37, 0x3 ;  /* 0x00000025040a7291 */ /* 0x000fe2000f8e183f */
[----:B01----:R-:W-:-:S05]  /*16a30*/  IMAD.U32 R0, RZ, RZ, UR7 ;  /* 0x00000007ff007e24 */ /* 0x003fca000f8e00ff */
[----:B------:R-:W-:-:S04]  /*16a40*/  SHF.L.U32 R0, R0, 0x1f, RZ ;  /* 0x0000001f00007819 */ /* 0x000fc800000006ff */
[----:B------:R0:W1:Y:S01]  /*16a50*/  SYNCS.PHASECHK.TRANS64.TRYWAIT P2, [UR10+0x30850], R0 ;  /* 0x03085000ff0075a7 */ /* 0x000062000804014a */
[----:B------:R-:W-:Y:S05]  /*16a60*/  @!P0 BRA `(.L_x_1603) ;  /* 0x0000000000048947 */ /* 0x000fea0003800000 */
[----:B------:R-:W-:Y:S01]  /*16a70*/  BPT.TRAP 0x1 ;  /* 0x000000040000795c */ /* 0x000fe20000300000 */
.L_x_1603:
[----:B-1----:R-:W-:Y:S05]  /*16a80*/  @P2 BRA `(.L_x_1604) ;  /* 0x0000000000082947 */ /* 0x002fea0003800000 */
[----:B------:R-:W1:Y:S02]  /*16a90*/  SYNCS.PHASECHK.TRANS64.TRYWAIT P2, [UR10+0x30850], R0 ;  /* 0x03085000ff0075a7 */ /* 0x000e64000804014a */
[----:B-1----:R-:W-:Y:S05]  /*16aa0*/  @!P2 BRA `(.L_x_1605) ;  /* 0x000001140088a947 */ /* 0x002fea0003800000 */
.L_x_1604:
[----:B------:R-:W-:Y:S01]  /*16ab0*/  UIADD3 UR6, UR37, 0x400, URZ ;  /* 0x0000040025067890 */ /* 0x000fe2000fffe03f */
[----:B------:R-:W-:Y:S01]  /*16ac0*/  WARPGROUP.ARRIVE ;  /* 0x00000000000079c5 */ /* 0x000fe20000000000 */
[----:B------:R-:W-:Y:S01]  /*16ad0*/  UMOV UR7, 0x40000040 ;  /* 0x4000004000077882 */ /* 0x000fe20000000000 */
[----:B------:R-:W-:Y:S01]  /*16ae0*/  R2UR UR11, R192 ;  /* 0x00000000c00b72ca */ /* 0x000fe200000e0000 */
[----:B------:R-:W-:Y:S01]  /*16af0*/  USHF.R.U32.HI UR6, URZ, 0x4, UR6 ;  /* 0x000000043f067899 */ /* 0x000fe20008011606 */
[----:B------:R-:W-:Y:S01]  /*16b00*/  PLOP3.LUT P2, PT, PT, PT, UP0, 0x80, 0x0 ;  /* 0x000000000000781c */ /* 0x000fe20003f4f008 */
[----:B01----:R-:W-:Y:S01]  /*16b10*/  FMUL.FTZ R0, R122, UR5 ;  /* 0x000000057a007c20 */ /* 0x003fe20008410000 */
        /* <DEDUP_REMOVED lines=8> */
[----:B------:R-:W-:Y:S01]  /*16ba0*/  IMAD.U32 R13, RZ, RZ, UR36 ;  /* 0x00000024ff0d7e24 */ /* 0x000fe2000f8e00ff */
        /* <DEDUP_REMOVED lines=123> */
[----:B------:R-:W-:-:S05]  /*17360*/  @!P1 LEA R12, R13, UR37, 0x3 ;  /* 0x000000250d0c9c11 */ /* 0x000fca000f8e18ff */
[----:B------:R-:W-:Y:S02]  /*17370*/  @!P1 VIADD R13, R12, 0x30840 ;  /* 0x000308400c0d9836 */ /* 0x000fe40000000000 */
[----:B------:R-:W5:Y:S03]  /*17380*/  SHFL.IDX PT, R12, R160, RZ, 0x1c1f ;  /* 0x001c1fffa00c7589 */ /* 0x000f6600000e0000 */
        /* <DEDUP_REMOVED lines=25> */
.L_x_1608:
[----:B------:R-:W-:-:S05]  /*17520*/  IMAD.U32 R167, RZ, RZ, UR54 ;  /* 0x00000036ffa77e24 */ /* 0x000fca000f8e00ff */
[----:B------:R-:W-:-:S13]  /*17530*/  ISETP.NE.AND P2, PT, R167, 0x1, PT ;  /* 0x00000001a700780c */ /* 0x000fda0003f45270 */
[----:B------:R-:W0:Y:S02]  /*17540*/  @P2 LDC.64 R12, c[0x0][0x9e8] ;  /* 0x00027a00ff0c2b82 */ /* 0x000e240000000a00 */
[----:B0-----:R-:W-:-:S05]  /*17550*/  @P2 IMAD.HI.U32 R12, R169, R12, RZ ;  /* 0x0000000ca90c2227 */ /* 0x001fca00078e00ff */
[----:B------:R-:W-:-:S07]  /*17560*/  @P2 SHF.R.U32.HI R169, RZ, R13, R12 ;  /* 0x0000000dffa92219 */ /* 0x000fce000001160c */
.L_x_1609:
[----:B------:R-:W-:Y:S05]  /*17570*/  BSYNC B0 ;  /* 0x0000000000007941 */ /* 0x000fea0003800000 */
.L_x_1607:
[----:B------:R-:W-:-:S05]  /*17580*/  IMAD R12, R169, R167, R158 ;  /* 0x000000a7a90c7224 */ /* 0x000fca00078e029e */
[----:B------:R-:W-:Y:S02]  /*17590*/  VIADDMNMX R164, R12, R167, R164, PT ;  /* 0x000000a70ca47246 */ /* 0x000fe400038001a4 */
[----:B------:R-:W-:-:S07]  /*175a0*/  VIMNMX R163, R163, R12, !PT ;  /* 0x0000000ca3a37248 */ /* 0x000fce0007fe0100 */
.L_x_1606:
        /* <DEDUP_REMOVED lines=153> */
.L_x_1612:
[----:B------:R-:W-:-:S05]  /*17f40*/  IMAD.U32 R169, RZ, RZ, UR54 ;  /* 0x00000036ffa97e24 */ /* 0x000fca000f8e00ff */
[----:B------:R-:W-:-:S13]  /*17f50*/  ISETP.NE.AND P6, PT, R169, 0x1, PT ;  /* 0x00000001a900780c */ /* 0x000fda0003fc5270 */
[----:B------:R-:W0:Y:S02]  /*17f60*/  @P6 LDC.64 R12, c[0x0][0x9e8] ;  /* 0x00027a00ff0c6b82 */ /* 0x000e240000000a00 */
[----:B0-----:R-:W-:-:S05]  /*17f70*/  @P6 IMAD.HI.U32 R12, R163, R12, RZ ;  /* 0x0000000ca30c6227 */ /* 0x001fca00078e00ff */
[----:B------:R-:W-:-:S07]  /*17f80*/  @P6 SHF.R.U32.HI R163, RZ, R13, R12 ;  /* 0x0000000dffa36219 */ /* 0x000fce000001160c */
.L_x_1613:
[----:B------:R-:W-:Y:S05]  /*17f90*/  BSYNC B0 ;  /* 0x0000000000007941 */ /* 0x000fea0003800000 */
.L_x_1611:
[----:B------:R-:W-:-:S05]  /*17fa0*/  IMAD R158, R163, R169, R158 ;  /* 0x000000a9a39e7224 */ /* 0x000fca00078e029e */
[----:B------:R-:W-:Y:S02]  /*17fb0*/  VIADDMNMX R166, R158, R169, R166, PT ;  /* 0x000000a99ea67246 */ /* 0x000fe400038001a6 */
[----:B------:R-:W-:-:S07]  /*17fc0*/  VIMNMX R165, R165, R158, !PT ;  /* 0x0000009ea5a57248 */ /* 0x000fce0007fe0100 */
.L_x_1610:
[C---:B------:R-:W-:Y:S01]  /*17fd0*/  ISETP.GT.AND P2, PT, R165.reuse, 0x1, !P2 ;  /* 0x00000001a500780c */ /* 0x040fe20005744270 */
[----:B------:R-:W-:Y:S01]  /*17fe0*/  UMOV UR11, UR55 ;  /* 0x00000037000b7c82 */ /* 0x000fe20008000000 */
[----:B------:R-:W-:Y:S01]  /*17ff0*/  LOP3.LUT P6, RZ, R18, 0x10000, RZ, 0xc0, !PT ;  /* 0x0001000012ff7812 */ /* 0x000fe200078cc0ff */
[----:B------:R-:W-:Y:S01]  /*18000*/  UMOV UR7, UR39 ;  /* 0x0000002700077c82 */ /* 0x000fe20008000000 */
[----:B------:R-:W-:Y:S02]  /*18010*/  ISETP.LT.OR P2, PT, R166, 0x2, P2 ;  /* 0x00000002a600780c */ /* 0x000fe40001741670 */
[----:B------:R-:W-:Y:S02]  /*18020*/  ISETP.GT.AND P3, PT, R165, 0x8, !P3 ;  /* 0x00000008a500780c */ /* 0x000fe40005f64270 */
[----:B------:R-:W-:Y:S02]  /*18030*/  FSEL R12, R11, -INF , !P2 ;  /* 0xff8000000b0c7808 */ /* 0x000fe40005000000 */
[----:B------:R-:W-:-:S02]  /*18040*/  LOP3.LUT P2, RZ, R18, 0x4, RZ, 0xc0, !PT ;  /* 0x0000000412ff7812 */ /* 0x000fc4000784c0ff */
[----:B------:R-:W-:Y:S02]  /*18050*/  FMNMX.FTZ R11, R167, R10, !PT ;  /* 0x0000000aa70b7209 */ /* 0x000fe40007810000 */
        /* <DEDUP_REMOVED lines=92> */
[----:B------:R-:W-:-:S04]  /*18620*/  LOP3.LUT P2, RZ, R18, 0x80, RZ, 0xc0, !PT ;  /* 0x0000008012ff7812 */ /* 0x000fc8000784c0ff */
        /* <DEDUP_REMOVED lines=16> */
[----:B------:R-:W-:Y:S01]  /*18730*/  FSEL R13, R0, -INF , !P2 ;  /* 0xff800000000d7808 */ /* 0x000fe20005000000 */
[C---:B------:R-:W-:Y:S01]  /*18740*/  FMUL.FTZ R0, R2.reuse, UR11 ;  /* 0x0000000b02007c20 */ /* 0x040fe20008410000 */
[----:B------:R-:W-:-:S02]  /*18750*/  FSETP.NEU.FTZ.AND P2, PT, R2, -INF , PT ;  /* 0xff8000000200780b */ /* 0x000fc40003f5d000 */
[----:B------:R-:W-:Y:S02]  /*18760*/  FMNMX.FTZ R11, R13, R9, !PT ;  /* 0x000000090d0b7209 */ /* 0x000fe40007810000 */
[----:B------:R-:W-:Y:S02]  /*18770*/  FSEL R0, R0, RZ, P2 ;  /* 0x000000ff00007208 */ /* 0x000fe40001000000 */
[----:B------:R-:W-:Y:S02]  /*18780*/  FMNMX.FTZ R11, R12, R11, !PT ;  /* 0x0000000b0c0b7209 */ /* 0x000fe40007810000 */
[----:B------:R-:W-:Y:S01]  /*18790*/  FSEL R151, R151, -INF , !P3 ;  /* 0xff80000097977808 */ /* 0x000fe20005800000 */
[--C-:B------:R-:W-:Y:S01]  /*187a0*/  FFMA.FTZ R158, R8, UR11, -R0.reuse ;  /* 0x0000000b089e7c23 */ /* 0x100fe20008010800 */
[----:B------:R-:W-:Y:S01]  /*187b0*/  FMNMX.FTZ R8, R14, R11, !PT ;  /* 0x0000000b0e087209 */ /* 0x000fe20007810000 */
[--C-:B------:R-:W-:Y:S01]  /*187c0*/  FFMA.FTZ R184, R122, UR11, -R0.reuse ;  /* 0x0000000b7ab87c23 */ /* 0x100fe20008010800 */
[----:B------:R-:W-:Y:S01]  /*187d0*/  ISETP.GT.AND P6, PT, R165, 0x59, !P6 ;  /* 0x00000059a500780c */ /* 0x000fe200077c4270 */
        /* <DEDUP_REMOVED lines=11> */
[----:B------:R-:W-:Y:S01]  /*18890*/  FSEL R139, R2, RZ, P2 ;  /* 0x000000ff028b7208 */ /* 0x000fe20001000000 */
[--C-:B------:R-:W-:Y:S01]  /*188a0*/  FFMA.FTZ R180, R130, UR11, -R0.reuse ;  /* 0x0000000b82b47c23 */ /* 0x100fe20008010800 */
[----:B------:R-:W-:Y:S01]  /*188b0*/  FMNMX.FTZ R8, R124, R11, !PT ;  /* 0x0000000b7c087209 */ /* 0x000fe20007810000 */
[--C-:B------:R-:W-:Y:S01]  /*188c0*/  FFMA.FTZ R123, R131, UR11, -R0.reuse ;  /* 0x0000000b837b7c23 */ /* 0x100fe20008010800 */
[--C-:B------:R-:W-:Y:S01]  /*188d0*/  FFMA.FTZ R182, R134, UR11, -R0.reuse ;  /* 0x0000000b86b67c23 */ /* 0x100fe20008010800 */
[----:B------:R-:W-:Y:S01]  /*188e0*/  FFMA.FTZ R126, R135, UR11, -R0 ;  /* 0x0000000b877e7c23 */ /* 0x000fe20008010800 */
[----:B------:R-:W-:Y:S01]  /*188f0*/  FMNMX.FTZ R11, R125, R8, !PT ;  /* 0x000000087d0b7209 */ /* 0x000fe20007810000 */
[----:B------:R-:W-:Y:S01]  /*18900*/  FADD.FTZ R139, -R139, R10 ;  /* 0x0000000a8b8b7221 */ /* 0x000fe20000010100 */
        /* <DEDUP_REMOVED lines=15> */
[----:B------:R-:W-:Y:S01]  /*18a00*/  FFMA.FTZ R161, R161, UR11, -R0 ;  /* 0x0000000ba1a17c23 */ /* 0x000fe20008010800 */
[----:B------:R-:W-:Y:S01]  /*18a10*/  FMUL.FTZ R139, R139, UR11 ;  /* 0x0000000b8b8b7c20 */ /* 0x000fe20008410000 */
[----:B------:R-:W-:Y:S01]  /*18a20*/  MUFU.EX2 R188, R188 ;  /* 0x000000bc00bc7308 */ /* 0x000fe20000000800 */
[----:B------:R-:W-:-:S04]  /*18a30*/  FMNMX.FTZ R8, R136, R11, !PT ;  /* 0x0000000b88087209 */ /* 0x000fc80007810000 */
[----:B------:R-:W-:-:S03]  /*18a40*/  FMNMX.FTZ R8, R137, R8, !PT ;  /* 0x0000000889087209 */ /* 0x000fc60007810000 */
        /* <DEDUP_REMOVED lines=28> */
[----:B------:R-:W-:-:S03]  /*18c10*/  FMUL.FTZ R138, R0, UR11 ;  /* 0x0000000b008a7c20 */ /* 0x000fc60008410000 */
[----:B------:R-:W-:-:S03]  /*18c20*/  FSEL R8, R0, RZ, P2 ;  /* 0x000000ff00087208 */ /* 0x000fc60001000000 */
[----:B------:R-:W0:Y:S01]  /*18c30*/  MUFU.EX2 R11, R139 ;  /* 0x0000008b000b7308 */ /* 0x000e220000000800 */
[----:B------:R-:W-:Y:S02]  /*18c40*/  FSEL R138, R138, RZ, P2 ;  /* 0x000000ff8a8a7208 */ /* 0x000fe40001000000 */
[----:B------:R-:W-:Y:S01]  /*18c50*/  ISETP.GT.AND P2, PT, R7, UR4, PT ;  /* 0x0000000407007c0c */ /* 0x000fe2000bf44270 */
[----:B------:R-:W-:Y:S01]  /*18c60*/  FADD.FTZ R8, -R8, R9 ;  /* 0x0000000908087221 */ /* 0x000fe20000010100 */
[----:B------:R-:W-:Y:S01]  /*18c70*/  UMOV UR4, UR36 ;  /* 0x0000002400047c82 */ /* 0x000fe20008000000 */
[--C-:B------:R-:W-:Y:S01]  /*18c80*/  FFMA.FTZ R189, R13, UR11, -R138.reuse ;  /* 0x0000000b0dbd7c23 */ /* 0x100fe2000801088a */
[--C-:B------:R-:W-:Y:S01]  /*18c90*/  FFMA.FTZ R12, R12, UR11, -R138.reuse ;  /* 0x0000000b0c0c7c23 */ /* 0x100fe2000801088a */
[----:B------:R-:W-:Y:S01]  /*18ca0*/  FMUL.FTZ R8, R8, UR11 ;  /* 0x0000000b08087c20 */ /* 0x000fe20008410000 */
[--C-:B------:R-:W-:Y:S01]  /*18cb0*/  FFMA.FTZ R191, R14, UR11, -R138.reuse ;  /* 0x0000000b0ebf7c23 */ /* 0x100fe2000801088a */
[--C-:B------:R-:W-:Y:S01]  /*18cc0*/  FFMA.FTZ R14, R121, UR11, -R138.reuse ;  /* 0x0000000b790e7c23 */ /* 0x100fe2000801088a */
[--C-:B------:R-:W-:Y:S01]  /*18cd0*/  FFMA.FTZ R13, R15, UR11, -R138.reuse ;  /* 0x0000000b0f0d7c23 */ /* 0x100fe2000801088a */
[----:B------:R-:W-:Y:S01]  /*18ce0*/  MUFU.EX2 R189, R189 ;  /* 0x000000bd00bd7308 */ /* 0x000fe20000000800 */
[--C-:B------:R-:W-:Y:S01]  /*18cf0*/  FFMA.FTZ R15, R125, UR11, -R138.reuse ;  /* 0x0000000b7d0f7c23 */ /* 0x100fe2000801088a */
[--C-:B------:R-:W-:Y:S01]  /*18d00*/  FFMA.FTZ R185, R120, UR11, -R138.reuse ;  /* 0x0000000b78b97c23 */ /* 0x100fe2000801088a */
[--C-:B------:R-:W-:Y:S01]  /*18d10*/  FFMA.FTZ R187, R124, UR11, -R138.reuse ;  /* 0x0000000b7cbb7c23 */ /* 0x100fe2000801088a */
[----:B------:R-:W-:Y:S01]  /*18d20*/  FFMA.FTZ R181, R128, UR11, -R138 ;  /* 0x0000000b80b57c23 */ /* 0x000fe2000801088a */
[----:B0-----:R-:W-:Y:S01]  /*18d30*/  FFMA.FTZ R121, R11, R6, R188 ;  /* 0x000000060b797223 */ /* 0x001fe200000100bc */
[--C-:B------:R-:W-:Y:S01]  /*18d40*/  FFMA.FTZ R120, R129, UR11, -R138.reuse ;  /* 0x0000000b81787c23 */ /* 0x100fe2000801088a */
[--C-:B------:R-:W-:Y:S01]  /*18d50*/  FFMA.FTZ R183, R132, UR11, -R138.reuse ;  /* 0x0000000b84b77c23 */ /* 0x100fe2000801088a */
[----:B------:R-:W0:Y:S01]  /*18d60*/  MUFU.EX2 R8, R8 ;  /* 0x0000000800087308 */ /* 0x000e220000000800 */
[----:B------:R-:W-:Y:S01]  /*18d70*/  FADD.FTZ R121, R158, R121 ;  /* 0x000000799e797221 */ /* 0x000fe20000010000 */
[--C-:B------:R-:W-:Y:S01]  /*18d80*/  FFMA.FTZ R133, R133, UR11, -R138.reuse ;  /* 0x0000000b85857c23 */ /* 0x100fe2000801088a */
[----:B------:R-:W-:Y:S01]  /*18d90*/  FFMA.FTZ R177, R136, UR11, -R138 ;  /* 0x0000000b88b17c23 */ /* 0x000fe2000801088a */
[----:B------:R-:W-:-:S02]  /*18da0*/  IMAD.U32 R128, RZ, RZ, UR10 ;  /* 0x0000000aff807e24 */ /* 0x000fc4000f8e00ff */
[----:B------:R-:W-:Y:S01]  /*18db0*/  FADD.FTZ R125, R190, R121 ;  /* 0x00000079be7d7221 */ /* 0x000fe20000010000 */
[--C-:B------:R-:W-:Y:S01]  /*18dc0*/  FFMA.FTZ R121, R137, UR11, -R138.reuse ;  /* 0x0000000b89797c23 */ /* 0x100fe2000801088a */
[--C-:B------:R-:W-:Y:S01]  /*18dd0*/  FFMA.FTZ R179, R141, UR11, -R138.reuse ;  /* 0x0000000b8db37c23 */ /* 0x100fe2000801088a */
[----:B------:R-:W1:Y:S01]  /*18de0*/  MUFU.EX2 R12, R12 ;  /* 0x0000000c000c7308 */ /* 0x000e620000000800 */
[----:B------:R-:W-:Y:S01]  /*18df0*/  FADD.FTZ R125, R20, R125 ;  /* 0x0000007d147d7221 */ /* 0x000fe20000010000 */
[--C-:B------:R-:W-:Y:S01]  /*18e00*/  FFMA.FTZ R173, R144, UR11, -R138.reuse ;  /* 0x0000000b90ad7c23 */ /* 0x100fe2000801088a */
[--C-:B------:R-:W-:Y:S01]  /*18e10*/  FFMA.FTZ R175, R148, UR11, -R138.reuse ;  /* 0x0000000b94af7c23 */ /* 0x100fe2000801088a */
[--C-:B------:R-:W-:Y:S01]  /*18e20*/  FFMA.FTZ R169, R151, UR11, -R138.reuse ;  /* 0x0000000b97a97c23 */ /* 0x100fe2000801088a */
[----:B------:R-:W-:Y:S01]  /*18e30*/  FADD.FTZ R6, R184, R125 ;  /* 0x0000007db8067221 */ /* 0x000fe20000010000 */
[----:B------:R-:W-:Y:S01]  /*18e40*/  FFMA.FTZ R153, R153, UR11, -R138 ;  /* 0x0000000b99997c23 */ /* 0x000fe2000801088a */
[C---:B------:R-:W-:Y:S01]  /*18e50*/  F2FP.BF16.F32.PACK_AB R184, R21.reuse, R184 ;  /* 0x000000b815b8723e */ /* 0x040fe200000010ff */
[----:B------:R-:W2:Y:S01]  /*18e60*/  MUFU.EX2 R191, R191 ;  /* 0x000000bf00bf7308 */ /* 0x000ea20000000800 */
[----:B0-----:R-:W-:Y:S01]  /*18e70*/  FFMA.FTZ R3, R8, R3, R189 ;  /* 0x0000000308037223 */ /* 0x001fe200000100bd */
[----:B------:R-:W-:Y:S01]  /*18e80*/  FADD.FTZ R125, R21, R6 ;  /* 0x00000006157d7221 */ /* 0x000fe20000010000 */
[----:B------:R-:W-:Y:S01]  /*18e90*/  FFMA.FTZ R155, R155, UR11, -R138 ;  /* 0x0000000b9b9b7c23 */ /* 0x000fe2000801088a */
[----:B------:R-:W-:Y:S01]  /*18ea0*/  F2FP.BF16.F32.PACK_AB R190, R20, R190 ;  /* 0x000000be14be723e */ /* 0x000fe200000010ff */
[----:B------:R-:W-:-:S02]  /*18eb0*/  VIADD R7, R7, 0xffffffff ;  /* 0xffffffff07077836 */ /* 0x000fc40000000000 */
[----:B------:R-:W-:Y:S01]  /*18ec0*/  FADD.FTZ R125, R186, R125 ;  /* 0x0000007dba7d7221 */ /* 0x000fe20000010000 */
[----:B------:R-:W-:Y:S01]  /*18ed0*/  F2FP.BF16.F32.PACK_AB R186, R122, R186 ;  /* 0x000000ba7aba723e */ /* 0x000fe200000010ff */
[----:B------:R-:W0:Y:S01]  /*18ee0*/  MUFU.EX2 R13, R13 ;  /* 0x0000000d000d7308 */ /* 0x000e220000000800 */
[----:B-1----:R-:W-:Y:S01]  /*18ef0*/  FADD.FTZ R6, R12, R3 ;  /* 0x000000030c067221 */ /* 0x002fe20000010000 */
[----:B------:R-:W-:Y:S01]  /*18f00*/  FADD.FTZ R125, R122, R125 ;  /* 0x0000007d7a7d7221 */ /* 0x000fe20000010000 */
[----:B------:R-:W-:Y:S01]  /*18f10*/  FFMA.FTZ R3, R142, UR11, -R138 ;  /* 0x0000000b8e037c23 */ /* 0x000fe2000801088a */
[----:B------:R-:W-:Y:S02]  /*18f20*/  F2FP.BF16.F32.PACK_AB R188, R158, R188 ;  /* 0x000000bc9ebc723e */ /* 0x000fe400000010ff */
[----:B------:R-:W-:Y:S01]  /*18f30*/  FADD.FTZ R124, R180, R125 ;  /* 0x0000007db47c7221 */ /* 0x000fe20000010000 */
[----:B------:R-:W-:Y:S01]  /*18f40*/  F2FP.BF16.F32.PACK_AB R180, R123, R180 ;  /* 0x000000b47bb4723e */ /* 0x000fe200000010ff */
[----:B------:R-:W1:Y:S01]  /*18f50*/  MUFU.EX2 R185, R185 ;  /* 0x000000b900b97308 */ /* 0x000e620000000800 */
[----:B--2---:R-:W-:Y:S01]  /*18f60*/  FADD.FTZ R6, R191, R6 ;  /* 0x00000006bf067221 */ /* 0x004fe20000010000 */
[----:B------:R-:W-:Y:S01]  /*18f70*/  FADD.FTZ R129, R123, R124 ;  /* 0x0000007c7b817221 */ /* 0x000fe20000010000 */
[----:B------:R-:W-:Y:S01]  /*18f80*/  @!P1 VIADD R124, R128, 0x30860 ;  /* 0x00030860807c9836 */ /* 0x000fe20000000000 */
[----:B------:R-:W-:-:S02]  /*18f90*/  F2FP.BF16.F32.PACK_AB R189, R12, R189 ;  /* 0x000000bd0cbd723e */ /* 0x000fc400000010ff */
[----:B------:R-:W-:Y:S01]  /*18fa0*/  FADD.FTZ R129, R182, R129 ;  /* 0x00000081b6817221 */ /* 0x000fe20000010000 */
[C---:B------:R-:W-:Y:S01]  /*18fb0*/  F2FP.BF16.F32.PACK_AB R182, R126.reuse, R182 ;  /* 0x000000b67eb6723e */ /* 0x040fe200000010ff */
[----:B------:R-:W2:Y:S01]  /*18fc0*/  MUFU.EX2 R14, R14 ;  /* 0x0000000e000e7308 */ /* 0x000ea20000000800 */
[C---:B0-----:R-:W-:Y:S01]  /*18fd0*/  FADD.FTZ R6, R13.reuse, R6 ;  /* 0x000000060d067221 */ /* 0x041fe20000010000 */
[----:B------:R-:W-:Y:S01]  /*18fe0*/  FADD.FTZ R129, R126, R129 ;  /* 0x000000817e817221 */ /* 0x000fe20000010000 */
[----:B------:R-:W-:-:S03]  /*18ff0*/  F2FP.BF16.F32.PACK_AB R191, R13, R191 ;  /* 0x000000bf0dbf723e */ /* 0x000fc600000010ff */
[----:B------:R-:W-:Y:S01]  /*19000*/  FADD.FTZ R128, R176, R129 ;  /* 0x00000081b0807221 */ /* 0x000fe20000010000 */
[----:B------:R-:W-:Y:S01]  /*19010*/  F2FP.BF16.F32.PACK_AB R176, R127, R176 ;  /* 0x000000b07fb0723e */ /* 0x000fe200000010ff */
[----:B------:R-:W0:Y:S01]  /*19020*/  MUFU.EX2 R187, R187 ;  /* 0x000000bb00bb7308 */ /* 0x000e220000000800 */
[----:B-1----:R-:W-:-:S07]  /*19030*/  FADD.FTZ R125, R185, R6 ;  /* 0x00000006b97d7221 */ /* 0x002fce0000010000 */
[----:B------:R-:W1:Y:S01]  /*19040*/  MUFU.EX2 R15, R15 ;  /* 0x0000000f000f7308 */ /* 0x000e620000000800 */
[C---:B--2---:R-:W-:Y:S01]  /*19050*/  FADD.FTZ R6, R14.reuse, R125 ;  /* 0x0000007d0e067221 */ /* 0x044fe20000010000 */
[----:B------:R-:W-:Y:S01]  /*19060*/  @!P1 PRMT R125, RZ, 0x654, R124 ;  /* 0x00000654ff7d9816 */ /* 0x000fe2000000007c */
[----:B------:R-:W-:Y:S01]  /*19070*/  FFMA.FTZ R124, R145, UR11, -R138 ;  /* 0x0000000b917c7c23 */ /* 0x000fe2000801088a */
[----:B------:R-:W-:Y:S02]  /*19080*/  F2FP.BF16.F32.PACK_AB R185, R14, R185 ;  /* 0x000000b90eb9723e */ /* 0x000fe400000010ff */
[----:B------:R2:W-:Y:S02]  /*19090*/  @!P1 SYNCS.ARRIVE.TRANS64.RED.A1T0 RZ, [R125+URZ], RZ ;  /* 0x000000ff7dff99a7 */ /* 0x0005e4000810043f */
[----:B------:R-:W3:Y:S01]  /*190a0*/  MUFU.EX2 R181, R181 ;  /* 0x000000b500b57308 */ /* 0x000ee20000000800 */
[----:B0-----:R-:W-:Y:S01]  /*190b0*/  FADD.FTZ R6, R187, R6 ;  /* 0x00000006bb067221 */ /* 0x001fe20000010000 */
[--C-:B--2---:R-:W-:Y:S01]  /*190c0*/  FFMA.FTZ R125, R149, UR11, -R138.reuse ;  /* 0x0000000b957d7c23 */ /* 0x104fe2000801088a */
[----:B------:R-:W-:-:S05]  /*190d0*/  FFMA.FTZ R138, R157, UR11, -R138 ;  /* 0x0000000b9d8a7c23 */ /* 0x000fca000801088a */
[----:B------:R-:W0:Y:S01]  /*190e0*/  MUFU.EX2 R120, R120 ;  /* 0x0000007800787308 */ /* 0x000e220000000800 */
[C---:B-1----:R-:W-:Y:S01]  /*190f0*/  FADD.FTZ R6, R15.reuse, R6 ;  /* 0x000000060f067221 */ /* 0x042fe20000010000 */
[----:B------:R-:W-:-:S06]  /*19100*/  F2FP.BF16.F32.PACK_AB R187, R15, R187 ;  /* 0x000000bb0fbb723e */ /* 0x000fcc00000010ff */
[----:B------:R-:W1:Y:S01]  /*19110*/  MUFU.EX2 R183, R183 ;  /* 0x000000b700b77308 */ /* 0x000e620000000800 */
[----:B---3--:R-:W-:-:S07]  /*19120*/  FADD.FTZ R129, R181, R6 ;  /* 0x00000006b5817221 */ /* 0x008fce0000010000 */
[----:B------:R-:W2:Y:S01]  /*19130*/  MUFU.EX2 R178, R178 ;  /* 0x000000b200b27308 */ /* 0x000ea20000000800 */
[C---:B0-----:R-:W-:Y:S01]  /*19140*/  FADD.FTZ R6, R120.reuse, R129 ;  /* 0x0000008178067221 */ /* 0x041fe20000010000 */
[----:B------:R-:W-:-:S06]  /*19150*/  F2FP.BF16.F32.PACK_AB R181, R120, R181 ;  /* 0x000000b578b5723e */ /* 0x000fcc00000010ff */
[----:B------:R0:W3:Y:S01]  /*19160*/  MUFU.EX2 R9, R133 ;  /* 0x0000008500097308 */ /* 0x0000e20000000800 */
[----:B-1----:R-:W-:-:S07]  /*19170*/  FADD.FTZ R6, R183, R6 ;  /* 0x00000006b7067221 */ /* 0x002fce0000010000 */
[----:B------:R-:W1:Y:S01]  /*19180*/  MUFU.EX2 R130, R130 ;  /* 0x0000008200827308 */ /* 0x000e620000000800 */
[----:B0-----:R-:W-:-:S04]  /*19190*/  FADD.FTZ R133, R127, R128 ;  /* 0x000000807f857221 */ /* 0x001fc80000010000 */
[----:B--2---:R-:W-:-:S03]  /*191a0*/  FADD.FTZ R133, R178, R133 ;  /* 0x00000085b2857221 */ /* 0x004fc60000010000 */
[----:B------:R-:W0:Y:S01]  /*191b0*/  MUFU.EX2 R177, R177 ;  /* 0x000000b100b17308 */ /* 0x000e220000000800 */
[C---:B---3--:R-:W-:Y:S01]  /*191c0*/  FADD.FTZ R6, R9.reuse, R6 ;  /* 0x0000000609067221 */ /* 0x048fe20000010000 */
[----:B------:R-:W-:Y:S01]  /*191d0*/  F2FP.BF16.F32.PACK_AB R183, R9, R183 ;  /* 0x000000b709b7723e */ /* 0x000fe200000010ff */
[----:B------:R-:W-:-:S05]  /*191e0*/  IMAD.MOV.U32 R9, RZ, RZ, R0 ;  /* 0x000000ffff097224 */ /* 0x000fca00078e0000 */
        /* <DEDUP_REMOVED lines=47> */
[----:B------:R-:W-:-:S03]  /*194e0*/  F2FP.BF16.F32.PACK_AB R169, R20, R169 ;  /* 0x000000a914a9723e */ /* 0x000fc600000010ff */
[----:B0-----:R-:W-:-:S04]  /*194f0*/  FADD.FTZ R10, R155, R10 ;  /* 0x0000000a9b0a7221 */ /* 0x001fc80000010000 */
[C---:B--2---:R-:W-:Y:S01]  /*19500*/  FADD.FTZ R3, R138.reuse, R10 ;  /* 0x0000000a8a037221 */ /* 0x044fe20000010000 */
[----:B------:R-:W-:Y:S01]  /*19510*/  F2FP.BF16.F32.PACK_AB R171, R138, R155 ;  /* 0x0000009b8aab723e */ /* 0x000fe200000010ff */
[----:B------:R-:W-:Y:S01]  /*19520*/  IMAD.MOV.U32 R10, RZ, RZ, R2 ;  /* 0x000000ffff0a7224 */ /* 0x000fe200078e0002 */
[----:B------:R-:W-:Y:S06]  /*19530*/  @P2 BRA `(.L_x_1614) ;  /* 0xffffffc800642947 */ /* 0x000fec000383ffff */
.L_x_1597:
        /* <DEDUP_REMOVED lines=99> */
.L_x_1615:
[----:B------:R-:W-:Y:S01]  /*19b70*/  ULEA UR5, UR36, UR37, 0x3 ;  /* 0x0000002524057291 */ /* 0x000fe2000f8e183f */
[----:B------:R-:W-:-:S05]  /*19b80*/  IMAD.U32 R4, RZ, RZ, UR39 ;  /* 0x00000027ff047e24 */ /* 0x000fca000f8e00ff */
[----:B------:R-:W-:-:S04]  /*19b90*/  SHF.L.U32 R4, R4, 0x1f, RZ ;  /* 0x0000001f04047819 */ /* 0x000fc800000006ff */
[----:B------:R0:W1:Y:S01]  /*19ba0*/  SYNCS.PHASECHK.TRANS64.TRYWAIT P2, [UR5+0x30850], R4 ;  /* 0x03085004ff0075a7 */ /* 0x0000620008040145 */
[----:B------:R-:W-:Y:S05]  /*19bb0*/  @!P0 BRA `(.L_x_1616) ;  /* 0x0000000000048947 */ /* 0x000fea0003800000 */
[----:B------:R-:W-:Y:S01]  /*19bc0*/  BPT.TRAP 0x1 ;  /* 0x000000040000795c */ /* 0x000fe20000300000 */
.L_x_1616:
[----:B-1----:R-:W-:Y:S05]  /*19bd0*/  @P2 BRA `(.L_x_1617) ;  /* 0x0000000000082947 */ /* 0x002fea0003800000 */
[----:B------:R-:W1:Y:S02]  /*19be0*/  SYNCS.PHASECHK.TRANS64.TRYWAIT P0, [UR5+0x30850], R4 ;  /* 0x03085004ff0075a7 */ /* 0x000e640008000145 */
[----:B-1----:R-:W-:Y:S05]  /*19bf0*/  @!P0 BRA `(.L_x_1618) ;  /* 0x000000e4004c8947 */ /* 0x002fea0003800000 */
.L_x_1617:
[----:B------:R-:W-:Y:S01]  /*19c00*/  UIADD3 UR37, UR37, 0x400, URZ ;  /* 0x0000040025257890 */ /* 0x000fe2000fffe03f */
[----:B------:R-:W-:Y:S01]  /*19c10*/  WARPGROUP.ARRIVE ;  /* 0x00000000000079c5 */ /* 0x000fe20000000000 */
[----:B------:R-:W-:Y:S01]  /*19c20*/  UMOV UR7, 0x40000040 ;  /* 0x4000004000077882 */ /* 0x000fe20000000000 */
[----:B-1----:R-:W0:Y:S01]  /*19c30*/  SHFL.BFLY PT, R5, R6, 0x2, 0x1f ;  /* 0x0c401f0006057f89 */ /* 0x002e2200000e0000 */
[----:B------:R-:W-:Y:S01]  /*19c40*/  USHF.R.U32.HI UR37, URZ, 0x4, UR37 ;  /* 0x000000043f257899 */ /* 0x000fe20008011625 */
[----:B------:R-:W-:Y:S01]  /*19c50*/  IMAD.MOV.U32 R9, RZ, RZ, RZ ;  /* 0x000000ffff097224 */ /* 0x000fe200078e00ff */
[----:B------:R-:W-:Y:S01]  /*19c60*/  R2UR UR8, R228 ;  /* 0x00000000e40872ca */ /* 0x000fe200000e0000 */
[----:B------:R-:W1:Y:S01]  /*19c70*/  SHFL.BFLY PT, R8, R3, 0x2, 0x1f ;  /* 0x0c401f0003087f89 */ /* 0x000e6200000e0000 */
[----:B------:R-:W-:Y:S01]  /*19c80*/  ULOP3.LUT UR37, UR37, 0x3fff, URZ, 0xc0, !UPT ;  /* 0x00003fff25257892 */ /* 0x000fe2000f8ec03f */
[----:B------:R-:W-:-:S03]  /*19c90*/  IMAD.U32 R14, RZ, RZ, UR11 ;  /* 0x0000000bff0e7e24 */ /* 0x000fc6000f8e00ff */
[----:B------:R-:W-:-:S04]  /*19ca0*/  ULOP3.LUT UR4, UR37, 0x3000000, URZ, 0xfc, !UPT ;  /* 0x0300000025047892 */ /* 0x000fc8000f8efc3f */
        /* <DEDUP_REMOVED lines=11> */
[----:B------:R-:W-:Y:S01]  /*19d60*/  IMAD.MOV.U32 R3, RZ, RZ, -0x800000 ;  /* 0xff800000ff037424 */ /* 0x000fe200078e00ff */
        /* <DEDUP_REMOVED lines=8> */
[----:B------:R-:W-:Y:S02]  /*19df0*/  IMAD.U32 R8, RZ, RZ, UR5 ;  /* 0x00000005ff087e24 */ /* 0x000fe4000f8e00ff */
[----:B------:R-:W-:Y:S01]  /*19e00*/  IMAD.U32 R7, RZ, RZ, UR11 ;  /* 0x0000000bff077e24 */ /* 0x000fe2000f8e00ff */
[----:B------:R-:W-:Y:S01]  /*19e10*/  FSETP.NE.FTZ.AND P2, PT, R12, RZ, PT ;  /* 0x000000ff0c00720b */ /* 0x000fe20003f55000 */
[----:B------:R-:W-:-:S05]  /*19e20*/  @!P1 VIADD R8, R8, 0x30860 ;  /* 0x0003086008089836 */ /* 0x000fca0000000000 */
[----:B------:R-:W-:-:S03]  /*19e30*/  @!P1 PRMT R8, RZ, 0x654, R8 ;  /* 0x00000654ff089816 */ /* 0x000fc60000000008 */
[----:B------:R-:W0:Y:S01]  /*19e40*/  @P0 MUFU.LG2 R6, R11 ;  /* 0x0000000b00060308 */ /* 0x000e220000000c00 */
[----:B------:R-:W-:-:S03]  /*19e50*/  @P0 FMUL.FTZ R7, R7, 0.69314718246459960938 ;  /* 0x3f31721807070820 */ /* 0x000fc60000410000 */
[----:B------:R-:W-:-:S04]  /*19e60*/  @P2 FMUL.FTZ R14, R14, 0.69314718246459960938 ;  /* 0x3f3172180e0e2820 */ /* 0x000fc80000410000 */
[----:B------:R-:W1:Y:S08]  /*19e70*/  @P2 MUFU.LG2 R10, R12 ;  /* 0x0000000c000a2308 */ /* 0x000e700000000c00 */
[----:B------:R1:W2:Y:S01]  /*19e80*/  @P0 MUFU.RCP R9, R11 ;  /* 0x0000000b00090308 */ /* 0x0002a20000001000 */
        /* <DEDUP_REMOVED lines=130> */
.L_x_1496:
[----:B------:R-:W0:Y:S08]  /*1a6b0*/  S2UR UR4, SR_CgaCtaId ;  /* 0x00000000000479c3 */ /* 0x000e300000008800 */
[----:B------:R-:W-:Y:S06]  /*1a6c0*/  BAR.SYNC.DEFER_BLOCKING 0x5, 0x180 ;  /* 0x0146000000007b1d */ /* 0x000fec0000010000 */
[----:B------:R-:W-:Y:S01]  /*1a6d0*/  UMOV UR37, 0x400 ;  /* 0x0000040000257882 */ /* 0x000fe20000000000 */
[----:B------:R-:W-:Y:S01]  /*1a6e0*/  BSSY B0, `(.L_x_1619) ;  /* 0x0000396000007945 */ /* 0x000fe20003800000 */
[----:B0-----:R-:W-:-:S09]  /*1a6f0*/  ULEA UR37, UR4, UR37, 0x18 ;  /* 0x0000002504257291 */ /* 0x001fd2000f8ec03f */
[----:B------:R-:W0:Y:S02]  /*1a700*/  LDS.128 R8, [UR37+0x308d0] ;  /* 0x0308d025ff087984 */ /* 0x000e240008000c00 */
[----:B0-----:R-:W-:Y:S02]  /*1a710*/  R2UR UR4, R9 ;  /* 0x00000000090472ca */ /* 0x001fe400000e0000 */
[----:B------:R-:W-:Y:S01]  /*1a720*/  R2UR UR44, R11 ;  /* 0x000000000b2c72ca */ /* 0x000fe200000e0000 */
[----:B------:R-:W-:Y:S06]  /*1a730*/  BAR.ARV 0x4, 0x180 ;  /* 0x0106000000007b1d */ /* 0x000fec0000002000 */
[----:B------:R-:W-:Y:S08]  /*1a740*/  @P0 BRA `(.L_x_1620) ;  /* 0x0000002800fc0947 */ /* 0x000ff00003800000 */
[----:B------:R-:W2:Y:S01]  /*1a750*/  LDL R0, [R1+0x31c] ;  /* 0x00031c0001007983 */ /* 0x000ea20000100800 */
[----:B------:R-:W0:Y:S01]  /*1a760*/  S2UR UR5, SR_SWINHI ;  /* 0x00000000000579c3 */ /* 0x000e220000002f00 */
[----:B------:R-:W-:Y:S01]  /*1a770*/  R2UR UR8, R192 ;  /* 0x00000000c00872ca */ /* 0x000fe200000e0000 */
[----:B------:R-:W-:Y:S01]  /*1a780*/  UMOV UR6, UR37 ;  /* 0x0000002500067c82 */ /* 0x000fe20008000000 */
[----:B0-----:R-:W-:Y:S01]  /*1a790*/  UMOV UR7, UR5 ;  /* 0x0000000500077c82 */ /* 0x001fe20008000000 */
[----:B------:R-:W-:Y:S02]  /*1a7a0*/  IMAD.U32 R8, RZ, RZ, UR6 ;  /* 0x00000006ff087e24 */ /* 0x000fe4000f8e00ff */
[----:B------:R-:W-:Y:S02]  /*1a7b0*/  IMAD.U32 R9, RZ, RZ, UR7 ;  /* 0x00000007ff097e24 */ /* 0x000fe4000f8e00ff */
[----:B------:R-:W-:Y:S01]  /*1a7c0*/  BAR.SYNC.DEFER_BLOCKING 0x1, 0x100 ;  /* 0x0044000000007b1d */ /* 0x000fe20000010000 */
[----:B--2---:R-:W-:-:S03]  /*1a7d0*/  IMAD.WIDE R12, R0, 0x2, R8 ;  /* 0x00000002000c7825 */ /* 0x004fc600078e0208 */
[C---:B------:R-:W-:Y:S02]  /*1a7e0*/  LOP3.LUT R5, R12.reuse, 0x380, RZ, 0xc0, !PT ;  /* 0x000003800c057812 */ /* 0x040fe400078ec0ff */
[C---:B------:R-:W-:Y:S02]  /*1a7f0*/  IADD3 R145, P5, R12.reuse, 0x8060, RZ ;  /* 0x000080600c917810 */ /* 0x040fe40007fbe0ff */
[C---:B------:R-:W-:Y:S02]  /*1a800*/  IADD3 R72, P6, R12.reuse, 0x8040, RZ ;  /* 0x000080400c487810 */ /* 0x040fe40007fde0ff */
[C---:B------:R-:W-:Y:S01]  /*1a810*/  IADD3 R143, P0, R12.reuse, 0x8020, RZ ;  /* 0x000080200c8f7810 */ /* 0x040fe20007f1e0ff */
[--C-:B------:R-:W-:Y:S01]  /*1a820*/  IMAD.X R75, RZ, RZ, R13.reuse, P5 ;  /* 0x000000ffff4b7224 */ /* 0x100fe200028e060d */
[C---:B------:R-:W-:Y:S01]  /*1a830*/  IADD3 R141, P1, R12.reuse, 0x8000, RZ ;  /* 0x000080000c8d7810 */ /* 0x040fe20007f3e0ff */
[--C-:B------:R-:W-:Y:S01]  /*1a840*/  IMAD.X R77, RZ, RZ, R13.reuse, P6 ;  /* 0x000000ffff4d7224 */ /* 0x100fe200030e060d */
[----:B------:R-:W-:Y:S01]  /*1a850*/  SHF.R.U64 R5, R5, 0x3, RZ ;  /* 0x0000000305057819 */ /* 0x000fe200000012ff */
[--C-:B------:R-:W-:Y:S01]  /*1a860*/  IMAD.X R79, RZ, RZ, R13.reuse, P0 ;  /* 0x000000ffff4f7224 */ /* 0x100fe200000e060d */
[C---:B------:R-:W-:Y:S01]  /*1a870*/  IADD3 R95, P2, R12.reuse, 0x4060, RZ ;  /* 0x000040600c5f7810 */ /* 0x040fe20007f5e0ff */
[----:B------:R-:W-:Y:S01]  /*1a880*/  IMAD.X R81, RZ, RZ, R13, P1 ;  /* 0x000000ffff517224 */ /* 0x000fe200008e060d */
[----:B------:R-:W-:-:S02]  /*1a890*/  IADD3 R14, P3, R12, 0x4040, RZ ;  /* 0x000040400c0e7810 */ /* 0x000fc40007f7e0ff */
        /* <DEDUP_REMOVED lines=14> */
[----:B------:R-:W-:-:S02]  /*1a980*/  LOP3.LUT R0, R141, 0x380, RZ, 0xc0, !PT ;  /* 0x000003808d007812 */ /* 0x000fc400078ec0ff */
[----:B------:R-:W-:Y:S02]  /*1a990*/  LOP3.LUT R2, R143, 0x380, RZ, 0xc0, !PT ;  /* 0x000003808f027812 */ /* 0x000fe400078ec0ff */
[----:B------:R-:W-:Y:S02]  /*1a9a0*/  SHF.R.U64 R5, R5, 0x3, RZ ;  /* 0x0000000305057819 */ /* 0x000fe400000012ff */
[----:B------:R-:W-:Y:S02]  /*1a9b0*/  SHF.R.U64 R0, R0, 0x3, RZ ;  /* 0x0000000300007819 */ /* 0x000fe400000012ff */
[----:B------:R-:W-:Y:S02]  /*1a9c0*/  SHF.R.U64 R2, R2, 0x3, RZ ;  /* 0x0000000302027819 */ /* 0x000fe400000012ff */
[----:B------:R-:W-:Y:S02]  /*1a9d0*/  LOP3.LUT R76, R5, R72, RZ, 0x3c, !PT ;  /* 0x00000048054c7212 */ /* 0x000fe400078e3cff */
[----:B------:R-:W-:-:S02]  /*1a9e0*/  LOP3.LUT R80, R0, R141, RZ, 0x3c, !PT ;  /* 0x0000008d00507212 */ /* 0x000fc400078e3cff */
[----:B------:R-:W-:Y:S01]  /*1a9f0*/  LOP3.LUT R72, R95, 0x380, RZ, 0xc0, !PT ;  /* 0x000003805f487812 */ /* 0x000fe200078ec0ff */
[----:B------:R-:W0:Y:S01]  /*1aa00*/  LDC.64 R140, c[0x0][0xc00] ;  /* 0x00030000ff8c7b82 */ /* 0x000e220000000a00 */
[----:B------:R-:W-:Y:S02]  /*1aa10*/  LOP3.LUT R78, R2, R143, RZ, 0x3c, !PT ;  /* 0x0000008f024e7212 */ /* 0x000fe400078e3cff */
[----:B------:R-:W-:Y:S02]  /*1aa20*/  LOP3.LUT R0, R15, 0x380, RZ, 0xc0, !PT ;  /* 0x000003800f007812 */ /* 0x000fe400078ec0ff */
[----:B------:R-:W-:Y:S02]  /*1aa30*/  LOP3.LUT R2, R19, 0x380, RZ, 0xc0, !PT ;  /* 0x0000038013027812 */ /* 0x000fe400078ec0ff */
[----:B------:R-:W-:Y:S01]  /*1aa40*/  LOP3.LUT R5, R14, 0x380, RZ, 0xc0, !PT ;  /* 0x000003800e057812 */ /* 0x000fe200078ec0ff */
[----:B------:R-:W1:Y:S01]  /*1aa50*/  LDC.64 R142, c[0x0][0xc00] ;  /* 0x00030000ff8e7b82 */ /* 0x000e620000000a00 */
[----:B------:R-:W-:-:S02]  /*1aa60*/  SHF.R.U64 R72, R72, 0x3, RZ ;  /* 0x0000000348487819 */ /* 0x000fc400000012ff */
[----:B------:R-:W-:Y:S02]  /*1aa70*/  SHF.R.U64 R0, R0, 0x3, RZ ;  /* 0x0000000300007819 */ /* 0x000fe400000012ff */
[----:B------:R-:W-:Y:S02]  /*1aa80*/  SHF.R.U64 R2, R2, 0x3, RZ ;  /* 0x0000000302027819 */ /* 0x000fe400000012ff */
[----:B------:R-:W-:Y:S02]  /*1aa90*/  SHF.R.U64 R5, R5, 0x3, RZ ;  /* 0x0000000305057819 */ /* 0x000fe400000012ff */
[----:B------:R-:W-:Y:S02]  /*1aaa0*/  LOP3.LUT R82, R72, R95, RZ, 0x3c, !PT ;  /* 0x0000005f48527212 */ /* 0x000fe400078e3cff */
[----:B------:R-:W-:Y:S02]  /*1aab0*/  LOP3.LUT R72, R0, R15, RZ, 0x3c, !PT ;  /* 0x0000000f00487212 */ /* 0x000fe400078e3cff */
[----:B------:R-:W-:-:S02]  /*1aac0*/  LOP3.LUT R86, R2, R19, RZ, 0x3c, !PT ;  /* 0x0000001302567212 */ /* 0x000fc400078e3cff */
[----:B------:R-:W-:Y:S02]  /*1aad0*/  LOP3.LUT R0, R11, 0x380, RZ, 0xc0, !PT ;  /* 0x000003800b007812 */ /* 0x000fe400078ec0ff */
[----:B------:R-:W-:Y:S02]  /*1aae0*/  LOP3.LUT R84, R5, R14, RZ, 0x3c, !PT ;  /* 0x0000000e05547212 */ /* 0x000fe400078e3cff */
[----:B------:R-:W-:Y:S02]  /*1aaf0*/  LOP3.LUT R2, R17, 0x380, RZ, 0xc0, !PT ;  /* 0x0000038011027812 */ /* 0x000fe400078ec0ff */
[----:B------:R-:W-:Y:S02]  /*1ab00*/  LOP3.LUT R5, R22, 0x380, RZ, 0xc0, !PT ;  /* 0x0000038016057812 */ /* 0x000fe400078ec0ff */
[----:B------:R-:W-:Y:S02]  /*1ab10*/  LOP3.LUT R74, R145, 0x380, RZ, 0xc0, !PT ;  /* 0x00000380914a7812 */ /* 0x000fe400078ec0ff */
[----:B------:R-:W-:-:S02]  /*1ab20*/  SHF.R.U64 R0, R0, 0x3, RZ ;  /* 0x0000000300007819 */ /* 0x000fc400000012ff */
[----:B------:R-:W-:Y:S02]  /*1ab30*/  SHF.R.U64 R2, R2, 0x3, RZ ;  /* 0x0000000302027819 */ /* 0x000fe400000012ff */
[----:B------:R-:W-:Y:S02]  /*1ab40*/  SHF.R.U64 R5, R5, 0x3, RZ ;  /* 0x0000000305057819 */ /* 0x000fe400000012ff */
[----:B------:R-:W-:Y:S02]  /*1ab50*/  SHF.R.U64 R74, R74, 0x3, RZ ;  /* 0x000000034a4a7819 */ /* 0x000fe400000012ff */
[----:B------:R-:W-:Y:S02]  /*1ab60*/  LOP3.LUT R88, R0, R11, RZ, 0x3c, !PT ;  /* 0x0000000b00587212 */ /* 0x000fe400078e3cff */
[----:B------:R-:W-:Y:S02]  /*1ab70*/  MOV R94, R12 ;  /* 0x0000000c005e7202 */ /* 0x000fe40000000f00 */
[----:B------:R-:W-:-:S02]  /*1ab80*/  LOP3.LUT R92, R2, R17, RZ, 0x3c, !PT ;  /* 0x00000011025c7212 */ /* 0x000fc400078e3cff */
[----:B------:R-:W-:Y:S02]  /*1ab90*/  F2FP.BF16.F32.PACK_AB R12, R25, R24 ;  /* 0x00000018190c723e */ /* 0x000fe400000010ff */
[----:B------:R-:W-:Y:S02]  /*1aba0*/  F2FP.BF16.F32.PACK_AB R13, R27, R26 ;  /* 0x0000001a1b0d723e */ /* 0x000fe400000010ff */
[----:B------:R-:W-:Y:S02]  /*1abb0*/  F2FP.BF16.F32.PACK_AB R14, R29, R28 ;  /* 0x0000001c1d0e723e */ /* 0x000fe400000010ff */
[----:B------:R-:W-:Y:S02]  /*1abc0*/  F2FP.BF16.F32.PACK_AB R15, R31, R30 ;  /* 0x0000001e1f0f723e */ /* 0x000fe400000010ff */
[----:B------:R-:W-:Y:S02]  /*1abd0*/  LOP3.LUT R90, R5, R22, RZ, 0x3c, !PT ;  /* 0x00000016055a7212 */ /* 0x000fe400078e3cff */
[----:B------:R-:W-:Y:S01]  /*1abe0*/  MOV R5, R76 ;  /* 0x0000004c00057202 */ /* 0x000fe20000000f00 */
[----:B------:R2:W-:Y:S01]  /*1abf0*/  STSM.16.M88.4 [R94], R12 ;  /* 0x0000000c5e007844 */ /* 0x0005e20000000200 */
[----:B------:R-:W-:-:S02]  /*1ac00*/  MOV R11, R78 ;  /* 0x0000004e000b7202 */ /* 0x000fc40000000f00 */
[----:B------:R-:W-:Y:S02]  /*1ac10*/  LOP3.LUT R74, R74, R145, RZ, 0x3c, !PT ;  /* 0x000000914a4a7212 */ /* 0x000fe400078e3cff */
[----:B------:R-:W-:Y:S02]  /*1ac20*/  MOV R0, R80 ;  /* 0x0000005000007202 */ /* 0x000fe40000000f00 */
[----:B------:R-:W-:Y:S02]  /*1ac30*/  MOV R17, R82 ;  /* 0x0000005200117202 */ /* 0x000fe40000000f00 */
[----:B------:R-:W-:Y:S02]  /*1ac40*/  MOV R88, R88 ;  /* 0x0000005800587202 */ /* 0x000fe40000000f00 */
[----:B------:R-:W-:Y:S02]  /*1ac50*/  F2FP.BF16.F32.PACK_AB R76, R33, R32 ;  /* 0x00000020214c723e */ /* 0x000fe400000010ff */
[----:B------:R-:W-:-:S02]  /*1ac60*/  F2FP.BF16.F32.PACK_AB R77, R35, R34 ;  /* 0x00000022234d723e */ /* 0x000fc400000010ff */
[----:B------:R-:W-:Y:S02]  /*1ac70*/  F2FP.BF16.F32.PACK_AB R78, R37, R36 ;  /* 0x00000024254e723e */ /* 0x000fe400000010ff */
[----:B------:R-:W-:Y:S02]  /*1ac80*/  F2FP.BF16.F32.PACK_AB R79, R39, R38 ;  /* 0x00000026274f723e */ /* 0x000fe400000010ff */
[----:B------:R-:W-:Y:S02]  /*1ac90*/  MOV R19, R84 ;  /* 0x0000005400137202 */ /* 0x000fe40000000f00 */
[----:B------:R-:W-:Y:S01]  /*1aca0*/  MOV R22, R86 ;  /* 0x0000005600167202 */ /* 0x000fe20000000f00 */
[----:B------:R3:W-:Y:S01]  /*1acb0*/  STSM.16.M88.4 [R88], R76 ;  /* 0x0000004c58007844 */ /* 0x0007e20000000200 */
[----:B------:R-:W-:Y:S02]  /*1acc0*/  MOV R92, R92 ;  /* 0x0000005c005c7202 */ /* 0x000fe40000000f00 */
[----:B------:R-:W-:-:S02]  /*1acd0*/  F2FP.BF16.F32.PACK_AB R80, R41, R40 ;  /* 0x000000282950723e */ /* 0x000fc400000010ff */
[----:B------:R-:W-:Y:S02]  /*1ace0*/  F2FP.BF16.F32.PACK_AB R81, R43, R42 ;  /* 0x0000002a2b51723e */ /* 0x000fe400000010ff */
[----:B------:R-:W-:Y:S02]  /*1acf0*/  F2FP.BF16.F32.PACK_AB R82, R45, R44 ;  /* 0x0000002c2d52723e */ /* 0x000fe400000010ff */
[----:B------:R-:W-:Y:S02]  /*1ad00*/  F2FP.BF16.F32.PACK_AB R83, R47, R46 ;  /* 0x0000002e2f53723e */ /* 0x000fe400000010ff */
[----:B------:R-:W-:Y:S02]  /*1ad10*/  MOV R90, R90 ;  /* 0x0000005a005a7202 */ /* 0x000fe40000000f00 */
[----:B------:R-:W-:Y:S01]  /*1ad20*/  F2FP.BF16.F32.PACK_AB R84, R49, R48 ;  /* 0x000000303154723e */ /* 0x000fe200000010ff */
[----:B------:R4:W-:Y:S01]  /*1ad30*/  STSM.16.M88.4 [R92], R80 ;  /* 0x000000505c007844 */ /* 0x0009e20000000200 */
[----:B------:R-:W-:-:S02]  /*1ad40*/  F2FP.BF16.F32.PACK_AB R85, R51, R50 ;  /* 0x000000323355723e */ /* 0x000fc400000010ff */
[----:B------:R-:W-:Y:S02]  /*1ad50*/  F2FP.BF16.F32.PACK_AB R86, R53, R52 ;  /* 0x000000343556723e */ /* 0x000fe400000010ff */
[----:B------:R-:W-:Y:S02]  /*1ad60*/  F2FP.BF16.F32.PACK_AB R87, R55, R54 ;  /* 0x000000363757723e */ /* 0x000fe400000010ff */
[----:B------:R-:W-:Y:S02]  /*1ad70*/  MOV R2, R74 ;  /* 0x0000004a00027202 */ /* 0x000fe40000000f00 */
[----:B------:R-:W-:Y:S01]  /*1ad80*/  MOV R93, R72 ;  /* 0x00000048005d7202 */ /* 0x000fe20000000f00 */
[----:B------:R0:W-:Y:S01]  /*1ad90*/  STSM.16.M88.4 [R90], R84 ;  /* 0x000000545a007844 */ /* 0x0001e20000000200 */
[----:B--2---:R-:W-:Y:S02]  /*1ada0*/  F2FP.BF16.F32.PACK_AB R12, R57, R56 ;  /* 0x00000038390c723e */ /* 0x004fe400000010ff */
[----:B------:R-:W-:-:S02]  /*1adb0*/  F2FP.BF16.F32.PACK_AB R13, R59, R58 ;  /* 0x0000003a3b0d723e */ /* 0x000fc400000010ff */
[----:B------:R-:W-:Y:S02]  /*1adc0*/  F2FP.BF16.F32.PACK_AB R14, R61, R60 ;  /* 0x0000003c3d0e723e */ /* 0x000fe400000010ff */
[----:B------:R-:W-:Y:S02]  /*1add0*/  F2FP.BF16.F32.PACK_AB R15, R63, R62 ;  /* 0x0000003e3f0f723e */ /* 0x000fe400000010ff */
[----:B------:R-:W-:Y:S02]  /*1ade0*/  F2FP.BF16.F32.PACK_AB R72, R65, R64 ;  /* 0x000000404148723e */ /* 0x000fe400000010ff */
[----:B------:R-:W-:Y:S01]  /*1adf0*/  F2FP.BF16.F32.PACK_AB R73, R67, R66 ;  /* 0x000000424349723e */ /* 0x000fe200000010ff */
[----:B------:R-:W-:Y:S01]  /*1ae00*/  STSM.16.M88.4 [R93], R12 ;  /* 0x0000000c5d007844 */ /* 0x000fe20000000200 */
[----:B------:R-:W-:Y:S02]  /*1ae10*/  F2FP.BF16.F32.PACK_AB R74, R69, R68 ;  /* 0x00000044454a723e */ /* 0x000fe400000010ff */
[----:B------:R-:W-:-:S02]  /*1ae20*/  F2FP.BF16.F32.PACK_AB R75, R71, R70 ;  /* 0x00000046474b723e */ /* 0x000fc400000010ff */
[----:B---3--:R-:W-:Y:S02]  /*1ae30*/  F2FP.BF16.F32.PACK_AB R76, R7, R6 ;  /* 0x00000006074c723e */ /* 0x008fe400000010ff */
[----:B------:R-:W-:Y:S01]  /*1ae40*/  F2FP.BF16.F32.PACK_AB R77, R129, R128 ;  /* 0x00000080814d723e */ /* 0x000fe200000010ff */
[----:B------:R1:W-:Y:S01]  /*1ae50*/  STSM.16.M88.4 [R22], R72 ;  /* 0x0000004816007844 */ /* 0x0003e20000000200 */
[----:B------:R-:W-:Y:S02]  /*1ae60*/  F2FP.BF16.F32.PACK_AB R78, R21, R20 ;  /* 0x00000014154e723e */ /* 0x000fe400000010ff */
[----:B------:R-:W-:Y:S02]  /*1ae70*/  F2FP.BF16.F32.PACK_AB R79, R131, R130 ;  /* 0x00000082834f723e */ /* 0x000fe400000010ff */
[----:B----4-:R-:W-:Y:S02]  /*1ae80*/  F2FP.BF16.F32.PACK_AB R80, R121, R120 ;  /* 0x000000787950723e */ /* 0x010fe400000010ff */
[----:B------:R-:W-:Y:S01]  /*1ae90*/  F2FP.BF16.F32.PACK_AB R81, R133, R132 ;  /* 0x000000848551723e */ /* 0x000fe200000010ff */
[----:B------:R2:W-:Y:S01]  /*1aea0*/  STSM.16.M88.4 [R19], R76 ;  /* 0x0000004c13007844 */ /* 0x0005e20000000200 */
[----:B------:R-:W-:-:S02]  /*1aeb0*/  F2FP.BF16.F32.PACK_AB R82, R123, R122 ;  /* 0x0000007a7b52723e */ /* 0x000fc400000010ff */
[----:B------:R-:W-:Y:S02]  /*1aec0*/  F2FP.BF16.F32.PACK_AB R83, R135, R134 ;  /* 0x000000868753723e */ /* 0x000fe400000010ff */
[----:B0-----:R-:W-:Y:S02]  /*1aed0*/  F2FP.BF16.F32.PACK_AB R84, R125, R124 ;  /* 0x0000007c7d54723e */ /* 0x001fe400000010ff */
[----:B------:R-:W-:Y:S01]  /*1aee0*/  F2FP.BF16.F32.PACK_AB R85, R137, R136 ;  /* 0x000000888955723e */ /* 0x000fe200000010ff */
[----:B------:R-:W-:Y:S01]  /*1aef0*/  STSM.16.M88.4 [R17], R80 ;  /* 0x0000005011007844 */ /* 0x000fe20000000200 */
[----:B------:R-:W-:Y:S01]  /*1af00*/  F2FP.BF16.F32.PACK_AB R86, R127, R126 ;  /* 0x0000007e7f56723e */ /* 0x000fe200000010ff */
[----:B-1----:R-:W-:Y:S01]  /*1af10*/  IMAD.WIDE R72, R202, 0x4, R142 ;  /* 0x00000004ca487825 */ /* 0x002fe200078e028e */
[----:B------:R-:W-:Y:S02]  /*1af20*/  F2FP.BF16.F32.PACK_AB R87, R139, R138 ;  /* 0x0000008a8b57723e */ /* 0x000fe400000010ff */
[----:B------:R-:W-:-:S02]  /*1af30*/  F2FP.BF16.F32.PACK_AB R88, R97, R96 ;  /* 0x000000606158723e */ /* 0x000fc400000010ff */
[----:B------:R-:W-:Y:S01]  /*1af40*/  F2FP.BF16.F32.PACK_AB R89, R99, R98 ;  /* 0x000000626359723e */ /* 0x000fe200000010ff */
[----:B------:R0:W-:Y:S01]  /*1af50*/  STSM.16.M88.4 [R0], R84 ;  /* 0x0000005400007844 */ /* 0x0001e20000000200 */
[----:B------:R-:W-:Y:S01]  /*1af60*/  F2FP.BF16.F32.PACK_AB R90, R101, R100 ;  /* 0x00000064655a723e */ /* 0x000fe200000010ff */
[----:B------:R-:W-:Y:S01]  /*1af70*/  ULDC UR5, c[0x0][0xa88] ;  /* 0x0002a20000057ab9 */ /* 0x000fe20000000800 */
[----:B------:R-:W-:Y:S01]  /*1af80*/  F2FP.BF16.F32.PACK_AB R91, R103, R102 ;  /* 0x00000066675b723e */ /* 0x000fe200000010ff */
[----:B--2---:R-:W1:Y:S01]  /*1af90*/  LDC.64 R76, c[0x0][0xba8] ;  /* 0x0002ea00ff4c7b82 */ /* 0x004e620000000a00 */
[----:B------:R-:W-:Y:S02]  /*1afa0*/  F2FP.BF16.F32.PACK_AB R92, R105, R104 ;  /* 0x00000068695c723e */ /* 0x000fe400000010ff */
        /* <DEDUP_REMOVED lines=8> */
[----:B0-----:R-:W-:Y:S01]  /*1b030*/  IMAD.MOV.U32 R0, RZ, RZ, RZ ;  /* 0x000000ffff007224 */ /* 0x001fe200078e00ff */
[----:B------:R-:W-:Y:S02]  /*1b040*/  F2FP.BF16.F32.PACK_AB R15, R119, R118 ;  /* 0x00000076770f723e */ /* 0x000fe400000010ff */
[----:B------:R-:W-:-:S03]  /*1b050*/  ISETP.NE.U32.AND P0, PT, R140, RZ, PT ;  /* 0x000000ff8c00720c */ /* 0x000fc60003f05070 */
[----:B------:R0:W-:Y:S01]  /*1b060*/  STSM.16.M88.4 [R2], R12 ;  /* 0x0000000c02007844 */ /* 0x0001e20000000200 */
[----:B------:R-:W-:Y:S01]  /*1b070*/  ISETP.NE.AND.EX P0, PT, R141, RZ, PT, P0 ;  /* 0x000000ff8d00720c */ /* 0x000fe20003f05300 */
[----:B------:R-:W-:Y:S08]  /*1b080*/  BAR.SYNC.DEFER_BLOCKING 0x1, 0x100 ;  /* 0x0044000000007b1d */ /* 0x000ff00000010000 */
[----:B0-----:R-:W0:Y:S08]  /*1b090*/  LDC.64 R12, c[0x0][0xc08] ;  /* 0x00030200ff0c7b82 */ /* 0x001e300000000a00 */
[----:B------:R-:W2:Y:S01]  /*1b0a0*/  LDC R14, c[0x0][0xad4] ;  /* 0x0002b500ff0e7b82 */ /* 0x000ea20000000800 */
[----:B------:R-:W3:Y:S01]  /*1b0b0*/  @P0 LDG.E R0, desc[UR60][R72.64] ;  /* 0x0000003c48000981 */ /* 0x000ee2000c1e1900 */
[----:B------:R-:W-:Y:S01]  /*1b0c0*/  ISETP.NE.AND P2, PT, R195, RZ, PT ;  /* 0x000000ffc300720c */ /* 0x000fe20003f45270 */
[----:B------:R-:W-:-:S05]  /*1b0d0*/  IMAD.MOV.U32 R78, RZ, RZ, 0x9b8 ;  /* 0x000009b8ff4e7424 */ /* 0x000fca00078e00ff */
[----:B------:R-:W4:Y:S01]  /*1b0e0*/  LDC R2, c[0x0][0xbe8] ;  /* 0x0002fa00ff027b82 */ /* 0x000f220000000800 */
[----:B------:R-:W-:Y:S01]  /*1b0f0*/  IMAD.U32 R17, RZ, RZ, UR5 ;  /* 0x00000005ff117e24 */ /* 0x000fe2000f8e00ff */
[----:B0-----:R-:W-:-:S04]  /*1b100*/  ISETP.NE.U32.AND P1, PT, R12, RZ, PT ;  /* 0x000000ff0c00720c */ /* 0x001fc80003f25070 */
[----:B------:R-:W-:-:S13]  /*1b110*/  ISETP.NE.AND.EX P1, PT, R13, RZ, PT, P1 ;  /* 0x000000ff0d00720c */ /* 0x000fda0003f25310 */
[----:B------:R-:W0:Y:S01]  /*1b120*/  @P1 LDC.64 R12, c[0x0][0xc08] ;  /* 0x00030200ff0c1b82 */ /* 0x000e220000000a00 */
[----:B--2---:R-:W-:-:S04]  /*1b130*/  SEL R14, R195, R14, P2 ;  /* 0x0000000ec30e7207 */ /* 0x004fc80001000000 */
[----:B------:R-:W-:-:S04]  /*1b140*/  ISETP.GT.AND P3, PT, R14, 0x1, PT ;  /* 0x000000010e00780c */ /* 0x000fc80003f64270 */
[----:B------:R-:W-:Y:S02]  /*1b150*/  SEL R78, R78, 0x978, P3 ;  /* 0x000009784e4e7807 */ /* 0x000fe40001800000 */
[----:B----4-:R-:W-:Y:S02]  /*1b160*/  ISETP.NE.AND P4, PT, R2, 0x1, PT ;  /* 0x000000010200780c */ /* 0x010fe40003f85270 */
[----:B------:R2:W4:Y:S01]  /*1b170*/  LDC.64 R14, c[0x0][R78+0x218] ;  /* 0x000086004e0e7b82 */ /* 0x0005220000000a00 */
[----:B0-----:R-:W-:Y:S01]  /*1b180*/  @P1 IMAD.WIDE R12, R202, 0x4, R12 ;  /* 0x00000004ca0c1825 */ /* 0x001fe200078e020c */
[----:B------:R-:W-:-:S09]  /*1b190*/  ISETP.NE.U32.AND P2, PT, R140, RZ, PT ;  /* 0x000000ff8c00720c */ /* 0x000fd20003f45070 */
[----:B------:R-:W0:Y:S01]  /*1b1a0*/  @P4 LDC R22, c[0x0][0xbec] ;  /* 0x0002fb00ff164b82 */ /* 0x000e220000000800 */
[----:B------:R1:W5:Y:S01]  /*1b1b0*/  @P1 LDG.E R17, desc[UR60][R12.64] ;  /* 0x0000003c0c111981 */ /* 0x000362000c1e1900 */
[----:B------:R-:W-:Y:S01]  /*1b1c0*/  ISETP.NE.AND.EX P2, PT, R141, RZ, PT, P2 ;  /* 0x000000ff8d00720c */ /* 0x000fe20003f45320 */
[----:B------:R-:W-:Y:S01]  /*1b1d0*/  VIADD R19, R193, UR8 ;  /* 0x00000008c1137c36 */ /* 0x000fe20008000000 */
[----:B------:R-:W-:-:S04]  /*1b1e0*/  SHF.R.S32.HI R5, RZ, 0x1f, R202 ;  /* 0x0000001fff057819 */ /* 0x000fc800000114ca */
[----:B------:R-:W0:Y:S01]  /*1b1f0*/  @P4 LDC R83, c[0x0][0xbf0] ;  /* 0x0002fc00ff534b82 */ /* 0x000e220000000800 */
[----:B------:R-:W-:Y:S02]  /*1b200*/  SEL R202, R202, RZ, !P2 ;  /* 0x000000ffcaca7207 */ /* 0x000fe40005000000 */
[----:B------:R-:W-:-:S05]  /*1b210*/  SEL R5, R5, RZ, !P2 ;  /* 0x000000ff05057207 */ /* 0x000fca0005000000 */
[----:B-1----:R2:W1:Y:S08]  /*1b220*/  LDC.64 R12, c[0x0][R78+0x220] ;  /* 0x000088004e0c7b82 */ /* 0x0024700000000a00 */
[----:B------:R2:W0:Y:S08]  /*1b230*/  LDC.64 R74, c[0x0][R78+0x228] ;  /* 0x00008a004e4a7b82 */ /* 0x0004300000000a00 */
[----:B--2---:R-:W2:Y:S01]  /*1b240*/  LDC.64 R78, c[0x0][R78+0x210] ;  /* 0x000084004e4e7b82 */ /* 0x004ea20000000a00 */
[----:B-1----:R-:W-:-:S07]  /*1b250*/  IMAD R11, R13, R202, RZ ;  /* 0x000000ca0d0b7224 */ /* 0x002fce00078e02ff */
[----:B------:R-:W1:Y:S01]  /*1b260*/  @!P3 LDC R76, c[0x0][0xb50] ;  /* 0x0002d400ff4cbb82 */ /* 0x000e620000000800 */
[----:B------:R-:W-:Y:S01]  /*1b270*/  IMAD R81, R12, R5, R11 ;  /* 0x000000050c517224 */ /* 0x000fe200078e020b */
[----:B------:R-:W-:Y:S01]  /*1b280*/  SEL R5, R205, RZ, P3 ;  /* 0x000000ffcd057207 */ /* 0x000fe20001800000 */
[-C--:B----4-:R-:W-:Y:S02]  /*1b290*/  IMAD R11, R15, R194.reuse, RZ ;  /* 0x000000c20f0b7224 */ /* 0x090fe400078e02ff */
[----:B------:R-:W-:-:S03]  /*1b2a0*/  IMAD.WIDE.U32 R14, R14, R194, RZ ;  /* 0x000000c20e0e7225 */ /* 0x000fc600078e00ff */
[----:B------:R-:W4:Y:S01]  /*1b2b0*/  @!P3 LDC R77, c[0x0][0xb54] ;  /* 0x0002d500ff4dbb82 */ /* 0x000f220000000800 */
[----:B------:R-:W-:-:S04]  /*1b2c0*/  IMAD.WIDE.U32 R12, R12, R202, RZ ;  /* 0x000000ca0c0c7225 */ /* 0x000fc800078e00ff */
[----:B------:R-:W-:Y:S02]  /*1b2d0*/  IMAD.IADD R80, R15, 0x1, R11 ;  /* 0x000000010f507824 */ /* 0x000fe400078e020b */
[----:B------:R-:W-:Y:S02]  /*1b2e0*/  IMAD.IADD R15, R13, 0x1, R81 ;  /* 0x000000010d0f7824 */ /* 0x000fe400078e0251 */
[----:B------:R-:W-:Y:S02]  /*1b2f0*/  IMAD.MOV.U32 R13, RZ, RZ, R19 ;  /* 0x000000ffff0d7224 */ /* 0x000fe400078e0013 */
[-C--:B0-----:R-:W-:Y:S02]  /*1b300*/  IMAD R81, R75, R5.reuse, RZ ;  /* 0x000000054b517224 */ /* 0x081fe400078e02ff */
[----:B------:R-:W-:-:S04]  /*1b310*/  IMAD.WIDE.U32 R74, R74, R5, RZ ;  /* 0x000000054a4a7225 */ /* 0x000fc800078e00ff */
[----:B------:R-:W-:Y:S01]  /*1b320*/  IMAD.IADD R81, R75, 0x1, R81 ;  /* 0x000000014b517824 */ /* 0x000fe200078e0251 */
[--C-:B---3--:R-:W-:Y:S01]  /*1b330*/  IADD3 R14, P2, P5, R12, R14, R0.reuse ;  /* 0x0000000e0c0e7210 */ /* 0x108fe20007d5e000 */
[----:B------:R-:W-:Y:S01]  /*1b340*/  @P4 IMAD.HI.U32 R12, R19, R22, RZ ;  /* 0x00000016130c4227 */ /* 0x000fe200078e00ff */
[----:B------:R-:W-:-:S04]  /*1b350*/  SHF.R.S32.HI R11, RZ, 0x1f, R0 ;  /* 0x0000001fff0b7819 */ /* 0x000fc80000011400 */
[----:B------:R-:W-:Y:S02]  /*1b360*/  @P4 SHF.R.U32.HI R13, RZ, R83, R12 ;  /* 0x00000053ff0d4219 */ /* 0x000fe4000001160c */
[----:B------:R-:W-:Y:S02]  /*1b370*/  IADD3.X R15, R15, R80, R11, P2, P5 ;  /* 0x000000500f0f7210 */ /* 0x000fe400017ea40b */
[----:B------:R-:W-:Y:S01]  /*1b380*/  IADD3 R74, P2, P5, R13, R14, R74 ;  /* 0x0000000e0d4a7210 */ /* 0x000fe20007d5e04a */
[--C-:B------:R-:W-:Y:S01]  /*1b390*/  IMAD.MOV R5, RZ, RZ, -R13.reuse ;  /* 0x000000ffff057224 */ /* 0x100fe200078e0a0d */
[----:B------:R-:W-:-:S03]  /*1b3a0*/  SHF.R.S32.HI R12, RZ, 0x1f, R13 ;  /* 0x0000001fff0c7819 */ /* 0x000fc6000001140d */
[----:B------:R-:W-:Y:S01]  /*1b3b0*/  IMAD R5, R2, R5, R19 ;  /* 0x0000000502057224 */ /* 0x000fe200078e0213 */
[----:B------:R-:W-:-:S03]  /*1b3c0*/  IADD3.X R75, R12, R15, R81, P2, P5 ;  /* 0x0000000f0c4b7210 */ /* 0x000fc600017ea451 */
[-C--:B--2---:R-:W-:Y:S01]  /*1b3d0*/  IMAD R12, R79, R5.reuse, RZ ;  /* 0x000000054f0c7224 */ /* 0x084fe200078e02ff */
[----:B------:R-:W-:Y:S01]  /*1b3e0*/  SHF.R.S32.HI R13, RZ, 0x1f, R5 ;  /* 0x0000001fff0d7819 */ /* 0x000fe20000011405 */
[----:B------:R-:W-:-:S04]  /*1b3f0*/  IMAD.WIDE.U32 R74, R78, R5, R74 ;  /* 0x000000054e4a7225 */ /* 0x000fc800078e004a */
[----:B------:R-:W-:Y:S01]  /*1b400*/  IMAD R13, R78, R13, R12 ;  /* 0x0000000d4e0d7224 */ /* 0x000fe200078e020c */
[----:B-1----:R-:W-:-:S03]  /*1b410*/  LEA R76, P2, R74, R76, 0x2 ;  /* 0x0000004c4a4c7211 */ /* 0x002fc600078410ff */
[----:B------:R-:W-:-:S05]  /*1b420*/  IMAD.IADD R5, R75, 0x1, R13 ;  /* 0x000000014b057824 */ /* 0x000fca00078e020d */
[----:B----4-:R-:W-:Y:S01]  /*1b430*/  LEA.HI.X R5, R74, R77, R5, 0x2, P2 ;  /* 0x0000004d4a057211 */ /* 0x010fe200010f1405 */
[----:B------:R-:W-:Y:S06]  /*1b440*/  @P1 BRA `(.L_x_1621) ;  /* 0x0000000000101947 */ /* 0x000fec0003800000 */
[----:B------:R-:W-:Y:S05]  /*1b450*/  @!P0 BRA `(.L_x_1621) ;  /* 0x00000000000c8947 */ /* 0x000fea0003800000 */
[----:B------:R-:W2:Y:S04]  /*1b460*/  LDG.E R12, desc[UR60][R72.64] ;  /* 0x0000003c480c7981 */ /* 0x000ea8000c1e1900 */
[----:B-----5:R-:W2:Y:S02]  /*1b470*/  LDG.E R17, desc[UR60][R72.64+0x4] ;  /* 0x0000043c48117981 */ /* 0x020ea4000c1e1900 */
[----:B--2---:R-:W-:-:S07]  /*1b480*/  IMAD.IADD R17, R17, 0x1, -R12 ;  /* 0x0000000111117824 */ /* 0x004fce00078e0a0c */
.L_x_1621:
[----:B------:R-:W2:Y:S04]  /*1b490*/  LDL R72, [R1+0x318] ;  /* 0x0003180001487983 */ /* 0x000ea80000100800 */
[----:B------:R-:W3:Y:S01]  /*1b4a0*/  LDL R22, [R1+0x310] ;  /* 0x0003100001167983 */ /* 0x000ee20000100800 */
[----:B------:R-:W-:Y:S01]  /*1b4b0*/  R2UR UR5, R192 ;  /* 0x00000000c00572ca */ /* 0x000fe200000e0000 */
[----:B-----5:R-:W-:Y:S02]  /*1b4c0*/  IMAD R17, R17, R2, RZ ;  /* 0x0000000211117224 */ /* 0x020fe400078e02ff */
[----:B------:R-:W-:Y:S04]  /*1b4d0*/  SHFL.IDX PT, R12, R76, RZ, 0x1c1f ;  /* 0x001c1fff4c0c7589 */ /* 0x000fe800000e0000 */
[----:B------:R-:W0:Y:S04]  /*1b4e0*/  SHFL.IDX PT, R13, R5, RZ, 0x1c1f ;  /* 0x001c1fff050d7589 */ /* 0x000e2800000e0000 */
[----:B------:R-:W-:Y:S04]  /*1b4f0*/  SHFL.IDX PT, R14, R76, 0x1, 0x1c1f ;  /* 0x003c1f004c0e7f89 */ /* 0x000fe800000e0000 */
[----:B------:R-:W1:Y:S01]  /*1b500*/  SHFL.IDX PT, R15, R5, 0x1, 0x1c1f ;  /* 0x003c1f00050f7f89 */ /* 0x000e6200000e0000 */
[----:B--2---:R-:W-:Y:S01]  /*1b510*/  VIADD R72, R72, UR5 ;  /* 0x0000000548487c36 */ /* 0x004fe20008000000 */
[----:B---3--:R-:W-:-:S03]  /*1b520*/  LOP3.LUT P0, RZ, R22, 0x3, RZ, 0xc0, !PT ;  /* 0x0000000316ff7812 */ /* 0x008fc6000780c0ff */
[C---:B------:R-:W-:Y:S01]  /*1b530*/  VIADD R22, R72.reuse, 0x8 ;  /* 0x0000000848167836 */ /* 0x040fe20000000000 */
[----:B------:R-:W-:-:S04]  /*1b540*/  ISETP.GE.OR P1, PT, R72, R17, P0 ;  /* 0x000000114800720c */ /* 0x000fc80000726670 */
[----:B------:R-:W-:-:S09]  /*1b550*/  ISETP.GE.OR P0, PT, R22, R17, P0 ;  /* 0x000000111600720c */ /* 0x000fd20000706670 */
[----:B0-----:R0:W-:Y:S04]  /*1b560*/  @!P1 ST.E desc[UR60][R12.64], R3 ;  /* 0x000000030c009985 */ /* 0x0011e8000c10193c */
[----:B-1----:R0:W-:Y:S01]  /*1b570*/  @!P0 ST.E desc[UR60][R14.64], R4 ;  /* 0x000000040e008985 */ /* 0x0021e2000c10193c */
[----:B------:R-:W-:Y:S05]  /*1b580*/  @P3 BRA `(.L_x_1622) ;  /* 0x0000000c00383947 */ /* 0x000fea0003800000 */
[----:B------:R-:W-:Y:S01]  /*1b590*/  IMAD.SHL.U32 R20, R229, 0x8, RZ ;  /* 0x00000008e5147824 */ /* 0x000fe200078e00ff */
[----:B------:R-:W1:Y:S01]  /*1b5a0*/  @P4 LDC R22, c[0x0][0xbec] ;  /* 0x0002fb00ff164b82 */ /* 0x000e620000000800 */
[----:B------:R-:W-:Y:S01]  /*1b5b0*/  ULDC.64 UR6, c[0x0][0xaa0] ;  /* 0x0002a80000067ab9 */ /* 0x000fe20000000a00 */
[----:B------:R-:W-:Y:S01]  /*1b5c0*/  R2UR UR5, R192 ;  /* 0x00000000c00572ca */ /* 0x000fe200000e0000 */
[----:B0-----:R-:W-:-:S04]  /*1b5d0*/  IMAD R3, R227, 0x40, R20 ;  /* 0x00000040e3037824 */ /* 0x001fc800078e0214 */
[----:B------:R-:W-:Y:S01]  /*1b5e0*/  IMAD.WIDE R8, R3, 0x2, R8 ;  /* 0x0000000203087825 */ /* 0x000fe200078e0208 */
[----:B------:R-:W0:Y:S02]  /*1b5f0*/  @P4 LDC R21, c[0x0][0xbf0] ;  /* 0x0002fc00ff154b82 */ /* 0x000e240000000800 */
[C---:B------:R-:W-:Y:S02]  /*1b600*/  IADD3 R13, P3, R8.reuse, 0x1000, RZ ;  /* 0x00001000080d7810 */ /* 0x040fe40007f7e0ff */
[C---:B------:R-:W-:Y:S02]  /*1b610*/  IADD3 R25, P2, R8.reuse, 0x2000, RZ ;  /* 0x0000200008197810 */ /* 0x040fe40007f5e0ff */
[C---:B------:R-:W-:Y:S02]  /*1b620*/  IADD3 R29, P6, R8.reuse, 0x3000, RZ ;  /* 0x00003000081d7810 */ /* 0x040fe40007fde0ff */
[C---:B------:R-:W-:Y:S02]  /*1b630*/  IADD3 R33, P5, R8.reuse, 0x4000, RZ ;  /* 0x0000400008217810 */ /* 0x040fe40007fbe0ff */
[----:B------:R-:W-:-:S02]  /*1b640*/  IADD3 R37, P1, R8, 0x5000, RZ ;  /* 0x0000500008257810 */ /* 0x000fc40007f3e0ff */
[----:B------:R-:W-:Y:S02]  /*1b650*/  LOP3.LUT R12, R13, 0x380, RZ, 0xc0, !PT ;  /* 0x000003800d0c7812 */ /* 0x000fe400078ec0ff */
[----:B------:R-:W-:Y:S02]  /*1b660*/  LOP3.LUT R24, R25, 0x380, RZ, 0xc0, !PT ;  /* 0x0000038019187812 */ /* 0x000fe400078ec0ff */
[----:B------:R-:W-:Y:S02]  /*1b670*/  LOP3.LUT R28, R29, 0x380, RZ, 0xc0, !PT ;  /* 0x000003801d1c7812 */ /* 0x000fe400078ec0ff */
[----:B------:R-:W-:Y:S02]  /*1b680*/  LOP3.LUT R32, R33, 0x380, RZ, 0xc0, !PT ;  /* 0x0000038021207812 */ /* 0x000fe400078ec0ff */
[----:B------:R-:W-:Y:S02]  /*1b690*/  LOP3.LUT R36, R37, 0x380, RZ, 0xc0, !PT ;  /* 0x0000038025247812 */ /* 0x000fe400078ec0ff */
[----:B------:R-:W-:-:S02]  /*1b6a0*/  SHF.R.U64 R12, R12, 0x3, RZ ;  /* 0x000000030c0c7819 */ /* 0x000fc400000012ff */
        /* <DEDUP_REMOVED lines=15> */
[----:B------:R-:W-:Y:S01]  /*1b7a0*/  IMAD R11, R11, UR6, RZ ;  /* 0x000000060b0b7c24 */ /* 0x000fe2000f8e02ff */
[C---:B------:R-:W-:Y:S01]  /*1b7b0*/  IADD3 R45, P3, R8.reuse, 0x7000, RZ ;  /* 0x00007000082d7810 */ /* 0x040fe20007f7e0ff */
[----:B------:R-:W5:Y:S01]  /*1b7c0*/  LD.E.128 R12, desc[UR60][R12.64] ;  /* 0x0000003c0c0c7980 */ /* 0x000f62000c101d00 */
[----:B------:R-:W-:-:S02]  /*1b7d0*/  IADD3 R49, P2, R8, 0x8000, RZ ;  /* 0x0000800008317810 */ /* 0x000fc40007f5e0ff */
[C---:B------:R-:W-:Y:S01]  /*1b7e0*/  IADD3 R53, P6, R8.reuse, 0x9000, RZ ;  /* 0x0000900008357810 */ /* 0x040fe20007fde0ff */
[----:B------:R-:W5:Y:S01]  /*1b7f0*/  LD.E.128 R24, desc[UR60][R24.64] ;  /* 0x0000003c18187980 */ /* 0x000f62000c101d00 */
[C---:B------:R-:W-:Y:S02]  /*1b800*/  IADD3 R57, P5, R8.reuse, 0xa000, RZ ;  /* 0x0000a00008397810 */ /* 0x040fe40007fbe0ff */
[C---:B------:R-:W-:Y:S01]  /*1b810*/  LOP3.LUT R5, R8.reuse, 0x380, RZ, 0xc0, !PT ;  /* 0x0000038008057812 */ /* 0x040fe200078ec0ff */
[----:B------:R-:W5:Y:S01]  /*1b820*/  LD.E.128 R28, desc[UR60][R28.64] ;  /* 0x0000003c1c1c7980 */ /* 0x000f62000c101d00 */
[----:B------:R-:W-:Y:S02]  /*1b830*/  IADD3 R4, P1, R8, 0xb000, RZ ;  /* 0x0000b00008047810 */ /* 0x000fe40007f3e0ff */
[----:B------:R-:W-:Y:S01]  /*1b840*/  LOP3.LUT R40, R41, 0x380, RZ, 0xc0, !PT ;  /* 0x0000038029287812 */ /* 0x000fe200078ec0ff */
[----:B------:R-:W5:Y:S01]  /*1b850*/  LD.E.128 R32, desc[UR60][R32.64] ;  /* 0x0000003c20207980 */ /* 0x000f62000c101d00 */
[----:B------:R-:W-:Y:S01]  /*1b860*/  LOP3.LUT R44, R45, 0x380, RZ, 0xc0, !PT ;  /* 0x000003802d2c7812 */ /* 0x000fe200078ec0ff */
[----:B------:R-:W-:Y:S01]  /*1b870*/  IMAD.X R61, RZ, RZ, R9, P1 ;  /* 0x000000ffff3d7224 */ /* 0x000fe200008e0609 */
[----:B------:R-:W-:Y:S01]  /*1b880*/  LOP3.LUT R48, R49, 0x380, RZ, 0xc0, !PT ;  /* 0x0000038031307812 */ /* 0x000fe200078ec0ff */
[----:B------:R-:W5:Y:S01]  /*1b890*/  LD.E.128 R36, desc[UR60][R36.64] ;  /* 0x0000003c24247980 */ /* 0x000f62000c101d00 */
[----:B------:R-:W-:-:S02]  /*1b8a0*/  LOP3.LUT R52, R53, 0x380, RZ, 0xc0, !PT ;  /* 0x0000038035347812 */ /* 0x000fc400078ec0ff */
[----:B------:R-:W-:Y:S02]  /*1b8b0*/  LOP3.LUT R56, R57, 0x380, RZ, 0xc0, !PT ;  /* 0x0000038039387812 */ /* 0x000fe400078ec0ff */
[----:B------:R-:W-:Y:S02]  /*1b8c0*/  SHF.R.U64 R5, R5, 0x3, RZ ;  /* 0x0000000305057819 */ /* 0x000fe400000012ff */
[----:B------:R-:W-:Y:S02]  /*1b8d0*/  LOP3.LUT R3, R4, 0x380, RZ, 0xc0, !PT ;  /* 0x0000038004037812 */ /* 0x000fe400078ec0ff */
[----:B------:R-:W-:Y:S02]  /*1b8e0*/  SHF.R.U64 R40, R40, 0x3, RZ ;  /* 0x0000000328287819 */ /* 0x000fe400000012ff */
[----:B------:R-:W-:Y:S02]  /*1b8f0*/  SHF.R.U64 R44, R44, 0x3, RZ ;  /* 0x000000032c2c7819 */ /* 0x000fe400000012ff */
[----:B------:R-:W-:-:S02]  /*1b900*/  SHF.R.U64 R48, R48, 0x3, RZ ;  /* 0x0000000330307819 */ /* 0x000fc400000012ff */
[----:B------:R-:W-:Y:S02]  /*1b910*/  SHF.R.U64 R52, R52, 0x3, RZ ;  /* 0x0000000334347819 */ /* 0x000fe400000012ff */
[----:B------:R-:W-:Y:S02]  /*1b920*/  SHF.R.U64 R56, R56, 0x3, RZ ;  /* 0x0000000338387819 */ /* 0x000fe400000012ff */
[----:B------:R-:W-:Y:S02]  /*1b930*/  LOP3.LUT R8, R5, R8, RZ, 0x3c, !PT ;  /* 0x0000000805087212 */ /* 0x000fe400078e3cff */
        /* <DEDUP_REMOVED lines=12> */
[C---:B------:R-:W-:Y:S01]  /*1ba00*/  IMAD R11, R0.reuse, UR7, R11 ;  /* 0x00000007000b7c24 */ /* 0x040fe2000f8e020b */
[----:B------:R2:W5:Y:S04]  /*1ba10*/  LD.E.128 R4, desc[UR60][R8.64] ;  /* 0x0000003c08047980 */ /* 0x000568000c101d00 */
[----:B------:R-:W5:Y:S04]  /*1ba20*/  LD.E.128 R40, desc[UR60][R40.64] ;  /* 0x0000003c28287980 */ /* 0x000f68000c101d00 */
[----:B------:R-:W5:Y:S01]  /*1ba30*/  LD.E.128 R44, desc[UR60][R44.64] ;  /* 0x0000003c2c2c7980 */ /* 0x000f62000c101d00 */
[----:B--2---:R-:W-:Y:S01]  /*1ba40*/  IMAD.WIDE.U32 R8, R0, UR6, RZ ;  /* 0x0000000600087c25 */ /* 0x004fe2000f8e00ff */
[----:B------:R-:W-:-:S02]  /*1ba50*/  ULDC.64 UR6, c[0x0][0xae8] ;  /* 0x0002ba0000067ab9 */ /* 0x000fc40000000a00 */
[----:B------:R-:W5:Y:S01]  /*1ba60*/  LD.E.128 R48, desc[UR60][R48.64] ;  /* 0x0000003c30307980 */ /* 0x000f62000c101d00 */
[----:B------:R-:W-:Y:S02]  /*1ba70*/  IMAD.IADD R9, R9, 0x1, R11 ;  /* 0x0000000109097824 */ /* 0x000fe400078e020b */
[----:B------:R-:W-:Y:S01]  /*1ba80*/  IMAD R0, R229, 0x20, R227 ;  /* 0x00000020e5007824 */ /* 0x000fe200078e02e3 */
[----:B------:R-:W5:Y:S01]  /*1ba90*/  LD.E.128 R52, desc[UR60][R52.64] ;  /* 0x0000003c34347980 */ /* 0x000f62000c101d00 */
[----:B------:R-:W-:Y:S01]  /*1baa0*/  IMAD.WIDE.U32 R8, R194, UR6, R8 ;  /* 0x00000006c2087c25 */ /* 0x000fe2000f8e0008 */
[----:B------:R-:W-:Y:S02]  /*1bab0*/  SHF.R.S32.HI R11, RZ, 0x1f, R202 ;  /* 0x0000001fff0b7819 */ /* 0x000fe400000114ca */
[----:B------:R-:W5:Y:S01]  /*1bac0*/  LD.E.128 R56, desc[UR60][R56.64] ;  /* 0x0000003c38387980 */ /* 0x000f62000c101d00 */
[----:B------:R-:W-:Y:S02]  /*1bad0*/  VIADD R19, R0, UR5 ;  /* 0x0000000500137c36 */ /* 0x000fe40008000000 */
[----:B------:R-:W-:Y:S01]  /*1bae0*/  IMAD R9, R194, UR7, R9 ;  /* 0x00000007c2097c24 */ /* 0x000fe2000f8e0209 */
[----:B------:R-:W-:Y:S01]  /*1baf0*/  ULDC.64 UR6, c[0x0][0xaf0] ;  /* 0x0002bc0000067ab9 */ /* 0x000fe20000000a00 */
[----:B-1----:R-:W-:Y:S01]  /*1bb00*/  @P4 IMAD.HI.U32 R0, R19, R22, RZ ;  /* 0x0000001613004227 */ /* 0x002fe200078e00ff */
[----:B------:R-:W5:Y:S03]  /*1bb10*/  LD.E.128 R60, desc[UR60][R60.64] ;  /* 0x0000003c3c3c7980 */ /* 0x000f66000c101d00 */
[----:B------:R-:W-:Y:S01]  /*1bb20*/  IMAD R11, R11, UR6, RZ ;  /* 0x000000060b0b7c24 */ /* 0x000fe2000f8e02ff */
[----:B------:R-:W-:Y:S01]  /*1bb30*/  @!PT LDS RZ, [RZ] ;  /* 0x00000000fffff984 */ /* 0x000fe20000000800 */
[----:B------:R-:W-:Y:S01]  /*1bb40*/  @!PT LDS RZ, [RZ] ;  /* 0x00000000fffff984 */ /* 0x000fe20000000800 */
[----:B------:R-:W-:Y:S01]  /*1bb50*/  @!PT LDS RZ, [RZ] ;  /* 0x00000000fffff984 */ /* 0x000fe20000000800 */
[----:B------:R-:W-:Y:S01]  /*1bb60*/  @!PT LDS RZ, [RZ] ;  /* 0x00000000fffff984 */ /* 0x000fe20000000800 */
[----:B------:R1:W-:Y:S06]  /*1bb70*/  MEMBAR.ALL.CTA ;  /* 0x0000000000007992 */ /* 0x0003ec0000008000 */
[----:B-1----:R-:W1:Y:S01]  /*1bb80*/  FENCE.VIEW.ASYNC.S ;  /* 0x00000000000073c6 */ /* 0x002e620000000000 */
[----:B------:R-:W-:Y:S01]  /*1bb90*/  IMAD.MOV.U32 R3, RZ, RZ, R19 ;  /* 0x000000ffff037224 */ /* 0x000fe200078e0013 */
[----:B0-----:R-:W-:Y:S01]  /*1bba0*/  @P4 SHF.R.U32.HI R3, RZ, R21, R0 ;  /* 0x00000015ff034219 */ /* 0x001fe20000011600 */
[----:B------:R-:W-:-:S02]  /*1bbb0*/  IMAD R11, R202, UR7, R11 ;  /* 0x00000007ca0b7c24 */ /* 0x000fc4000f8e020b */
[----:B------:R-:W-:Y:S01]  /*1bbc0*/  IMAD.WIDE.U32 R8, R202, UR6, R8 ;  /* 0x00000006ca087c25 */ /* 0x000fe2000f8e0008 */
[----:B------:R-:W-:Y:S01]  /*1bbd0*/  SHF.R.S32.HI R0, RZ, 0x1f, R3 ;  /* 0x0000001fff007819 */ /* 0x000fe20000011403 */
[----:B------:R-:W-:Y:S02]  /*1bbe0*/  ULDC.64 UR6, c[0x0][0xae0] ;  /* 0x0002b80000067ab9 */ /* 0x000fe40000000a00 */
[----:B------:R-:W-:Y:S02]  /*1bbf0*/  IMAD.IADD R9, R9, 0x1, R11 ;  /* 0x0000000109097824 */ /* 0x000fe400078e020b */
[----:B------:R-:W-:Y:S02]  /*1bc00*/  IMAD.MOV R11, RZ, RZ, -R3 ;  /* 0x000000ffff0b7224 */ /* 0x000fe400078e0a03 */
[----:B------:R-:W-:Y:S02]  /*1bc10*/  IMAD R0, R0, UR6, RZ ;  /* 0x0000000600007c24 */ /* 0x000fe4000f8e02ff */
[----:B------:R-:W-:-:S02]  /*1bc20*/  IMAD R11, R2, R11, R19 ;  /* 0x0000000b020b7224 */ /* 0x000fc400078e0213 */
[C---:B------:R-:W-:Y:S02]  /*1bc30*/  IMAD R19, R3.reuse, UR7, R0 ;  /* 0x0000000703137c24 */ /* 0x040fe4000f8e0200 */
[----:B------:R-:W-:Y:S01]  /*1bc40*/  IMAD.WIDE.U32 R2, R3, UR6, R8 ;  /* 0x0000000603027c25 */ /* 0x000fe2000f8e0008 */
[----:B------:R-:W-:Y:S01]  /*1bc50*/  SHF.R.S32.HI R0, RZ, 0x1f, R11 ;  /* 0x0000001fff007819 */ /* 0x000fe2000001140b */
[----:B------:R-:W-:Y:S02]  /*1bc60*/  ULDC.64 UR6, c[0x0][0xad8] ;  /* 0x0002b60000067ab9 */ /* 0x000fe40000000a00 */
[----:B------:R-:W-:Y:S02]  /*1bc70*/  IMAD.IADD R3, R3, 0x1, R19 ;  /* 0x0000000103037824 */ /* 0x000fe400078e0213 */
[----:B------:R-:W-:Y:S02]  /*1bc80*/  IMAD R8, R0, UR6, RZ ;  /* 0x0000000600087c24 */ /* 0x000fe4000f8e02ff */
[----:B------:R-:W-:Y:S01]  /*1bc90*/  VIADD R22, R227, UR5 ;  /* 0x00000005e3167c36 */ /* 0x000fe20008000000 */
[----:B------:R-:W-:Y:S01]  /*1bca0*/  UIADD3 UR5, UR37, 0x30820, URZ ;  /* 0x0003082025057890 */ /* 0x000fe2000fffe03f */
[----:B------:R-:W-:-:S02]  /*1bcb0*/  IMAD R9, R11, UR7, R8 ;  /* 0x000000070b097c24 */ /* 0x000fc4000f8e0208 */
        /* <DEDUP_REMOVED lines=10> */
[----:B-1----:R-:W-:Y:S01]  /*1bd60*/  SYNCS.ARRIVE.TRANS64.RED.A1T0 RZ, [UR5], RZ ;  /* 0x000000ffffff79a7 */ /* 0x002fe20008100405 */
        /* <DEDUP_REMOVED lines=23> */
.L_x_1624:
[----:B------:R-:W-:Y:S05]  /*1bee0*/  BSYNC B1 ;  /* 0x0000000000017941 */ /* 0x000fea0003800000 */
.L_x_1623:
[----:B0----5:R0:W3:Y:S01]  /*1bef0*/  SHFL.IDX PT, R7, R19, 0x1, 0x181f ;  /* 0x00381f0013077f89 */ /* 0x0210e200000e0000 */
[----:B------:R-:W-:Y:S03]  /*1bf00*/  BSSY B1, `(.L_x_1625) ;  /* 0x0000010000017945 */ /* 0x000fe60003800000 */
[----:B------:R0:W4:Y:S01]  /*1bf10*/  SHFL.IDX PT, R3, R11, 0x1, 0x181f ;  /* 0x00381f000b037f89 */ /* 0x00012200000e0000 */
[----:B------:R-:W-:Y:S05]  /*1bf20*/  @P0 BRA `(.L_x_1626) ;  /* 0x0000000000340947 */ /* 0x000fea0003800000 */
[----:B------:R-:W-:Y:S02]  /*1bf30*/  ULDC UR5, c[0x0][0xac8] ;  /* 0x0002b20000057ab9 */ /* 0x000fe40000000800 */
        /* <DEDUP_REMOVED lines=12> */
.L_x_1626:
[----:B------:R-:W-:Y:S05]  /*1c000*/  BSYNC B1 ;  /* 0x0000000000017941 */ /* 0x000fea0003800000 */
.L_x_1625:
[----:B---3--:R3:W0:Y:S01]  /*1c010*/  SHFL.IDX PT, R7, R19, 0x2, 0x181f ;  /* 0x00581f0013077f89 */ /* 0x00862200000e0000 */
[----:B------:R-:W-:Y:S03]  /*1c020*/  BSSY B1, `(.L_x_1627) ;  /* 0x0000010000017945 */ /* 0x000fe60003800000 */
[----:B----4-:R3:W4:Y:S01]  /*1c030*/  SHFL.IDX PT, R3, R11, 0x2, 0x181f ;  /* 0x00581f000b037f89 */ /* 0x01072200000e0000 */
        /* <DEDUP_REMOVED lines=14> */
.L_x_1628:
[----:B------:R-:W-:Y:S05]  /*1c120*/  BSYNC B1 ;  /* 0x0000000000017941 */ /* 0x000fea0003800000 */
.L_x_1627:
[----:B------:R-:W-:Y:S01]  /*1c130*/  VIADD R0, R22, 0x60 ;  /* 0x0000006016007836 */ /* 0x000fe20000000000 */
[----:B0--3--:R-:W0:Y:S04]  /*1c140*/  SHFL.IDX PT, R19, R19, 0x3, 0x181f ;  /* 0x00781f0013137f89 */ /* 0x009e2800000e0000 */
[----:B------:R-:W-:Y:S01]  /*1c150*/  ISETP.GE.AND P0, PT, R0, R17, PT ;  /* 0x000000110000720c */ /* 0x000fe20003f06270 */
[----:B------:R-:W3:-:S12]  /*1c160*/  SHFL.IDX PT, R11, R11, 0x3, 0x181f ;  /* 0x00781f000b0b7f89 */ /* 0x000ed800000e0000 */
[----:B------:R-:W-:Y:S05]  /*1c170*/  @P0 BRA `(.L_x_1629) ;  /* 0x0000001c00b00947 */ /* 0x000fea0003800000 */
[----:B------:R-:W-:Y:S02]  /*1c180*/  ULDC UR5, c[0x0][0xac8] ;  /* 0x0002b20000057ab9 */ /* 0x000fe40000000800 */
[----:B------:R-:W-:Y:S02]  /*1c190*/  ISETP.GE.AND P2, PT, R20, UR5, PT ;  /* 0x0000000514007c0c */ /* 0x000fe4000bf46270 */
[----:B------:R-:W-:-:S11]  /*1c1a0*/  ISETP.GE.AND P3, PT, R70, UR5, PT ;  /* 0x0000000546007c0c */ /* 0x000fd6000bf66270 */
[-C--:B---3--:R-:W-:Y:S02]  /*1c1b0*/  @!P2 LEA R2, P0, R20, R11.reuse, 0x1 ;  /* 0x0000000b1402a211 */ /* 0x088fe400078008ff */
[----:B------:R-:W-:Y:S02]  /*1c1c0*/  @!P3 LEA R4, P1, R70, R11, 0x1 ;  /* 0x0000000b4604b211 */ /* 0x000fe400078208ff */
[-C--:B0---4-:R-:W-:Y:S02]  /*1c1d0*/  @!P2 LEA.HI.X R3, R20, R19.reuse, R66, 0x1, P0 ;  /* 0x000000131403a211 */ /* 0x091fe400000f0c42 */
[----:B------:R-:W-:Y:S02]  /*1c1e0*/  @!P3 LEA.HI.X R5, R70, R19, R67, 0x1, P1 ;  /* 0x000000134605b211 */ /* 0x000fe400008f0c43 */
[----:B------:R-:W-:Y:S01]  /*1c1f0*/  ISETP.GE.AND P0, PT, R68, UR5, PT ;  /* 0x0000000544007c0c */ /* 0x000fe2000bf06270 */
[----:B------:R0:W-:Y:S04]  /*1c200*/  @!P2 ST.E.128 desc[UR60][R2.64], R28 ;  /* 0x0000001c0200a985 */ /* 0x0001e8000c101d3c */
[----:B------:R0:W-:Y:S08]  /*1c210*/  @!P3 ST.E.128 desc[UR60][R4.64], R44 ;  /* 0x0000002c0400b985 */ /* 0x0001f0000c101d3c */
[----:B------:R-:W-:Y:S05]  /*1c220*/  @P0 BRA `(.L_x_1629) ;  /* 0x0000001c00840947 */ /* 0x000fea0003800000 */
[----:B0-----:R-:W-:-:S04]  /*1c230*/  LEA R2, P0, R68, R11, 0x1 ;  /* 0x0000000b44027211 */ /* 0x001fc800078008ff */
[----:B------:R-:W-:-:S05]  /*1c240*/  LEA.HI.X R3, R68, R19, R69, 0x1, P0 ;  /* 0x0000001344037211 */ /* 0x000fca00000f0c45 */
[----:B------:R0:W-:Y:S01]  /*1c250*/  ST.E.128 desc[UR60][R2.64], R60 ;  /* 0x0000003c02007985 */ /* 0x0001e2000c101d3c */
[----:B------:R-:W-:Y:S05]  /*1c260*/  BRA `(.L_x_1629) ;  /* 0x0000001c00747947 */ /* 0x000fea0003800000 */
.L_x_1622:
[----:B------:R1:W5:Y:S01]  /*1c270*/  LDL R88, [R1+0x30c] ;  /* 0x00030c0001587983 */ /* 0x0003620000100800 */
[----:B------:R-:W2:Y:S01]  /*1c280*/  @P4 LDC R8, c[0x0][0xbec] ;  /* 0x0002fb00ff084b82 */ /* 0x000ea20000000800 */
[----:B------:R-:W-:Y:S02]  /*1c290*/  ULDC.64 UR6, c[0x0][0xb08] ;  /* 0x0002c20000067ab9 */ /* 0x000fe40000000a00 */
[----:B------:R1:W5:Y:S04]  /*1c2a0*/  LDL R87, [R1+0x308] ;  /* 0x0003080001577983 */ /* 0x0003680000100800 */
        /* <DEDUP_REMOVED lines=10> */
[----:B------:R1:W5:Y:S01]  /*1c350*/  LDL R76, [R1+0x2d8] ;  /* 0x0002d800014c7983 */ /* 0x0003620000100800 */
[----:B------:R-:W-:Y:S01]  /*1c360*/  IMAD R11, R11, UR6, RZ ;  /* 0x000000060b0b7c24 */ /* 0x000fe2000f8e02ff */
[----:B0-----:R-:W0:Y:S01]  /*1c370*/  @P4 LDC R13, c[0x0][0xbf0] ;  /* 0x0002fc00ff0d4b82 */ /* 0x001e220000000800 */
[C---:B------:R-:W-:Y:S01]  /*1c380*/  IMAD.WIDE.U32 R4, R0.reuse, UR6, RZ ;  /* 0x0000000600047c25 */ /* 0x040fe2000f8e00ff */
[----:B------:R-:W-:Y:S01]  /*1c390*/  SHF.R.S32.HI R3, RZ, 0x1f, R202 ;  /* 0x0000001fff037819 */ /* 0x000fe200000114ca */
[----:B------:R-:W-:Y:S01]  /*1c3a0*/  ULDC.64 UR8, c[0x0][0xb30] ;  /* 0x0002cc0000087ab9 */ /* 0x000fe20000000a00 */
[----:B------:R-:W-:Y:S01]  /*1c3b0*/  UIADD3 UR5, UR37, 0x30820, URZ ;  /* 0x0003082025057890 */ /* 0x000fe2000fffe03f */
[----:B------:R-:W-:Y:S01]  /*1c3c0*/  IMAD R11, R0, UR7, R11 ;  /* 0x00000007000b7c24 */ /* 0x000fe2000f8e020b */
[----:B------:R-:W-:Y:S01]  /*1c3d0*/  ULDC.64 UR6, c[0x0][0xb38] ;  /* 0x0002ce0000067ab9 */ /* 0x000fe20000000a00 */
[----:B--2---:R-:W-:Y:S01]  /*1c3e0*/  @P4 IMAD.HI.U32 R8, R19, R8, RZ ;  /* 0x0000000813084227 */ /* 0x004fe200078e00ff */
[----:B------:R-:W-:Y:S01]  /*1c3f0*/  ISETP.GE.AND P0, PT, R72, R17, PT ;  /* 0x000000114800720c */ /* 0x000fe20003f06270 */
[----:B------:R-:W-:Y:S01]  /*1c400*/  UPRMT UR5, URZ, 0x654, UR5 ;  /* 0x000006543f057896 */ /* 0x000fe20008000005 */
[----:B------:R-:W-:Y:S01]  /*1c410*/  BSSY B1, `(.L_x_1630) ;  /* 0x0000087000017945 */ /* 0x000fe20003800000 */
[----:B------:R-:W-:-:S02]  /*1c420*/  IMAD.IADD R5, R5, 0x1, R11 ;  /* 0x0000000105057824 */ /* 0x000fc400078e020b */
[----:B------:R-:W-:-:S05]  /*1c430*/  IMAD.WIDE.U32 R4, R194, UR6, R4 ;  /* 0x00000006c2047c25 */ /* 0x000fca000f8e0004 */
[----:B------:R-:W-:Y:S01]  /*1c440*/  SYNCS.ARRIVE.TRANS64.RED.A1T0 RZ, [UR5], RZ ;  /* 0x000000ffffff79a7 */ /* 0x000fe20008100405 */
[----:B------:R-:W-:Y:S01]  /*1c450*/  IMAD R5, R194, UR7, R5 ;  /* 0x00000007c2057c24 */ /* 0x000fe2000f8e0205 */
[----:B------:R-:W-:Y:S02]  /*1c460*/  ULDC.64 UR6, c[0x0][0xb40] ;  /* 0x0002d00000067ab9 */ /* 0x000fe40000000a00 */
[----:B------:R-:W-:Y:S02]  /*1c470*/  IMAD R3, R3, UR6, RZ ;  /* 0x0000000603037c24 */ /* 0x000fe4000f8e02ff */
[----:B------:R-:W-:-:S04]  /*1c480*/  IMAD.WIDE.U32 R4, R202, UR6, R4 ;  /* 0x00000006ca047c25 */ /* 0x000fc8000f8e0004 */
[----:B------:R-:W-:Y:S01]  /*1c490*/  IMAD R9, R202, UR7, R3 ;  /* 0x00000007ca097c24 */ /* 0x000fe2000f8e0203 */
[----:B------:R-:W-:Y:S01]  /*1c4a0*/  ULDC.64 UR6, c[0x0][0xb48] ;  /* 0x0002d20000067ab9 */ /* 0x000fe20000000a00 */
[----:B------:R-:W-:Y:S01]  /*1c4b0*/  IMAD.MOV.U32 R3, RZ, RZ, R19 ;  /* 0x000000ffff037224 */ /* 0x000fe200078e0013 */
[----:B0-----:R-:W-:Y:S01]  /*1c4c0*/  @P4 SHF.R.U32.HI R3, RZ, R13, R8 ;  /* 0x0000000dff034219 */ /* 0x001fe20000011608 */
[----:B------:R-:W-:-:S03]  /*1c4d0*/  IMAD.IADD R5, R5, 0x1, R9 ;  /* 0x0000000105057824 */ /* 0x000fc600078e0209 */
[--C-:B------:R-:W-:Y:S01]  /*1c4e0*/  SHF.R.S32.HI R0, RZ, 0x1f, R3.reuse ;  /* 0x0000001fff007819 */ /* 0x100fe20000011403 */
[----:B------:R-:W-:Y:S02]  /*1c4f0*/  IMAD.MOV R9, RZ, RZ, -R3 ;  /* 0x000000ffff097224 */ /* 0x000fe400078e0a03 */
[----:B------:R-:W-:-:S04]  /*1c500*/  IMAD.WIDE.U32 R4, R205, UR6, R4 ;  /* 0x00000006cd047c25 */ /* 0x000fc8000f8e0004 */
        /* <DEDUP_REMOVED lines=14> */
[----:B------:R-:W-:Y:S01]  /*1c5f0*/  LEA.HI.X R11, R4, UR7, R3, 0x2, P1 ;  /* 0x00000007040b7c11 */ /* 0x000fe200088f1403 */
[----:B------:R1:W0:Y:S04]  /*1c600*/  SHFL.IDX PT, R2, R0, RZ, 0x1c1f ;  /* 0x001c1fff00027589 */ /* 0x00022800000e0000 */
[----:B------:R1:W2:Y:S01]  /*1c610*/  SHFL.IDX PT, R3, R11, RZ, 0x1c1f ;  /* 0x001c1fff0b037589 */ /* 0x0002a200000e0000 */
[----:B------:R-:W-:Y:S05]  /*1c620*/  @P0 BRA `(.L_x_1631) ;  /* 0x0000000400940947 */ /* 0x000fea0003800000 */
[----:B------:R-:W-:Y:S01]  /*1c630*/  ULDC UR5, c[0x0][0xac8] ;  /* 0x0002b20000057ab9 */ /* 0x000fe20000000800 */
[----:B------:R-:W-:Y:S01]  /*1c640*/  VIADD R19, R23, 0xb0 ;  /* 0x000000b017137836 */ /* 0x000fe20000000000 */
[----:B------:R-:W-:Y:S02]  /*1c650*/  ISETP.GE.AND P1, PT, R223, UR5, PT ;  /* 0x00000005df007c0c */ /* 0x000fe4000bf26270 */
[----:B------:R-:W-:Y:S02]  /*1c660*/  ISETP.GE.AND P0, PT, R222, UR5, PT ;  /* 0x00000005de007c0c */ /* 0x000fe4000bf06270 */
[----:B------:R-:W-:Y:S02]  /*1c670*/  ISETP.GE.AND P2, PT, R23, UR5, PT ;  /* 0x0000000517007c0c */ /* 0x000fe4000bf46270 */
[----:B------:R-:W-:Y:S02]  /*1c680*/  ISETP.GE.AND P3, PT, R221, UR5, PT ;  /* 0x00000005dd007c0c */ /* 0x000fe4000bf66270 */
[----:B------:R-:W-:-:S05]  /*1c690*/  ISETP.GE.AND P4, PT, R220, UR5, PT ;  /* 0x00000005dc007c0c */ /* 0x000fca000bf86270 */
[CC--:B0-----:R-:W-:Y:S02]  /*1c6a0*/  @!P1 LEA R4, P5, R223.reuse, R2.reuse, 0x2 ;  /* 0x00000002df049211 */ /* 0x0c1fe400078a10ff */
[CC--:B------:R-:W-:Y:S02]  /*1c6b0*/  @!P0 LEA R8, P6, R222.reuse, R2.reuse, 0x2 ;  /* 0x00000002de088211 */ /* 0x0c0fe400078c10ff */
[-C--:B--2--5:R-:W-:Y:S01]  /*1c6c0*/  @!P1 LEA.HI.X R5, R223, R3.reuse, R88, 0x2, P5 ;  /* 0x00000003df059211 */ /* 0x0a4fe200028f1458 */
[----:B------:R-:W-:Y:S01]  /*1c6d0*/  @!P2 IMAD.WIDE R12, R23, 0x4, R2 ;  /* 0x00000004170ca825 */ /* 0x000fe200078e0202 */
[----:B------:R-:W-:Y:S02]  /*1c6e0*/  ISETP.GE.AND P5, PT, R219, UR5, PT ;  /* 0x00000005db007c0c */ /* 0x000fe4000bfa6270 */
[----:B------:R-:W-:Y:S02]  /*1c6f0*/  @!P0 LEA.HI.X R9, R222, R3, R87, 0x2, P6 ;  /* 0x00000003de098211 */ /* 0x000fe400030f1457 */
[----:B------:R-:W-:Y:S01]  /*1c700*/  @!P2 ST.E.64 desc[UR60][R12.64], R24 ;  /* 0x000000180c00a985 */ /* 0x000fe2000c101b3c */
[----:B------:R-:W-:-:S02]  /*1c710*/  @!P3 LEA R14, P6, R221, R2, 0x2 ;  /* 0x00000002dd0eb211 */ /* 0x000fc400078c10ff */
[-C--:B------:R-:W-:Y:S01]  /*1c720*/  @!P4 LEA R72, P2, R220, R2.reuse, 0x2 ;  /* 0x00000002dc48c211 */ /* 0x080fe200078410ff */
[----:B------:R0:W-:Y:S01]  /*1c730*/  @!P1 ST.E.64 desc[UR60][R4.64], R28 ;  /* 0x0000001c04009985 */ /* 0x0001e2000c101b3c */
[----:B------:R-:W-:Y:S02]  /*1c740*/  ISETP.GE.AND P1, PT, R217, UR5, PT ;  /* 0x00000005d9007c0c */ /* 0x000fe4000bf26270 */
[-C--:B------:R-:W-:Y:S01]  /*1c750*/  @!P3 LEA.HI.X R15, R221, R3.reuse, R86, 0x2, P6 ;  /* 0x00000003dd0fb211 */ /* 0x080fe200030f1456 */
[----:B------:R2:W-:Y:S01]  /*1c760*/  @!P0 ST.E.64 desc[UR60][R8.64], R32 ;  /* 0x0000002008008985 */ /* 0x0005e2000c101b3c */
[----:B------:R-:W-:Y:S02]  /*1c770*/  ISETP.GE.AND P0, PT, R218, UR5, PT ;  /* 0x00000005da007c0c */ /* 0x000fe4000bf06270 */
[----:B------:R-:W-:Y:S01]  /*1c780*/  @!P5 LEA R74, P6, R219, R2, 0x2 ;  /* 0x00000002db4ad211 */ /* 0x000fe200078c10ff */
[----:B------:R3:W-:Y:S01]  /*1c790*/  @!P3 ST.E.64 desc[UR60][R14.64], R36 ;  /* 0x000000240e00b985 */ /* 0x0007e2000c101b3c */
[----:B------:R-:W-:-:S02]  /*1c7a0*/  @!P4 LEA.HI.X R73, R220, R3, R85, 0x2, P2 ;  /* 0x00000003dc49c211 */ /* 0x000fc400010f1455 */
[----:B------:R-:W-:Y:S02]  /*1c7b0*/  ISETP.GE.AND P2, PT, R216, UR5, PT ;  /* 0x00000005d8007c0c */ /* 0x000fe4000bf46270 */
[----:B------:R-:W-:Y:S01]  /*1c7c0*/  @!P5 LEA.HI.X R75, R219, R3, R84, 0x2, P6 ;  /* 0x00000003db4bd211 */ /* 0x000fe200030f1454 */
[----:B------:R-:W-:Y:S01]  /*1c7d0*/  @!P4 ST.E.64 desc[UR60][R72.64], R40 ;  /* 0x000000284800c985 */ /* 0x000fe2000c101b3c */
[----:B------:R-:W-:Y:S02]  /*1c7e0*/  ISETP.GE.AND P3, PT, R215, UR5, PT ;  /* 0x00000005d7007c0c */ /* 0x000fe4000bf66270 */
[----:B------:R-:W-:Y:S01]  /*1c7f0*/  ISETP.GE.AND P4, PT, R214, UR5, PT ;  /* 0x00000005d6007c0c */ /* 0x000fe2000bf86270 */
[----:B------:R-:W-:Y:S01]  /*1c800*/  @!P5 ST.E.64 desc[UR60][R74.64], R44 ;  /* 0x0000002c4a00d985 */ /* 0x000fe2000c101b3c */
[-C--:B0-----:R-:W-:Y:S02]  /*1c810*/  @!P0 LEA R4, P6, R218, R2.reuse, 0x2 ;  /* 0x00000002da048211 */ /* 0x081fe400078c10ff */
[----:B--2---:R-:W-:-:S02]  /*1c820*/  @!P1 LEA R8, P5, R217, R2, 0x2 ;  /* 0x00000002d9089211 */ /* 0x004fc400078a10ff */
[-C--:B------:R-:W-:Y:S02]  /*1c830*/  @!P0 LEA.HI.X R5, R218, R3.reuse, R83, 0x2, P6 ;  /* 0x00000003da058211 */ /* 0x080fe400030f1453 */
[CC--:B------:R-:W-:Y:S02]  /*1c840*/  @!P2 LEA R12, P6, R216.reuse, R2.reuse, 0x2 ;  /* 0x00000002d80ca211 */ /* 0x0c0fe400078c10ff */
[-C--:B------:R-:W-:Y:S01]  /*1c850*/  @!P1 LEA.HI.X R9, R217, R3.reuse, R82, 0x2, P5 ;  /* 0x00000003d9099211 */ /* 0x080fe200028f1452 */
[----:B------:R0:W-:Y:S01]  /*1c860*/  @!P0 ST.E.64 desc[UR60][R4.64], R48 ;  /* 0x0000003004008985 */ /* 0x0001e2000c101b3c */
[----:B------:R-:W-:Y:S02]  /*1c870*/  ISETP.GE.AND P5, PT, R213, UR5, PT ;  /* 0x00000005d5007c0c */ /* 0x000fe4000bfa6270 */
[----:B------:R-:W-:Y:S01]  /*1c880*/  @!P2 LEA.HI.X R13, R216, R3, R81, 0x2, P6 ;  /* 0x00000003d80da211 */ /* 0x000fe200030f1451 */
[----:B------:R2:W-:Y:S01]  /*1c890*/  @!P1 ST.E.64 desc[UR60][R8.64], R52 ;  /* 0x0000003408009985 */ /* 0x0005e2000c101b3c */
[----:B---3--:R-:W-:-:S02]  /*1c8a0*/  @!P3 LEA R14, P1, R215, R2, 0x2 ;  /* 0x00000002d70eb211 */ /* 0x008fc400078210ff */
[-C--:B------:R-:W-:Y:S01]  /*1c8b0*/  @!P4 LEA R24, P0, R214, R2.reuse, 0x2 ;  /* 0x00000002d618c211 */ /* 0x080fe200078010ff */
[----:B------:R3:W-:Y:S01]  /*1c8c0*/  @!P2 ST.E.64 desc[UR60][R12.64], R56 ;  /* 0x000000380c00a985 */ /* 0x0007e2000c101b3c */
[----:B------:R-:W-:Y:S02]  /*1c8d0*/  ISETP.GE.AND P2, PT, R212, UR5, PT ;  /* 0x00000005d4007c0c */ /* 0x000fe4000bf46270 */
[-C--:B------:R-:W-:Y:S02]  /*1c8e0*/  @!P3 LEA.HI.X R15, R215, R3.reuse, R80, 0x2, P1 ;  /* 0x00000003d70fb211 */ /* 0x080fe400008f1450 */
[----:B------:R-:W-:Y:S02]  /*1c8f0*/  ISETP.GE.AND P1, PT, R211, UR5, PT ;  /* 0x00000005d3007c0c */ /* 0x000fe4000bf26270 */
[----:B------:R-:W-:Y:S01]  /*1c900*/  @!P5 LEA R28, P6, R213, R2, 0x2 ;  /* 0x00000002d51cd211 */ /* 0x000fe200078c10ff */
[----:B------:R4:W-:Y:S01]  /*1c910*/  @!P3 ST.E.64 desc[UR60][R14.64], R60 ;  /* 0x0000003c0e00b985 */ /* 0x0009e2000c101b3c */
[----:B------:R-:W-:-:S02]  /*1c920*/  @!P4 LEA.HI.X R25, R214, R3, R79, 0x2, P0 ;  /* 0x00000003d619c211 */ /* 0x000fc400000f144f */
[----:B------:R-:W-:Y:S02]  /*1c930*/  ISETP.GE.AND P0, PT, R210, UR5, PT ;  /* 0x00000005d2007c0c */ /* 0x000fe4000bf06270 */
[----:B------:R-:W-:Y:S01]  /*1c940*/  @!P5 LEA.HI.X R29, R213, R3, R78, 0x2, P6 ;  /* 0x00000003d51dd211 */ /* 0x000fe200030f144e */
[----:B------:R1:W-:Y:S01]  /*1c950*/  @!P4 ST.E.64 desc[UR60][R24.64], R64 ;  /* 0x000000401800c985 */ /* 0x0003e2000c101b3c */
[----:B------:R-:W-:Y:S02]  /*1c960*/  ISETP.GE.AND P3, PT, R209, UR5, PT ;  /* 0x00000005d1007c0c */ /* 0x000fe4000bf66270 */
[-C--:B0-----:R-:W-:Y:S01]  /*1c970*/  @!P2 LEA R4, P6, R212, R2.reuse, 0x2 ;  /* 0x00000002d404a211 */ /* 0x081fe200078c10ff */
[----:B------:R0:W-:Y:S01]  /*1c980*/  @!P5 ST.E.64 desc[UR60][R28.64], R68 ;  /* 0x000000441c00d985 */ /* 0x0001e2000c101b3c */
[----:B--2---:R-:W-:Y:S02]  /*1c990*/  @!P1 LEA R8, P4, R211, R2, 0x2 ;  /* 0x00000002d3089211 */ /* 0x004fe400078810ff */
[----:B------:R-:W-:-:S02]  /*1c9a0*/  ISETP.GE.AND P5, PT, R208, UR5, PT ;  /* 0x00000005d0007c0c */ /* 0x000fc4000bfa6270 */
[-C--:B------:R-:W-:Y:S02]  /*1c9b0*/  @!P2 LEA.HI.X R5, R212, R3.reuse, R77, 0x2, P6 ;  /* 0x00000003d405a211 */ /* 0x080fe400030f144d */
[-C--:B------:R-:W-:Y:S02]  /*1c9c0*/  @!P1 LEA.HI.X R9, R211, R3.reuse, R76, 0x2, P4 ;  /* 0x00000003d3099211 */ /* 0x080fe400020f144c */
[CC--:B---3--:R-:W-:Y:S01]  /*1c9d0*/  @!P0 LEA R12, P6, R210.reuse, R2.reuse, 0x2 ;  /* 0x00000002d20c8211 */ /* 0x0c8fe200078c10ff */
[----:B------:R-:W-:Y:S01]  /*1c9e0*/  @!P2 ST.E.64 desc[UR60][R4.64], R6 ;  /* 0x000000060400a985 */ /* 0x000fe2000c101b3c */
[----:B------:R-:W-:Y:S02]  /*1c9f0*/  ISETP.GE.AND P4, PT, R207, UR5, PT ;  /* 0x00000005cf007c0c */ /* 0x000fe4000bf86270 */
[----:B------:R-:W-:Y:S01]  /*1ca00*/  @!P0 LEA.HI.X R13, R210, R3, R237, 0x2, P6 ;  /* 0x00000003d20d8211 */ /* 0x000fe200030f14ed */
[----:B------:R2:W-:Y:S01]  /*1ca10*/  @!P1 ST.E.64 desc[UR60][R8.64], R20 ;  /* 0x0000001408009985 */ /* 0x0005e2000c101b3c */
[----:B----4-:R-:W-:-:S02]  /*1ca20*/  @!P3 LEA R14, P1, R209, R2, 0x2 ;  /* 0x00000002d10eb211 */ /* 0x010fc400078210ff */
[-C--:B-1----:R-:W-:Y:S01]  /*1ca30*/  @!P5 LEA R24, P2, R208, R2.reuse, 0x2 ;  /* 0x00000002d018d211 */ /* 0x082fe200078410ff */
[----:B------:R1:W-:Y:S01]  /*1ca40*/  @!P0 ST.E.64 desc[UR60][R12.64], R120 ;  /* 0x000000780c008985 */ /* 0x0003e2000c101b3c */
[-C--:B------:R-:W-:Y:S02]  /*1ca50*/  @!P3 LEA.HI.X R15, R209, R3.reuse, R236, 0x2, P1 ;  /* 0x00000003d10fb211 */ /* 0x080fe400008f14ec */
[----:B------:R-:W-:Y:S02]  /*1ca60*/  ISETP.GE.AND P1, PT, R226, UR5, PT ;  /* 0x00000005e2007c0c */ /* 0x000fe4000bf26270 */
[----:B------:R-:W-:Y:S01]  /*1ca70*/  ISETP.GE.AND P0, PT, R225, UR5, PT ;  /* 0x00000005e1007c0c */ /* 0x000fe2000bf06270 */
[----:B------:R3:W-:Y:S01]  /*1ca80*/  @!P3 ST.E.64 desc[UR60][R14.64], R122 ;  /* 0x0000007a0e00b985 */ /* 0x0007e2000c101b3c */
[-C--:B------:R-:W-:Y:S02]  /*1ca90*/  @!P5 LEA.HI.X R25, R208, R3.reuse, R235, 0x2, P2 ;  /* 0x00000003d019d211 */ /* 0x080fe400010f14eb */
[----:B0-----:R-:W-:Y:S01]  /*1caa0*/  @!P4 LEA R28, P6, R207, R2, 0x2 ;  /* 0x00000002cf1cc211 */ /* 0x001fe200078c10ff */
[----:B--2---:R-:W-:Y:S01]  /*1cab0*/  VIADD R21, R23, 0xb8 ;  /* 0x000000b817157836 */ /* 0x004fe20000000000 */
[----:B------:R-:W-:Y:S01]  /*1cac0*/  ISETP.GE.AND P2, PT, R224, UR5, PT ;  /* 0x00000005e0007c0c */ /* 0x000fe2000bf46270 */
[----:B------:R4:W-:Y:S01]  /*1cad0*/  @!P5 ST.E.64 desc[UR60][R24.64], R124 ;  /* 0x0000007c1800d985 */ /* 0x0009e2000c101b3c */
[----:B------:R-:W-:-:S02]  /*1cae0*/  @!P4 LEA.HI.X R29, R207, R3, R234, 0x2, P6 ;  /* 0x00000003cf1dc211 */ /* 0x000fc400030f14ea */
[----:B------:R-:W-:Y:S02]  /*1caf0*/  ISETP.GE.AND P3, PT, R203, UR5, PT ;  /* 0x00000005cb007c0c */ /* 0x000fe4000bf66270 */
[CC--:B------:R-:W-:Y:S01]  /*1cb00*/  @!P1 LEA R4, P5, R226.reuse, R2.reuse, 0x2 ;  /* 0x00000002e2049211 */ /* 0x0c0fe200078a10ff */
[----:B------:R4:W-:Y:S01]  /*1cb10*/  @!P4 ST.E.64 desc[UR60][R28.64], R126 ;  /* 0x0000007e1c00c985 */ /* 0x0009e2000c101b3c */
[----:B------:R-:W-:Y:S02]  /*1cb20*/  ISETP.GE.AND P4, PT, R19, UR5, PT ;  /* 0x0000000513007c0c */ /* 0x000fe4000bf86270 */
[-C--:B------:R-:W-:Y:S02]  /*1cb30*/  @!P0 LEA R6, P6, R225, R2.reuse, 0x2 ;  /* 0x00000002e1068211 */ /* 0x080fe400078c10ff */
[----:B------:R-:W-:Y:S02]  /*1cb40*/  @!P1 LEA.HI.X R5, R226, R3, R233, 0x2, P5 ;  /* 0x00000003e2059211 */ /* 0x000fe400028f14e9 */
[----:B------:R-:W-:-:S02]  /*1cb50*/  @!P2 LEA R8, P5, R224, R2, 0x2 ;  /* 0x00000002e008a211 */ /* 0x000fc400078a10ff */
[-C--:B------:R-:W-:Y:S01]  /*1cb60*/  @!P0 LEA.HI.X R7, R225, R3.reuse, R232, 0x2, P6 ;  /* 0x00000003e1078211 */ /* 0x080fe200030f14e8 */
[----:B------:R4:W-:Y:S01]  /*1cb70*/  @!P1 ST.E.64 desc[UR60][R4.64], R96 ;  /* 0x0000006004009985 */ /* 0x0009e2000c101b3c */
[----:B------:R-:W-:Y:S02]  /*1cb80*/  ISETP.GE.AND P6, PT, R21, UR5, PT ;  /* 0x0000000515007c0c */ /* 0x000fe4000bfc6270 */
[----:B------:R-:W-:Y:S01]  /*1cb90*/  @!P2 LEA.HI.X R9, R224, R3, R231, 0x2, P5 ;  /* 0x00000003e009a211 */ /* 0x000fe200028f14e7 */
[----:B------:R4:W-:Y:S01]  /*1cba0*/  @!P0 ST.E.64 desc[UR60][R6.64], R100 ;  /* 0x0000006406008985 */ /* 0x0009e2000c101b3c */
[----:B-1----:R-:W-:Y:S02]  /*1cbb0*/  SHF.R.S32.HI R13, RZ, 0x1f, R203 ;  /* 0x0000001fff0d7819 */ /* 0x002fe400000114cb */
[----:B------:R-:W-:Y:S01]  /*1cbc0*/  @!P3 LEA R12, P5, R203, R2, 0x2 ;  /* 0x00000002cb0cb211 */ /* 0x000fe200078a10ff */
[----:B------:R4:W-:Y:S01]  /*1cbd0*/  @!P2 ST.E.64 desc[UR60][R8.64], R104 ;  /* 0x000000680800a985 */ /* 0x0009e2000c101b3c */
[----:B---3--:R-:W-:-:S02]  /*1cbe0*/  SHF.R.S32.HI R15, RZ, 0x1f, R19 ;  /* 0x0000001fff0f7819 */ /* 0x008fc40000011413 */
[----:B------:R-:W-:Y:S02]  /*1cbf0*/  @!P3 LEA.HI.X R13, R203, R3, R13, 0x2, P5 ;  /* 0x00000003cb0db211 */ /* 0x000fe400028f140d */
[----:B------:R-:W-:-:S03]  /*1cc00*/  @!P4 LEA R14, P5, R19, R2, 0x2 ;  /* 0x00000002130ec211 */ /* 0x000fc600078a10ff */
[----:B------:R4:W-:Y:S01]  /*1cc10*/  @!P3 ST.E.64 desc[UR60][R12.64], R108 ;  /* 0x0000006c0c00b985 */ /* 0x0009e2000c101b3c */
[-C--:B------:R-:W-:Y:S02]  /*1cc20*/  @!P4 LEA.HI.X R15, R19, R3.reuse, R15, 0x2, P5 ;  /* 0x00000003130fc211 */ /* 0x080fe400028f140f */
[----:B------:R-:W-:Y:S02]  /*1cc30*/  SHF.R.S32.HI R19, RZ, 0x1f, R21 ;  /* 0x0000001fff137819 */ /* 0x000fe40000011415 */
[C---:B------:R-:W-:Y:S01]  /*1cc40*/  @!P6 LEA R2, P5, R21.reuse, R2, 0x2 ;  /* 0x000000021502e211 */ /* 0x040fe200078a10ff */
[----:B------:R4:W-:Y:S03]  /*1cc50*/  @!P4 ST.E.64 desc[UR60][R14.64], R112 ;  /* 0x000000700e00c985 */ /* 0x0009e6000c101b3c */
[----:B------:R-:W-:-:S05]  /*1cc60*/  @!P6 LEA.HI.X R3, R21, R3, R19, 0x2, P5 ;  /* 0x000000031503e211 */ /* 0x000fca00028f1413 */
[----:B------:R4:W-:Y:S04]  /*1cc70*/  @!P6 ST.E.64 desc[UR60][R2.64], R116 ;  /* 0x000000740200e985 */ /* 0x0009e8000c101b3c */
.L_x_1631:
[----:B------:R-:W-:Y:S05]  /*1cc80*/  BSYNC B1 ;  /* 0x0000000000017941 */ /* 0x000fea0003800000 */
.L_x_1630:
[----:B------:R-:W-:Y:S01]  /*1cc90*/  ISETP.GE.AND P0, PT, R22, R17, PT ;  /* 0x000000111600720c */ /* 0x000fe20003f06270 */
[----:B--2-4-:R2:W3:Y:S04]  /*1cca0*/  SHFL.IDX PT, R3, R11, 0x1, 0x1c1f ;  /* 0x003c1f000b037f89 */ /* 0x0144e800000e0000 */
[----:B0-----:R2:W0:Y:S08]  /*1ccb0*/  SHFL.IDX PT, R2, R0, 0x1, 0x1c1f ;  /* 0x003c1f0000027f89 */ /* 0x00143000000e0000 */
[----:B--2---:R-:W-:Y:S05]  /*1ccc0*/  @P0 BRA `(.L_x_1629) ;  /* 0x0000001000dc0947 */ /* 0x004fea0003800000 */
[----:B------:R-:W-:Y:S01]  /*1ccd0*/  ULDC UR5, c[0x0][0xac8] ;  /* 0x0002b20000057ab9 */ /* 0x000fe20000000800 */
[----:B-1----:R-:W-:Y:S01]  /*1cce0*/  VIADD R11, R23, 0xb0 ;  /* 0x000000b0170b7836 */ /* 0x002fe20000000000 */
[----:B------:R-:W-:Y:S02]  /*1ccf0*/  ISETP.GE.AND P4, PT, R223, UR5, PT ;  /* 0x00000005df007c0c */ /* 0x000fe4000bf86270 */
[----:B------:R-:W-:Y:S02]  /*1cd00*/  ISETP.GE.AND P3, PT, R222, UR5, PT ;  /* 0x00000005de007c0c */ /* 0x000fe4000bf66270 */
[----:B------:R-:W-:Y:S02]  /*1cd10*/  ISETP.GE.AND P5, PT, R23, UR5, PT ;  /* 0x0000000517007c0c */ /* 0x000fe4000bfa6270 */
[----:B------:R-:W-:Y:S02]  /*1cd20*/  ISETP.GE.AND P1, PT, R220, UR5, PT ;  /* 0x00000005dc007c0c */ /* 0x000fe4000bf26270 */
[----:B------:R-:W-:-:S02]  /*1cd30*/  ISETP.GE.AND P0, PT, R221, UR5, PT ;  /* 0x00000005dd007c0c */ /* 0x000fc4000bf06270 */
[----:B------:R-:W-:-:S03]  /*1cd40*/  SHF.R.S32.HI R0, RZ, 0x1f, R11 ;  /* 0x0000001fff007819 */ /* 0x000fc6000001140b */
[-C--:B0-----:R-:W-:Y:S02]  /*1cd50*/  @!P4 LEA R6, P2, R223, R2.reuse, 0x2 ;  /* 0x00000002df06c211 */ /* 0x081fe400078410ff */
[CC--:B------:R-:W-:Y:S02]  /*1cd60*/  @!P3 LEA R8, P6, R222.reuse, R2.reuse, 0x2 ;  /* 0x00000002de08b211 */ /* 0x0c0fe400078c10ff */
[----:B---3--:R-:W-:Y:S01]  /*1cd70*/  @!P5 IMAD.WIDE R4, R23, 0x4, R2 ;  /* 0x000000041704d825 */ /* 0x008fe200078e0202 */
[-C--:B-----5:R-:W-:Y:S02]  /*1cd80*/  @!P4 LEA.HI.X R7, R223, R3.reuse, R88, 0x2, P2 ;  /* 0x00000003df07c211 */ /* 0x0a0fe400010f1458 */
[----:B------:R-:W-:Y:S02]  /*1cd90*/  ISETP.GE.AND P2, PT, R219, UR5, PT ;  /* 0x00000005db007c0c */ /* 0x000fe4000bf46270 */
[----:B------:R-:W-:Y:S01]  /*1cda0*/  @!P3 LEA.HI.X R9, R222, R3, R87, 0x2, P6 ;  /* 0x00000003de09b211 */ /* 0x000fe200030f1457 */
[----:B------:R0:W-:Y:S01]  /*1cdb0*/  @!P5 ST.E.64 desc[UR60][R4.64], R26 ;  /* 0x0000001a0400d985 */ /* 0x0001e2000c101b3c */
[----:B------:R-:W-:-:S02]  /*1cdc0*/  @!P1 LEA R14, P5, R220, R2, 0x2 ;  /* 0x00000002dc0e9211 */ /* 0x000fc400078a10ff */
[----:B------:R-:W-:Y:S01]  /*1cdd0*/  @!P0 LEA R12, P6, R221, R2, 0x2 ;  /* 0x00000002dd0c8211 */ /* 0x000fe200078c10ff */
[----:B------:R1:W-:Y:S01]  /*1cde0*/  @!P4 ST.E.64 desc[UR60][R6.64], R30 ;  /* 0x0000001e0600c985 */ /* 0x0003e2000c101b3c */
[----:B------:R-:W-:Y:S02]  /*1cdf0*/  ISETP.GE.AND P4, PT, R217, UR5, PT ;  /* 0x00000005d9007c0c */ /* 0x000fe4000bf86270 */
[-C--:B------:R-:W-:Y:S01]  /*1ce00*/  @!P1 LEA.HI.X R15, R220, R3.reuse, R85, 0x2, P5 ;  /* 0x00000003dc0f9211 */ /* 0x080fe200028f1455 */
[----:B------:R2:W-:Y:S01]  /*1ce10*/  @!P3 ST.E.64 desc[UR60][R8.64], R34 ;  /* 0x000000220800b985 */ /* 0x0005e2000c101b3c */
[----:B------:R-:W-:Y:S02]  /*1ce20*/  ISETP.GE.AND P3, PT, R218, UR5, PT ;  /* 0x00000005da007c0c */ /* 0x000fe4000bf66270 */
[----:B------:R-:W-:Y:S02]  /*1ce30*/  ISETP.GE.AND P5, PT, R216, UR5, PT ;  /* 0x00000005d8007c0c */ /* 0x000fe4000bfa6270 */
[----:B------:R-:W-:-:S02]  /*1ce40*/  @!P0 LEA.HI.X R13, R221, R3, R86, 0x2, P6 ;  /* 0x00000003dd0d8211 */ /* 0x000fc400030f1456 */
[----:B------:R-:W-:-:S03]  /*1ce50*/  @!P2 LEA R20, P6, R219, R2, 0x2 ;  /* 0x00000002db14a211 */ /* 0x000fc600078c10ff */
[----:B------:R3:W-:Y:S01]  /*1ce60*/  @!P0 ST.E.64 desc[UR60][R12.64], R38 ;  /* 0x000000260c008985 */ /* 0x0007e2000c101b3c */
[-C--:B------:R-:W-:Y:S02]  /*1ce70*/  @!P2 LEA.HI.X R21, R219, R3.reuse, R84, 0x2, P6 ;  /* 0x00000003db15a211 */ /* 0x080fe400030f1454 */
[----:B------:R-:W-:Y:S01]  /*1ce80*/  ISETP.GE.AND P0, PT, R215, UR5, PT ;  /* 0x00000005d7007c0c */ /* 0x000fe2000bf06270 */
[----:B------:R4:W-:Y:S01]  /*1ce90*/  @!P1 ST.E.64 desc[UR60][R14.64], R42 ;  /* 0x0000002a0e009985 */ /* 0x0009e2000c101b3c */
[-C--:B0-----:R-:W-:Y:S02]  /*1cea0*/  @!P3 LEA R4, P6, R218, R2.reuse, 0x2 ;  /* 0x00000002da04b211 */ /* 0x081fe400078c10ff */
[----:B------:R-:W-:Y:S01]  /*1ceb0*/  ISETP.GE.AND P1, PT, R214, UR5, PT ;  /* 0x00000005d6007c0c */ /* 0x000fe2000bf26270 */
[----:B------:R0:W-:Y:S01]  /*1cec0*/  @!P2 ST.E.64 desc[UR60][R20.64], R46 ;  /* 0x0000002e1400a985 */ /* 0x0001e2000c101b3c */
[----:B-1----:R-:W-:Y:S02]  /*1ced0*/  @!P4 LEA R6, P2, R217, R2, 0x2 ;  /* 0x00000002d906c211 */ /* 0x002fe400078410ff */
[----:B------:R-:W-:-:S02]  /*1cee0*/  @!P3 LEA.HI.X R5, R218, R3, R83, 0x2, P6 ;  /* 0x00000003da05b211 */ /* 0x000fc400030f1453 */
[CC--:B--2---:R-:W-:Y:S02]  /*1cef0*/  @!P5 LEA R8, P6, R216.reuse, R2.reuse, 0x2 ;  /* 0x00000002d808d211 */ /* 0x0c4fe400078c10ff */
[-C--:B------:R-:W-:Y:S01]  /*1cf00*/  @!P4 LEA.HI.X R7, R217, R3.reuse, R82, 0x2, P2 ;  /* 0x00000003d907c211 */ /* 0x080fe200010f1452 */
[----:B------:R1:W-:Y:S01]  /*1cf10*/  @!P3 ST.E.64 desc[UR60][R4.64], R50 ;  /* 0x000000320400b985 */ /* 0x0003e2000c101b3c */
[----:B------:R-:W-:Y:S02]  /*1cf20*/  ISETP.GE.AND P2, PT, R213, UR5, PT ;  /* 0x00000005d5007c0c */ /* 0x000fe4000bf46270 */
[----:B------:R-:W-:Y:S01]  /*1cf30*/  @!P5 LEA.HI.X R9, R216, R3, R81, 0x2, P6 ;  /* 0x00000003d809d211 */ /* 0x000fe200030f1451 */
[----:B------:R2:W-:Y:S01]  /*1cf40*/  @!P4 ST.E.64 desc[UR60][R6.64], R54 ;  /* 0x000000360600c985 */ /* 0x0005e2000c101b3c */
[-C--:B---3--:R-:W-:Y:S02]  /*1cf50*/  @!P0 LEA R12, P4, R215, R2.reuse, 0x2 ;  /* 0x00000002d70c8211 */ /* 0x088fe400078810ff */
[----:B------:R-:W-:Y:S01]  /*1cf60*/  ISETP.GE.AND P3, PT, R212, UR5, PT ;  /* 0x00000005d4007c0c */ /* 0x000fe2000bf66270 */
[----:B------:R3:W-:Y:S01]  /*1cf70*/  @!P5 ST.E.64 desc[UR60][R8.64], R58 ;  /* 0x0000003a0800d985 */ /* 0x0007e2000c101b3c */
[----:B----4-:R-:W-:-:S02]  /*1cf80*/  @!P1 LEA R14, P5, R214, R2, 0x2 ;  /* 0x00000002d60e9211 */ /* 0x010fc400078a10ff */
[-C--:B------:R-:W-:Y:S02]  /*1cf90*/  @!P0 LEA.HI.X R13, R215, R3.reuse, R80, 0x2, P4 ;  /* 0x00000003d70d8211 */ /* 0x080fe400020f1450 */
[----:B------:R-:W-:Y:S02]  /*1cfa0*/  ISETP.GE.AND P4, PT, R211, UR5, PT ;  /* 0x00000005d3007c0c */ /* 0x000fe4000bf86270 */
[----:B------:R-:W-:Y:S01]  /*1cfb0*/  @!P1 LEA.HI.X R15, R214, R3, R79, 0x2, P5 ;  /* 0x00000003d60f9211 */ /* 0x000fe200028f144f */
[----:B------:R4:W-:Y:S01]  /*1cfc0*/  @!P0 ST.E.64 desc[UR60][R12.64], R62 ;  /* 0x0000003e0c008985 */ /* 0x0009e2000c101b3c */
[----:B------:R-:W-:Y:S02]  /*1cfd0*/  ISETP.GE.AND P5, PT, R210, UR5, PT ;  /* 0x00000005d2007c0c */ /* 0x000fe4000bfa6270 */
[----:B0-----:R-:W-:Y:S01]  /*1cfe0*/  @!P2 LEA R20, P6, R213, R2, 0x2 ;  /* 0x00000002d514a211 */ /* 0x001fe200078c10ff */
[----:B------:R0:W-:Y:S01]  /*1cff0*/  @!P1 ST.E.64 desc[UR60][R14.64], R66 ;  /* 0x000000420e009985 */ /* 0x0001e2000c101b3c */
[----:B------:R-:W-:-:S02]  /*1d000*/  ISETP.GE.AND P0, PT, R209, UR5, PT ;  /* 0x00000005d1007c0c */ /* 0x000fc4000bf06270 */
[-C--:B------:R-:W-:Y:S02]  /*1d010*/  @!P2 LEA.HI.X R21, R213, R3.reuse, R78, 0x2, P6 ;  /* 0x00000003d515a211 */ /* 0x080fe400030f144e */
[-C--:B-1----:R-:W-:Y:S02]  /*1d020*/  @!P3 LEA R4, P6, R212, R2.reuse, 0x2 ;  /* 0x00000002d404b211 */ /* 0x082fe400078c10ff */
[----:B------:R-:W-:Y:S01]  /*1d030*/  ISETP.GE.AND P1, PT, R208, UR5, PT ;  /* 0x00000005d0007c0c */ /* 0x000fe2000bf26270 */
[----:B------:R1:W-:Y:S01]  /*1d040*/  @!P2 ST.E.64 desc[UR60][R20.64], R70 ;  /* 0x000000461400a985 */ /* 0x0003e2000c101b3c */
[-C--:B--2---:R-:W-:Y:S02]  /*1d050*/  @!P4 LEA R6, P2, R211, R2.reuse, 0x2 ;  /* 0x00000002d306c211 */ /* 0x084fe400078410ff */
[----:B------:R-:W-:Y:S02]  /*1d060*/  @!P3 LEA.HI.X R5, R212, R3, R77, 0x2, P6 ;  /* 0x00000003d405b211 */ /* 0x000fe400030f144d */
[----:B---3--:R-:W-:-:S02]  /*1d070*/  @!P5 LEA R8, P6, R210, R2, 0x2 ;  /* 0x00000002d208d211 */ /* 0x008fc400078c10ff */
[-C--:B------:R-:W-:Y:S01]  /*1d080*/  @!P4 LEA.HI.X R7, R211, R3.reuse, R76, 0x2, P2 ;  /* 0x00000003d307c211 */ /* 0x080fe200010f144c */
[----:B------:R2:W-:Y:S01]  /*1d090*/  @!P3 ST.E.64 desc[UR60][R4.64], R128 ;  /* 0x000000800400b985 */ /* 0x0005e2000c101b3c */
[----:B------:R-:W-:Y:S02]  /*1d0a0*/  @!P5 LEA.HI.X R9, R210, R3, R237, 0x2, P6 ;  /* 0x00000003d209d211 */ /* 0x000fe400030f14ed */
[----:B------:R-:W-:Y:S01]  /*1d0b0*/  ISETP.GE.AND P2, PT, R207, UR5, PT ;  /* 0x00000005cf007c0c */ /* 0x000fe2000bf46270 */
[----:B------:R-:W-:Y:S01]  /*1d0c0*/  @!P4 ST.E.64 desc[UR60][R6.64], R130 ;  /* 0x000000820600c985 */ /* 0x000fe2000c101b3c */
[-C--:B----4-:R-:W-:Y:S02]  /*1d0d0*/  @!P0 LEA R12, P3, R209, R2.reuse, 0x2 ;  /* 0x00000002d10c8211 */ /* 0x090fe400078610ff */
[----:B0-----:R-:W-:Y:S01]  /*1d0e0*/  @!P1 LEA R14, P6, R208, R2, 0x2 ;  /* 0x00000002d00e9211 */ /* 0x001fe200078c10ff */
[----:B------:R0:W-:Y:S01]  /*1d0f0*/  @!P5 ST.E.64 desc[UR60][R8.64], R132 ;  /* 0x000000840800d985 */ /* 0x0001e2000c101b3c */
[----:B------:R-:W-:-:S02]  /*1d100*/  ISETP.GE.AND P5, PT, R226, UR5, PT ;  /* 0x00000005e2007c0c */ /* 0x000fc4000bfa6270 */
        /* <DEDUP_REMOVED lines=8> */
[----:B------:R-:W-:Y:S02]  /*1d190*/  ISETP.GE.AND P0, PT, R11, UR5, PT ;  /* 0x000000050b007c0c */ /* 0x000fe4000bf06270 */
[-C--:B------:R-:W-:Y:S02]  /*1d1a0*/  @!P2 LEA.HI.X R21, R207, R3.reuse, R234, 0x2, P3 ;  /* 0x00000003cf15a211 */ /* 0x080fe400018f14ea */
[CC--:B--2---:R-:W-:Y:S02]  /*1d1b0*/  @!P5 LEA R4, P3, R226.reuse, R2.reuse, 0x2 ;  /* 0x00000002e204d211 */ /* 0x0c4fe400078610ff */
[----:B0-----:R-:W-:Y:S01]  /*1d1c0*/  SHF.R.S32.HI R8, RZ, 0x1f, R203 ;  /* 0x0000001fff087819 */ /* 0x001fe200000114cb */
[----:B------:R4:W-:Y:S01]  /*1d1d0*/  @!P2 ST.E.64 desc[UR60][R20.64], R138 ;  /* 0x0000008a1400a985 */ /* 0x0009e2000c101b3c */
[----:B------:R-:W-:Y:S02]  /*1d1e0*/  @!P5 LEA.HI.X R5, R226, R3, R233, 0x2, P3 ;  /* 0x00000003e205d211 */ /* 0x000fe400018f14e9 */
[----:B---3--:R-:W-:-:S02]  /*1d1f0*/  @!P6 LEA R12, P3, R203, R2, 0x2 ;  /* 0x00000002cb0ce211 */ /* 0x008fc400078610ff */
[-C--:B------:R-:W-:Y:S01]  /*1d200*/  @!P4 LEA R6, P2, R225, R2.reuse, 0x2 ;  /* 0x00000002e106c211 */ /* 0x080fe200078410ff */
[----:B------:R4:W-:Y:S01]  /*1d210*/  @!P5 ST.E.64 desc[UR60][R4.64], R98 ;  /* 0x000000620400d985 */ /* 0x0009e2000c101b3c */
[-C--:B------:R-:W-:Y:S02]  /*1d220*/  @!P6 LEA.HI.X R13, R203, R3.reuse, R8, 0x2, P3 ;  /* 0x00000003cb0de211 */ /* 0x080fe400018f1408 */
[CC--:B------:R-:W-:Y:S02]  /*1d230*/  @!P1 LEA R8, P3, R224.reuse, R2.reuse, 0x2 ;  /* 0x00000002e0089211 */ /* 0x0c0fe400078610ff */
[-C--:B------:R-:W-:Y:S02]  /*1d240*/  @!P4 LEA.HI.X R7, R225, R3.reuse, R232, 0x2, P2 ;  /* 0x00000003e107c211 */ /* 0x080fe400010f14e8 */
[C---:B------:R-:W-:Y:S02]  /*1d250*/  @!P0 LEA R24, P2, R11.reuse, R2, 0x2 ;  /* 0x000000020b188211 */ /* 0x040fe400078410ff */
[-C--:B------:R-:W-:Y:S01]  /*1d260*/  @!P1 LEA.HI.X R9, R224, R3.reuse, R231, 0x2, P3 ;  /* 0x00000003e0099211 */ /* 0x080fe200018f14e7 */
[----:B------:R4:W-:Y:S01]  /*1d270*/  @!P4 ST.E.64 desc[UR60][R6.64], R102 ;  /* 0x000000660600c985 */ /* 0x0009e2000c101b3c */
[----:B------:R-:W-:Y:S01]  /*1d280*/  @!P0 LEA.HI.X R25, R11, R3, R0, 0x2, P2 ;  /* 0x000000030b198211 */ /* 0x000fe200010f1400 */
[----:B------:R-:W-:-:S02]  /*1d290*/  VIADD R11, R23, 0xb8 ;  /* 0x000000b8170b7836 */ /* 0x000fc40000000000 */
[----:B------:R4:W-:Y:S04]  /*1d2a0*/  @!P1 ST.E.64 desc[UR60][R8.64], R106 ;  /* 0x0000006a08009985 */ /* 0x0009e8000c101b3c */
[----:B------:R4:W-:Y:S04]  /*1d2b0*/  @!P6 ST.E.64 desc[UR60][R12.64], R110 ;  /* 0x0000006e0c00e985 */ /* 0x0009e8000c101b3c */
[----:B------:R4:W-:Y:S01]  /*1d2c0*/  @!P0 ST.E.64 desc[UR60][R24.64], R114 ;  /* 0x0000007218008985 */ /* 0x0009e2000c101b3c */
[----:B------:R-:W-:-:S13]  /*1d2d0*/  ISETP.GE.AND P0, PT, R11, UR5, PT ;  /* 0x000000050b007c0c */ /* 0x000fda000bf06270 */
[----:B----4-:R-:W-:Y:S05]  /*1d2e0*/  @P0 BRA `(.L_x_1629) ;  /* 0x0000000c00540947 */ /* 0x010fea0003800000 */
[----:B------:R-:W-:Y:S02]  /*1d2f0*/  LEA R2, P0, R11, R2, 0x2 ;  /* 0x000000020b027211 */ /* 0x000fe400078010ff */
[----:B------:R-:W-:-:S04]  /*1d300*/  SHF.R.S32.HI R0, RZ, 0x1f, R11 ;  /* 0x0000001fff007819 */ /* 0x000fc8000001140b */
[----:B------:R-:W-:-:S05]  /*1d310*/  LEA.HI.X R3, R11, R3, R0, 0x2, P0 ;  /* 0x000000030b037211 */ /* 0x000fca00000f1400 */
[----:B------:R2:W-:Y:S01]  /*1d320*/  ST.E.64 desc[UR60][R2.64], R118 ;  /* 0x0000007602007985 */ /* 0x0005e2000c101b3c */
[----:B------:R-:W-:Y:S05]  /*1d330*/  BRA `(.L_x_1629) ;  /* 0x0000000c00407947 */ /* 0x000fea0003800000 */
.L_x_1620:
[----:B------:R-:W0:Y:S01]  /*1d340*/  LDC.64 R6, c[0x0][0xc08] ;  /* 0x00030200ff067b82 */ /* 0x000e220000000a00 */
[----:B------:R-:W-:-:S07]  /*1d350*/  IMAD.MOV.U32 R11, RZ, RZ, RZ ;  /* 0x000000ffff0b7224 */ /* 0x000fce00078e00ff */
[----:B------:R-:W1:Y:S08]  /*1d360*/  LDC.64 R4, c[0x0][0xc00] ;  /* 0x00030000ff047b82 */ /* 0x000e700000000a00 */
[----:B------:R-:W2:Y:S01]  /*1d370*/  LDC.64 R2, c[0x0][0xc00] ;  /* 0x00030000ff027b82 */ /* 0x000ea20000000a00 */
[----:B0-----:R-:W-:-:S04]  /*1d380*/  ISETP.NE.U32.AND P0, PT, R6, RZ, PT ;  /* 0x000000ff0600720c */ /* 0x001fc80003f05070 */
[----:B------:R-:W-:Y:S02]  /*1d390*/  ISETP.NE.AND.EX P1, PT, R7, RZ, PT, P0 ;  /* 0x000000ff0700720c */ /* 0x000fe40003f25300 */
[----:B-1----:R-:W-:-:S04]  /*1d3a0*/  ISETP.NE.U32.AND P0, PT, R4, RZ, PT ;  /* 0x000000ff0400720c */ /* 0x002fc80003f05070 */
[----:B------:R-:W-:Y:S01]  /*1d3b0*/  ISETP.NE.AND.EX P0, PT, R5, RZ, PT, P0 ;  /* 0x000000ff0500720c */ /* 0x000fe20003f05300 */
[----:B------:R-:W-:Y:S01]  /*1d3c0*/  ULDC UR5, c[0x0][0xa88] ;  /* 0x0002a20000057ab9 */ /* 0x000fe20000000800 */
[----:B--2---:R-:W-:-:S05]  /*1d3d0*/  IMAD.WIDE R2, R202, 0x4, R2 ;  /* 0x00000004ca027825 */ /* 0x004fca00078e0202 */
[----:B------:R-:W0:Y:S01]  /*1d3e0*/  @P1 LDC.64 R4, c[0x0][0xc08] ;  /* 0x00030200ff041b82 */ /* 0x000e220000000a00 */
[----:B------:R-:W-:-:S05]  /*1d3f0*/  IMAD.U32 R0, RZ, RZ, UR5 ;  /* 0x00000005ff007e24 */ /* 0x000fca000f8e00ff */
[----:B------:R1:W5:Y:S01]  /*1d400*/  @P0 LDG.E R11, desc[UR60][R2.64] ;  /* 0x0000003c020b0981 */ /* 0x000362000c1e1900 */
[----:B0-----:R-:W-:-:S05]  /*1d410*/  @P1 IMAD.WIDE R4, R202, 0x4, R4 ;  /* 0x00000004ca041825 */ /* 0x001fca00078e0204 */
[----:B------:R1:W5:Y:S01]  /*1d420*/  @P1 LDG.E R0, desc[UR60][R4.64] ;  /* 0x0000003c04001981 */ /* 0x000362000c1e1900 */
[----:B------:R-:W-:Y:S02]  /*1d430*/  ISETP.NE.AND P2, PT, R195, RZ, PT ;  /* 0x000000ffc300720c */ /* 0x000fe40003f45270 */
[----:B------:R-:W-:Y:S02]  /*1d440*/  ISETP.GT.AND P3, PT, R196, 0x7f, PT ;  /* 0x0000007fc400780c */ /* 0x000fe40003f64270 */
[----:B------:R-:W-:-:S09]  /*1d450*/  SHF.R.S32.HI R22, RZ, 0x1f, R202 ;  /* 0x0000001fff167819 */ /* 0x000fd200000114ca */
[----:B------:R-:W0:Y:S02]  /*1d460*/  @!P2 LDC R195, c[0x0][0xad4] ;  /* 0x0002b500ffc3ab82 */ /* 0x000e240000000800 */
[----:B0-----:R-:W-:Y:S01]  /*1d470*/  ISETP.GT.AND P2, PT, R195, 0x1, PT ;  /* 0x00000001c300780c */ /* 0x001fe20003f44270 */
[----:B-1----:R-:W-:-:S12]  /*1d480*/  @P1 BRA `(.L_x_1632) ;  /* 0x0000000000101947 */ /* 0x002fd80003800000 */
[----:B------:R-:W-:Y:S05]  /*1d490*/  @!P0 BRA `(.L_x_1632) ;  /* 0x00000000000c8947 */ /* 0x000fea0003800000 */
[----:B------:R-:W2:Y:S04]  /*1d4a0*/  LDG.E R5, desc[UR60][R2.64] ;  /* 0x0000003c02057981 */ /* 0x000ea8000c1e1900 */
[----:B-----5:R-:W2:Y:S02]  /*1d4b0*/  LDG.E R0, desc[UR60][R2.64+0x4] ;  /* 0x0000043c02007981 */ /* 0x020ea4000c1e1900 */
[----:B--2---:R-:W-:-:S07]  /*1d4c0*/  IMAD.IADD R0, R0, 0x1, -R5 ;  /* 0x0000000100007824 */ /* 0x004fce00078e0a05 */
.L_x_1632:
[----:B------:R-:W-:Y:S01]  /*1d4d0*/  BSSY B1, `(.L_x_1633) ;  /* 0x0000038000017945 */ /* 0x000fe20003800000 */
[----:B------:R-:W-:Y:S02]  /*1d4e0*/  SEL R21, R202, RZ, !P0 ;  /* 0x000000ffca157207 */ /* 0x000fe40004000000 */
[----:B------:R-:W-:Y:S02]  /*1d4f0*/  SEL R22, R22, RZ, !P0 ;  /* 0x000000ff16167207 */ /* 0x000fe40004000000 */
[----:B-----5:R-:W-:Y:S01]  /*1d500*/  SHF.R.S32.HI R20, RZ, 0x1f, R11 ;  /* 0x0000001fff147819 */ /* 0x020fe2000001140b */
[----:B------:R-:W-:Y:S06]  /*1d510*/  @P3 BRA `(.L_x_1634) ;  /* 0x0000000000cc3947 */ /* 0x000fec0003800000 */
[----:B------:R-:W0:Y:S01]  /*1d520*/  S2R R3, SR_TID.X ;  /* 0x0000000000037919 */ /* 0x000e220000002100 */
[----:B------:R-:W1:Y:S01]  /*1d530*/  LDC R29, c[0x0][0xbe8] ;  /* 0x0002fa00ff1d7b82 */ /* 0x000e620000000800 */
[----:B------:R-:W-:-:S13]  /*1d540*/  R2UR UR5, R192 ;  /* 0x00000000c00572ca */ /* 0x000fda00000e0000 */
[----:B------:R-:W-:Y:S02]  /*1d550*/  IMAD.U32 R25, RZ, RZ, UR5 ;  /* 0x00000005ff197e24 */ /* 0x000fe4000f8e00ff */
[----:B-1----:R-:W-:-:S03]  /*1d560*/  IMAD R2, R0, R29, RZ ;  /* 0x0000001d00027224 */ /* 0x002fc600078e02ff */
[----:B0-----:R-:W-:-:S04]  /*1d570*/  IADD3 R25, R25, -0x80, R3 ;  /* 0xffffff8019197810 */ /* 0x001fc80007ffe003 */
[----:B------:R-:W-:-:S13]  /*1d580*/  ISETP.GE.AND P0, PT, R25, R2, PT ;  /* 0x000000021900720c */ /* 0x000fda0003f06270 */
[----:B------:R-:W-:Y:S05]  /*1d590*/  @P0 BRA `(.L_x_1634) ;  /* 0x0000000000ac0947 */ /* 0x000fea0003800000 */
[----:B------:R-:W-:Y:S01]  /*1d5a0*/  ISETP.NE.AND P1, PT, R29, 0x1, PT ;  /* 0x000000011d00780c */ /* 0x000fe20003f25270 */
[----:B------:R-:W-:Y:S01]  /*1d5b0*/  IMAD.MOV.U32 R17, RZ, RZ, 0x9b8 ;  /* 0x000009b8ff117424 */ /* 0x000fe200078e00ff */
[----:B------:R-:W-:Y:S01]  /*1d5c0*/  ISETP.GT.AND P0, PT, R195, 0x1, PT ;  /* 0x00000001c300780c */ /* 0x000fe20003f04270 */
[----:B------:R-:W0:Y:S01]  /*1d5d0*/  LDC.64 R26, c[0x0][0xba8] ;  /* 0x0002ea00ff1a7b82 */ /* 0x000e220000000a00 */
[----:B------:R-:W-:Y:S02]  /*1d5e0*/  IMAD.MOV.U32 R15, RZ, RZ, R25 ;  /* 0x000000ffff0f7224 */ /* 0x000fe400078e0019 */
[----:B------:R-:W-:Y:S02]  /*1d5f0*/  SEL R17, R17, 0x978, P0 ;  /* 0x0000097811117807 */ /* 0x000fe40000000000 */
[----:B------:R-:W-:-:S03]  /*1d600*/  SEL R205, R205, RZ, P0 ;  /* 0x000000ffcdcd7207 */ /* 0x000fc60000000000 */
[----:B------:R-:W1:Y:S08]  /*1d610*/  LDC.64 R4, c[0x0][R17+0x220] ;  /* 0x0000880011047b82 */ /* 0x000e700000000a00 */
[----:B------:R-:W2:Y:S08]  /*1d620*/  @P1 LDC R14, c[0x0][0xbec] ;  /* 0x0002fb00ff0e1b82 */ /* 0x000eb00000000800 */
[----:B------:R-:W3:Y:S08]  /*1d630*/  LDC.64 R2, c[0x0][R17+0x218] ;  /* 0x0000860011027b82 */ /* 0x000ef00000000a00 */
[----:B------:R-:W4:Y:S01]  /*1d640*/  @P1 LDC R31, c[0x0][0xbf0] ;  /* 0x0002fc00ff1f1b82 */ /* 0x000f220000000800 */
[----:B-1----:R-:W-:-:S02]  /*1d650*/  IMAD R5, R5, R21, RZ ;  /* 0x0000001505057224 */ /* 0x002fc400078e02ff */
[----:B------:R-:W-:-:S04]  /*1d660*/  IMAD.WIDE.U32 R12, R4, R21, RZ ;  /* 0x00000015040c7225 */ /* 0x000fc800078e00ff */
[----:B------:R-:W-:Y:S01]  /*1d670*/  IMAD R5, R4, R22, R5 ;  /* 0x0000001604057224 */ /* 0x000fe200078e0205 */
[----:B------:R-:W1:Y:S01]  /*1d680*/  LDC.64 R6, c[0x0][R17+0x228] ;  /* 0x00008a0011067b82 */ /* 0x000e620000000a00 */
[----:B--2---:R-:W-:-:S04]  /*1d690*/  @P1 IMAD.HI.U32 R14, R25, R14, RZ ;  /* 0x0000000e190e1227 */ /* 0x004fc800078e00ff */
[----:B------:R-:W-:-:S03]  /*1d6a0*/  IMAD.IADD R13, R13, 0x1, R5 ;  /* 0x000000010d0d7824 */ /* 0x000fc600078e0205 */
[----:B------:R-:W2:Y:S01]  /*1d6b0*/  LDC.64 R8, c[0x0][R17+0x210] ;  /* 0x0000840011087b82 */ /* 0x000ea20000000a00 */
[-C--:B---3--:R-:W-:Y:S02]  /*1d6c0*/  IMAD R19, R3, R194.reuse, RZ ;  /* 0x000000c203137224 */ /* 0x088fe400078e02ff */
[----:B------:R-:W-:-:S04]  /*1d6d0*/  IMAD.WIDE.U32 R2, R2, R194, RZ ;  /* 0x000000c202027225 */ /* 0x000fc800078e00ff */
[----:B------:R-:W-:Y:S01]  /*1d6e0*/  IMAD.IADD R19, R3, 0x1, R19 ;  /* 0x0000000103137824 */ /* 0x000fe200078e0213 */
[----:B----4-:R-:W-:Y:S01]  /*1d6f0*/  @P1 SHF.R.U32.HI R15, RZ, R31, R14 ;  /* 0x0000001fff0f1219 */ /* 0x010fe2000001160e */
[----:B0-----:R-:W0:Y:S01]  /*1d700*/  @!P0 LDC R26, c[0x0][0xb50] ;  /* 0x0002d400ff1a8b82 */ /* 0x001e220000000800 */
[----:B------:R-:W-:-:S03]  /*1d710*/  IADD3 R4, P1, P3, R12, R2, R11 ;  /* 0x000000020c047210 */ /* 0x000fc60007b3e00b */
[----:B------:R-:W-:Y:S02]  /*1d720*/  IMAD.MOV R12, RZ, RZ, -R15 ;  /* 0x000000ffff0c7224 */ /* 0x000fe400078e0a0f */
[----:B-1----:R-:W-:Y:S02]  /*1d730*/  IMAD.WIDE.U32 R2, R6, R205, RZ ;  /* 0x000000cd06027225 */ /* 0x002fe400078e00ff */
[----:B------:R-:W1:Y:S01]  /*1d740*/  @!P0 LDC R27, c[0x0][0xb54] ;  /* 0x0002d500ff1b8b82 */ /* 0x000e620000000800 */
[----:B------:R-:W-:Y:S01]  /*1d750*/  IADD3.X R6, R13, R19, R20, P1, P3 ;  /* 0x000000130d067210 */ /* 0x000fe20000fe6414 */
[----:B------:R-:W-:Y:S01]  /*1d760*/  IMAD R7, R7, R205, RZ ;  /* 0x000000cd07077224 */ /* 0x000fe200078e02ff */
[----:B------:R-:W-:Y:S01]  /*1d770*/  IADD3 R2, P0, P1, R15, R4, R2 ;  /* 0x000000040f027210 */ /* 0x000fe2000791e002 */
[----:B------:R-:W-:Y:S01]  /*1d780*/  IMAD R5, R29, R12, R25 ;  /* 0x0000000c1d057224 */ /* 0x000fe200078e0219 */
[----:B------:R-:W-:Y:S01]  /*1d790*/  SHF.R.S32.HI R15, RZ, 0x1f, R15 ;  /* 0x0000001fff0f7819 */ /* 0x000fe2000001140f */
[----:B------:R-:W-:-:S02]  /*1d7a0*/  IMAD.IADD R7, R3, 0x1, R7 ;  /* 0x0000000103077824 */ /* 0x000fc400078e0207 */
[----:B--2---:R-:W-:-:S03]  /*1d7b0*/  IMAD R4, R9, R5, RZ ;  /* 0x0000000509047224 */ /* 0x004fc600078e02ff */
[----:B------:R-:W-:Y:S02]  /*1d7c0*/  IADD3.X R3, R15, R6, R7, P0, P1 ;  /* 0x000000060f037210 */ /* 0x000fe400007e2407 */
[----:B------:R-:W-:Y:S01]  /*1d7d0*/  SHF.R.S32.HI R7, RZ, 0x1f, R5 ;  /* 0x0000001fff077819 */ /* 0x000fe20000011405 */
[----:B------:R-:W-:-:S04]  /*1d7e0*/  IMAD.WIDE.U32 R2, R8, R5, R2 ;  /* 0x0000000508027225 */ /* 0x000fc800078e0002 */
[----:B------:R-:W-:Y:S01]  /*1d7f0*/  IMAD R7, R8, R7, R4 ;  /* 0x0000000708077224 */ /* 0x000fe200078e0204 */
[----:B0-----:R-:W-:-:S03]  /*1d800*/  LEA R4, P0, R2, R26, 0x2 ;  /* 0x0000001a02047211 */ /* 0x001fc600078010ff */
[----:B------:R-:W-:-:S05]  /*1d810*/  IMAD.IADD R3, R3, 0x1, R7 ;  /* 0x0000000103037824 */ /* 0x000fca00078e0207 */
[----:B-1----:R-:W-:Y:S01]  /*1d820*/  LEA.HI.X R5, R2, R27, R3, 0x2, P0 ;  /* 0x0000001b02057211 */ /* 0x002fe200000f1403 */
[----:B------:R-:W-:-:S05]  /*1d830*/  IMAD.MOV.U32 R3, RZ, RZ, -0x800000 ;  /* 0xff800000ff037424 */ /* 0x000fca00078e00ff */
[----:B------:R0:W-:Y:S02]  /*1d840*/  STG.E desc[UR60][R4.64], R3 ;  /* 0x0000000304007986 */ /* 0x0001e4000c10193c */
.L_x_1634:
[----:B------:R-:W-:Y:S05]  /*1d850*/  BSYNC B1 ;  /* 0x0000000000017941 */ /* 0x000fea0003800000 */
.L_x_1633:
[----:B------:R-:W-:Y:S05]  /*1d860*/  @P2 BRA `(.L_x_1629) ;  /* 0x0000000400f42947 */ /* 0x000fea0003800000 */
[----:B------:R-:W1:Y:S01]  /*1d870*/  LDC R13, c[0x0][0xbe8] ;  /* 0x0002fa00ff0d7b82 */ /* 0x000e620000000800 */
[----:B------:R-:W-:Y:S01]  /*1d880*/  R2UR UR5, R192 ;  /* 0x00000000c00572ca */ /* 0x000fe200000e0000 */
[----:B------:R-:W-:Y:S01]  /*1d890*/  ULDC.64 UR6, c[0x0][0xaa0] ;  /* 0x0002a80000067ab9 */ /* 0x000fe20000000a00 */
[----:B0-----:R-:W-:Y:S01]  /*1d8a0*/  IMAD R4, R229, 0x20, R227 ;  /* 0x00000020e5047824 */ /* 0x001fe200078e02e3 */
[----:B------:R-:W-:Y:S01]  /*1d8b0*/  ULDC.64 UR8, c[0x0][0xaf0] ;  /* 0x0002bc0000087ab9 */ /* 0x000fe20000000a00 */
[----:B------:R-:W-:Y:S01]  /*1d8c0*/  IMAD R2, R20, UR6, RZ ;  /* 0x0000000614027c24 */ /* 0x000fe2000f8e02ff */
[----:B------:R-:W-:Y:S03]  /*1d8d0*/  BSSY B1, `(.L_x_1635) ;  /* 0x0000040000017945 */ /* 0x000fe60003800000 */
[C---:B------:R-:W-:Y:S02]  /*1d8e0*/  IMAD R5, R11.reuse, UR7, R2 ;  /* 0x000000070b057c24 */ /* 0x040fe4000f8e0202 */
[----:B------:R-:W-:Y:S01]  /*1d8f0*/  IMAD.WIDE.U32 R2, R11, UR6, RZ ;  /* 0x000000060b027c25 */ /* 0x000fe2000f8e00ff */
[----:B------:R-:W-:-:S03]  /*1d900*/  ULDC.64 UR6, c[0x0][0xae8] ;  /* 0x0002ba0000067ab9 */ /* 0x000fc60000000a00 */
[----:B------:R-:W-:Y:S02]  /*1d910*/  VIADD R9, R4, UR5 ;  /* 0x0000000504097c36 */ /* 0x000fe40008000000 */
[----:B------:R-:W-:Y:S02]  /*1d920*/  IMAD.IADD R3, R3, 0x1, R5 ;  /* 0x0000000103037824 */ /* 0x000fe400078e0205 */
[----:B------:R-:W-:Y:S02]  /*1d930*/  IMAD.MOV.U32 R5, RZ, RZ, R9 ;  /* 0x000000ffff057224 */ /* 0x000fe400078e0009 */
[----:B------:R-:W-:Y:S01]  /*1d940*/  IMAD.WIDE.U32 R2, R194, UR6, R2 ;  /* 0x00000006c2027c25 */ /* 0x000fe2000f8e0002 */
[----:B-1----:R-:W-:-:S03]  /*1d950*/  ISETP.NE.AND P0, PT, R13, 0x1, PT ;  /* 0x000000010d00780c */ /* 0x002fc60003f05270 */
[----:B------:R-:W-:Y:S01]  /*1d960*/  IMAD R3, R194, UR7, R3 ;  /* 0x00000007c2037c24 */ /* 0x000fe2000f8e0203 */
[----:B------:R-:W-:Y:S01]  /*1d970*/  ULDC.64 UR6, c[0x0][0xae0] ;  /* 0x0002b80000067ab9 */ /* 0x000fe20000000a00 */
[----:B------:R-:W-:Y:S02]  /*1d980*/  VIADD R8, R227, UR5 ;  /* 0x00000005e3087c36 */ /* 0x000fe40008000000 */
[----:B------:R-:W-:-:S06]  /*1d990*/  IMAD.WIDE.U32 R2, R21, UR8, R2 ;  /* 0x0000000815027c25 */ /* 0x000fcc000f8e0002 */
[----:B------:R-:W0:Y:S08]  /*1d9a0*/  @P0 LDC R6, c[0x0][0xbec] ;  /* 0x0002fb00ff060b82 */ /* 0x000e300000000800 */
[----:B------:R-:W1:Y:S01]  /*1d9b0*/  @P0 LDC R7, c[0x0][0xbf0] ;  /* 0x0002fc00ff070b82 */ /* 0x000e620000000800 */
[----:B0-----:R-:W-:-:S04]  /*1d9c0*/  @P0 IMAD.HI.U32 R4, R9, R6, RZ ;  /* 0x0000000609040227 */ /* 0x001fc800078e00ff */
[----:B------:R-:W-:Y:S01]  /*1d9d0*/  IMAD R6, R22, UR8, RZ ;  /* 0x0000000816067c24 */ /* 0x000fe2000f8e02ff */
[----:B-1----:R-:W-:-:S03]  /*1d9e0*/  @P0 SHF.R.U32.HI R5, RZ, R7, R4 ;  /* 0x00000007ff050219 */ /* 0x002fc60000011604 */
[----:B------:R-:W-:Y:S01]  /*1d9f0*/  IMAD R7, R21, UR9, R6 ;  /* 0x0000000915077c24 */ /* 0x000fe2000f8e0206 */
[--C-:B------:R-:W-:Y:S01]  /*1da00*/  SHF.R.S32.HI R4, RZ, 0x1f, R5.reuse ;  /* 0x0000001fff047819 */ /* 0x100fe20000011405 */
[----:B------:R-:W-:Y:S02]  /*1da10*/  IMAD.MOV R6, RZ, RZ, -R5 ;  /* 0x000000ffff067224 */ /* 0x000fe400078e0a05 */
[----:B------:R-:W-:Y:S02]  /*1da20*/  IMAD.IADD R3, R3, 0x1, R7 ;  /* 0x0000000103037824 */ /* 0x000fe400078e0207 */
[----:B------:R-:W-:Y:S02]  /*1da30*/  IMAD R4, R4, UR6, RZ ;  /* 0x0000000604047c24 */ /* 0x000fe4000f8e02ff */
[----:B------:R-:W-:Y:S02]  /*1da40*/  IMAD R7, R13, R6, R9 ;  /* 0x000000060d077224 */ /* 0x000fe400078e0209 */
[----:B------:R-:W-:-:S02]  /*1da50*/  IMAD R9, R5, UR7, R4 ;  /* 0x0000000705097c24 */ /* 0x000fc4000f8e0204 */
[----:B------:R-:W-:Y:S01]  /*1da60*/  IMAD.WIDE.U32 R2, R5, UR6, R2 ;  /* 0x0000000605027c25 */ /* 0x000fe2000f8e0002 */
[----:B------:R-:W-:Y:S01]  /*1da70*/  SHF.R.S32.HI R4, RZ, 0x1f, R7 ;  /* 0x0000001fff047819 */ /* 0x000fe20000011407 */
[----:B------:R-:W-:Y:S02]  /*1da80*/  ULDC.64 UR6, c[0x0][0xad8] ;  /* 0x0002b60000067ab9 */ /* 0x000fe40000000a00 */
[----:B------:R-:W-:Y:S02]  /*1da90*/  IMAD.IADD R3, R3, 0x1, R9 ;  /* 0x0000000103037824 */ /* 0x000fe400078e0209 */
[----:B------:R-:W-:Y:S02]  /*1daa0*/  IMAD R6, R4, UR6, RZ ;  /* 0x0000000604067c24 */ /* 0x000fe4000f8e02ff */
[----:B------:R-:W-:Y:S02]  /*1dab0*/  IMAD R13, R0, R13, RZ ;  /* 0x0000000d000d7224 */ /* 0x000fe400078e02ff */
        /* <DEDUP_REMOVED lines=33> */
.L_x_1636:
[----:B------:R-:W-:Y:S05]  /*1dcd0*/  BSYNC B1 ;  /* 0x0000000000017941 */ /* 0x000fea0003800000 */
.L_x_1635:
[----:B--2---:R2:W4:Y:S01]  /*1dce0*/  SHFL.IDX PT, R0, R5, 0x1, 0x181f ;  /* 0x00381f0005007f89 */ /* 0x00452200000e0000 */
[----:B------:R-:W-:Y:S03]  /*1dcf0*/  BSSY B1, `(.L_x_1637) ;  /* 0x0000010000017945 */ /* 0x000fe60003800000 */
[----:B-1-3--:R2:W1:Y:S01]  /*1dd00*/  SHFL.IDX PT, R2, R4, 0x1, 0x181f ;  /* 0x00381f0004027f89 */ /* 0x00a46200000e0000 */
[----:B------:R-:W-:Y:S05]  /*1dd10*/  @P0 BRA `(.L_x_1638) ;  /* 0x0000000000340947 */ /* 0x000fea0003800000 */
[----:B------:R-:W-:Y:S02]  /*1dd20*/  ULDC UR5, c[0x0][0xac8] ;  /* 0x0002b20000057ab9 */ /* 0x000fe40000000800 */
        /* <DEDUP_REMOVED lines=12> */
.L_x_1638:
[----:B------:R-:W-:Y:S05]  /*1ddf0*/  BSYNC B1 ;  /* 0x0000000000017941 */ /* 0x000fea0003800000 */
.L_x_1637:
[----:B----4-:R4:W0:Y:S01]  /*1de00*/  SHFL.IDX PT, R0, R5, 0x2, 0x181f ;  /* 0x00581f0005007f89 */ /* 0x01082200000e0000 */
        /* <DEDUP_REMOVED lines=16> */
.L_x_1640:
[----:B------:R-:W-:Y:S05]  /*1df10*/  BSYNC B1 ;  /* 0x0000000000017941 */ /* 0x000fea0003800000 */
.L_x_1639:
[----:B0-----:R-:W-:Y:S01]  /*1df20*/  VIADD R0, R8, 0x60 ;  /* 0x0000006008007836 */ /* 0x001fe20000000000 */
[----:B--2-4-:R-:W0:Y:S04]  /*1df30*/  SHFL.IDX PT, R5, R5, 0x3, 0x181f ;  /* 0x00781f0005057f89 */ /* 0x014e2800000e0000 */
[----:B------:R-:W-:Y:S01]  /*1df40*/  ISETP.GE.AND P0, PT, R0, R13, PT ;  /* 0x0000000d0000720c */ /* 0x000fe20003f06270 */
[----:B-1-3--:R1:W2:-:S12]  /*1df50*/  SHFL.IDX PT, R2, R4, 0x3, 0x181f ;  /* 0x00781f0004027f89 */ /* 0x00a29800000e0000 */
[----:B-1----:R-:W-:Y:S05]  /*1df60*/  @P0 BRA `(.L_x_1629) ;  /* 0x0000000000340947 */ /* 0x002fea0003800000 */
[----:B------:R-:W-:Y:S02]  /*1df70*/  ULDC UR5, c[0x0][0xac8] ;  /* 0x0002b20000057ab9 */ /* 0x000fe40000000800 */
        /* <DEDUP_REMOVED lines=12> */
.L_x_1629:
[----:B------:R-:W-:Y:S05]  /*1e040*/  BSYNC B0 ;  /* 0x0000000000007941 */ /* 0x000fea0003800000 */
.L_x_1619:
[----:B------:R-:W-:Y:S02]  /*1e050*/  ULDC UR5, c[0x0][0xc3c] ;  /* 0x00030f0000057ab9 */ /* 0x000fe40000000800 */
[----:B------:R-:W-:-:S06]  /*1e060*/  UISETP.GE.AND UP0, UPT, UR44, UR5, UPT ;  /* 0x000000052c00728c */ /* 0x000fcc000bf06270 */
[----:B------:R-:W-:-:S13]  /*1e070*/  PLOP3.LUT P0, PT, PT, PT, UP0, 0x80, 0x0 ;  /* 0x000000000000781c */ /* 0x000fda0003f0f008 */
[----:B------:R-:W-:Y:S05]  /*1e080*/  @!P0 BRA `(.L_x_1641) ;  /* 0xfffffe30009c8947 */ /* 0x000fea000383ffff */
[----:B------:R-:W-:Y:S05]  /*1e090*/  EXIT ;  /* 0x000000000000794d */ /* 0x000fea0003800000 */
.L_x_1464:
        /* <DEDUP_REMOVED lines=14> */
[----:B0-----:R0:W-:Y:S01]  /*1e180*/  STL.128 [R1+0x2d0], R4 ;  /* 0x0002d00401007387 */ /* 0x0011e20000100c00 */
[----:B------:R-:W-:Y:S06]  /*1e190*/  BAR.ARV 0x4, 0x180 ;  /* 0x0106000000007b1d */ /* 0x000fec0000002000 */
[----:B------:R-:W-:Y:S05]  /*1e1a0*/  BRA `(.L_x_1643) ;  /* 0x0000000c00b47947 */ /* 0x000fea0003800000 */
.L_x_1642:
[----:B------:R-:W0:Y:S01]  /*1e1b0*/  S2R R0, SR_TID.X ;  /* 0x0000000000007919 */ /* 0x000e220000002100 */
[----:B------:R-:W-:Y:S01]  /*1e1c0*/  ULDC UR4, c[0x0][0xc3c] ;  /* 0x00030f0000047ab9 */ /* 0x000fe20000000800 */
[----:B------:R-:W1:Y:S01]  /*1e1d0*/  S2UR UR6, SR_CTAID.X ;  /* 0x00000000000679c3 */ /* 0x000e620000002500 */
[----:B------:R-:W-:Y:S01]  /*1e1e0*/  ULDC UR5, c[0x0][0xc38] ;  /* 0x00030e0000057ab9 */ /* 0x000fe20000000800 */
[----:B0-----:R-:W-:-:S04]  /*1e1f0*/  LOP3.LUT R0, R0, 0x1f, RZ, 0xc0, !PT ;  /* 0x0000001f00007812 */ /* 0x001fc800078ec0ff */
[----:B------:R-:W-:-:S04]  /*1e200*/  ISETP.NE.AND P0, PT, R0, 0x1f, PT ;  /* 0x0000001f0000780c */ /* 0x000fc80003f05270 */
[----:B------:R-:W-:-:S13]  /*1e210*/  ISETP.GE.OR P1, PT, R0, UR4, !P0 ;  /* 0x0000000400007c0c */ /* 0x000fda000c726670 */
[----:B------:R-:W0:Y:S08]  /*1e220*/  @!P1 LDC.64 R2, c[0x0][0xc80] ;  /* 0x00032000ff029b82 */ /* 0x000e300000000a00 */
[----:B------:R-:W2:Y:S01]  /*1e230*/  @!P1 LDC.64 R4, c[0x0][0xc78] ;  /* 0x00031e00ff049b82 */ /* 0x000ea20000000a00 */
[----:B0-----:R-:W-:-:S05]  /*1e240*/  @!P1 IMAD.WIDE.U32 R2, R0, 0x4, R2 ;  /* 0x0000000400029825 */ /* 0x001fca00078e0002 */
[----:B------:R2:W3:Y:S02]  /*1e250*/  @!P1 LDG.E R6, desc[UR60][R2.64] ;  /* 0x0000003c02069981 */ /* 0x0004e4000c1e1900 */
[----:B--2---:R-:W-:-:S04]  /*1e260*/  @!P1 IMAD.WIDE.U32 R2, R0, 0x4, R4 ;  /* 0x0000000400029825 */ /* 0x004fc800078e0004 */
[----:B------:R-:W-:-:S06]  /*1e270*/  IMAD.MOV.U32 R5, RZ, RZ, RZ ;  /* 0x000000ffff057224 */ /* 0x000fcc00078e00ff */
        /* <DEDUP_REMOVED lines=31> */
.L_x_1646:
        /* <DEDUP_REMOVED lines=39> */
.L_x_1644:
        /* <DEDUP_REMOVED lines=10> */
[----:B------:R-:W-:-:S06]  /*1e780*/  VIADD R8, R10, 0xffffffff ;  /* 0xffffffff0a087836 */ /* 0x000fcc0000000000 */
[----:B------:R3:W4:Y:S02]  /*1e790*/  SHFL.IDX PT, R8, R3, R8, 0x1f ;  /* 0x00001f0803087589 */ /* 0x00072400000e0000 */
.L_x_1647:
[----:B---34-:R-:W-:Y:S01]  /*1e7a0*/  IMAD R3, R8, UR5, R9 ;  /* 0x0000000508037c24 */ /* 0x018fe2000f8e0209 */
[----:B-1----:R-:W-:Y:S01]  /*1e7b0*/  ISETP.NE.AND P0, PT, R7, 0x1, PT ;  /* 0x000000010700780c */ /* 0x002fe20003f05270 */
[----:B------:R-:W-:-:S03]  /*1e7c0*/  VIADD R13, R10, UR4 ;  /* 0x000000040a0d7c36 */ /* 0x000fc60008000000 */
[----:B------:R1:W-:Y:S01]  /*1e7d0*/  STL [R1+0x2d0], R3 ;  /* 0x0002d00301007387 */ /* 0x0003e20000100800 */
[----:B0-----:R-:W-:-:S03]  /*1e7e0*/  IADD3 R5, -R3, UR6, RZ ;  /* 0x0000000603057c10 */ /* 0x001fc6000fffe1ff */
[----:B------:R1:W-:Y:S05]  /*1e7f0*/  STL [R1+0x2dc], R13 ;  /* 0x0002dc0d01007387 */ /* 0x0003ea0000100800 */
[----:B------:R-:W-:Y:S05]  /*1e800*/  @!P0 BRA `(.L_x_1648) ;  /* 0x0000000000e08947 */ /* 0x000fea0003800000 */
[----:B--2---:R-:W-:Y:S01]  /*1e810*/  IABS R6, R4 ;  /* 0x0000000400067213 */ /* 0x004fe20000000000 */
[----:B------:R-:W-:Y:S01]  /*1e820*/  IMAD.MOV.U32 R2, RZ, RZ, RZ ;  /* 0x000000ffff027224 */ /* 0x000fe200078e00ff */
[----:B------:R-:W-:Y:S02]  /*1e830*/  IABS R8, R7 ;  /* 0x0000000700087213 */ /* 0x000fe40000000000 */
[----:B------:R-:W0:Y:S08]  /*1e840*/  I2F.RP R9, R6 ;  /* 0x0000000600097306 */ /* 0x000e300000209400 */
[----:B------:R-:W-:Y:S08]  /*1e850*/  I2F.RP R12, R8 ;  /* 0x00000008000c7306 */ /* 0x000ff00000209400 */
[----:B0-----:R-:W1:Y:S02]  /*1e860*/  MUFU.RCP R9, R9 ;  /* 0x0000000900097308 */ /* 0x001e640000001000 */
[----:B-1----:R-:W-:-:S06]  /*1e870*/  VIADD R3, R9, 0xffffffe ;  /* 0x0ffffffe09037836 */ /* 0x002fcc0000000000 */
[----:B------:R-:W0:Y:S02]  /*1e880*/  F2I.FTZ.U32.TRUNC.NTZ R3, R3 ;  /* 0x0000000300037305 */ /* 0x000e24000021f000 */
[----:B0-----:R-:W-:-:S04]  /*1e890*/  IMAD.MOV R11, RZ, RZ, -R3 ;  /* 0x000000ffff0b7224 */ /* 0x001fc800078e0a03 */
[----:B------:R-:W-:-:S04]  /*1e8a0*/  IMAD R11, R11, R6, RZ ;  /* 0x000000060b0b7224 */ /* 0x000fc800078e02ff */
[----:B------:R-:W-:Y:S01]  /*1e8b0*/  IMAD.HI.U32 R10, R3, R11, R2 ;  /* 0x0000000b030a7227 */ /* 0x000fe200078e0002 */
[----:B------:R-:W-:Y:S01]  /*1e8c0*/  IABS R11, R5 ;  /* 0x00000005000b7213 */ /* 0x000fe20000000000 */
[----:B------:R-:W0:Y:S01]  /*1e8d0*/  MUFU.RCP R2, R12 ;  /* 0x0000000c00027308 */ /* 0x000e220000001000 */
[----:B------:R-:W-:-:S03]  /*1e8e0*/  IABS R3, R4 ;  /* 0x0000000400037213 */ /* 0x000fc60000000000 */
[----:B------:R-:W-:-:S04]  /*1e8f0*/  IMAD.HI.U32 R9, R10, R11, RZ ;  /* 0x0000000b0a097227 */ /* 0x000fc800078e00ff */
[----:B------:R-:W-:-:S04]  /*1e900*/  IMAD.MOV R14, RZ, RZ, -R3 ;  /* 0x000000ffff0e7224 */ /* 0x000fc800078e0a03 */
[----:B------:R-:W-:Y:S02]  /*1e910*/  IMAD R11, R9, R14, R11 ;  /* 0x0000000e090b7224 */ /* 0x000fe400078e020b */
[----:B0-----:R-:W-:-:S03]  /*1e920*/  VIADD R3, R2, 0xffffffe ;  /* 0x0ffffffe02037836 */ /* 0x001fc60000000000 */
[----:B------:R-:W-:Y:S01]  /*1e930*/  ISETP.GT.U32.AND P1, PT, R6, R11, PT ;  /* 0x0000000b0600720c */ /* 0x000fe20003f24070 */
[----:B------:R-:W-:Y:S02]  /*1e940*/  IMAD.MOV.U32 R2, RZ, RZ, RZ ;  /* 0x000000ffff027224 */ /* 0x000fe400078e00ff */
[----:B------:R-:W0:Y:S10]  /*1e950*/  F2I.FTZ.U32.TRUNC.NTZ R3, R3 ;  /* 0x0000000300037305 */ /* 0x000e34000021f000 */
[----:B------:R-:W-:-:S02]  /*1e960*/  @!P1 IMAD.IADD R11, R11, 0x1, -R6 ;  /* 0x000000010b0b9824 */ /* 0x000fc400078e0a06 */
[----:B------:R-:W-:Y:S01]  /*1e970*/  @!P1 VIADD R9, R9, 0x1 ;  /* 0x0000000109099836 */ /* 0x000fe20000000000 */
[----:B------:R-:W-:Y:S02]  /*1e980*/  ISETP.NE.AND P1, PT, R4, RZ, PT ;  /* 0x000000ff0400720c */ /* 0x000fe40003f25270 */
[----:B------:R-:W-:Y:S01]  /*1e990*/  ISETP.GE.U32.AND P0, PT, R11, R6, PT ;  /* 0x000000060b00720c */ /* 0x000fe20003f06070 */
[----:B0-----:R-:W-:-:S04]  /*1e9a0*/  IMAD.MOV R11, RZ, RZ, -R3 ;  /* 0x000000ffff0b7224 */ /* 0x001fc800078e0a03 */
[----:B------:R-:W-:-:S04]  /*1e9b0*/  IMAD R11, R11, R8, RZ ;  /* 0x000000080b0b7224 */ /* 0x000fc800078e02ff */
[----:B------:R-:W-:Y:S01]  /*1e9c0*/  IMAD.HI.U32 R6, R3, R11, R2 ;  /* 0x0000000b03067227 */ /* 0x000fe200078e0002 */
[----:B------:R-:W-:-:S03]  /*1e9d0*/  LOP3.LUT R2, R5, R4, RZ, 0x3c, !PT ;  /* 0x0000000405027212 */ /* 0x000fc600078e3cff */
[----:B------:R-:W-:Y:S01]  /*1e9e0*/  @P0 VIADD R9, R9, 0x1 ;  /* 0x0000000109090836 */ /* 0x000fe20000000000 */
[----:B------:R-:W-:Y:S02]  /*1e9f0*/  ISETP.GE.AND P2, PT, R2, RZ, PT ;  /* 0x000000ff0200720c */ /* 0x000fe40003f46270 */
[----:B------:R-:W-:-:S05]  /*1ea00*/  IABS R2, R7 ;  /* 0x0000000700027213 */ /* 0x000fca0000000000 */
[----:B------:R-:W-:-:S06]  /*1ea10*/  IMAD.MOV R2, RZ, RZ, -R2 ;  /* 0x000000ffff027224 */ /* 0x000fcc00078e0a02 */
[----:B------:R-:W-:Y:S01]  /*1ea20*/  @!P2 IMAD.MOV R9, RZ, RZ, -R9 ;  /* 0x000000ffff09a224 */ /* 0x000fe200078e0a09 */
[----:B------:R-:W-:-:S04]  /*1ea30*/  @!P1 LOP3.LUT R9, RZ, R4, RZ, 0x33, !PT ;  /* 0x00000004ff099212 */ /* 0x000fc800078e33ff */
[----:B------:R-:W-:-:S05]  /*1ea40*/  IABS R3, R9 ;  /* 0x0000000900037213 */ /* 0x000fca0000000000 */
        /* <DEDUP_REMOVED lines=12> */
[--C-:B------:R-:W-:Y:S02]  /*1eb10*/  IMAD.MOV R2, RZ, RZ, -R6.reuse ;  /* 0x000000ffff027224 */ /* 0x100fe400078e0a06 */
[C---:B------:R-:W-:Y:S02]  /*1eb20*/  IMAD R6, R7.reuse, 0x1000000, R6 ;  /* 0x0100000007067824 */ /* 0x040fe400078e0206 */
[--C-:B------:R-:W-:Y:S02]  /*1eb30*/  IMAD R7, R7, R2, R9.reuse ;  /* 0x0000000207077224 */ /* 0x100fe400078e0209 */
[----:B------:R-:W-:Y:S02]  /*1eb40*/  IMAD.MOV R2, RZ, RZ, -R9 ;  /* 0x000000ffff027224 */ /* 0x000fe400078e0a09 */
[----:B------:R-:W-:Y:S02]  /*1eb50*/  IMAD R3, R7, 0x10000, R6 ;  /* 0x0001000007037824 */ /* 0x000fe400078e0206 */
[----:B------:R-:W-:-:S03]  /*1eb60*/  IMAD R2, R4, R2, R5 ;  /* 0x0000000204027224 */ /* 0x000fc600078e0205 */
[----:B------:R0:W-:Y:S01]  /*1eb70*/  STL [R1+0x2d8], R3 ;  /* 0x0002d80301007387 */ /* 0x0001e20000100800 */
[----:B------:R-:W-:Y:S05]  /*1eb80*/  BRA `(.L_x_1649) ;  /* 0x0000000000f47947 */ /* 0x000fea0003800000 */
.L_x_1648:
[----:B-1----:R-:W0:Y:S02]  /*1eb90*/  LDC.64 R2, c[0x0][0xc90] ;  /* 0x00032400ff027b82 */ /* 0x002e240000000a00 */
[----:B0-----:R-:W-:-:S05]  /*1eba0*/  IMAD.WIDE R2, R13, 0x4, R2 ;  /* 0x000000040d027825 */ /* 0x001fca00078e0202 */
[----:B------:R0:W2:Y:S02]  /*1ebb0*/  LDG.E R7, desc[UR60][R2.64] ;  /* 0x0000003c02077981 */ /* 0x0000a4000c1e1900 */
        /* <DEDUP_REMOVED lines=29> */
[----:B------:R-:W-:-:S04]  /*1ed90*/  VIADDMNMX R7, R10, UR5, R7, PT ;  /* 0x000000050a077c46 */ /* 0x000fc8000b800107 */
[-C--:B------:R-:W-:Y:S02]  /*1eda0*/  IABS R9, R7.reuse ;  /* 0x0000000700097213 */ /* 0x080fe40000000000 */
        /* <DEDUP_REMOVED lines=11> */
[----:B------:R-:W-:Y:S02]  /*1ee60*/  LOP3.LUT R3, R5, R7, RZ, 0x3c, !PT ;  /* 0x0000000705037212 */ /* 0x000fe400078e3cff */
[----:B------:R-:W-:Y:S01]  /*1ee70*/  IADD3 R5, R8, 0x1000000, R5 ;  /* 0x0100000008057810 */ /* 0x000fe20007ffe005 */
        /* <DEDUP_REMOVED lines=10> */
[----:B------:R-:W-:Y:S01]  /*1ef20*/  @!P1 LOP3.LUT R2, RZ, R7, RZ, 0x33, !PT ;  /* 0x00000007ff029212 */ /* 0x000fe200078e33ff */
[----:B------:R-:W-:-:S04]  /*1ef30*/  IMAD.MOV R7, RZ, RZ, -R7 ;  /* 0x000000ffff077224 */ /* 0x000fc800078e0a07 */
[----:B------:R-:W-:-:S05]  /*1ef40*/  IMAD R3, R2, R7, R5 ;  /* 0x0000000702037224 */ /* 0x000fca00078e0205 */
[----:B------:R1:W-:Y:S02]  /*1ef50*/  STL [R1+0x2d8], R3 ;  /* 0x0002d80301007387 */ /* 0x0003e40000100800 */
.L_x_1649:
[----:B01----:R-:W-:-:S05]  /*1ef60*/  LOP3.LUT R3, RZ, R2, RZ, 0x33, !PT ;  /* 0x00000002ff037212 */ /* 0x003fca00078e33ff */
[----:B------:R-:W-:-:S05]  /*1ef70*/  IMAD.IADD R2, R4, 0x1, R3 ;  /* 0x0000000104027824 */ /* 0x000fca00078e0203 */
[----:B------:R1:W-:Y:S01]  /*1ef80*/  STL [R1+0x2d4], R2 ;  /* 0x0002d40201007387 */ /* 0x0003e20000100800 */
[----:B------:R-:W-:Y:S05]  /*1ef90*/  BRA `(.L_x_1650) ;  /* 0x0000000000107947 */ /* 0x000fea0003800000 */
.L_x_1645:
[----:B------:R-:W-:Y:S01]  /*1efa0*/  IMAD.U32 R2, RZ, RZ, UR6 ;  /* 0x00000006ff027e24 */ /* 0x000fe2000f8e00ff */
[----:B------:R0:W-:Y:S04]  /*1efb0*/  STL [R1+0x2d4], RZ ;  /* 0x0002d4ff01007387 */ /* 0x0001e80000100800 */
[----:B------:R0:W-:Y:S04]  /*1efc0*/  STL [R1+0x2d8], RZ ;  /* 0x0002d8ff01007387 */ /* 0x0001e80000100800 */
[----:B------:R0:W-:Y:S02]  /*1efd0*/  STL [R1+0x2d0], R2 ;  /* 0x0002d00201007387 */ /* 0x0001e40000100800 */
.L_x_1650:
[----:B------:R-:W2:Y:S04]  /*1efe0*/  LDL R4, [R1+0x2d0] ;  /* 0x0002d00001047983 */ /* 0x000ea80000100800 */
        /* <DEDUP_REMOVED lines=9> */
.L_x_1643:
[----:B--2---:R-:W2:Y:S01]  /*1f080*/  LDL R0, [R1+0x2dc] ;  /* 0x0002dc0001007983 */ /* 0x004ea20000100800 */
[----:B------:R-:W-:-:S03]  /*1f090*/  ULDC UR4, c[0x0][0xc3c] ;  /* 0x00030f0000047ab9 */ /* 0x000fc60000000800 */
[----:B------:R3:W-:Y:S04]  /*1f0a0*/  STL [R1+0x2e0], RZ ;  /* 0x0002e0ff01007387 */ /* 0x0007e80000100800 */
[----:B------:R3:W-:Y:S01]  /*1f0b0*/  STL [R1+0x32c], RZ ;  /* 0x00032cff01007387 */ /* 0x0007e20000100800 */
[----:B--2---:R-:W-:Y:S01]  /*1f0c0*/  ISETP.GE.AND P0, PT, R0, UR4, PT ;  /* 0x0000000400007c0c */ /* 0x004fe2000bf06270 */
[----:B------:R-:W-:-:S05]  /*1f0d0*/  IMAD.MOV.U32 R0, RZ, RZ, 0x1 ;  /* 0x00000001ff007424 */ /* 0x000fca00078e00ff */
[----:B------:R3:W-:Y:S07]  /*1f0e0*/  STL [R1+0x2e4], R0 ;  /* 0x0002e40001007387 */ /* 0x0007ee0000100800 */
[----:B------:R-:W-:Y:S05]  /*1f0f0*/  @P0 BRA `(.L_x_1651) ;  /* 0x0000008000840947 */ /* 0x000fea0003800000 */
[----:B0-----:R-:W0:Y:S01]  /*1f100*/  S2R R6, SR_TID.X ;  /* 0x0000000000067919 */ /* 0x001e220000002100 */
[----:B------:R-:W2:Y:S01]  /*1f110*/  S2UR UR5, SR_CgaCtaId ;  /* 0x00000000000579c3 */ /* 0x000ea20000008800 */
[----:B------:R-:W-:Y:S01]  /*1f120*/  UMOV UR4, 0x400 ;  /* 0x0000040000047882 */ /* 0x000fe20000000000 */
[----:B------:R-:W-:Y:S01]  /*1f130*/  BSSY B8, `(.L_x_1651) ;  /* 0x000081d000087945 */ /* 0x000fe20003800000 */
[----:B------:R-:W-:Y:S01]  /*1f140*/  STL [R1+0x32c], RZ ;  /* 0x00032cff01007387 */ /* 0x000fe20000100800 */
[----:B------:R-:W-:Y:S01]  /*1f150*/  ULDC.64 UR36, c[0x0][0x198] ;  /* 0x0000660000247ab9 */ /* 0x000fe20000000a00 */
[----:B------:R-:W-:Y:S02]  /*1f160*/  ULDC UR38, c[0x0][0xc] ;  /* 0x0000030000267ab9 */ /* 0x000fe40000000800 */
[----:B------:R-:W-:Y:S04]  /*1f170*/  STL [R1+0x2ec], RZ ;  /* 0x0002ecff01007387 */ /* 0x000fe80000100800 */
[----:B------:R-:W-:Y:S01]  /*1f180*/  STL [R1+0x2e0], RZ ;  /* 0x0002e0ff01007387 */ /* 0x000fe20000100800 */
[----:B--2---:R-:W-:-:S06]  /*1f190*/  ULEA UR4, UR5, UR4, 0x18 ;  /* 0x0000000405047291 */ /* 0x004fcc000f8ec03f */
[----:B------:R-:W-:Y:S01]  /*1f1a0*/  IMAD.U32 R19, RZ, RZ, UR4 ;  /* 0x00000004ff137e24 */ /* 0x000fe2000f8e00ff */
[C---:B0-----:R-:W-:Y:S01]  /*1f1b0*/  LOP3.LUT R5, R6.reuse, 0x7f, RZ, 0xc0, !PT ;  /* 0x0000007f06057812 */ /* 0x041fe200078ec0ff */
[----:B---3--:R-:W-:-:S05]  /*1f1c0*/  IMAD.SHL.U32 R0, R6, 0x8, RZ ;  /* 0x0000000806007824 */ /* 0x008fca00078e00ff */
[C---:B-1----:R-:W-:Y:S02]  /*1f1d0*/  LOP3.LUT R2, R0.reuse, 0x1f8, RZ, 0xc0, !PT ;  /* 0x000001f800027812 */ /* 0x042fe400078ec0ff */
[----:B------:R-:W-:Y:S02]  /*1f1e0*/  LOP3.LUT R0, R0, 0x38, RZ, 0xc0, !PT ;  /* 0x0000003800007812 */ /* 0x000fe400078ec0ff */
[----:B------:R-:W-:Y:S01]  /*1f1f0*/  LOP3.LUT R3, R2, 0x38, R6, 0x78, !PT ;  /* 0x0000003802037812 */ /* 0x000fe200078e7806 */
[----:B------:R-:W-:-:S05]  /*1f200*/  IMAD.SHL.U32 R2, R5, 0x8, RZ ;  /* 0x0000000805027824 */ /* 0x000fca00078e00ff */
[----:B------:R-:W-:Y:S01]  /*1f210*/  LOP3.LUT R4, R3, 0x200, R2, 0xf8, !PT ;  /* 0x0000020003047812 */ /* 0x000fe200078ef802 */
[----:B------:R-:W-:Y:S01]  /*1f220*/  IMAD.SHL.U32 R2, R6, 0x10, RZ ;  /* 0x0000001006027824 */ /* 0x000fe200078e00ff */
[----:B------:R-:W-:-:S04]  /*1f230*/  SHF.R.U32.HI R3, RZ, 0x3, R5 ;  /* 0x00000003ff037819 */ /* 0x000fc80000011605 */
[----:B------:R-:W-:Y:S01]  /*1f240*/  LOP3.LUT R5, R3, 0x70, R2, 0xf8, !PT ;  /* 0x0000007003057812 */ /* 0x000fe200078ef802 */
[----:B------:R-:W-:Y:S02]  /*1f250*/  IMAD R3, R4, 0x2, R19 ;  /* 0x0000000204037824 */ /* 0x000fe400078e0213 */
[----:B------:R-:W-:-:S03]  /*1f260*/  IMAD.MOV.U32 R2, RZ, RZ, 0x1 ;  /* 0x00000001ff027424 */ /* 0x000fc600078e00ff */
[----:B------:R0:W-:Y:S04]  /*1f270*/  STL [R1+0x2f8], R3 ;  /* 0x0002f80301007387 */ /* 0x0001e80000100800 */
[----:B------:R1:W-:Y:S01]  /*1f280*/  STL [R1+0x2f0], R2 ;  /* 0x0002f00201007387 */ /* 0x0003e20000100800 */
[----:B0-----:R-:W-:Y:S01]  /*1f290*/  IMAD.MOV.U32 R3, RZ, RZ, 0x1 ;  /* 0x00000001ff037424 */ /* 0x001fe200078e00ff */
[----:B-1----:R-:W-:-:S04]  /*1f2a0*/  LOP3.LUT R2, R0, 0x40, RZ, 0xfc, !PT ;  /* 0x0000004000027812 */ /* 0x002fc800078efcff */
[----:B------:R0:W-:Y:S01]  /*1f2b0*/  STL [R1+0x2e4], R3 ;  /* 0x0002e40301007387 */ /* 0x0001e20000100800 */
[----:B------:R-:W-:-:S07]  /*1f2c0*/  LOP3.LUT R0, R0, 0x80, RZ, 0xfc, !PT ;  /* 0x0000008000007812 */ /* 0x000fce00078efcff */
.L_x_1817:
[----:B--2---:R-:W2:Y:S01]  /*1f2d0*/  LDL R14, [R1+0x2dc] ;  /* 0x0002dc00010e7983 */ /* 0x004ea20000100800 */
[----:B------:R-:W-:Y:S05]  /*1f2e0*/  YIELD ;  /* 0x0000000000007946 */ /* 0x000fea0003800000 */
[----:B------:R-:W-:Y:S01]  /*1f2f0*/  ULDC.64 UR4, c[0x0][0xa28] ;  /* 0x00028a0000047ab9 */ /* 0x000fe20000000a00 */
[----:B01----:R-:W-:Y:S02]  /*1f300*/  CS2R R6, SRZ ;  /* 0x0000000000067805 */ /* 0x003fe4000001ff00 */
[----:B------:R-:W-:Y:S01]  /*1f310*/  ISETP.NE.U32.AND P0, PT, RZ, UR4, PT ;  /* 0x00000004ff007c0c */ /* 0x000fe2000bf05070 */
[----:B------:R-:W1:Y:S01]  /*1f320*/  LDC.64 R12, c[0x0][0xa00] ;  /* 0x00028000ff0c7b82 */ /* 0x000e620000000a00 */
[----:B------:R-:W-:Y:S01]  /*1f330*/  ULDC.64 UR6, c[0x0][0xa08] ;  /* 0x0002820000067ab9 */ /* 0x000fe20000000a00 */
[----:B------:R-:W-:Y:S01]  /*1f340*/  ULDC.64 UR8, c[0x0][0xa10] ;  /* 0x0002840000087ab9 */ /* 0x000fe20000000a00 */
[----:B------:R-:W-:Y:S01]  /*1f350*/  ISETP.NE.AND.EX P0, PT, RZ, UR5, PT, P0 ;  /* 0x00000005ff007c0c */ /* 0x000fe2000bf05300 */
[----:B------:R-:W-:-:S04]  /*1f360*/  ULDC.64 UR4, c[0x0][0xa18] ;  /* 0x0002860000047ab9 */ /* 0x000fc80000000a00 */
[----:B------:R-:W3:Y:S08]  /*1f370*/  LDC.64 R4, c[0x0][0xa08] ;  /* 0x00028200ff047b82 */ /* 0x000ef00000000a00 */
[----:B0-----:R-:W2:Y:S02]  /*1f380*/  @P0 LDC.64 R2, c[0x0][0xa28] ;  /* 0x00028a00ff020b82 */ /* 0x001ea40000000a00 */
[----:B--2---:R-:W-:-:S05]  /*1f390*/  @P0 IMAD.WIDE R2, R14, 0x4, R2 ;  /* 0x000000040e020825 */ /* 0x004fca00078e0202 */
[----:B------:R0:W5:Y:S01]  /*1f3a0*/  @P0 LDG.E R6, desc[UR60][R2.64] ;  /* 0x0000003c02060981 */ /* 0x000162000c1e1900 */
[----:B------:R-:W-:Y:S01]  /*1f3b0*/  ISETP.NE.U32.AND P0, PT, RZ, UR4, PT ;  /* 0x00000004ff007c0c */ /* 0x000fe2000bf05070 */
[----:B-1----:R-:W-:Y:S01]  /*1f3c0*/  IMAD.WIDE R12, R14, 0x4, R12 ;  /* 0x000000040e0c7825 */ /* 0x002fe200078e020c */
[----:B------:R-:W-:Y:S02]  /*1f3d0*/  ISETP.NE.U32.AND P2, PT, RZ, UR6, PT ;  /* 0x00000006ff007c0c */ /* 0x000fe4000bf45070 */
[----:B------:R-:W-:Y:S01]  /*1f3e0*/  ISETP.NE.AND.EX P0, PT, RZ, UR5, PT, P0 ;  /* 0x00000005ff007c0c */ /* 0x000fe2000bf05300 */
[----:B------:R-:W-:Y:S01]  /*1f3f0*/  ULDC.64 UR4, c[0x0][0xa00] ;  /* 0x0002800000047ab9 */ /* 0x000fe20000000a00 */
[----:B------:R-:W-:Y:S01]  /*1f400*/  ISETP.NE.U32.AND P4, PT, RZ, UR8, PT ;  /* 0x00000008ff007c0c */ /* 0x000fe2000bf85070 */
[----:B------:R-:W-:Y:S01]  /*1f410*/  IMAD.MOV.U32 R8, RZ, RZ, RZ ;  /* 0x000000ffff087224 */ /* 0x000fe200078e00ff */
[----:B------:R-:W-:Y:S01]  /*1f420*/  ISETP.NE.U32.AND P1, PT, RZ, UR4, PT ;  /* 0x00000004ff007c0c */ /* 0x000fe2000bf25070 */
[----:B0-----:R-:W0:Y:S01]  /*1f430*/  LDC.64 R2, c[0x0][0xa10] ;  /* 0x00028400ff027b82 */ /* 0x001e220000000a00 */
[----:B------:R-:W-:-:S02]  /*1f440*/  IMAD.MOV.U32 R0, RZ, RZ, RZ ;  /* 0x000000ffff007224 */ /* 0x000fc400078e00ff */
[----:B------:R-:W-:Y:S01]  /*1f450*/  ISETP.NE.AND.EX P3, PT, RZ, UR5, PT, P1 ;  /* 0x00000005ff007c0c */ /* 0x000fe2000bf65310 */
[----:B---3--:R-:W-:-:S04]  /*1f460*/  IMAD.WIDE R4, R14, 0x4, R4 ;  /* 0x000000040e047825 */ /* 0x008fc800078e0204 */
[----:B------:R-:W1:Y:S01]  /*1f470*/  @P0 LDC.64 R10, c[0x0][0xa18] ;  /* 0x00028600ff0a0b82 */ /* 0x000e620000000a00 */
[----:B------:R-:W-:Y:S01]  /*1f480*/  ULDC UR4, c[0x0][0x288] ;  /* 0x0000a20000047ab9 */ /* 0x000fe20000000800 */
[----:B------:R-:W-:Y:S02]  /*1f490*/  ISETP.NE.AND.EX P1, PT, RZ, UR7, PT, P2 ;  /* 0x00000007ff007c0c */ /* 0x000fe4000bf25320 */
[----:B------:R-:W-:-:S04]  /*1f4a0*/  ISETP.NE.AND.EX P2, PT, RZ, UR9, PT, P4 ;  /* 0x00000009ff007c0c */ /* 0x000fc8000bf45340 */
[----:B------:R-:W2:Y:S07]  /*1f4b0*/  @P3 LDG.E R7, desc[UR60][R12.64] ;  /* 0x0000003c0c073981 */ /* 0x000eae000c1e1900 */
[----:B------:R3:W5:Y:S01]  /*1f4c0*/  @P1 LDG.E R8, desc[UR60][R4.64] ;  /* 0x0000003c04081981 */ /* 0x000762000c1e1900 */
[----:B0-----:R-:W-:-:S05]  /*1f4d0*/  IMAD.WIDE R2, R14, 0x4, R2 ;  /* 0x000000040e027825 */ /* 0x001fca00078e0202 */
[----:B------:R3:W5:Y:S01]  /*1f4e0*/  @P2 LDG.E R0, desc[UR60][R2.64] ;  /* 0x0000003c02002981 */ /* 0x000762000c1e1900 */
[----:B-1----:R-:W-:-:S03]  /*1f4f0*/  @P0 IMAD.WIDE R10, R14, 0x4, R10 ;  /* 0x000000040e0a0825 */ /* 0x002fc600078e020a */
[----:B--2---:R0:W-:Y:S02]  /*1f500*/  STL [R1+0x31c], R7 ;  /* 0x00031c0701007387 */ /* 0x0041e40000100800 */
[----:B0-----:R-:W-:Y:S01]  /*1f510*/  IMAD.U32 R7, RZ, RZ, UR4 ;  /* 0x00000004ff077e24 */ /* 0x001fe2000f8e00ff */
[----:B------:R-:W-:-:S05]  /*1f520*/  ULDC.64 UR4, c[0x0][0x418] ;  /* 0x0001060000047ab9 */ /* 0x000fca0000000a00 */
[----:B------:R-:W2:Y:S01]  /*1f530*/  @P0 LDG.E R7, desc[UR60][R10.64] ;  /* 0x0000003c0a070981 */ /* 0x000ea2000c1e1900 */
[----:B------:R-:W-:-:S03]  /*1f540*/  UISETP.NE.U32.AND UP0, UPT, UR4, URZ, UPT ;  /* 0x0000003f0400728c */ /* 0x000fc6000bf05070 */
[----:B------:R-:W-:Y:S01]  /*1f550*/  ULDC UR4, c[0x0][0x424] ;  /* 0x0001090000047ab9 */ /* 0x000fe20000000800 */
[----:B------:R-:W-:-:S03]  /*1f560*/  UISETP.NE.AND.EX UP0, UPT, UR5, URZ, UPT, UP0 ;  /* 0x0000003f0500728c */ /* 0x000fc6000bf05300 */
[----:B------:R-:W-:Y:S01]  /*1f570*/  ULDC UR5, c[0x0][0x2f0] ;  /* 0x0000bc0000057ab9 */ /* 0x000fe20000000800 */
[----:B------:R-:W-:Y:S01]  /*1f580*/  USEL UR4, UR4, 0x1, UP0 ;  /* 0x0000000104047887 */ /* 0x000fe20008000000 */
[----:B--2---:R0:W-:Y:S04]  /*1f590*/  STL [R1+0x314], R7 ;  /* 0x0003140701007387 */ /* 0x0041e80000100800 */
[----:B------:R3:W5:Y:S01]  /*1f5a0*/  LDL R15, [R1+0x314] ;  /* 0x00031400010f7983 */ /* 0x0007620000100800 */
[----:B------:R-:W-:-:S03]  /*1f5b0*/  UIMAD UR4, UR4, UR5, URZ ;  /* 0x00000005040472a4 */ /* 0x000fc6000f8e023f */
[----:B------:R-:W-:Y:S02]  /*1f5c0*/  ULDC UR5, c[0x0][0x348] ;  /* 0x0000d20000057ab9 */ /* 0x000fe40000000800 */
[----:B------:R-:W-:Y:S02]  /*1f5d0*/  IMAD.U32 R10, RZ, RZ, UR5 ;  /* 0x00000005ff0a7e24 */ /* 0x000fe4000f8e00ff */
[----:B0-----:R-:W-:Y:S01]  /*1f5e0*/  IMAD.U32 R7, RZ, RZ, UR4 ;  /* 0x00000004ff077e24 */ /* 0x001fe2000f8e00ff */
[----:B---3--:R-:W-:Y:S06]  /*1f5f0*/  @P0 BRA `(.L_x_1652) ;  /* 0x0000000000140947 */ /* 0x008fec0003800000 */
[----:B------:R-:W-:Y:S05]  /*1f600*/  @!P3 BRA `(.L_x_1652) ;  /* 0x000000000010b947 */ /* 0x000fea0003800000 */
[----:B------:R-:W2:Y:S04]  /*1f610*/  LDG.E R9, desc[UR60][R12.64] ;  /* 0x0000003c0c097981 */ /* 0x000ea8000c1e1900 */
[----:B------:R-:W2:Y:S02]  /*1f620*/  LDG.E R12, desc[UR60][R12.64+0x4] ;  /* 0x0000043c0c0c7981 */ /* 0x000ea4000c1e1900 */
[----:B--2--5:R-:W-:-:S05]  /*1f630*/  IMAD.IADD R15, R12, 0x1, -R9 ;  /* 0x000000010c0f7824 */ /* 0x024fca00078e0a09 */
[----:B------:R0:W-:Y:S02]  /*1f640*/  STL [R1+0x314], R15 ;  /* 0x0003140f01007387 */ /* 0x0001e40000100800 */
.L_x_1652:
[----:B------:R-:W2:Y:S01]  /*1f650*/  LDL.LU R11, [R1+0x2d8] ;  /* 0x0002d800010b7983 */ /* 0x000ea20000300800 */
[----:B-----5:R-:W-:Y:S01]  /*1f660*/  IMAD.IADD R8, R8, 0x1, R6 ;  /* 0x0000000108087824 */ /* 0x020fe200078e0206 */
[----:B------:R-:W-:Y:S02]  /*1f670*/  ULDC.64 UR4, c[0x0][0xa20] ;  /* 0x0002880000047ab9 */ /* 0x000fe40000000a00 */
[----:B------:R-:W-:Y:S02]  /*1f680*/  ISETP.NE.U32.AND P0, PT, RZ, UR4, PT ;  /* 0x00000004ff007c0c */ /* 0x000fe4000bf05070 */
[----:B------:R1:W-:Y:S02]  /*1f690*/  STL [R1+0x2e8], R8 ;  /* 0x0002e80801007387 */ /* 0x0003e40000100800 */
[----:B------:R-:W-:Y:S02]  /*1f6a0*/  ISETP.NE.AND.EX P0, PT, RZ, UR5, PT, P0 ;  /* 0x00000005ff007c0c */ /* 0x000fe4000bf05300 */
[----:B--2---:R-:W-:-:S02]  /*1f6b0*/  LOP3.LUT R17, R11, 0xff000000, RZ, 0xc0, !PT ;  /* 0xff0000000b117812 */ /* 0x004fc400078ec0ff */
[C---:B------:R-:W-:Y:S02]  /*1f6c0*/  LOP3.LUT R9, R11.reuse, 0xff0000, RZ, 0xc0, !PT ;  /* 0x00ff00000b097812 */ /* 0x040fe400078ec0ff */
[----:B------:R-:W-:Y:S02]  /*1f6d0*/  SHF.R.U32.HI R17, RZ, 0x8, R17 ;  /* 0x00000008ff117819 */ /* 0x000fe40000011611 */
[----:B------:R-:W-:Y:S02]  /*1f6e0*/  LOP3.LUT R16, R11, 0xffff, RZ, 0xc0, !PT ;  /* 0x0000ffff0b107812 */ /* 0x000fe400078ec0ff */
[----:B------:R-:W-:-:S03]  /*1f6f0*/  LEA.HI R17, R9, R17, RZ, 0x10 ;  /* 0x0000001109117211 */ /* 0x000fc600078f80ff */
[----:B-1----:R-:W-:Y:S05]  /*1f700*/  @!P0 BRA `(.L_x_1653) ;  /* 0x0000000000108947 */ /* 0x002fea0003800000 */
[----:B------:R-:W1:Y:S02]  /*1f710*/  LDC.64 R4, c[0x0][0xa20] ;  /* 0x00028800ff047b82 */ /* 0x000e640000000a00 */
[----:B-1----:R-:W-:-:S05]  /*1f720*/  IMAD.WIDE R4, R14, 0x4, R4 ;  /* 0x000000040e047825 */ /* 0x002fca00078e0204 */
[----:B------:R1:W5:Y:S01]  /*1f730*/  LDG.E R7, desc[UR60][R4.64] ;  /* 0x0000003c04077981 */ /* 0x000362000c1e1900 */
[----:B------:R-:W-:Y:S05]  /*1f740*/  BRA `(.L_x_1654) ;  /* 0x0000000000107947 */ /* 0x000fea0003800000 */
.L_x_1653:
[----:B------:R-:W-:Y:S05]  /*1f750*/  @!P1 BRA `(.L_x_1654) ;  /* 0x00000000000c9947 */ /* 0x000fea0003800000 */
[----:B------:R-:W2:Y:S04]  /*1f760*/  LDG.E R7, desc[UR60][R4.64] ;  /* 0x0000003c04077981 */ /* 0x000ea8000c1e1900 */
[----:B------:R-:W2:Y:S02]  /*1f770*/  LDG.E R4, desc[UR60][R4.64+0x4] ;  /* 0x0000043c04047981 */ /* 0x000ea4000c1e1900 */
[----:B--2---:R-:W-:-:S07]  /*1f780*/  IMAD.IADD R7, R4, 0x1, -R7 ;  /* 0x0000000104077824 */ /* 0x004fce00078e0a07 */
.L_x_1654:
[----:B------:R-:W2:Y:S04]  /*1f790*/  LDL.LU R8, [R1+0x2d4] ;  /* 0x0002d40001087983 */ /* 0x000ea80000300800 */
[----:B-1----:R-:W3:Y:S04]  /*1f7a0*/  @P2 LDG.E R4, desc[UR60][R2.64] ;  /* 0x0000003c02042981 */ /* 0x002ee8000c1e1900 */
[----:B------:R1:W3:Y:S01]  /*1f7b0*/  @P2 LDG.E R2, desc[UR60][R2.64+0x4] ;  /* 0x0000043c02022981 */ /* 0x0002e2000c1e1900 */
[----:B-----5:R-:W-:Y:S01]  /*1f7c0*/  IMAD.IADD R9, R7, 0x1, -R6 ;  /* 0x0000000107097824 */ /* 0x020fe200078e0a06 */
[----:B-1----:R-:W1:Y:S02]  /*1f7d0*/  LDC R3, c[0x0][0x448] ;  /* 0x00011200ff037b82 */ /* 0x002e640000000800 */
[----:B-1----:R-:W-:-:S13]  /*1f7e0*/  ISETP.NE.AND P1, PT, R3, 0x1, PT ;  /* 0x000000010300780c */ /* 0x002fda0003f25270 */
[----:B------:R-:W1:Y:S08]  /*1f7f0*/  @P1 LDC R3, c[0x0][0x44c] ;  /* 0x00011300ff031b82 */ /* 0x000e700000000800 */
[----:B------:R-:W4:Y:S01]  /*1f800*/  @P1 LDC R5, c[0x0][0x450] ;  /* 0x00011400ff051b82 */ /* 0x000f220000000800 */
[----:B--2---:R-:W-:-:S04]  /*1f810*/  IMAD.SHL.U32 R12, R8, 0x80, RZ ;  /* 0x00000080080c7824 */ /* 0x004fc800078e00ff */
[----:B------:R-:W-:Y:S01]  /*1f820*/  VIADD R7, R12, 0x7f ;  /* 0x0000007f0c077836 */ /* 0x000fe20000000000 */
[----:B------:R2:W-:Y:S01]  /*1f830*/  STL [R1+0x300], R12 ;  /* 0x0003000c01007387 */ /* 0x0005e20000100800 */
[----:B---3--:R-:W-:Y:S02]  /*1f840*/  @P2 IMAD.IADD R10, R2, 0x1, -R4 ;  /* 0x00000001020a2824 */ /* 0x008fe400078e0a04 */
[----:B-1----:R-:W-:-:S04]  /*1f850*/  @P1 IMAD.HI.U32 R2, R7, R3, RZ ;  /* 0x0000000307021227 */ /* 0x002fc800078e00ff */
[----:B------:R-:W-:Y:S01]  /*1f860*/  IMAD.IADD R6, R9, 0x1, R10 ;  /* 0x0000000109067824 */ /* 0x000fe200078e020a */
[----:B----4-:R-:W-:-:S03]  /*1f870*/  @P1 SHF.R.U32.HI R7, RZ, R5, R2 ;  /* 0x00000005ff071219 */ /* 0x010fc60000011602 */
[C---:B------:R-:W-:Y:S01]  /*1f880*/  VIADD R2, R6.reuse, 0x5f ;  /* 0x0000005f06027836 */ /* 0x040fe20000000000 */
[----:B------:R-:W-:-:S03]  /*1f890*/  IADD3 R21, R6, 0x1, -R15 ;  /* 0x0000000106157810 */ /* 0x000fc60007ffe80f */
[----:B------:R-:W-:-:S04]  /*1f8a0*/  IMAD.HI R2, R2, 0x2aaaaaab, RZ ;  /* 0x2aaaaaab02027827 */ /* 0x000fc800078e02ff */
[----:B------:R-:W-:Y:S01]  /*1f8b0*/  IMAD.IADD R7, R21, 0x1, R7 ;  /* 0x0000000115077824 */ /* 0x000fe200078e0207 */
[----:B------:R-:W-:-:S04]  /*1f8c0*/  SHF.R.U32.HI R3, RZ, 0x1f, R2 ;  /* 0x0000001fff037819 */ /* 0x000fc80000011602 */
[----:B------:R-:W-:Y:S02]  /*1f8d0*/  LEA.HI.SX32 R11, R2, R3, 0x1c ;  /* 0x00000003020b7211 */ /* 0x000fe400078fe2ff */
[----:B------:R-:W1:Y:S03]  /*1f8e0*/  LDC.64 R2, c[0x0][0x9e0] ;  /* 0x00027800ff027b82 */ /* 0x000e660000000a00 */
[----:B------:R2:W-:Y:S01]  /*1f8f0*/  STL [R1+0x330], R11 ;  /* 0x0003300b01007387 */ /* 0x0005e20000100800 */
[----:B-1----:R-:W-:Y:S01]  /*1f900*/  ISETP.GE.AND P3, PT, R3, 0x1, PT ;  /* 0x000000010300780c */ /* 0x002fe20003f66270 */
        /* <DEDUP_REMOVED lines=13> */
.L_x_1657:
[----:B------:R-:W-:-:S13]  /*1f9e0*/  ISETP.NE.AND P0, PT, R3, 0x1, PT ;  /* 0x000000010300780c */ /* 0x000fda0003f05270 */
[----:B------:R-:W1:Y:S02]  /*1f9f0*/  @P0 LDC.64 R4, c[0x0][0x9e8] ;  /* 0x00027a00ff040b82 */ /* 0x000e640000000a00 */
[----:B-1----:R-:W-:-:S05]  /*1fa00*/  @P0 IMAD.HI.U32 R4, R2, R4, RZ ;  /* 0x0000000402040227 */ /* 0x002fca00078e00ff */
[----:B------:R-:W-:-:S07]  /*1fa10*/  @P0 SHF.R.U32.HI R2, RZ, R5, R4 ;  /* 0x00000005ff020219 */ /* 0x000fce0000011604 */
.L_x_1658:
[----:B------:R-:W-:Y:S05]  /*1fa20*/  BSYNC B0 ;  /* 0x0000000000007941 */ /* 0x000fea0003800000 */
.L_x_1656:
[----:B------:R-:W-:-:S05]  /*1fa30*/  IMAD R2, R2, R3, R3 ;  /* 0x0000000302027224 */ /* 0x000fca00078e0203 */
[----:B------:R-:W-:-:S07]  /*1fa40*/  VIMNMX R8, R8, R2, PT ;  /* 0x0000000208087248 */ /* 0x000fce0003fe0100 */
.L_x_1655:
[----:B------:R-:W1:Y:S01]  /*1fa50*/  @P1 LDC R4, c[0x0][0x44c] ;  /* 0x00011300ff041b82 */ /* 0x000e620000000800 */
[----:B------:R-:W-:Y:S01]  /*1fa60*/  VIADD R8, R8, 0x5f ;  /* 0x0000005f08087836 */ /* 0x000fe20000000000 */
[----:B------:R-:W-:Y:S01]  /*1fa70*/  ULDC UR4, c[0x0][0x9dc] ;  /* 0x0002770000047ab9 */ /* 0x000fe20000000800 */
[----:B------:R-:W-:Y:S02]  /*1fa80*/  IMAD.MOV.U32 R2, RZ, RZ, R12 ;  /* 0x000000ffff027224 */ /* 0x000fe400078e000c */
[----:B------:R-:W-:-:S03]  /*1fa90*/  IMAD.HI R8, R8, 0x2aaaaaab, RZ ;  /* 0x2aaaaaab08087827 */ /* 0x000fc600078e02ff */
[----:B------:R-:W2:Y:S01]  /*1faa0*/  @P1 LDC R5, c[0x0][0x450] ;  /* 0x00011400ff051b82 */ /* 0x000ea20000000800 */
[----:B------:R-:W-:Y:S01]  /*1fab0*/  IMAD.IADD R20, R6, 0x1, -R15 ;  /* 0x0000000106147824 */ /* 0x000fe200078e0a0f */
[----:B------:R-:W-:-:S04]  /*1fac0*/  SHF.R.U32.HI R7, RZ, 0x1f, R8 ;  /* 0x0000001fff077819 */ /* 0x000fc80000011608 */
[----:B------:R-:W-:-:S04]  /*1fad0*/  LEA.HI.SX32 R7, R8, R7, 0x1c ;  /* 0x0000000708077211 */ /* 0x000fc800078fe2ff */
[----:B------:R-:W-:Y:S01]  /*1fae0*/  VIMNMX R7, R11, R7, PT ;  /* 0x000000070b077248 */ /* 0x000fe20003fe0100 */
[----:B-1----:R-:W-:-:S05]  /*1faf0*/  @P1 IMAD.HI.U32 R4, R12, R4, RZ ;  /* 0x000000040c041227 */ /* 0x002fca00078e00ff */
[----:B--2---:R-:W-:-:S05]  /*1fb00*/  @P1 SHF.R.U32.HI R2, RZ, R5, R4 ;  /* 0x00000005ff021219 */ /* 0x004fca0000011604 */
[----:B------:R-:W-:-:S04]  /*1fb10*/  IMAD.IADD R2, R20, 0x1, R2 ;  /* 0x0000000114027824 */ /* 0x000fc800078e0202 */
[----:B------:R-:W-:Y:S01]  /*1fb20*/  VIADD R6, R2, -UR4 ;  /* 0x8000000402067c36 */ /* 0x000fe20008000000 */
[----:B------:R-:W-:Y:S06]  /*1fb30*/  @!P3 BRA `(.L_x_1659) ;  /* 0x000000000044b947 */ /* 0x000fec0003800000 */
[----:B------:R-:W-:Y:S01]  /*1fb40*/  ISETP.GT.AND P0, PT, R2, -0x1, PT ;  /* 0xffffffff0200780c */ /* 0x000fe20003f04270 */
[----:B------:R-:W-:-:S12]  /*1fb50*/  BSSY B0, `(.L_x_1660) ;  /* 0x000000d000007945 */ /* 0x000fd80003800000 */
        /* <DEDUP_REMOVED lines=8> */
.L_x_1661:
[----:B------:R-:W-:-:S13]  /*1fbe0*/  ISETP.NE.AND P0, PT, R3, 0x1, PT ;  /* 0x000000010300780c */ /* 0x000fda0003f05270 */
[----:B------:R-:W1:Y:S02]  /*1fbf0*/  @P0 LDC.64 R4, c[0x0][0x9e8] ;  /* 0x00027a00ff040b82 */ /* 0x000e640000000a00 */
[----:B-1----:R-:W-:-:S05]  /*1fc00*/  @P0 IMAD.HI.U32 R4, R2, R4, RZ ;  /* 0x0000000402040227 */ /* 0x002fca00078e00ff */
[----:B------:R-:W-:-:S07]  /*1fc10*/  @P0 SHF.R.U32.HI R2, RZ, R5, R4 ;  /* 0x00000005ff020219 */ /* 0x000fce0000011604 */
.L_x_1662:
[----:B------:R-:W-:Y:S05]  /*1fc20*/  BSYNC B0 ;  /* 0x0000000000007941 */ /* 0x000fea0003800000 */
.L_x_1660:
[----:B------:R-:W-:-:S05]  /*1fc30*/  IMAD R2, R2, R3, RZ ;  /* 0x0000000302027224 */ /* 0x000fca00078e02ff */
[----:B------:R-:W-:-:S07]  /*1fc40*/  VIMNMX R6, R6, R2, !PT ;  /* 0x0000000206067248 */ /* 0x000fce0007fe0100 */
.L_x_1659:
[----:B------:R-:W-:Y:S01]  /*1fc50*/  IMAD.HI R6, R6, 0x2aaaaaab, RZ ;  /* 0x2aaaaaab06067827 */ /* 0x000fe200078e02ff */
[----:B------:R-:W-:Y:S01]  /*1fc60*/  LOP3.LUT R12, R17, 0xff, RZ, 0xc0, !PT ;  /* 0x000000ff110c7812 */ /* 0x000fe200078ec0ff */
[----:B------:R-:W-:Y:S01]  /*1fc70*/  BSSY B0, `(.L_x_1663) ;  /* 0x0000027000007945 */ /* 0x000fe20003800000 */
[----:B------:R-:W-:Y:S01]  /*1fc80*/  SHF.R.U32.HI R17, RZ, 0x10, R17 ;  /* 0x00000010ff117819 */ /* 0x000fe20000011611 */
[----:B------:R-:W-:Y:S01]  /*1fc90*/  IMAD.MOV.U32 R2, RZ, RZ, RZ ;  /* 0x000000ffff027224 */ /* 0x000fe200078e00ff */
[----:B------:R-:W-:Y:S01]  /*1fca0*/  SHF.R.U32.HI R4, RZ, 0x1f, R6 ;  /* 0x0000001fff047819 */ /* 0x000fe20000011606 */
[----:B------:R1:W-:Y:S03]  /*1fcb0*/  STL [R1+0x328], R12 ;  /* 0x0003280c01007387 */ /* 0x0003e60000100800 */
[----:B------:R-:W-:-:S04]  /*1fcc0*/  LEA.HI.SX32 R4, R6, R4, 0x1c ;  /* 0x0000000406047211 */ /* 0x000fc800078fe2ff */
[----:B------:R-:W-:-:S04]  /*1fcd0*/  VIMNMX R4, RZ, R4, !PT ;  /* 0x00000004ff047248 */ /* 0x000fc80007fe0100 */
[----:B------:R-:W-:-:S13]  /*1fce0*/  ISETP.GT.AND P0, PT, R7, R4, PT ;  /* 0x000000040700720c */ /* 0x000fda0003f04270 */
[----:B-1----:R-:W-:Y:S05]  /*1fcf0*/  @!P0 BRA `(.L_x_1664) ;  /* 0x0000000000788947 */ /* 0x002fea0003800000 */
[----:B------:R-:W-:Y:S01]  /*1fd00*/  ISETP.NE.AND P0, PT, R17, RZ, PT ;  /* 0x000000ff1100720c */ /* 0x000fe20003f05270 */
[----:B------:R-:W-:-:S03]  /*1fd10*/  ULDC UR4, c[0x0][0x9f0] ;  /* 0x00027c0000047ab9 */ /* 0x000fc60000000800 */
[----:B------:R-:W-:-:S04]  /*1fd20*/  SEL R5, R17, UR4, P0 ;  /* 0x0000000411057c07 */ /* 0x000fc80008000000 */
[----:B------:R-:W-:Y:S02]  /*1fd30*/  IABS R6, R5 ;  /* 0x0000000500067213 */ /* 0x000fe40000000000 */
[----:B------:R-:W-:Y:S02]  /*1fd40*/  IADD3 R8, R5, -0x1, R7 ;  /* 0xffffffff05087810 */ /* 0x000fe40007ffe007 */
[----:B------:R-:W1:Y:S03]  /*1fd50*/  I2F.RP R2, R6 ;  /* 0x0000000600027306 */ /* 0x000e660000209400 */
[----:B------:R-:W-:-:S05]  /*1fd60*/  IMAD.IADD R8, R8, 0x1, -R4 ;  /* 0x0000000108087824 */ /* 0x000fca00078e0a04 */
        /* <DEDUP_REMOVED lines=10> */
[----:B------:R-:W-:-:S03]  /*1fe10*/  IABS R3, R8 ;  /* 0x0000000800037213 */ /* 0x000fc60000000000 */
        /* <DEDUP_REMOVED lines=12> */
.L_x_1664:
[----:B------:R-:W-:Y:S05]  /*1fee0*/  BSYNC B0 ;  /* 0x0000000000007941 */ /* 0x000fea0003800000 */
.L_x_1663:
[-C--:B------:R-:W-:Y:S01]  /*1fef0*/  IMAD R4, R12, R2.reuse, R4 ;  /* 0x000000020c047224 */ /* 0x080fe200078e0204 */
[----:B------:R-:W-:Y:S04]  /*1ff00*/  BSSY B0, `(.L_x_1665) ;  /* 0x000015f000007945 */ /* 0x000fe80003800000 */
[C---:B------:R-:W-:Y:S01]  /*1ff10*/  VIADDMNMX R7, R4.reuse, R2, R7, PT ;  /* 0x0000000204077246 */ /* 0x040fe20003800107 */
[----:B------:R-:W-:-:S04]  /*1ff20*/  IMAD R2, R4, 0x60, -R9 ;  /* 0x0000006004027824 */ /* 0x000fc800078e0a09 */
[----:B------:R-:W-:Y:S01]  /*1ff30*/  IMAD R9, R7, 0x60, -R9 ;  /* 0x0000006007097824 */ /* 0x000fe200078e0a09 */
[----:B------:R-:W-:-:S04]  /*1ff40*/  VIMNMX R2, RZ, R2, !PT ;  /* 0x00000002ff027248 */ /* 0x000fc80007fe0100 */
[----:B------:R-:W-:Y:S01]  /*1ff50*/  VIMNMX R10, R9, R10, PT ;  /* 0x0000000a090a7248 */ /* 0x000fe20003fe0100 */
[----:B------:R-:W-:-:S03]  /*1ff60*/  IMAD.WIDE.U32 R4, R2, -0x55555555, RZ ;  /* 0xaaaaaaab02047825 */ /* 0x000fc600078e00ff */
[----:B------:R-:W-:Y:S02]  /*1ff70*/  ISETP.GT.AND P0, PT, R10, R2, PT ;  /* 0x000000020a00720c */ /* 0x000fe40003f04270 */
[----:B------:R-:W-:-:S05]  /*1ff80*/  SHF.R.U32.HI R3, RZ, 0x6, R5 ;  /* 0x00000006ff037819 */ /* 0x000fca0000011605 */
[----:B------:R-:W-:-:S06]  /*1ff90*/  IMAD.MOV.U32 R9, RZ, RZ, R3 ;  /* 0x000000ffff097224 */ /* 0x000fcc00078e0003 */
[----:B------:R-:W-:-:S04]  /*1ffa0*/  @P0 VIADD R2, R10, 0x5f ;  /* 0x0000005f0a020836 */ /* 0x000fc80000000000 */
[----:B------:R-:W-:-:S05]  /*1ffb0*/  @P0 IMAD.HI R2, R2, 0x2aaaaaab, RZ ;  /* 0x2aaaaaab02020827 */ /* 0x000fca00078e02ff */
        /* <DEDUP_REMOVED lines=12> */
.L_x_1857:
[----:B--2---:R-:W-:Y:S02]  /*20080*/  ISETP.NE.AND P0, PT, R14, RZ, PT ;  /* 0x000000ff0e00720c */ /* 0x004fe40003f05270 */
[----:B------:R-:W-:-:S11]  /*20090*/  PLOP3.LUT P6, PT, PT, PT, PT, 0x8, 0x0 ;  /* 0x000000000000781c */ /* 0x000fd60003fce170 */
[----:B------:R-:W-:Y:S05]  /*200a0*/  @P0 BRA `(.L_x_1668) ;  /* 0x00000000000c0947 */ /* 0x000fea0003800000 */
[----:B------:R-:W-:-:S03]  /*200b0*/  UMOV UR4, 0xffffffff ;  /* 0xffffffff00047882 */ /* 0x000fc60000000000 */
[----:B------:R-:W-:Y:S05]  /*200c0*/  BRA.DIV UR4, `(.L_x_1669) ;  /* 0x0000008204647947 */ /* 0x000fea000b800000 */
[----:B------:R-:W-:-:S13]  /*200d0*/  ELECT P6, URZ, PT ;  /* 0x00000000003f782f */ /* 0x000fda00038c0000 */
.L_x_1668:
        /* <DEDUP_REMOVED lines=9> */
.L_x_1860:
[----:B------:R-:W-:Y:S05]  /*20170*/  BSYNC B1 ;  /* 0x0000000000017941 */ /* 0x000fea0003800000 */
.L_x_1670:
[----:B------:R-:W-:Y:S04]  /*20180*/  BSSY B1, `(.L_x_1672) ;  /* 0x000008e000017945 */ /* 0x000fe80003800000 */
[----:B------:R-:W-:Y:S05]  /*20190*/  @!P6 BRA `(.L_x_1673) ;  /* 0x000000080030e947 */ /* 0x000fea0003800000 */
[----:B------:R-:W2:Y:S04]  /*201a0*/  LDL R7, [R1+0x2ec] ;  /* 0x0002ec0001077983 */ /* 0x000ea80000100800 */
[----:B------:R-:W3:Y:S01]  /*201b0*/  LDL R6, [R1+0x2f0] ;  /* 0x0002f00001067983 */ /* 0x000ee20000100800 */
[----:B------:R-:W4:Y:S01]  /*201c0*/  S2R R5, SR_TID.X ;  /* 0x0000000000057919 */ /* 0x000f220000002100 */
[----:B------:R-:W-:Y:S01]  /*201d0*/  BSSY B2, `(.L_x_1674) ;  /* 0x0000007000027945 */ /* 0x000fe20003800000 */
[----:B----4-:R-:W-:-:S04]  /*201e0*/  LOP3.LUT R5, R5, 0x7f, RZ, 0xc0, !PT ;  /* 0x0000007f05057812 */ /* 0x010fc800078ec0ff */
[----:B------:R-:W-:Y:S01]  /*201f0*/  ISETP.NE.AND P1, PT, R5, RZ, PT ;  /* 0x000000ff0500720c */ /* 0x000fe20003f25270 */
[----:B--2---:R-:W-:Y:S01]  /*20200*/  IMAD R7, R7, 0x8, R19 ;  /* 0x0000000807077824 */ /* 0x004fe200078e0213 */
[----:B---3--:R-:W-:-:S04]  /*20210*/  SHF.L.U32 R10, R6, 0x1f, RZ ;  /* 0x0000001f060a7819 */ /* 0x008fc800000006ff */
[----:B------:R-:W2:Y:S02]  /*20220*/  SYNCS.PHASECHK.TRANS64.TRYWAIT P0, [R7+URZ+0x308a0], R10 ;  /* 0x0308a00a070075a7 */ /* 0x000ea4000800017f */
[----:B--2---:R-:W-:Y:S05]  /*20230*/  @!P0 BRA `(.L_x_1675) ;  /* 0x00000080003c8947 */ /* 0x004fea0003800000 */
.L_x_1861:
[----:B------:R-:W-:Y:S05]  /*20240*/  BSYNC B2 ;  /* 0x0000000000027941 */ /* 0x000fea0003800000 */
.L_x_1674:
[----:B------:R-:W-:Y:S04]  /*20250*/  BSSY B2, `(.L_x_1676) ;  /* 0x0000009000027945 */ /* 0x000fe80003800000 */
[----:B------:R-:W-:Y:S05]  /*20260*/  @P1 BRA `(.L_x_1677) ;  /* 0x00000000001c1947 */ /* 0x000fea0003800000 */
[----:B-1----:R-:W1:Y:S02]  /*20270*/  S2R R4, SR_TID.X ;  /* 0x0000000000047919 */ /* 0x002e640000002100 */
[----:B-1----:R-:W-:Y:S01]  /*20280*/  LOP3.LUT R5, R4, 0x1f, RZ, 0xc0, !PT ;  /* 0x0000001f04057812 */ /* 0x002fe200078ec0ff */
[----:B------:R-:W-:-:S03]  /*20290*/  IMAD.MOV.U32 R4, RZ, RZ, 0x9000 ;  /* 0x00009000ff047424 */ /* 0x000fc600078e00ff */
[----:B------:R-:W-:Y:S01]  /*202a0*/  ISETP.NE.AND P0, PT, R5, RZ, PT ;  /* 0x000000ff0500720c */ /* 0x000fe20003f05270 */
[----:B------:R3:W-:-:S12]  /*202b0*/  SYNCS.ARRIVE.TRANS64 RZ, [R7+URZ+0x30890], R4 ;  /* 0x0308900407ff79a7 */ /* 0x0007d8000800003f */
[----:B---3--:R-:W-:Y:S05]  /*202c0*/  @!P0 BRA `(.L_x_1677) ;  /* 0x0000000000048947 */ /* 0x008fea0003800000 */
[----:B------:R-:W-:Y:S01]  /*202d0*/  BPT.TRAP 0x1 ;  /* 0x000000040000795c */ /* 0x000fe20000300000 */
.L_x_1677:
[----:B------:R-:W-:Y:S05]  /*202e0*/  BSYNC B2 ;  /* 0x0000000000027941 */ /* 0x000fea0003800000 */
.L_x_1676:
        /* <DEDUP_REMOVED lines=13> */
.L_x_1678:
        /* <DEDUP_REMOVED lines=16> */
.L_x_1679:
        /* <DEDUP_REMOVED lines=16> */
.L_x_1680:
        /* <DEDUP_REMOVED lines=10> */
[----:B------:R-:W1:Y:S01]  /*20660*/  SYNCS.PHASECHK.TRANS64.TRYWAIT P0, [R7+URZ+0x308c0], R10 ;  /* 0x0308c00a070075a7 */ /* 0x000e62000800017f */
[----:B------:R-:W-:Y:S04]  /*20670*/  BSSY B2, `(.L_x_1681) ;  /* 0x0000002000027945 */ /* 0x000fe80003800000 */
[----:B-1----:R-:W-:Y:S05]  /*20680*/  @!P0 BRA `(.L_x_1682) ;  /* 0x0000007c003c8947 */ /* 0x002fea0003800000 */
.L_x_1862:
[----:B------:R-:W-:Y:S05]  /*20690*/  BSYNC B2 ;  /* 0x0000000000027941 */ /* 0x000fea0003800000 */
.L_x_1681:
[----:B------:R-:W-:Y:S01]  /*206a0*/  BSSY B2, `(.L_x_1683) ;  /* 0x000000b000027945 */ /* 0x000fe20003800000 */
[----:B-12---:R-:W-:Y:S02]  /*206b0*/  IMAD.MOV.U32 R10, RZ, RZ, 0x0 ;  /* 0x00000000ff0a7424 */ /* 0x006fe400078e00ff */
        /* <DEDUP_REMOVED lines=9> */
.L_x_1684:
[----:B------:R-:W-:Y:S05]  /*20750*/  BSYNC B2 ;  /* 0x0000000000027941 */ /* 0x000fea0003800000 */
.L_x_1683:
[----:B------:R-:W-:Y:S01]  /*20760*/  R2UR UR10, R14 ;  /* 0x000000000e0a72ca */ /* 0x000fe200000e0000 */
[----:B------:R-:W-:Y:S01]  /*20770*/  UIADD3 UR4, UP0, UR36, 0x670, URZ ;  /* 0x0000067024047890 */ /* 0x000fe2000ff1e03f */
[----:B------:R-:W-:Y:S01]  /*20780*/  R2UR UR6, R10 ;  /* 0x000000000a0672ca */ /* 0x000fe200000e0000 */
[----:B------:R-:W-:Y:S01]  /*20790*/  VIADD R7, R7, 0x308b0 ;  /* 0x000308b007077836 */ /* 0x000fe20000000000 */
[----:B------:R-:W-:Y:S01]  /*207a0*/  R2UR UR7, R11 ;  /* 0x000000000b0772ca */ /* 0x000fe200000e0000 */
[----:B------:R-:W-:Y:S01]  /*207b0*/  VIADD R4, R6, 0x400 ;  /* 0x0000040006047836 */ /* 0x000fe20000000000 */
[----:B------:R-:W-:Y:S01]  /*207c0*/  PLOP3.LUT P0, PT, PT, PT, PT, 0x80, 0x0 ;  /* 0x000000000000781c */ /* 0x000fe20003f0f070 */
[----:B------:R-:W-:-:S12]  /*207d0*/  UIADD3.X UR5, URZ, UR37, URZ, UP0, !UPT ;  /* 0x000000253f057290 */ /* 0x000fd800087fe43f */
.L_x_1685:
        /* <DEDUP_REMOVED lines=10> */
[----:B------:R-:W-:Y:S01]  /*20880*/  R2UR UR10, R13 ;  /* 0x000000000d0a72ca */ /* 0x000fe200000e0000 */
[----:B------:R-:W-:Y:S01]  /*20890*/  VIADD R4, R6, 0x3400 ;  /* 0x0000340006047836 */ /* 0x000fe20000000000 */
[----:B------:R-:W-:Y:S02]  /*208a0*/  R2UR UR6, R10 ;  /* 0x000000000a0672ca */ /* 0x000fe400000e0000 */
[----:B------:R-:W-:Y:S02]  /*208b0*/  R2UR UR7, R11 ;  /* 0x000000000b0772ca */ /* 0x000fe400000e0000 */
[----:B------:R-:W-:-:S13]  /*208c0*/  PLOP3.LUT P0, PT, PT, PT, PT, 0x80, 0x0 ;  /* 0x000000000000781c */ /* 0x000fda0003f0f070 */
.L_x_1686:
        /* <DEDUP_REMOVED lines=15> */
.L_x_1687:
        /* <DEDUP_REMOVED lines=10> */
.L_x_1673:
[----:B------:R-:W-:Y:S05]  /*20a60*/  BSYNC B1 ;  /* 0x0000000000017941 */ /* 0x000fea0003800000 */
.L_x_1672:
        /* <DEDUP_REMOVED lines=13> */
.L_x_1704:
[----:B------:R-:W-:Y:S05]  /*20b40*/  YIELD ;  /* 0x0000000000007946 */ /* 0x000fea0003800000 */
[----:B------:R-:W-:Y:S04]  /*20b50*/  BSSY B1, `(.L_x_1688) ;  /* 0x000008d000017945 */ /* 0x000fe80003800000 */
[----:B--2---:R-:W-:Y:S05]  /*20b60*/  @!P6 BRA `(.L_x_1689) ;  /* 0x00000008002ce947 */ /* 0x004fea0003800000 */
[----:B------:R-:W2:Y:S04]  /*20b70*/  LDL R6, [R1+0x2ec] ;  /* 0x0002ec0001067983 */ /* 0x000ea80000100800 */
[----:B------:R-:W3:Y:S01]  /*20b80*/  LDL R5, [R1+0x2f0] ;  /* 0x0002f00001057983 */ /* 0x000ee20000100800 */
[----:B-1----:R-:W1:Y:S01]  /*20b90*/  S2R R4, SR_TID.X ;  /* 0x0000000000047919 */ /* 0x002e620000002100 */
[----:B------:R-:W-:Y:S01]  /*20ba0*/  BSSY B2, `(.L_x_1690) ;  /* 0x0000007000027945 */ /* 0x000fe20003800000 */
[----:B-1----:R-:W-:-:S04]  /*20bb0*/  LOP3.LUT R4, R4, 0x7f, RZ, 0xc0, !PT ;  /* 0x0000007f04047812 */ /* 0x002fc800078ec0ff */
[----:B------:R-:W-:Y:S01]  /*20bc0*/  ISETP.NE.AND P2, PT, R4, RZ, PT ;  /* 0x000000ff0400720c */ /* 0x000fe20003f45270 */
[----:B--2---:R-:W-:Y:S01]  /*20bd0*/  IMAD R8, R6, 0x8, R19 ;  /* 0x0000000806087824 */ /* 0x004fe200078e0213 */
[----:B---3--:R-:W-:-:S04]  /*20be0*/  SHF.L.U32 R7, R5, 0x1f, RZ ;  /* 0x0000001f05077819 */ /* 0x008fc800000006ff */
[----:B------:R-:W1:Y:S02]  /*20bf0*/  SYNCS.PHASECHK.TRANS64.TRYWAIT P1, [R8+URZ+0x308a0], R7 ;  /* 0x0308a007080075a7 */ /* 0x000e64000802017f */
[----:B-1----:R-:W-:Y:S05]  /*20c00*/  @!P1 BRA `(.L_x_1691) ;  /* 0x0000007400f09947 */ /* 0x002fea0003800000 */
.L_x_1863:
[----:B------:R-:W-:Y:S05]  /*20c10*/  BSYNC B2 ;  /* 0x0000000000027941 */ /* 0x000fea0003800000 */
.L_x_1690:
[----:B------:R-:W-:Y:S04]  /*20c20*/  BSSY B2, `(.L_x_1692) ;  /* 0x0000009000027945 */ /* 0x000fe80003800000 */
[----:B------:R-:W-:Y:S05]  /*20c30*/  @P2 BRA `(.L_x_1693) ;  /* 0x00000000001c2947 */ /* 0x000fea0003800000 */
[----:B------:R-:W2:Y:S02]  /*20c40*/  S2R R4, SR_TID.X ;  /* 0x0000000000047919 */ /* 0x000ea40000002100 */
[----:B--2---:R-:W-:Y:S01]  /*20c50*/  LOP3.LUT R5, R4, 0x1f, RZ, 0xc0, !PT ;  /* 0x0000001f04057812 */ /* 0x004fe200078ec0ff */
[----:B------:R-:W-:-:S03]  /*20c60*/  IMAD.MOV.U32 R4, RZ, RZ, 0x9000 ;  /* 0x00009000ff047424 */ /* 0x000fc600078e00ff */
[----:B------:R-:W-:Y:S01]  /*20c70*/  ISETP.NE.AND P1, PT, R5, RZ, PT ;  /* 0x000000ff0500720c */ /* 0x000fe20003f25270 */
[----:B------:R2:W-:-:S12]  /*20c80*/  SYNCS.ARRIVE.TRANS64 RZ, [R8+URZ+0x30890], R4 ;  /* 0x0308900408ff79a7 */ /* 0x0005d8000800003f */
[----:B--2---:R-:W-:Y:S05]  /*20c90*/  @!P1 BRA `(.L_x_1693) ;  /* 0x0000000000049947 */ /* 0x004fea0003800000 */
[----:B------:R-:W-:Y:S01]  /*20ca0*/  BPT.TRAP 0x1 ;  /* 0x000000040000795c */ /* 0x000fe20000300000 */
.L_x_1693:
[----:B------:R-:W-:Y:S05]  /*20cb0*/  BSYNC B2 ;  /* 0x0000000000027941 */ /* 0x000fea0003800000 */
.L_x_1692:
[----:B------:R-:W2:Y:S01]  /*20cc0*/  LDL R4, [R1+0x2ec] ;  /* 0x0002ec0001047983 */ /* 0x000ea20000100800 */
[----:B------:R-:W-:Y:S01]  /*20cd0*/  IMAD.MOV.U32 R12, RZ, RZ, RZ ;  /* 0x000000ffff0c7224 */ /* 0x000fe200078e00ff */
        /* <DEDUP_REMOVED lines=10> */
.L_x_1694:
        /* <DEDUP_REMOVED lines=10> */
[----:B------:R-:W-:Y:S01]  /*20e20*/  IMAD.MOV.U32 R14, RZ, RZ, 0x40 ;  /* 0x00000040ff0e7424 */ /* 0x000fe200078e00ff */
[----:B------:R-:W-:Y:S01]  /*20e30*/  PLOP3.LUT P1, PT, PT, PT, PT, 0x80, 0x0 ;  /* 0x000000000000781c */ /* 0x000fe20003f2f070 */
[----:B------:R-:W-:Y:S01]  /*20e40*/  VIADD R10, R6, 0x21400 ;  /* 0x00021400060a7836 */ /* 0x000fe20000000000 */
[----:B------:R-:W-:Y:S01]  /*20e50*/  UMOV UR6, 0x0 ;  /* 0x0000000000067882 */ /* 0x000fe20000000000 */
[----:B------:R-:W-:Y:S01]  /*20e60*/  UMOV UR7, 0x12f00000 ;  /* 0x12f0000000077882 */ /* 0x000fe20000000000 */
[----:B------:R-:W-:-:S15]  /*20e70*/  R2UR UR10, R14 ;  /* 0x000000000e0a72ca */ /* 0x000fde00000e0000 */
.L_x_1695:
        /* <DEDUP_REMOVED lines=16> */
.L_x_1696:
        /* <DEDUP_REMOVED lines=10> */
[----:B------:R-:W2:Y:S01]  /*21020*/  SYNCS.PHASECHK.TRANS64.TRYWAIT P1, [R8+URZ+0x308c0], R7 ;  /* 0x0308c007080075a7 */ /* 0x000ea2000802017f */
[----:B------:R-:W-:Y:S04]  /*21030*/  BSSY B2, `(.L_x_1697) ;  /* 0x0000002000027945 */ /* 0x000fe80003800000 */
[----:B--2---:R-:W-:Y:S05]  /*21040*/  @!P1 BRA `(.L_x_1698) ;  /* 0x0000007000f49947 */ /* 0x004fea0003800000 */
.L_x_1864:
[----:B------:R-:W-:Y:S05]  /*21050*/  BSYNC B2 ;  /* 0x0000000000027941 */ /* 0x000fea0003800000 */
.L_x_1697:
[----:B------:R-:W-:Y:S01]  /*21060*/  BSSY B2, `(.L_x_1699) ;  /* 0x000000b000027945 */ /* 0x000fe20003800000 */
[----:B------:R-:W-:Y:S02]  /*21070*/  IMAD.MOV.U32 R10, RZ, RZ, 0x0 ;  /* 0x00000000ff0a7424 */ /* 0x000fe400078e00ff */
[----:B------:R-:W-:Y:S01]  /*21080*/  IMAD.MOV.U32 R11, RZ, RZ, 0x12f00000 ;  /* 0x12f00000ff0b7424 */ /* 0x000fe200078e00ff */
[----:B------:R-:W-:Y:S06]  /*21090*/  @P2 BRA `(.L_x_1700) ;  /* 0x00000000001c2947 */ /* 0x000fec0003800000 */
[----:B------:R-:W0:Y:S02]  /*210a0*/  S2R R4, SR_TID.X ;  /* 0x0000000000047919 */ /* 0x000e240000002100 */
[----:B0-----:R-:W-:Y:S01]  /*210b0*/  LOP3.LUT R15, R4, 0x1f, RZ, 0xc0, !PT ;  /* 0x0000001f040f7812 */ /* 0x001fe200078ec0ff */
[----:B------:R-:W-:-:S03]  /*210c0*/  IMAD.MOV.U32 R4, RZ, RZ, 0x9000 ;  /* 0x00009000ff047424 */ /* 0x000fc600078e00ff */
[----:B------:R-:W-:Y:S01]  /*210d0*/  ISETP.NE.AND P1, PT, R15, RZ, PT ;  /* 0x000000ff0f00720c */ /* 0x000fe20003f25270 */
[----:B------:R3:W-:-:S12]  /*210e0*/  SYNCS.ARRIVE.TRANS64 RZ, [R8+URZ+0x308b0], R4 ;  /* 0x0308b00408ff79a7 */ /* 0x0007d8000800003f */
[----:B---3--:R-:W-:Y:S05]  /*210f0*/  @!P1 BRA `(.L_x_1700) ;  /* 0x0000000000049947 */ /* 0x008fea0003800000 */
[----:B------:R-:W-:Y:S01]  /*21100*/  BPT.TRAP 0x1 ;  /* 0x000000040000795c */ /* 0x000fe20000300000 */
.L_x_1700:
[----:B------:R-:W-:Y:S05]  /*21110*/  BSYNC B2 ;  /* 0x0000000000027941 */ /* 0x000fea0003800000 */
.L_x_1699:
[----:B------:R-:W-:Y:S01]  /*21120*/  R2UR UR10, R12 ;  /* 0x000000000c0a72ca */ /* 0x000fe200000e0000 */
[----:B------:R-:W-:Y:S01]  /*21130*/  UIADD3 UR4, UP0, UR36, 0x670, URZ ;  /* 0x0000067024047890 */ /* 0x000fe2000ff1e03f */
[----:B------:R-:W-:Y:S01]  /*21140*/  R2UR UR6, R10 ;  /* 0x000000000a0672ca */ /* 0x000fe200000e0000 */
[----:B-12---:R-:W-:Y:S01]  /*21150*/  VIADD R8, R8, 0x308b0 ;  /* 0x000308b008087836 */ /* 0x006fe20000000000 */
[----:B------:R-:W-:Y:S01]  /*21160*/  R2UR UR7, R11 ;  /* 0x000000000b0772ca */ /* 0x000fe200000e0000 */
[----:B------:R-:W-:Y:S01]  /*21170*/  VIADD R4, R6, 0x400 ;  /* 0x0000040006047836 */ /* 0x000fe20000000000 */
[----:B------:R-:W-:Y:S01]  /*21180*/  PLOP3.LUT P1, PT, PT, PT, PT, 0x80, 0x0 ;  /* 0x000000000000781c */ /* 0x000fe20003f2f070 */
[----:B------:R-:W-:-:S12]  /*21190*/  UIADD3.X UR5, URZ, UR37, URZ, UP0, !UPT ;  /* 0x000000253f057290 */ /* 0x000fd800087fe43f */
.L_x_1701:
        /* <DEDUP_REMOVED lines=15> */
.L_x_1702:
        /* <DEDUP_REMOVED lines=15> */
.L_x_1703:
        /* <DEDUP_REMOVED lines=10> */
.L_x_1689:
[----:B------:R-:W-:Y:S05]  /*21420*/  BSYNC B1 ;  /* 0x0000000000017941 */ /* 0x000fea0003800000 */
.L_x_1688:
        /* <DEDUP_REMOVED lines=8> */
[----:B---3--:R-:W-:-:S03]  /*214b0*/  LOP3.LUT R7, R7, R5, RZ, 0x3c, !PT ;  /* 0x0000000507077212 */ /* 0x008fc600078e3cff */
[----:B------:R2:W-:Y:S04]  /*214c0*/  STL [R1+0x2ec], R4 ;  /* 0x0002ec0401007387 */ /* 0x0005e80000100800 */
[----:B------:R2:W-:Y:S01]  /*214d0*/  STL [R1+0x2f0], R7 ;  /* 0x0002f00701007387 */ /* 0x0005e20000100800 */
[----:B------:R-:W-:Y:S05]  /*214e0*/  @P2 BRA `(.L_x_1704) ;  /* 0xfffffff400942947 */ /* 0x000fea000383ffff */
.L_x_1666:
[----:B------:R-:W-:Y:S05]  /*214f0*/  BSYNC B0 ;  /* 0x0000000000007941 */ /* 0x000fea0003800000 */
.L_x_1665:
[----:B--2---:R-:W2:Y:S01]  /*21500*/  LDL R7, [R1+0x300] ;  /* 0x0003000001077983 */ /* 0x004ea20000100800 */
[----:B------:R-:W3:Y:S01]  /*21510*/  LDC R0, c[0x0][0x448] ;  /* 0x00011200ff007b82 */ /* 0x000ee20000000800 */
[----:B------:R-:W-:Y:S07]  /*21520*/  @!P0 WARPSYNC.ALL ;  /* 0x0000000000008948 */ /* 0x000fee0003800000 */
[----:B------:R-:W-:Y:S01]  /*21530*/  @!P0 BAR.SYNC.DEFER_BLOCKING 0xc, 0x180 ;  /* 0x0306000000008b1d */ /* 0x000fe20000010000 */
[----:B---3--:R-:W-:-:S13]  /*21540*/  ISETP.NE.AND P1, PT, R0, 0x1, PT ;  /* 0x000000010000780c */ /* 0x008fda0003f25270 */
[----:B------:R-:W3:Y:S08]  /*21550*/  @P1 LDC R0, c[0x0][0x44c] ;  /* 0x00011300ff001b82 */ /* 0x000ef00000000800 */
[----:B------:R-:W4:Y:S01]  /*21560*/  @P1 LDC R3, c[0x0][0x450] ;  /* 0x00011400ff031b82 */ /* 0x000f220000000800 */
[----:B--2---:R-:W-:-:S04]  /*21570*/  VIADD R2, R7, 0x7f ;  /* 0x0000007f07027836 */ /* 0x004fc80000000000 */
[----:B---3--:R-:W-:-:S05]  /*21580*/  @P1 IMAD.HI.U32 R0, R2, R0, RZ ;  /* 0x0000000002001227 */ /* 0x008fca00078e00ff */
[----:B----4-:R-:W-:-:S05]  /*21590*/  @P1 SHF.R.U32.HI R2, RZ, R3, R0 ;  /* 0x00000003ff021219 */ /* 0x010fca0000011600 */
[----:B------:R-:W-:Y:S02]  /*215a0*/  IMAD.IADD R0, R21, 0x1, R2 ;  /* 0x0000000115007824 */ /* 0x000fe400078e0202 */
[----:B------:R-:W2:Y:S02]  /*215b0*/  LDC.64 R2, c[0x0][0x9e0] ;  /* 0x00027800ff027b82 */ /* 0x000ea40000000a00 */
[----:B--2---:R-:W-:Y:S01]  /*215c0*/  ISETP.GE.AND P2, PT, R3, 0x1, PT ;  /* 0x000000010300780c */ /* 0x004fe20003f46270 */
[----:B------:R-:W-:-:S12]  /*215d0*/  IMAD.IADD R2, R0, 0x1, R2 ;  /* 0x0000000100027824 */ /* 0x000fd800078e0202 */
[----:B------:R-:W-:Y:S05]  /*215e0*/  @!P2 BRA `(.L_x_1705) ;  /* 0x000000000048a947 */ /* 0x000fea0003800000 */
[C---:B------:R-:W-:Y:S01]  /*215f0*/  ISETP.GT.AND P0, PT, R0.reuse, RZ, PT ;  /* 0x000000ff0000720c */ /* 0x040fe20003f04270 */
[----:B------:R-:W-:Y:S01]  /*21600*/  BSSY B0, `(.L_x_1706) ;  /* 0x000000e000007945 */ /* 0x000fe20003800000 */
[----:B------:R-:W-:-:S11]  /*21610*/  VIADD R6, R0, 0xffffffff ;  /* 0xffffffff00067836 */ /* 0x000fd60000000000 */
[----:B------:R-:W-:Y:S05]  /*21620*/  @P0 BRA `(.L_x_1707) ;  /* 0x00000000001c0947 */ /* 0x000fea0003800000 */
[----:B------:R-:W-:Y:S01]  /*21630*/  ISETP.NE.AND P0, PT, R3, 0x1, PT ;  /* 0x000000010300780c */ /* 0x000fe20003f05270 */
[----:B------:R-:W-:-:S12]  /*21640*/  IMAD.MOV R0, RZ, RZ, -R0 ;  /* 0x000000ffff007224 */ /* 0x000fd800078e0a00 */
[----:B-1----:R-:W1:Y:S02]  /*21650*/  @P0 LDC.64 R4, c[0x0][0x9e8] ;  /* 0x00027a00ff040b82 */ /* 0x002e640000000a00 */
[----:B-1----:R-:W-:-:S05]  /*21660*/  @P0 IMAD.HI.U32 R4, R0, R4, RZ ;  /* 0x0000000400040227 */ /* 0x002fca00078e00ff */
[----:B------:R-:W-:-:S04]  /*21670*/  @P0 SHF.R.U32.HI R0, RZ, R5, R4 ;  /* 0x00000005ff000219 */ /* 0x000fc80000011604 */
[----:B------:R-:W-:Y:S01]  /*21680*/  LOP3.LUT R6, RZ, R0, RZ, 0x33, !PT ;  /* 0x00000000ff067212 */ /* 0x000fe200078e33ff */
[----:B------:R-:W-:Y:S06]  /*21690*/  BRA `(.L_x_1708) ;  /* 0x0000000000107947 */ /* 0x000fec0003800000 */
.L_x_1707:
[----:B------:R-:W-:-:S13]  /*216a0*/  ISETP.NE.AND P0, PT, R3, 0x1, PT ;  /* 0x000000010300780c */ /* 0x000fda0003f05270 */
[----:B-1----:R-:W1:Y:S02]  /*216b0*/  @P0 LDC.64 R4, c[0x0][0x9e8] ;  /* 0x00027a00ff040b82 */ /* 0x002e640000000a00 */
[----:B-1----:R-:W-:-:S05]  /*216c0*/  @P0 IMAD.HI.U32 R4, R6, R4, RZ ;  /* 0x0000000406040227 */ /* 0x002fca00078e00ff */
[----:B------:R-:W-:-:S07]  /*216d0*/  @P0 SHF.R.U32.HI R6, RZ, R5, R4 ;  /* 0x00000005ff060219 */ /* 0x000fce0000011604 */
.L_x_1708:
[----:B------:R-:W-:Y:S05]  /*216e0*/  BSYNC B0 ;  /* 0x0000000000007941 */ /* 0x000fea0003800000 */
.L_x_1706:
[----:B------:R-:W-:-:S05]  /*216f0*/  IMAD R6, R6, R3, R3 ;  /* 0x0000000306067224 */ /* 0x000fca00078e0203 */
[----:B------:R-:W-:-:S07]  /*21700*/  VIMNMX R2, R2, R6, PT ;  /* 0x0000000602027248 */ /* 0x000fce0003fe0100 */
.L_x_1705:
[----:B------:R-:W2:Y:S01]  /*21710*/  LDL R6, [R1+0x330] ;  /* 0x0003300001067983 */ /* 0x000ea20000100800 */
[----:B-1----:R-:W1:Y:S01]  /*21720*/  @P1 LDC R4, c[0x0][0x44c] ;  /* 0x00011300ff041b82 */ /* 0x002e620000000800 */
[----:B------:R-:W-:Y:S01]  /*21730*/  VIADD R2, R2, 0x5f ;  /* 0x0000005f02027836 */ /* 0x000fe20000000000 */
[----:B------:R-:W-:Y:S01]  /*21740*/  ULDC UR4, c[0x0][0x9dc] ;  /* 0x0002770000047ab9 */ /* 0x000fe20000000800 */
[----:B------:R-:W-:Y:S02]  /*21750*/  IMAD.MOV.U32 R0, RZ, RZ, R7 ;  /* 0x000000ffff007224 */ /* 0x000fe400078e0007 */
[----:B------:R-:W-:-:S03]  /*21760*/  IMAD.HI R2, R2, 0x2aaaaaab, RZ ;  /* 0x2aaaaaab02027827 */ /* 0x000fc600078e02ff */
[----:B------:R-:W3:Y:S01]  /*21770*/  @P1 LDC R5, c[0x0][0x450] ;  /* 0x00011400ff051b82 */ /* 0x000ee20000000800 */
[----:B-1----:R-:W-:-:S05]  /*21780*/  @P1 IMAD.HI.U32 R4, R7, R4, RZ ;  /* 0x0000000407041227 */ /* 0x002fca00078e00ff */
[----:B---3--:R-:W-:Y:S02]  /*21790*/  @P1 SHF.R.U32.HI R0, RZ, R5, R4 ;  /* 0x00000005ff001219 */ /* 0x008fe40000011604 */
[----:B------:R-:W-:-:S03]  /*217a0*/  SHF.R.U32.HI R4, RZ, 0x1f, R2 ;  /* 0x0000001fff047819 */ /* 0x000fc60000011602 */
[----:B------:R-:W-:Y:S01]  /*217b0*/  IMAD.IADD R0, R20, 0x1, R0 ;  /* 0x0000000114007824 */ /* 0x000fe200078e0200 */
[----:B------:R-:W-:-:S03]  /*217c0*/  LEA.HI.SX32 R7, R2, R4, 0x1c ;  /* 0x0000000402077211 */ /* 0x000fc600078fe2ff */
[----:B------:R-:W-:Y:S02]  /*217d0*/  VIADD R2, R0, -UR4 ;  /* 0x8000000400027c36 */ /* 0x000fe40008000000 */
[----:B------:R1:W-:Y:S01]  /*217e0*/  STL [R1+0x334], R7 ;  /* 0x0003340701007387 */ /* 0x0003e20000100800 */
[----:B--2---:R-:W-:Y:S01]  /*217f0*/  VIMNMX R6, R6, R7, PT ;  /* 0x0000000706067248 */ /* 0x004fe20003fe0100 */
[----:B-1----:R-:W-:Y:S06]  /*21800*/  @!P2 BRA `(.L_x_1709) ;  /* 0x000000000044a947 */ /* 0x002fec0003800000 */
        /* <DEDUP_REMOVED lines=10> */
.L_x_1711:
[----:B------:R-:W-:-:S13]  /*218b0*/  ISETP.NE.AND P0, PT, R3, 0x1, PT ;  /* 0x000000010300780c */ /* 0x000fda0003f05270 */
[----:B------:R-:W1:Y:S02]  /*218c0*/  @P0 LDC.64 R4, c[0x0][0x9e8] ;  /* 0x00027a00ff040b82 */ /* 0x000e640000000a00 */
[----:B-1----:R-:W-:-:S05]  /*218d0*/  @P0 IMAD.HI.U32 R4, R0, R4, RZ ;  /* 0x0000000400040227 */ /* 0x002fca00078e00ff */
[----:B------:R-:W-:-:S07]  /*218e0*/  @P0 SHF.R.U32.HI R0, RZ, R5, R4 ;  /* 0x00000005ff000219 */ /* 0x000fce0000011604 */
.L_x_1712:
[----:B------:R-:W-:Y:S05]  /*218f0*/  BSYNC B0 ;  /* 0x0000000000007941 */ /* 0x000fea0003800000 */
.L_x_1710:
[----:B------:R-:W-:-:S05]  /*21900*/  IMAD R0, R0, R3, RZ ;  /* 0x0000000300007224 */ /* 0x000fca00078e02ff */
[----:B------:R-:W-:-:S07]  /*21910*/  VIMNMX R2, R2, R0, !PT ;  /* 0x0000000002027248 */ /* 0x000fce0007fe0100 */
.L_x_1709:
[----:B------:R-:W-:Y:S01]  /*21920*/  IMAD.HI R2, R2, 0x2aaaaaab, RZ ;  /* 0x2aaaaaab02027827 */ /* 0x000fe200078e02ff */
[----:B------:R-:W-:Y:S01]  /*21930*/  ISETP.NE.AND P1, PT, R17, RZ, PT ;  /* 0x000000ff1100720c */ /* 0x000fe20003f25270 */
[----:B------:R1:W-:Y:S01]  /*21940*/  STL [R1+0x310], RZ ;  /* 0x000310ff01007387 */ /* 0x0003e20000100800 */
[----:B------:R-:W-:Y:S02]  /*21950*/  BSSY B0, `(.L_x_1713) ;  /* 0x0000024000007945 */ /* 0x000fe40003800000 */
[----:B------:R-:W-:-:S04]  /*21960*/  SHF.R.U32.HI R0, RZ, 0x1f, R2 ;  /* 0x0000001fff007819 */ /* 0x000fc80000011602 */
[----:B------:R-:W-:-:S04]  /*21970*/  LEA.HI.SX32 R0, R2, R0, 0x1c ;  /* 0x0000000002007211 */ /* 0x000fc800078fe2ff */
[----:B------:R-:W-:Y:S01]  /*21980*/  VIMNMX R8, RZ, R0, !PT ;  /* 0x00000000ff087248 */ /* 0x000fe20007fe0100 */
[----:B------:R-:W2:Y:S03]  /*21990*/  @!P1 LDC R17, c[0x0][0x9f0] ;  /* 0x00027c00ff119b82 */ /* 0x000ea60000000800 */
[----:B------:R-:W-:Y:S01]  /*219a0*/  ISETP.GT.AND P0, PT, R6, R8, PT ;  /* 0x000000080600720c */ /* 0x000fe20003f04270 */
[----:B------:R1:W-:-:S12]  /*219b0*/  STL [R1+0x30c], R8 ;  /* 0x00030c0801007387 */ /* 0x0003d80000100800 */
[----:B-1----:R-:W-:Y:S05]  /*219c0*/  @!P0 BRA `(.L_x_1714) ;  /* 0x0000000000708947 */ /* 0x002fea0003800000 */
[----:B--2---:R-:W-:-:S04]  /*219d0*/  IABS R0, R17 ;  /* 0x0000001100007213 */ /* 0x004fc80000000000 */
[----:B------:R-:W1:Y:S08]  /*219e0*/  I2F.RP R2, R0 ;  /* 0x0000000000027306 */ /* 0x000e700000209400 */
[----:B-1----:R-:W1:Y:S02]  /*219f0*/  MUFU.RCP R2, R2 ;  /* 0x0000000200027308 */ /* 0x002e640000001000 */
[----:B-1----:R-:W-:-:S06]  /*21a00*/  VIADD R2, R2, 0xffffffe ;  /* 0x0ffffffe02027836 */ /* 0x002fcc0000000000 */
[----:B------:R-:W1:Y:S02]  /*21a10*/  F2I.FTZ.U32.TRUNC.NTZ R3, R2 ;  /* 0x0000000200037305 */ /* 0x000e64000021f000 */
[----:B-1----:R-:W-:-:S04]  /*21a20*/  IMAD.MOV R2, RZ, RZ, -R3 ;  /* 0x000000ffff027224 */ /* 0x002fc800078e0a03 */
[----:B------:R-:W-:Y:S02]  /*21a30*/  IMAD R4, R2, R0, RZ ;  /* 0x0000000002047224 */ /* 0x000fe400078e02ff */
[----:B------:R-:W-:-:S04]  /*21a40*/  IMAD.MOV.U32 R2, RZ, RZ, RZ ;  /* 0x000000ffff027224 */ /* 0x000fc800078e00ff */
[----:B------:R-:W-:Y:S01]  /*21a50*/  IMAD.HI.U32 R7, R3, R4, R2 ;  /* 0x0000000403077227 */ /* 0x000fe200078e0002 */
[----:B------:R-:W-:Y:S02]  /*21a60*/  IADD3 R4, R17, -0x1, R6 ;  /* 0xffffffff11047810 */ /* 0x000fe40007ffe006 */
[----:B------:R-:W-:-:S03]  /*21a70*/  IABS R2, R17 ;  /* 0x0000001100027213 */ /* 0x000fc60000000000 */
[----:B------:R-:W-:Y:S02]  /*21a80*/  IMAD.IADD R4, R4, 0x1, -R8 ;  /* 0x0000000104047824 */ /* 0x000fe400078e0a08 */
[----:B------:R-:W-:-:S03]  /*21a90*/  IMAD.MOV R2, RZ, RZ, -R2 ;  /* 0x000000ffff027224 */ /* 0x000fc600078e0a02 */
[----:B------:R-:W-:Y:S01]  /*21aa0*/  IABS R3, R4 ;  /* 0x0000000400037213 */ /* 0x000fe20000000000 */
[----:B------:R-:W-:Y:S01]  /*21ab0*/  IMAD.MOV.U32 R5, RZ, RZ, R2 ;  /* 0x000000ffff057224 */ /* 0x000fe200078e0002 */
        /* <DEDUP_REMOVED lines=13> */
.L_x_1714:
[----:B------:R-:W-:Y:S05]  /*21b90*/  BSYNC B0 ;  /* 0x0000000000007941 */ /* 0x000fea0003800000 */
.L_x_1713:
[----:B------:R-:W3:Y:S04]  /*21ba0*/  LDL R0, [R1+0x310] ;  /* 0x0003100001007983 */ /* 0x000ee80000100800 */
[----:B-1----:R-:W3:Y:S01]  /*21bb0*/  LDL R2, [R1+0x328] ;  /* 0x0003280001027983 */ /* 0x002ee20000100800 */
[----:B------:R-:W-:Y:S01]  /*21bc0*/  BSSY B7, `(.L_x_1715) ;  /* 0x0000456000077945 */ /* 0x000fe20003800000 */
[----:B---3--:R-:W-:-:S05]  /*21bd0*/  IMAD R2, R2, R0, R8 ;  /* 0x0000000002027224 */ /* 0x008fca00078e0208 */
[----:B------:R-:W-:Y:S01]  /*21be0*/  VIADDMNMX R0, R2, R0, R6, PT ;  /* 0x0000000002007246 */ /* 0x000fe20003800106 */
[----:B------:R1:W-:Y:S03]  /*21bf0*/  STL [R1+0x2fc], R2 ;  /* 0x0002fc0201007387 */ /* 0x0003e60000100800 */
[----:B------:R-:W-:Y:S01]  /*21c00*/  ISETP.GT.AND P0, PT, R0, R2, PT ;  /* 0x000000020000720c */ /* 0x000fe20003f04270 */
[----:B------:R1:W-:-:S12]  /*21c10*/  STL [R1+0x318], R0 ;  /* 0x0003180001007387 */ /* 0x0003d80000100800 */
[----:B-1----:R-:W-:Y:S05]  /*21c20*/  @P0 BRA `(.L_x_1716) ;  /* 0x0000000000480947 */ /* 0x002fea0003800000 */
[----:B------:R-:W1:Y:S02]  /*21c30*/  S2R R0, SR_TID.X ;  /* 0x0000000000007919 */ /* 0x000e640000002100 */
[----:B-1----:R-:W-:-:S04]  /*21c40*/  LOP3.LUT R0, R0, 0x7f, RZ, 0xc0, !PT ;  /* 0x0000007f00007812 */ /* 0x002fc800078ec0ff */
[----:B------:R-:W-:-:S13]  /*21c50*/  ISETP.NE.AND P0, PT, R0, RZ, PT ;  /* 0x000000ff0000720c */ /* 0x000fda0003f05270 */
[----:B------:R-:W-:Y:S05]  /*21c60*/  @P0 BRA `(.L_x_1717) ;  /* 0x00000044002c0947 */ /* 0x000fea0003800000 */
[----:B------:R-:W1:Y:S01]  /*21c70*/  S2R R3, SR_LANEID ;  /* 0x0000000000037919 */ /* 0x000e620000000000 */
[----:B------:R-:W-:Y:S01]  /*21c80*/  VOTEU.ANY UR4, UPT, PT ;  /* 0x0000000000047886 */ /* 0x000fe200038e0100 */
[----:B------:R-:W3:Y:S01]  /*21c90*/  LDC.64 R4, c[0x0][0xc60] ;  /* 0x00031800ff047b82 */ /* 0x000ee20000000a00 */
[----:B------:R-:W1:Y:S08]  /*21ca0*/  FLO.U32 R0, UR4 ;  /* 0x0000000400007d00 */ /* 0x000e7000080e0000 */
[----:B------:R-:W3:Y:S01]  /*21cb0*/  POPC R2, UR4 ;  /* 0x0000000400027d09 */ /* 0x000ee20008000000 */
[----:B-1----:R-:W-:-:S13]  /*21cc0*/  ISETP.EQ.U32.AND P0, PT, R0, R3, PT ;  /* 0x000000030000720c */ /* 0x002fda0003f02070 */
[----:B---3--:R-:W3:Y:S01]  /*21cd0*/  @P0 ATOMG.E.ADD.STRONG.GPU PT, R5, desc[UR60][R4.64], R2 ;  /* 0x00000002040509a8 */ /* 0x008ee200081ee1fc */
[----:B------:R-:W1:Y:S02]  /*21ce0*/  S2R R3, SR_LTMASK ;  /* 0x0000000000037919 */ /* 0x000e640000003900 */
[----:B-1----:R-:W-:-:S06]  /*21cf0*/  LOP3.LUT R3, R3, UR4, RZ, 0xc0, !PT ;  /* 0x0000000403037c12 */ /* 0x002fcc000f8ec0ff */
[----:B------:R-:W1:Y:S01]  /*21d00*/  POPC R3, R3 ;  /* 0x0000000300037309 */ /* 0x000e620000000000 */
[----:B---3--:R-:W1:Y:S02]  /*21d10*/  SHFL.IDX PT, R0, R5, R0, 0x1f ;  /* 0x00001f0005007589 */ /* 0x008e6400000e0000 */
[----:B-1----:R-:W-:-:S05]  /*21d20*/  IADD3 R0, R0, UR38, R3 ;  /* 0x0000002600007c10 */ /* 0x002fca000fffe003 */
[----:B------:R4:W-:Y:S01]  /*21d30*/  STL [R1+0x2d0], R0 ;  /* 0x0002d00001007387 */ /* 0x0009e20000100800 */
[----:B------:R-:W-:Y:S05]  /*21d40*/  BRA `(.L_x_1717) ;  /* 0x0000004000f47947 */ /* 0x000fea0003800000 */
.L_x_1716:
        /* <DEDUP_REMOVED lines=19> */
[----:B012---:R-:W-:Y:S05]  /*21e80*/  CALL.ABS.NOINC R2 ;  /* 0x0000000002007343 */ /* 0x007fea0003c00000 */
.L_x_1719:
[----:B------:R-:W-:Y:S05]  /*21e90*/  BSYNC B6 ;  /* 0x0000000000067941 */ /* 0x000fea0003800000 */
.L_x_1718:
[----:B------:R-:W-:Y:S01]  /*21ea0*/  VIADD R0, R19, 0x400 ;  /* 0x0000040013007836 */ /* 0x000fe20000000000 */
[----:B------:R-:W-:Y:S04]  /*21eb0*/  BSSY B6, `(.L_x_1720) ;  /* 0x0000022000067945 */ /* 0x000fe80003800000 */
[----:B------:R-:W-:-:S13]  /*21ec0*/  LOP3.LUT P0, RZ, R0, 0x3ff, RZ, 0xc0, !PT ;  /* 0x000003ff00ff7812 */ /* 0x000fda000780c0ff */
[----:B------:R-:W-:Y:S05]  /*21ed0*/  @!P0 BRA `(.L_x_1721) ;  /* 0x00000000007c8947 */ /* 0x000fea0003800000 */
[----:B--2---:R-:W-:Y:S01]  /*21ee0*/  MOV R17, 0x0 ;  /* 0x0000000000117802 */ /* 0x004fe20000000f00 */
[----:B------:R-:W-:Y:S01]  /*21ef0*/  ULDC.64 UR6, c[0x4][0xa8] ;  /* 0x01002a0000067ab9 */ /* 0x000fe20000000a00 */
[----:B------:R-:W-:Y:S01]  /*21f00*/  ULDC.64 UR8, c[0x4][0xb0] ;  /* 0x01002c0000087ab9 */ /* 0x000fe20000000a00 */
[----:B------:R-:W-:Y:S01]  /*21f10*/  ULDC.64 UR4, c[0x4][0x38] ;  /* 0x01000e0000047ab9 */ /* 0x000fe20000000a00 */
[----:B------:R1:W2:Y:S01]  /*21f20*/  LDC.64 R2, c[0x4][R17] ;  /* 0x0100000011027b82 */ /* 0x0002a20000000a00 */
        /* <DEDUP_REMOVED lines=8> */
[----:B-1----:R-:W-:-:S07]  /*21fb0*/  IMAD.MOV.U32 R13, RZ, RZ, RZ ;  /* 0x000000ffff0d7224 */ /* 0x002fce00078e00ff */
[----:B------:R-:W-:-:S07]  /*21fc0*/  LEPC R20, `(.L_x_1722) ;  /* 0x000000001014794e */ /* 0x000fce0000000000 */
[----:B0-2---:R-:W-:Y:S05]  /*21fd0*/  CALL.ABS.NOINC R2 ;  /* 0x0000000002007343 */ /* 0x005fea0003c00000 */
.L_x_1722:
        /* <DEDUP_REMOVED lines=15> */
.L_x_1721:
[----:B------:R-:W-:Y:S05]  /*220d0*/  BSYNC B6 ;  /* 0x0000000000067941 */ /* 0x000fea0003800000 */
.L_x_1720:
[----:B------:R-:W3:Y:S01]  /*220e0*/  LDL R0, [R1+0x2dc] ;  /* 0x0002dc0001007983 */ /* 0x000ee20000100800 */
[----:B------:R-:W-:Y:S02]  /*220f0*/  ULDC.64 UR4, c[0x0][0x9f8] ;  /* 0x00027e0000047ab9 */ /* 0x000fe40000000a00 */
[----:B------:R-:W-:Y:S01]  /*22100*/  ISETP.NE.U32.AND P0, PT, RZ, UR4, PT ;  /* 0x00000004ff007c0c */ /* 0x000fe2000bf05070 */
[----:B--2---:R-:W2:Y:S03]  /*22110*/  LDL R17, [R1+0x318] ;  /* 0x0003180001117983 */ /* 0x004ea60000100800 */
[----:B------:R-:W-:Y:S01]  /*22120*/  ISETP.NE.AND.EX P0, PT, RZ, UR5, PT, P0 ;  /* 0x00000005ff007c0c */ /* 0x000fe2000bf05300 */
[----:B------:R-:W-:-:S12]  /*22130*/  ULDC.64 UR4, c[0x0][0xa08] ;  /* 0x0002820000047ab9 */ /* 0x000fd80000000a00 */
[----:B------:R-:W1:Y:S01]  /*22140*/  @P0 LDC.64 R2, c[0x0][0x9f8] ;  /* 0x00027e00ff020b82 */ /* 0x000e620000000a00 */
[----:B---3--:R-:W-:Y:S02]  /*22150*/  IMAD.MOV.U32 R7, RZ, RZ, R0 ;  /* 0x000000ffff077224 */ /* 0x008fe400078e0000 */
[----:B-1----:R-:W-:-:S05]  /*22160*/  @P0 IMAD.WIDE R2, R0, 0x4, R2 ;  /* 0x0000000400020825 */ /* 0x002fca00078e0202 */
[----:B------:R1:W3:Y:S01]  /*22170*/  @P0 LDG.E R7, desc[UR60][R2.64] ;  /* 0x0000003c02070981 */ /* 0x0002e2000c1e1900 */
[----:B--2---:R-:W-:Y:S01]  /*22180*/  VIADD R0, R17, 0xffffffff ;  /* 0xffffffff11007836 */ /* 0x004fe20000000000 */
[----:B-1----:R-:W1:Y:S02]  /*22190*/  LDC.64 R2, c[0x0][0x418] ;  /* 0x00010600ff027b82 */ /* 0x002e640000000a00 */
[----:B-1----:R-:W-:Y:S01]  /*221a0*/  LOP3.LUT P0, RZ, R2, UR4, RZ, 0xfc, !PT ;  /* 0x0000000402ff7c12 */ /* 0x002fe2000f80fcff */
[----:B------:R-:W-:-:S03]  /*221b0*/  UMOV UR4, 0xffffffff ;  /* 0xffffffff00047882 */ /* 0x000fc60000000000 */
[----:B------:R-:W-:Y:S02]  /*221c0*/  LOP3.LUT P0, RZ, R3, UR5, RZ, 0xfc, P0 ;  /* 0x0000000503ff7c12 */ /* 0x000fe4000800fcff */
[----:B---3--:R-:W-:Y:S01]  /*221d0*/  SHF.R.S32.HI R8, RZ, 0x1f, R7 ;  /* 0x0000001fff087819 */ /* 0x008fe20000011407 */
[----:B------:R1:W-:Y:S01]  /*221e0*/  STL [R1+0x2d8], R7 ;  /* 0x0002d80701007387 */ /* 0x0003e20000100800 */
[----:B------:R-:W-:-:S03]  /*221f0*/  SEL R17, R7, RZ, !P0 ;  /* 0x000000ff07117207 */ /* 0x000fc60004000000 */
[----:B------:R1:W-:Y:S01]  /*22200*/  STL [R1+0x2f4], R8 ;  /* 0x0002f40801007387 */ /* 0x0003e20000100800 */
[----:B------:R-:W-:Y:S05]  /*22210*/  BRA.DIV UR4, `(.L_x_1723) ;  /* 0x0000006204947947 */ /* 0x000fea000b800000 */
[----:B------:R-:W2:Y:S02]  /*22220*/  S2R R4, SR_TID.X ;  /* 0x0000000000047919 */ /* 0x000ea40000002100 */
[----:B--2---:R-:W-:-:S04]  /*22230*/  SHF.R.U32.HI R4, RZ, 0x5, R4 ;  /* 0x00000005ff047819 */ /* 0x004fc80000011604 */
[----:B------:R-:W-:-:S05]  /*22240*/  LOP3.LUT R4, R4, 0x3, RZ, 0xc0, !PT ;  /* 0x0000000304047812 */ /* 0x000fca00078ec0ff */
[----:B------:R2:W3:Y:S02]  /*22250*/  SHFL.IDX PT, R14, R4, RZ, 0x1f ;  /* 0x00001fff040e7589 */ /* 0x0004e400000e0000 */
.L_x_1867:
        /* <DEDUP_REMOVED lines=9> */
.L_x_1870:
[----:B------:R-:W-:Y:S05]  /*222f0*/  @!P6 BRA `(.L_x_1724) ;  /* 0x000000040028e947 */ /* 0x000fea0003800000 */
[----:B------:R-:W-:-:S04]  /*22300*/  ISETP.NE.U32.AND P0, PT, R2, RZ, PT ;  /* 0x000000ff0200720c */ /* 0x000fc80003f05070 */
[----:B------:R-:W-:-:S13]  /*22310*/  ISETP.NE.AND.EX P0, PT, R3, RZ, PT, P0 ;  /* 0x000000ff0300720c */ /* 0x000fda0003f05300 */
[----:B------:R-:W-:Y:S05]  /*22320*/  @!P0 BRA `(.L_x_1726) ;  /* 0x0000000000508947 */ /* 0x000fea0003800000 */
[----:B------:R-:W3:Y:S01]  /*22330*/  LDC R6, c[0x0][0x43c] ;  /* 0x00010f00ff067b82 */ /* 0x000ee20000000800 */
[----:B------:R-:W-:Y:S01]  /*22340*/  IMAD.MOV.U32 R9, RZ, RZ, R0 ;  /* 0x000000ffff097224 */ /* 0x000fe200078e0000 */
[----:B------:R-:W-:-:S03]  /*22350*/  ULDC.64 UR4, c[0x0][0x428] ;  /* 0x00010a0000047ab9 */ /* 0x000fc60000000a00 */
[----:B------:R-:W-:Y:S01]  /*22360*/  IMAD.MOV.U32 R0, RZ, RZ, R9 ;  /* 0x000000ffff007224 */ /* 0x000fe200078e0009 */
[----:B---3--:R-:W-:-:S13]  /*22370*/  ISETP.NE.AND P0, PT, R6, 0x1, PT ;  /* 0x000000010600780c */ /* 0x008fda0003f05270 */
[----:B--2---:R-:W2:Y:S02]  /*22380*/  @P0 LDC.64 R4, c[0x0][0x440] ;  /* 0x00011000ff040b82 */ /* 0x004ea40000000a00 */
[----:B--2---:R-:W-:-:S05]  /*22390*/  @P0 IMAD.HI.U32 R4, R9, R4, RZ ;  /* 0x0000000409040227 */ /* 0x004fca00078e00ff */
        /* <DEDUP_REMOVED lines=13> */
.L_x_1726:
[----:B------:R-:W4:Y:S04]  /*22470*/  LDL R0, [R1+0x2e0] ;  /* 0x0002e00001007983 */ /* 0x000f280000100800 */
[----:B---3--:R-:W3:Y:S01]  /*22480*/  LDL R2, [R1+0x2e4] ;  /* 0x0002e40001027983 */ /* 0x008ee20000100800 */
[----:B----4-:R-:W-:Y:S01]  /*22490*/  IMAD R0, R0, 0x8, R19 ;  /* 0x0000000800007824 */ /* 0x010fe200078e0213 */
[----:B---3--:R-:W-:-:S04]  /*224a0*/  SHF.L.U32 R2, R2, 0x1f, RZ ;  /* 0x0000001f02027819 */ /* 0x008fc800000006ff */
[----:B------:R-:W3:Y:S02]  /*224b0*/  SYNCS.PHASECHK.TRANS64.TRYWAIT P0, [R0+URZ+0x30840], R2 ;  /* 0x03084002000075a7 */ /* 0x000ee4000800017f */
[----:B---3--:R-:W-:Y:S05]  /*224c0*/  @!P0 BRA `(.L_x_1727) ;  /* 0x00000060003c8947 */ /* 0x008fea0003800000 */
.L_x_1871:
        /* <DEDUP_REMOVED lines=11> */
.L_x_1728:
[----:B--2---:R-:W2:Y:S04]  /*22580*/  LDL R4, [R1+0x2e0] ;  /* 0x0002e00001047983 */ /* 0x004ea80000100800 */
[----:B------:R-:W4:Y:S04]  /*22590*/  LDL R3, [R1+0x2d4] ;  /* 0x0002d40001037983 */ /* 0x000f280000100800 */
        /* <DEDUP_REMOVED lines=13> */
[----:B--2---:R-:W-:Y:S01]  /*22670*/  IMAD R0, R4, 0x9000, R19 ;  /* 0x0000900004007824 */ /* 0x004fe200078e0213 */
[----:B----4-:R-:W-:-:S04]  /*22680*/  R2UR UR11, R3 ;  /* 0x00000000030b72ca */ /* 0x010fc800000e0000 */
        /* <DEDUP_REMOVED lines=10> */
[----:B--2---:R-:W-:Y:S01]  /*22730*/  UMOV UR8, UR15 ;  /* 0x0000000f00087c82 */ /* 0x004fe20008000000 */
[----:B------:R-:W-:Y:S02]  /*22740*/  UMOV UR10, UR17 ;  /* 0x00000011000a7c82 */ /* 0x000fe40008000000 */
[----:B------:R2:W-:Y:S02]  /*22750*/  UTMALDG.4D [UR8], [UR4], desc[UR6] ;  /* 0x00000608040075b4 */ /* 0x0005e40008019000 */
[----:B--2---:R-:W-:Y:S01]  /*22760*/  UMOV UR8, UR16 ;  /* 0x0000001000087c82 */ /* 0x004fe20008000000 */
[----:B------:R-:W-:-:S02]  /*22770*/  UMOV UR10, UR14 ;  /* 0x0000000e000a7c82 */ /* 0x000fc40008000000 */
[----:B------:R3:W-:Y:S02]  /*22780*/  UTMALDG.4D [UR8], [UR4], desc[UR6] ;  /* 0x00000608040075b4 */ /* 0x0007e40008019000 */
[----:B---3--:R-:W-:Y:S01]  /*22790*/  NOP ;  /* 0x0000000000007918 */ /* 0x008fe20000000000 */
.L_x_1724:
[----:B------:R-:W3:Y:S01]  /*227a0*/  LDL.LU R3, [R1+0x31c] ;  /* 0x00031c0001037983 */ /* 0x000ee20000300800 */
[----:B------:R-:W-:Y:S05]  /*227b0*/  WARPSYNC.ALL ;  /* 0x0000000000007948 */ /* 0x000fea0003800000 */
[----:B------:R-:W-:Y:S01]  /*227c0*/  ULDC.64 UR4, c[0x0][0x298] ;  /* 0x0000a60000047ab9 */ /* 0x000fe20000000a00 */
[----:B------:R-:W-:Y:S01]  /*227d0*/  BSSY B6, `(.L_x_1729) ;  /* 0x000001c000067945 */ /* 0x000fe20003800000 */
[----:B------:R-:W-:Y:S01]  /*227e0*/  BAR.SYNC.DEFER_BLOCKING 0x8, 0x180 ;  /* 0x0206000000007b1d */ /* 0x000fe20000010000 */
[----:B---3--:R-:W-:Y:S01]  /*227f0*/  SHF.R.S32.HI R0, RZ, 0x1f, R3 ;  /* 0x0000001fff007819 */ /* 0x008fe20000011403 */
[----:B--2---:R-:W-:-:S04]  /*22800*/  IMAD.WIDE.U32 R4, R3, UR4, RZ ;  /* 0x0000000403047c25 */ /* 0x004fc8000f8e00ff */
        /* <DEDUP_REMOVED lines=12> */
[----:B--2---:R-:W-:Y:S02]  /*228d0*/  IMAD.U32 R4, RZ, RZ, UR4 ;  /* 0x00000004ff047e24 */ /* 0x004fe4000f8e00ff */
[----:B------:R-:W2:Y:S01]  /*228e0*/  LDC.64 R2, c[0x4][R2] ;  /* 0x0100000002027b82 */ /* 0x000ea20000000a00 */
[----:B------:R-:W-:Y:S02]  /*228f0*/  IMAD.U32 R5, RZ, RZ, UR5 ;  /* 0x00000005ff057e24 */ /* 0x000fe4000f8e00ff */
[----:B------:R-:W-:Y:S02]  /*22900*/  IMAD.U32 R6, RZ, RZ, UR6 ;  /* 0x00000006ff067e24 */ /* 0x000fe4000f8e00ff */
[----:B-1----:R-:W-:-:S02]  /*22910*/  IMAD.U32 R7, RZ, RZ, UR7 ;  /* 0x00000007ff077e24 */ /* 0x002fc4000f8e00ff */
[----:B------:R-:W-:Y:S02]  /*22920*/  IMAD.U32 R10, RZ, RZ, UR8 ;  /* 0x00000008ff0a7e24 */ /* 0x000fe4000f8e00ff */
[----:B------:R-:W-:Y:S02]  /*22930*/  IMAD.U32 R11, RZ, RZ, UR9 ;  /* 0x00000009ff0b7e24 */ /* 0x000fe4000f8e00ff */
[----:B------:R-:W-:Y:S02]  /*22940*/  IMAD.MOV.U32 R8, RZ, RZ, 0x70 ;  /* 0x00000070ff087424 */ /* 0x000fe400078e00ff */
[----:B------:R-:W-:Y:S02]  /*22950*/  IMAD.MOV.U32 R12, RZ, RZ, 0x1 ;  /* 0x00000001ff0c7424 */ /* 0x000fe400078e00ff */
[----:B------:R-:W-:-:S07]  /*22960*/  IMAD.MOV.U32 R13, RZ, RZ, RZ ;  /* 0x000000ffff0d7224 */ /* 0x000fce00078e00ff */
[----:B------:R-:W-:-:S07]  /*22970*/  LEPC R20, `(.L_x_1730) ;  /* 0x000000001014794e */ /* 0x000fce0000000000 */
[----:B0-2---:R-:W-:Y:S05]  /*22980*/  CALL.ABS.NOINC R2 ;  /* 0x0000000002007343 */ /* 0x005fea0003c00000 */
.L_x_1730:
[----:B------:R-:W-:Y:S05]  /*22990*/  BSYNC B6 ;  /* 0x0000000000067941 */ /* 0x000fea0003800000 */
.L_x_1729:
[----:B--2---:R-:W2:Y:S01]  /*229a0*/  LDL.LU R0, [R1+0x31c] ;  /* 0x00031c0001007983 */ /* 0x004ea20000300800 */
[----:B------:R-:W-:Y:S01]  /*229b0*/  ULDC.64 UR6, c[0x0][0xa00] ;  /* 0x0002800000067ab9 */ /* 0x000fe20000000a00 */
[----:B-1----:R-:W1:Y:S02]  /*229c0*/  LDC R7, c[0x0][0x448] ;  /* 0x00011200ff077b82 */ /* 0x002e640000000800 */
[----:B------:R-:W2:Y:S04]  /*229d0*/  LDL.LU.64 R2, [R1+0x320] ;  /* 0x0003200001027983 */ /* 0x000ea80000300a00 */
[----:B------:R-:W3:Y:S04]  /*229e0*/  LDL R6, [R1+0x2dc] ;  /* 0x0002dc0001067983 */ /* 0x000ee80000100800 */
[----:B------:R-:W4:Y:S01]  /*229f0*/  LDL R9, [R1+0x300] ;  /* 0x0003000001097983 */ /* 0x000f220000100800 */
[----:B------:R-:W-:Y:S01]  /*22a00*/  ISETP.NE.U32.AND P0, PT, RZ, UR6, PT ;  /* 0x00000006ff007c0c */ /* 0x000fe2000bf05070 */
[----:B------:R-:W-:-:S03]  /*22a10*/  ULDC.64 UR4, c[0x0][0x2d8] ;  /* 0x0000b60000047ab9 */ /* 0x000fc60000000a00 */
[----:B------:R-:W-:Y:S01]  /*22a20*/  ISETP.NE.AND.EX P0, PT, RZ, UR7, PT, P0 ;  /* 0x00000007ff007c0c */ /* 0x000fe2000bf05300 */
[----:B------:R-:W0:Y:S01]  /*22a30*/  S2R R5, SR_TID.X ;  /* 0x0000000000057919 */ /* 0x000e220000002100 */
[----:B------:R-:W-:Y:S01]  /*22a40*/  ULDC.64 UR6, c[0x0][0x280] ;  /* 0x0000a00000067ab9 */ /* 0x000fe20000000a00 */
[----:B------:R-:W1:Y:S01]  /*22a50*/  S2R R10, SR_TID.X ;  /* 0x00000000000a7919 */ /* 0x000e620000002100 */
[----:B0-----:R-:W-:-:S04]  /*22a60*/  LOP3.LUT R5, R5, 0x7f, RZ, 0xc0, !PT ;  /* 0x0000007f05057812 */ /* 0x001fc800078ec0ff */
[----:B------:R-:W-:Y:S01]  /*22a70*/  SHF.R.U32.HI R5, RZ, 0x3, R5 ;  /* 0x00000003ff057819 */ /* 0x000fe20000011605 */
[----:B-1----:R-:W-:-:S05]  /*22a80*/  IMAD.SHL.U32 R10, R10, 0x8, RZ ;  /* 0x000000080a0a7824 */ /* 0x002fca00078e00ff */
[----:B------:R-:W-:-:S04]  /*22a90*/  LOP3.LUT R10, R10, 0x38, RZ, 0xc0, !PT ;  /* 0x000000380a0a7812 */ /* 0x000fc800078ec0ff */
[C---:B------:R-:W-:Y:S02]  /*22aa0*/  LOP3.LUT R11, R10.reuse, 0x40, RZ, 0xfc, !PT ;  /* 0x000000400a0b7812 */ /* 0x040fe400078efcff */
[----:B------:R-:W-:Y:S01]  /*22ab0*/  LOP3.LUT R10, R10, 0x80, RZ, 0xfc, !PT ;  /* 0x000000800a0a7812 */ /* 0x000fe200078efcff */
[----:B--2---:R-:W-:Y:S01]  /*22ac0*/  IMAD.MOV.U32 R3, RZ, RZ, R0 ;  /* 0x000000ffff037224 */ /* 0x004fe200078e0000 */
[----:B---3--:R-:W-:-:S04]  /*22ad0*/  SHF.R.S32.HI R0, RZ, 0x1f, R6 ;  /* 0x0000001fff007819 */ /* 0x008fc80000011406 */
[----:B------:R-:W-:Y:S02]  /*22ae0*/  SEL R4, R0, RZ, !P0 ;  /* 0x000000ff00047207 */ /* 0x000fe40004000000 */
[----:B------:R-:W-:Y:S02]  /*22af0*/  SEL R0, R6, RZ, !P0 ;  /* 0x000000ff06007207 */ /* 0x000fe40004000000 */
[----:B------:R-:W0:Y:S01]  /*22b00*/  S2R R6, SR_TID.X ;  /* 0x0000000000067919 */ /* 0x000e220000002100 */
[----:B------:R-:W-:Y:S01]  /*22b10*/  ISETP.NE.AND P0, PT, R7, 0x1, PT ;  /* 0x000000010700780c */ /* 0x000fe20003f05270 */
[----:B------:R-:W-:-:S04]  /*22b20*/  IMAD.WIDE.U32 R2, R16, UR4, R2 ;  /* 0x0000000410027c25 */ /* 0x000fc8000f8e0002 */
[----:B------:R-:W-:Y:S01]  /*22b30*/  IMAD R3, R16, UR5, R3 ;  /* 0x0000000510037c24 */ /* 0x000fe2000f8e0203 */
[----:B------:R-:W-:Y:S02]  /*22b40*/  ULDC.64 UR4, c[0x0][0x2e0] ;  /* 0x0000b80000047ab9 */ /* 0x000fe40000000a00 */
[----:B------:R-:W-:Y:S02]  /*22b50*/  IMAD R4, R4, UR4, RZ ;  /* 0x0000000404047c24 */ /* 0x000fe4000f8e02ff */
[----:B0-----:R-:W-:-:S03]  /*22b60*/  IMAD.SHL.U32 R8, R6, 0x10, RZ ;  /* 0x0000001006087824 */ /* 0x001fc600078e00ff */
[----:B------:R-:W0:Y:S02]  /*22b70*/  @P0 LDC R6, c[0x0][0x450] ;  /* 0x00011400ff060b82 */ /* 0x000e240000000800 */
[----:B------:R-:W-:-:S06]  /*22b80*/  LOP3.LUT R8, R5, 0x70, R8, 0xf8, !PT ;  /* 0x0000007005087812 */ /* 0x000fcc00078ef808 */
[----:B------:R-:W1:Y:S01]  /*22b90*/  @P0 LDC R5, c[0x0][0x44c] ;  /* 0x00011300ff050b82 */ /* 0x000e620000000800 */
[----:B------:R-:W-:-:S04]  /*22ba0*/  IMAD.WIDE.U32 R2, R0, UR4, R2 ;  /* 0x0000000400027c25 */ /* 0x000fc8000f8e0002 */
[----:B------:R-:W-:Y:S01]  /*22bb0*/  IMAD R0, R0, UR5, R4 ;  /* 0x0000000500007c24 */ /* 0x000fe2000f8e0204 */
[----:B------:R-:W-:Y:S01]  /*22bc0*/  ULDC.64 UR4, c[0x0][0x2d0] ;  /* 0x0000b40000047ab9 */ /* 0x000fe20000000a00 */
[----:B----4-:R-:W-:Y:S02]  /*22bd0*/  IMAD.IADD R4, R8, 0x1, R9 ;  /* 0x0000000108047824 */ /* 0x010fe400078e0209 */
        /* <DEDUP_REMOVED lines=29> */
[----:B------:R-:W2:Y:S04]  /*22db0*/  LDL.LU R9, [R1+0x300] ;  /* 0x0003000001097983 */ /* 0x000ea80000300800 */
[----:B------:R-:W3:Y:S01]  /*22dc0*/  LDL.LU R8, [R1+0x314] ;  /* 0x0003140001087983 */ /* 0x000ee20000300800 */
[----:B------:R-:W0:Y:S02]  /*22dd0*/  S2R R6, SR_TID.X ;  /* 0x0000000000067919 */ /* 0x000e240000002100 */
[----:B0-----:R-:W-:-:S04]  /*22de0*/  LOP3.LUT R6, R6, 0x7f, RZ, 0xc0, !PT ;  /* 0x0000007f06067812 */ /* 0x001fc800078ec0ff */
[----:B------:R-:W-:-:S05]  /*22df0*/  SHF.R.U32.HI R6, RZ, 0x3, R6 ;  /* 0x00000003ff067819 */ /* 0x000fca0000011606 */
[----:B--2---:R-:W-:Y:S02]  /*22e00*/  IMAD.IADD R0, R6, 0x1, R9 ;  /* 0x0000000106007824 */ /* 0x004fe400078e0209 */
[----:B------:R-:W0:Y:S01]  /*22e10*/  S2R R6, SR_TID.X ;  /* 0x0000000000067919 */ /* 0x000e220000002100 */
[----:B---3--:R-:W-:Y:S02]  /*22e20*/  IMAD R2, R8, R7, RZ ;  /* 0x0000000708027224 */ /* 0x008fe400078e02ff */
[----:B------:R-:W1:Y:S01]  /*22e30*/  SHFL.IDX PT, R7, R4, RZ, 0x181f ;  /* 0x00181fff04077589 */ /* 0x000e6200000e0000 */
[C---:B------:R-:W-:Y:S02]  /*22e40*/  VIADD R5, R0.reuse, 0x10 ;  /* 0x0000001000057836 */ /* 0x040fe40000000000 */
[----:B------:R-:W-:-:S03]  /*22e50*/  ISETP.GE.AND P4, PT, R0, R2, PT ;  /* 0x000000020000720c */ /* 0x000fc60003f86270 */
[----:B------:R-:W-:Y:S02]  /*22e60*/  ISETP.GE.AND P3, PT, R5, R2, PT ;  /* 0x000000020500720c */ /* 0x000fe40003f66270 */
[----:B------:R-:W-:Y:S01]  /*22e70*/  SHFL.IDX PT, R5, R4, 0x1, 0x181f ;  /* 0x00381f0004057f89 */ /* 0x000fe200000e0000 */
[----:B0-----:R-:W-:-:S03]  /*22e80*/  IMAD.SHL.U32 R11, R6, 0x8, RZ ;  /* 0x00000008060b7824 */ /* 0x001fc600078e00ff */
[----:B------:R-:W0:Y:S02]  /*22e90*/  SHFL.IDX PT, R6, R3, RZ, 0x181f ;  /* 0x00181fff03067589 */ /* 0x000e2400000e0000 */
[----:B------:R-:W-:Y:S02]  /*22ea0*/  LOP3.LUT R11, R11, 0x38, RZ, 0xc0, !PT ;  /* 0x000000380b0b7812 */ /* 0x000fe400078ec0ff */
[----:B------:R-:W2:Y:S02]  /*22eb0*/  SHFL.IDX PT, R9, R3, 0x1, 0x181f ;  /* 0x00381f0003097f89 */ /* 0x000ea400000e0000 */
[----:B-1----:R-:W-:-:S05]  /*22ec0*/  @!P4 LEA R7, P5, R11, R7, 0x1 ;  /* 0x000000070b07c211 */ /* 0x002fca00078a08ff */
[----:B0-----:R-:W-:-:S05]  /*22ed0*/  @!P4 IMAD.X R6, RZ, RZ, R6, P5 ;  /* 0x000000ffff06c224 */ /* 0x001fca00028e0606 */
[----:B------:R-:W-:-:S04]  /*22ee0*/  @!P4 LOP3.LUT R7, R7, R6, RZ, 0x3c, !PT ;  /* 0x000000060707c212 */ /* 0x000fc800078e3cff */
[----:B------:R-:W-:Y:S02]  /*22ef0*/  @!P4 LOP3.LUT R6, R7, R6, RZ, 0x3c, !PT ;  /* 0x000000060706c212 */ /* 0x000fe400078e3cff */
[----:B------:R-:W-:Y:S02]  /*22f00*/  @!P3 LEA R8, P5, R11, R5, 0x1 ;  /* 0x000000050b08b211 */ /* 0x000fe400078a08ff */
[----:B------:R-:W-:-:S03]  /*22f10*/  @!P4 LOP3.LUT R7, R7, R6, RZ, 0x3c, !PT ;  /* 0x000000060707c212 */ /* 0x000fc600078e3cff */
[----:B--2---:R-:W-:Y:S02]  /*22f20*/  @!P3 IMAD.X R5, RZ, RZ, R9, P5 ;  /* 0x000000ffff05b224 */ /* 0x004fe400028e0609 */
        /* <DEDUP_REMOVED lines=65> */
.L_x_1888:
[----:B------:R-:W-:Y:S01]  /*23340*/  VIADD R0, R0, 0x70 ;  /* 0x0000007000007836 */ /* 0x000fe20000000000 */
[----:B------:R-:W-:Y:S04]  /*23350*/  BSSY B0, `(.L_x_1732) ;  /* 0x000000e000007945 */ /* 0x000fe80003800000 */
[----:B------:R-:W-:-:S13]  /*23360*/  ISETP.GE.AND P3, PT, R0, R2, PT ;  /* 0x000000020000720c */ /* 0x000fda0003f66270 */
[----:B------:R-:W-:Y:S05]  /*23370*/  @P3 BRA `(.L_x_1733) ;  /* 0x00000000002c3947 */ /* 0x000fea0003800000 */
[----:B0-----:R-:W0:Y:S02]  /*23380*/  S2R R4, SR_TID.X ;  /* 0x0000000000047919 */ /* 0x001e240000002100 */
        /* <DEDUP_REMOVED lines=10> */
.L_x_1733:
[----:B------:R-:W-:Y:S05]  /*23430*/  BSYNC B0 ;  /* 0x0000000000007941 */ /* 0x000fea0003800000 */
.L_x_1732:
[----:B------:R-:W-:Y:S01]  /*23440*/  NOP ;  /* 0x0000000000007918 */ /* 0x000fe20000000000 */
[----:B------:R-:W-:Y:S01]  /*23450*/  PLOP3.LUT P0, PT, PT, PT, PT, 0x80, 0x0 ;  /* 0x000000000000781c */ /* 0x000fe20003f0f070 */
[----:B------:R-:W-:-:S12]  /*23460*/  VIADD R11, R19, 0x30800 ;  /* 0x00030800130b7836 */ /* 0x000fd80000000000 */
.L_x_1734:
        /* <DEDUP_REMOVED lines=18> */
.L_x_1889:
[----:B------:R-:W-:Y:S05]  /*23590*/  BSYNC B0 ;  /* 0x0000000000007941 */ /* 0x000fea0003800000 */
.L_x_1735:
[----:B------:R-:W4:Y:S04]  /*235a0*/  LDL R2, [R1+0x318] ;  /* 0x0003180001027983 */ /* 0x000f280000100800 */
[----:B0-----:R-:W5:Y:S01]  /*235b0*/  LDL R4, [R1+0x2fc] ;  /* 0x0002fc0001047983 */ /* 0x001f620000100800 */
[----:B------:R-:W-:Y:S01]  /*235c0*/  BSSY B0, `(.L_x_1737) ;  /* 0x000024d000007945 */ /* 0x000fe20003800000 */
[----:B----4-:R-:W-:-:S05]  /*235d0*/  VIADD R0, R2, 0xfffffffe ;  /* 0xfffffffe02007836 */ /* 0x010fca0000000000 */
[----:B-----5:R-:W-:-:S13]  /*235e0*/  ISETP.GE.AND P0, PT, R0, R4, PT ;  /* 0x000000040000720c */ /* 0x020fda0003f06270 */
[----:B------:R-:W-:Y:S05]  /*235f0*/  @!P0 BRA `(.L_x_1738) ;  /* 0x0000002400248947 */ /* 0x000fea0003800000 */
[----:B--2---:R-:W2:Y:S04]  /*23600*/  LDL.LU R3, [R1+0x328] ;  /* 0x0003280001037983 */ /* 0x004ea80000300800 */
[----:B---3--:R-:W3:Y:S04]  /*23610*/  LDL.LU R7, [R1+0x310] ;  /* 0x0003100001077983 */ /* 0x008ee80000300800 */
[----:B------:R-:W4:Y:S04]  /*23620*/  LDL.LU R2, [R1+0x334] ;  /* 0x0003340001027983 */ /* 0x000f280000300800 */
[----:B------:R-:W5:Y:S04]  /*23630*/  LDL.LU R6, [R1+0x30c] ;  /* 0x00030c0001067983 */ /* 0x000f680000300800 */
[----:B-1----:R-:W5:Y:S01]  /*23640*/  LDL.LU R5, [R1+0x330] ;  /* 0x0003300001057983 */ /* 0x002f620000300800 */
[----:B------:R-:W-:Y:S01]  /*23650*/  LOP3.LUT R10, RZ, R4, RZ, 0x33, !PT ;  /* 0x00000004ff0a7212 */ /* 0x000fe200078e33ff */
[----:B------:R-:W-:Y:S01]  /*23660*/  BSSY B2, `(.L_x_1739) ;  /* 0x00000cb000027945 */ /* 0x000fe20003800000 */
[----:B--2---:R-:W-:-:S04]  /*23670*/  VIADD R3, R3, 0x1 ;  /* 0x0000000103037836 */ /* 0x004fc80000000000 */
[----:B---3--:R-:W-:Y:S01]  /*23680*/  IMAD R3, R3, R7, RZ ;  /* 0x0000000703037224 */ /* 0x008fe200078e02ff */
[----:B----4-:R-:W-:-:S04]  /*23690*/  LOP3.LUT R2, RZ, R2, RZ, 0x33, !PT ;  /* 0x00000002ff027212 */ /* 0x010fc800078e33ff */
        /* <DEDUP_REMOVED lines=44> */
.L_x_1743:
[----:B------:R-:W-:Y:S01]  /*23960*/  IMAD R3, R8, 0x8, R19 ;  /* 0x0000000808037824 */ /* 0x000fe200078e0213 */
[----:B------:R-:W-:Y:S01]  /*23970*/  SHF.L.U32 R2, R9, 0x1f, RZ ;  /* 0x0000001f09027819 */ /* 0x000fe200000006ff */
[----:B------:R-:W-:Y:S03]  /*23980*/  BSSY B3, `(.L_x_1744) ;  /* 0x0000003000037945 */ /* 0x000fe60003800000 */
[----:B------:R-:W1:Y:S02]  /*23990*/  SYNCS.PHASECHK.TRANS64.TRYWAIT P0, [R3+URZ+0x30840], R2 ;  /* 0x03084002030075a7 */ /* 0x000e64000800017f */
[----:B-1----:R-:W-:Y:S05]  /*239a0*/  @!P0 BRA `(.L_x_1745) ;  /* 0x0000005800208947 */ /* 0x002fea0003800000 */
.L_x_1890:
[----:B------:R-:W-:Y:S05]  /*239b0*/  BSYNC B3 ;  /* 0x0000000000037941 */ /* 0x000fea0003800000 */
.L_x_1744:
        /* <DEDUP_REMOVED lines=12> */
.L_x_1747:
[----:B------:R-:W-:Y:S05]  /*23a80*/  BSYNC B3 ;  /* 0x0000000000037941 */ /* 0x000fea0003800000 */
.L_x_1746:
        /* <DEDUP_REMOVED lines=12> */
.L_x_1748:
        /* <DEDUP_REMOVED lines=16> */
.L_x_1749:
        /* <DEDUP_REMOVED lines=16> */
.L_x_1750:
        /* <DEDUP_REMOVED lines=17> */
.L_x_1891:
[----:B------:R-:W-:Y:S05]  /*23e60*/  BSYNC B3 ;  /* 0x0000000000037941 */ /* 0x000fea0003800000 */
.L_x_1751:
[----:B------:R1:W5:Y:S01]  /*23e70*/  LDL R6, [R1+0x2e0] ;  /* 0x0002e00001067983 */ /* 0x0003620000100800 */
[----:B------:R-:W-:Y:S01]  /*23e80*/  BSSY B3, `(.L_x_1753) ;  /* 0x000000c000037945 */ /* 0x000fe20003800000 */
[----:B------:R-:W-:Y:S02]  /*23e90*/  IMAD.MOV.U32 R12, RZ, RZ, 0x0 ;  /* 0x00000000ff0c7424 */ /* 0x000fe400078e00ff */
[----:B------:R-:W-:Y:S01]  /*23ea0*/  IMAD.MOV.U32 R13, RZ, RZ, 0x14f00000 ;  /* 0x14f00000ff0d7424 */ /* 0x000fe200078e00ff */
[----:B------:R-:W-:Y:S06]  /*23eb0*/  @P1 BRA `(.L_x_1754) ;  /* 0x0000000000201947 */ /* 0x000fec0003800000 */
[----:B------:R-:W2:Y:S01]  /*23ec0*/  S2R R5, SR_TID.X ;  /* 0x0000000000057919 */ /* 0x000ea20000002100 */
[----:B0----5:R-:W-:Y:S02]  /*23ed0*/  IMAD R2, R6, 0x8, R19 ;  /* 0x0000000806027824 */ /* 0x021fe400078e0213 */
[----:B------:R-:W-:-:S04]  /*23ee0*/  IMAD.MOV.U32 R3, RZ, RZ, 0x9000 ;  /* 0x00009000ff037424 */ /* 0x000fc800078e00ff */
[----:B------:R3:W-:Y:S01]  /*23ef0*/  SYNCS.ARRIVE.TRANS64 RZ, [R2+URZ+0x30850], R3 ;  /* 0x0308500302ff79a7 */ /* 0x0007e2000800003f */
[----:B--2---:R-:W-:-:S04]  /*23f00*/  LOP3.LUT R5, R5, 0x1f, RZ, 0xc0, !PT ;  /* 0x0000001f05057812 */ /* 0x004fc800078ec0ff */
[----:B------:R-:W-:-:S13]  /*23f10*/  ISETP.NE.AND P0, PT, R5, RZ, PT ;  /* 0x000000ff0500720c */ /* 0x000fda0003f05270 */
[----:B---3--:R-:W-:Y:S05]  /*23f20*/  @!P0 BRA `(.L_x_1754) ;  /* 0x0000000000048947 */ /* 0x008fea0003800000 */
[----:B------:R-:W-:Y:S01]  /*23f30*/  BPT.TRAP 0x1 ;  /* 0x000000040000795c */ /* 0x000fe20000300000 */
.L_x_1754:
[----:B------:R-:W-:Y:S05]  /*23f40*/  BSYNC B3 ;  /* 0x0000000000037941 */ /* 0x000fea0003800000 */
.L_x_1753:
[----:B------:R-:W2:Y:S04]  /*23f50*/  LDL R5, [R1+0x2e8] ;  /* 0x0002e80001057983 */ /* 0x000ea80000100800 */
[----:B0-----:R-:W2:Y:S01]  /*23f60*/  LDL.LU R3, [R1+0x2d4] ;  /* 0x0002d40001037983 */ /* 0x001ea20000300800 */
[----:B------:R-:W-:Y:S01]  /*23f70*/  R2UR UR10, R14 ;  /* 0x000000000e0a72ca */ /* 0x000fe200000e0000 */
[--C-:B-----5:R-:W-:Y:S01]  /*23f80*/  IMAD R2, R6, 0x8, R19.reuse ;  /* 0x0000000806027824 */ /* 0x120fe200078e0213 */
        /* <DEDUP_REMOVED lines=9> */
.L_x_1755:
        /* <DEDUP_REMOVED lines=15> */
.L_x_1756:
        /* <DEDUP_REMOVED lines=15> */
.L_x_1757:
        /* <DEDUP_REMOVED lines=12> */
.L_x_1742:
[----:B------:R-:W-:Y:S05]  /*242c0*/  BSYNC B1 ;  /* 0x0000000000017941 */ /* 0x000fea0003800000 */
.L_x_1741:
[----:B0-----:R-:W2:Y:S04]  /*242d0*/  LDL.LU R0, [R1+0x318] ;  /* 0x0003180001007983 */ /* 0x001ea80000300800 */
[----:B------:R0:W-:Y:S04]  /*242e0*/  STL [R1+0x2e0], R8 ;  /* 0x0002e00801007387 */ /* 0x0001e80000100800 */
[----:B------:R0:W-:Y:S02]  /*242f0*/  STL [R1+0x2e4], R9 ;  /* 0x0002e40901007387 */ /* 0x0001e40000100800 */
[----:B0-2---:R-:W-:-:S07]  /*24300*/  VIADD R0, R0, 0xfffffffd ;  /* 0xfffffffd00007836 */ /* 0x005fce0000000000 */
.L_x_1740:
[----:B------:R-:W-:Y:S05]  /*24310*/  BSYNC B2 ;  /* 0x0000000000027941 */ /* 0x000fea0003800000 */
.L_x_1739:
[----:B------:R-:W-:-:S05]  /*24320*/  VIADD R10, R10, 0xfffffffe ;  /* 0xfffffffe0a0a7836 */ /* 0x000fca0000000000 */
[----:B------:R-:W-:-:S13]  /*24330*/  ISETP.NE.AND P0, PT, R10, R7, PT ;  /* 0x000000070a00720c */ /* 0x000fda0003f05270 */
[----:B------:R-:W-:Y:S05]  /*24340*/  @!P0 BRA `(.L_x_1738) ;  /* 0x0000001400d08947 */ /* 0x000fea0003800000 */
[----:B------:R-:W-:-:S07]  /*24350*/  IMAD.MOV.U32 R9, RZ, RZ, R17 ;  /* 0x000000ffff097224 */ /* 0x000fce00078e0011 */
.L_x_1792:
        /* <DEDUP_REMOVED lines=10> */
[----:B0-----:R-:W-:Y:S06]  /*24400*/  @!P1 BRA `(.L_x_1759) ;  /* 0x0000000800b09947 */ /* 0x001fec0003800000 */
        /* <DEDUP_REMOVED lines=24> */
.L_x_1760:
[----:B------:R-:W-:Y:S01]  /*24590*/  IMAD R3, R4, 0x8, R19 ;  /* 0x0000000804037824 */ /* 0x000fe200078e0213 */
[----:B------:R-:W-:Y:S01]  /*245a0*/  SHF.L.U32 R2, R5, 0x1f, RZ ;  /* 0x0000001f05027819 */ /* 0x000fe200000006ff */
[----:B------:R-:W-:Y:S03]  /*245b0*/  BSSY B2, `(.L_x_1761) ;  /* 0x0000003000027945 */ /* 0x000fe60003800000 */
[----:B------:R-:W2:Y:S02]  /*245c0*/  SYNCS.PHASECHK.TRANS64.TRYWAIT P0, [R3+URZ+0x30840], R2 ;  /* 0x03084002030075a7 */ /* 0x000ea4000800017f */
[----:B--2---:R-:W-:Y:S05]  /*245d0*/  @!P0 BRA `(.L_x_1762) ;  /* 0x0000004c003c8947 */ /* 0x004fea0003800000 */
.L_x_1892:
[----:B------:R-:W-:Y:S05]  /*245e0*/  BSYNC B2 ;  /* 0x0000000000027941 */ /* 0x000fea0003800000 */
.L_x_1761:
[----:B------:R-:W3:Y:S01]  /*245f0*/  S2R R7, SR_TID.X ;  /* 0x0000000000077919 */ /* 0x000ee20000002100 */
[----:B------:R-:W-:Y:S01]  /*24600*/  BSSY B2, `(.L_x_1763) ;  /* 0x000000b000027945 */ /* 0x000fe20003800000 */
[----:B---3--:R-:W-:-:S04]  /*24610*/  LOP3.LUT R7, R7, 0x7f, RZ, 0xc0, !PT ;  /* 0x0000007f07077812 */ /* 0x008fc800078ec0ff */
[----:B------:R-:W-:-:S13]  /*24620*/  ISETP.NE.AND P1, PT, R7, RZ, PT ;  /* 0x000000ff0700720c */ /* 0x000fda0003f25270 */
        /* <DEDUP_REMOVED lines=8> */
.L_x_1764:
[----:B------:R-:W-:Y:S05]  /*246b0*/  BSYNC B2 ;  /* 0x0000000000027941 */ /* 0x000fea0003800000 */
.L_x_1763:
[----:B--2---:R-:W2:Y:S01]  /*246c0*/  LDL R2, [R1+0x2e8] ;  /* 0x0002e80001027983 */ /* 0x004ea20000100800 */
        /* <DEDUP_REMOVED lines=11> */
.L_x_1765:
        /* <DEDUP_REMOVED lines=16> */
.L_x_1766:
        /* <DEDUP_REMOVED lines=16> */
.L_x_1767:
        /* <DEDUP_REMOVED lines=17> */
.L_x_1893:
[----:B------:R-:W-:Y:S05]  /*24a90*/  BSYNC B2 ;  /* 0x0000000000027941 */ /* 0x000fea0003800000 */
.L_x_1768:
[----:B------:R-:W-:Y:S01]  /*24aa0*/  BSSY B2, `(.L_x_1770) ;  /* 0x000000b000027945 */ /* 0x000fe20003800000 */
[----:B------:R-:W-:Y:S02]  /*24ab0*/  IMAD.MOV.U32 R12, RZ, RZ, 0x0 ;  /* 0x00000000ff0c7424 */ /* 0x000fe400078e00ff */
[----:B------:R-:W-:Y:S01]  /*24ac0*/  IMAD.MOV.U32 R13, RZ, RZ, 0x14f00000 ;  /* 0x14f00000ff0d7424 */ /* 0x000fe200078e00ff */
[----:B------:R-:W-:Y:S06]  /*24ad0*/  @P1 BRA `(.L_x_1771) ;  /* 0x00000000001c1947 */ /* 0x000fec0003800000 */
[----:B------:R-:W2:Y:S01]  /*24ae0*/  S2R R7, SR_TID.X ;  /* 0x0000000000077919 */ /* 0x000ea20000002100 */
[----:B0-----:R-:W-:-:S04]  /*24af0*/  IMAD.MOV.U32 R3, RZ, RZ, 0x9000 ;  /* 0x00009000ff037424 */ /* 0x001fc800078e00ff */
[----:B------:R3:W-:Y:S01]  /*24b00*/  SYNCS.ARRIVE.TRANS64 RZ, [R2+URZ+0x50], R3 ;  /* 0x0000500302ff79a7 */ /* 0x0007e2000800003f */
[----:B--2---:R-:W-:-:S04]  /*24b10*/  LOP3.LUT R7, R7, 0x1f, RZ, 0xc0, !PT ;  /* 0x0000001f07077812 */ /* 0x004fc800078ec0ff */
[----:B------:R-:W-:-:S13]  /*24b20*/  ISETP.NE.AND P0, PT, R7, RZ, PT ;  /* 0x000000ff0700720c */ /* 0x000fda0003f05270 */
[----:B---3--:R-:W-:Y:S05]  /*24b30*/  @!P0 BRA `(.L_x_1771) ;  /* 0x0000000000048947 */ /* 0x008fea0003800000 */
[----:B------:R-:W-:Y:S01]  /*24b40*/  BPT.TRAP 0x1 ;  /* 0x000000040000795c */ /* 0x000fe20000300000 */
.L_x_1771:
[----:B------:R-:W-:Y:S05]  /*24b50*/  BSYNC B2 ;  /* 0x0000000000027941 */ /* 0x000fea0003800000 */
.L_x_1770:
        /* <DEDUP_REMOVED lines=13> */
.L_x_1772:
        /* <DEDUP_REMOVED lines=15> */
.L_x_1773:
        /* <DEDUP_REMOVED lines=15> */
.L_x_1774:
        /* <DEDUP_REMOVED lines=12> */
.L_x_1759:
[----:B------:R-:W-:Y:S05]  /*24ed0*/  BSYNC B1 ;  /* 0x0000000000017941 */ /* 0x000fea0003800000 */
.L_x_1758:
[----:B------:R-:W-:Y:S01]  /*24ee0*/  VIADD R3, R4, 0x1 ;  /* 0x0000000104037836 */ /* 0x000fe20000000000 */
[----:B------:R-:W-:Y:S01]  /*24ef0*/  LOP3.LUT P1, RZ, R18, 0x1, RZ, 0xc0, !PT ;  /* 0x0000000112ff7812 */ /* 0x000fe2000782c0ff */
[----:B------:R-:W-:Y:S01]  /*24f00*/  BSSY B1, `(.L_x_1775) ;  /* 0x00000b4000017945 */ /* 0x000fe20003800000 */
[----:B0-----:R-:W-:Y:S02]  /*24f10*/  VIADD R6, R0, 0xffffffff ;  /* 0xffffffff00067836 */ /* 0x001fe40000000000 */
[----:B------:R-:W-:-:S04]  /*24f20*/  ISETP.NE.AND P0, PT, R3, 0x2, PT ;  /* 0x000000020300780c */ /* 0x000fc80003f05270 */
[----:B------:R-:W-:Y:S02]  /*24f30*/  SEL R2, RZ, 0x1, P0 ;  /* 0x00000001ff027807 */ /* 0x000fe40000000000 */
[----:B------:R-:W-:Y:S02]  /*24f40*/  SEL R12, R3, RZ, P0 ;  /* 0x000000ff030c7207 */ /* 0x000fe40000000000 */
[----:B------:R-:W-:-:S03]  /*24f50*/  LOP3.LUT R10, R5, R2, RZ, 0x3c, !PT ;  /* 0x00000002050a7212 */ /* 0x000fc600078e3cff */
        /* <DEDUP_REMOVED lines=9> */
[----:B------:R-:W3:Y:S01]  /*24ff0*/  LDC R8, c[0x0][0x43c] ;  /* 0x00010f00ff087b82 */ /* 0x000ee20000000800 */
[----:B------:R-:W-:Y:S02]  /*25000*/  ULDC.64 UR6, c[0x0][0x428] ;  /* 0x00010a0000067ab9 */ /* 0x000fe40000000a00 */
[----:B------:R-:W4:Y:S01]  /*25010*/  LDL R13, [R1+0x2d8] ;  /* 0x0002d800010d7983 */ /* 0x000f220000100800 */
[----:B---3--:R-:W-:-:S13]  /*25020*/  ISETP.NE.AND P0, PT, R8, 0x1, PT ;  /* 0x000000010800780c */ /* 0x008fda0003f05270 */
[----:B------:R-:W3:Y:S02]  /*25030*/  @P0 LDC.64 R2, c[0x0][0x440] ;  /* 0x00011000ff020b82 */ /* 0x000ee40000000a00 */
[----:B---3--:R-:W-:-:S04]  /*25040*/  @P0 IMAD.HI.U32 R7, R6, R2, RZ ;  /* 0x0000000206070227 */ /* 0x008fc800078e00ff */
[----:B------:R-:W-:Y:S01]  /*25050*/  IMAD.MOV.U32 R2, RZ, RZ, R6 ;  /* 0x000000ffff027224 */ /* 0x000fe200078e0006 */
[----:B------:R-:W-:-:S04]  /*25060*/  @P0 SHF.R.U32.HI R2, RZ, R3, R7 ;  /* 0x00000003ff020219 */ /* 0x000fc80000011607 */
[--C-:B------:R-:W-:Y:S01]  /*25070*/  SHF.R.S32.HI R3, RZ, 0x1f, R2.reuse ;  /* 0x0000001fff037819 */ /* 0x100fe20000011402 */
[----:B------:R-:W-:-:S04]  /*25080*/  IMAD.MOV R7, RZ, RZ, -R2 ;  /* 0x000000ffff077224 */ /* 0x000fc800078e0a02 */
[----:B------:R-:W-:Y:S02]  /*25090*/  IMAD R7, R8, R7, R6 ;  /* 0x0000000708077224 */ /* 0x000fe400078e0206 */
[----:B--2---:R-:W-:-:S04]  /*250a0*/  IMAD R8, R14, UR6, RZ ;  /* 0x000000060e087c24 */ /* 0x004fc8000f8e02ff */
[C---:B----4-:R-:W-:Y:S02]  /*250b0*/  IMAD R8, R13.reuse, UR7, R8 ;  /* 0x000000070d087c24 */ /* 0x050fe4000f8e0208 */
[----:B------:R-:W-:-:S04]  /*250c0*/  IMAD.WIDE.U32 R2, R13, UR6, R2 ;  /* 0x000000060d027c25 */ /* 0x000fc8000f8e0002 */
[----:B------:R-:W-:Y:S01]  /*250d0*/  IMAD.IADD R3, R8, 0x1, R3 ;  /* 0x0000000108037824 */ /* 0x000fe200078e0203 */
[----:B------:R-:W-:-:S04]  /*250e0*/  LEA R8, P0, R2, UR4, 0x2 ;  /* 0x0000000402087c11 */ /* 0x000fc8000f8010ff */
[----:B------:R-:W-:-:S06]  /*250f0*/  LEA.HI.X R9, R2, UR5, R3, 0x2, P0 ;  /* 0x0000000502097c11 */ /* 0x000fcc00080f1403 */
[----:B------:R2:W5:Y:S03]  /*25100*/  LDG.E R9, desc[UR60][R8.64] ;  /* 0x0000003c08097981 */ /* 0x000566000c1e1900 */
.L_x_1777:
[----:B------:R-:W-:Y:S01]  /*25110*/  IMAD R2, R12, 0x8, R19 ;  /* 0x000000080c027824 */ /* 0x000fe200078e0213 */
[----:B------:R-:W-:Y:S01]  /*25120*/  SHF.L.U32 R3, R10, 0x1f, RZ ;  /* 0x0000001f0a037819 */ /* 0x000fe200000006ff */
[----:B------:R-:W-:Y:S03]  /*25130*/  BSSY B2, `(.L_x_1778) ;  /* 0x0000003000027945 */ /* 0x000fe60003800000 */
[----:B------:R-:W3:Y:S02]  /*25140*/  SYNCS.PHASECHK.TRANS64.TRYWAIT P0, [R2+URZ+0x30840], R3 ;  /* 0x03084003020075a7 */ /* 0x000ee4000800017f */
[----:B---3--:R-:W-:Y:S05]  /*25150*/  @!P0 BRA `(.L_x_1779) ;  /* 0x0000004000848947 */ /* 0x008fea0003800000 */
.L_x_1894:
[----:B------:R-:W-:Y:S05]  /*25160*/  BSYNC B2 ;  /* 0x0000000000027941 */ /* 0x000fea0003800000 */
.L_x_1778:
[----:B--2---:R-:W2:Y:S01]  /*25170*/  S2R R8, SR_TID.X ;  /* 0x0000000000087919 */ /* 0x004ea20000002100 */
[----:B------:R-:W-:Y:S01]  /*25180*/  BSSY B2, `(.L_x_1780) ;  /* 0x000000b000027945 */ /* 0x000fe20003800000 */
[----:B--2---:R-:W-:-:S04]  /*25190*/  LOP3.LUT R8, R8, 0x7f, RZ, 0xc0, !PT ;  /* 0x0000007f08087812 */ /* 0x004fc800078ec0ff */
[----:B------:R-:W-:-:S13]  /*251a0*/  ISETP.NE.AND P1, PT, R8, RZ, PT ;  /* 0x000000ff0800720c */ /* 0x000fda0003f25270 */
[----:B------:R-:W-:Y:S05]  /*251b0*/  @P1 BRA `(.L_x_1781) ;  /* 0x00000000001c1947 */ /* 0x000fea0003800000 */
[----:B------:R-:W2:Y:S01]  /*251c0*/  S2R R8, SR_TID.X ;  /* 0x0000000000087919 */ /* 0x000ea20000002100 */
[----:B---3--:R-:W-:-:S04]  /*251d0*/  IMAD.MOV.U32 R3, RZ, RZ, 0x9000 ;  /* 0x00009000ff037424 */ /* 0x008fc800078e00ff */
[----:B------:R4:W-:Y:S01]  /*251e0*/  SYNCS.ARRIVE.TRANS64 RZ, [R2+URZ+0x30830], R3 ;  /* 0x0308300302ff79a7 */ /* 0x0009e2000800003f */
[----:B--2---:R-:W-:-:S04]  /*251f0*/  LOP3.LUT R8, R8, 0x1f, RZ, 0xc0, !PT ;  /* 0x0000001f08087812 */ /* 0x004fc800078ec0ff */
[----:B------:R-:W-:-:S13]  /*25200*/  ISETP.NE.AND P0, PT, R8, RZ, PT ;  /* 0x000000ff0800720c */ /* 0x000fda0003f05270 */
[----:B----4-:R-:W-:Y:S05]  /*25210*/  @!P0 BRA `(.L_x_1781) ;  /* 0x0000000000048947 */ /* 0x010fea0003800000 */
[----:B------:R-:W-:Y:S01]  /*25220*/  BPT.TRAP 0x1 ;  /* 0x000000040000795c */ /* 0x000fe20000300000 */
.L_x_1781:
[----:B------:R-:W-:Y:S05]  /*25230*/  BSYNC B2 ;  /* 0x0000000000027941 */ /* 0x000fea0003800000 */
.L_x_1780:
        /* <DEDUP_REMOVED lines=13> */
[----:B0-----:R-:W-:-:S07]  /*25310*/  VIADD R10, R8, 0x1e400 ;  /* 0x0001e400080a7836 */ /* 0x001fce0000000000 */
.L_x_1782:
        /* <DEDUP_REMOVED lines=16> */
.L_x_1783:
        /* <DEDUP_REMOVED lines=16> */
.L_x_1784:
        /* <DEDUP_REMOVED lines=15> */
.L_x_1895:
[----:B------:R-:W-:Y:S05]  /*25610*/  BSYNC B2 ;  /* 0x0000000000027941 */ /* 0x000fea0003800000 */
.L_x_1785:
[----:B------:R-:W-:Y:S01]  /*25620*/  BSSY B2, `(.L_x_1787) ;  /* 0x000000b000027945 */ /* 0x000fe20003800000 */
[----:B------:R-:W-:Y:S02]  /*25630*/  IMAD.MOV.U32 R12, RZ, RZ, 0x0 ;  /* 0x00000000ff0c7424 */ /* 0x000fe400078e00ff */
[----:B------:R-:W-:Y:S01]  /*25640*/  IMAD.MOV.U32 R13, RZ, RZ, 0x14f00000 ;  /* 0x14f00000ff0d7424 */ /* 0x000fe200078e00ff */
[----:B------:R-:W-:Y:S06]  /*25650*/  @P1 BRA `(.L_x_1788) ;  /* 0x00000000001c1947 */ /* 0x000fec0003800000 */
[----:B------:R-:W2:Y:S02]  /*25660*/  S2R R3, SR_TID.X ;  /* 0x0000000000037919 */ /* 0x000ea40000002100 */
[----:B--2---:R-:W-:Y:S01]  /*25670*/  LOP3.LUT R8, R3, 0x1f, RZ, 0xc0, !PT ;  /* 0x0000001f03087812 */ /* 0x004fe200078ec0ff */
[----:B------:R-:W-:-:S03]  /*25680*/  IMAD.MOV.U32 R3, RZ, RZ, 0x9000 ;  /* 0x00009000ff037424 */ /* 0x000fc600078e00ff */
[----:B------:R-:W-:Y:S01]  /*25690*/  ISETP.NE.AND P0, PT, R8, RZ, PT ;  /* 0x000000ff0800720c */ /* 0x000fe20003f05270 */
[----:B------:R2:W-:-:S12]  /*256a0*/  SYNCS.ARRIVE.TRANS64 RZ, [R2+URZ+0x50], R3 ;  /* 0x0000500302ff79a7 */ /* 0x0005d8000800003f */
[----:B--2---:R-:W-:Y:S05]  /*256b0*/  @!P0 BRA `(.L_x_1788) ;  /* 0x0000000000048947 */ /* 0x004fea0003800000 */
[----:B------:R-:W-:Y:S01]  /*256c0*/  BPT.TRAP 0x1 ;  /* 0x000000040000795c */ /* 0x000fe20000300000 */
.L_x_1788:
[----:B------:R-:W-:Y:S05]  /*256d0*/  BSYNC B2 ;  /* 0x0000000000027941 */ /* 0x000fea0003800000 */
.L_x_1787:
        /* <DEDUP_REMOVED lines=12> */
.L_x_1789:
        /* <DEDUP_REMOVED lines=15> */
.L_x_1790:
        /* <DEDUP_REMOVED lines=15> */
.L_x_1791:
        /* <DEDUP_REMOVED lines=12> */
.L_x_1776:
[----:B------:R-:W-:Y:S05]  /*25a40*/  BSYNC B1 ;  /* 0x0000000000017941 */ /* 0x000fea0003800000 */
.L_x_1775:
[----:B------:R-:W3:Y:S01]  /*25a50*/  LDL R2, [R1+0x2fc] ;  /* 0x0002fc0001027983 */ /* 0x000ee20000100800 */
[----:B------:R-:W-:Y:S01]  /*25a60*/  VIADD R0, R0, 0xfffffffe ;  /* 0xfffffffe00007836 */ /* 0x000fe20000000000 */
[----:B---3--:R-:W-:-:S13]  /*25a70*/  ISETP.GT.AND P0, PT, R6, R2, PT ;  /* 0x000000020600720c */ /* 0x008fda0003f04270 */
[----:B------:R-:W-:Y:S05]  /*25a80*/  @P0 BRA `(.L_x_1792) ;  /* 0xffffffe800340947 */ /* 0x000fea000383ffff */
.L_x_1738:
[----:B------:R-:W-:Y:S05]  /*25a90*/  BSYNC B0 ;  /* 0x0000000000007941 */ /* 0x000fea0003800000 */
.L_x_1737:
        /* <DEDUP_REMOVED lines=8> */
[----:B------:R-:W2:Y:S02]  /*25b20*/  FLO.U32 R0, UR4 ;  /* 0x0000000400007d00 */ /* 0x000ea400080e0000 */
        /* <DEDUP_REMOVED lines=8> */
[----:B------:R2:W-:Y:S02]  /*25bb0*/  STL [R1+0x2d0], R0 ;  /* 0x0002d00001007387 */ /* 0x0005e40000100800 */
.L_x_1794:
[----:B------:R-:W-:Y:S05]  /*25bc0*/  BSYNC B0 ;  /* 0x0000000000007941 */ /* 0x000fea0003800000 */
.L_x_1793:
[----:B------:R-:W-:Y:S01]  /*25bd0*/  LOP3.LUT P0, RZ, R18, 0x1, RZ, 0xc0, !PT ;  /* 0x0000000112ff7812 */ /* 0x000fe2000780c0ff */
[----:B------:R-:W-:-:S12]  /*25be0*/  BSSY B0, `(.L_x_1795) ;  /* 0x000004a000007945 */ /* 0x000fd80003800000 */
[----:B------:R-:W-:Y:S05]  /*25bf0*/  @!P0 BRA `(.L_x_1796) ;  /* 0x0000000400208947 */ /* 0x000fea0003800000 */
[----:B--2---:R-:W2:Y:S04]  /*25c00*/  LDL R0, [R1+0x2e0] ;  /* 0x0002e00001007983 */ /* 0x004ea80000100800 */
[----:B------:R-:W4:Y:S01]  /*25c10*/  LDL R2, [R1+0x2e4] ;  /* 0x0002e40001027983 */ /* 0x000f220000100800 */
[----:B------:R-:W-:Y:S01]  /*25c20*/  BSSY B1, `(.L_x_1797) ;  /* 0x0000006000017945 */ /* 0x000fe20003800000 */
[----:B------:R-:W-:Y:S01]  /*25c30*/  ISETP.NE.AND P1, PT, R3, RZ, PT ;  /* 0x000000ff0300720c */ /* 0x000fe20003f25270 */
[----:B--2---:R-:W-:Y:S01]  /*25c40*/  IMAD R0, R0, 0x8, R19 ;  /* 0x0000000800007824 */ /* 0x004fe200078e0213 */
[----:B----4-:R-:W-:-:S04]  /*25c50*/  SHF.L.U32 R2, R2, 0x1f, RZ ;  /* 0x0000001f02027819 */ /* 0x010fc800000006ff */
[----:B------:R-:W2:Y:S02]  /*25c60*/  SYNCS.PHASECHK.TRANS64.TRYWAIT P0, [R0+URZ+0x30860], R2 ;  /* 0x03086002000075a7 */ /* 0x000ea4000800017f */
[----:B--2---:R-:W-:Y:S05]  /*25c70*/  @!P0 BRA `(.L_x_1798) ;  /* 0x0000003400e48947 */ /* 0x004fea0003800000 */
.L_x_1896:
[----:B------:R-:W-:Y:S05]  /*25c80*/  BSYNC B1 ;  /* 0x0000000000017941 */ /* 0x000fea0003800000 */
.L_x_1797:
[----:B------:R-:W-:Y:S04]  /*25c90*/  BSSY B1, `(.L_x_1799) ;  /* 0x0000009000017945 */ /* 0x000fe80003800000 */
[----:B------:R-:W-:Y:S05]  /*25ca0*/  @P1 BRA `(.L_x_1800) ;  /* 0x00000000001c1947 */ /* 0x000fea0003800000 */
[----:B------:R-:W4:Y:S01]  /*25cb0*/  S2R R3, SR_TID.X ;  /* 0x0000000000037919 */ /* 0x000f220000002100 */
[----:B--2---:R-:W-:-:S04]  /*25cc0*/  IMAD.MOV.U32 R2, RZ, RZ, 0x9000 ;  /* 0x00009000ff027424 */ /* 0x004fc800078e00ff */
[----:B------:R2:W-:Y:S01]  /*25cd0*/  SYNCS.ARRIVE.TRANS64 RZ, [R0+URZ+0x30850], R2 ;  /* 0x0308500200ff79a7 */ /* 0x0005e2000800003f */
[----:B----4-:R-:W-:-:S04]  /*25ce0*/  LOP3.LUT R3, R3, 0x1f, RZ, 0xc0, !PT ;  /* 0x0000001f03037812 */ /* 0x010fc800078ec0ff */
[----:B------:R-:W-:-:S13]  /*25cf0*/  ISETP.NE.AND P0, PT, R3, RZ, PT ;  /* 0x000000ff0300720c */ /* 0x000fda0003f05270 */
[----:B--2---:R-:W-:Y:S05]  /*25d00*/  @!P0 BRA `(.L_x_1800) ;  /* 0x0000000000048947 */ /* 0x004fea0003800000 */
[----:B------:R-:W-:Y:S01]  /*25d10*/  BPT.TRAP 0x1 ;  /* 0x000000040000795c */ /* 0x000fe20000300000 */
.L_x_1800:
[----:B------:R-:W-:Y:S05]  /*25d20*/  BSYNC B1 ;  /* 0x0000000000017941 */ /* 0x000fea0003800000 */
.L_x_1799:
[----:B--2---:R-:W2:Y:S04]  /*25d30*/  LDL R2, [R1+0x2e0] ;  /* 0x0002e00001027983 */ /* 0x004ea80000100800 */
[----:B------:R-:W4:Y:S04]  /*25d40*/  LDL.LU R4, [R1+0x2e8] ;  /* 0x0002e80001047983 */ /* 0x000f280000300800 */
[----:B------:R-:W4:Y:S01]  /*25d50*/  LDL.LU R3, [R1+0x2d4] ;  /* 0x0002d40001037983 */ /* 0x000f220000300800 */
[----:B------:R-:W-:Y:S01]  /*25d60*/  UIADD3 UR4, UP0, UR36, 0x470, URZ ;  /* 0x0000047024047890 */ /* 0x000fe2000ff1e03f */
[----:B------:R-:W-:Y:S01]  /*25d70*/  PLOP3.LUT P0, PT, PT, PT, PT, 0x80, 0x0 ;  /* 0x000000000000781c */ /* 0x000fe20003f0f070 */
[----:B------:R-:W-:Y:S01]  /*25d80*/  VIADD R0, R0, 0x30850 ;  /* 0x0003085000007836 */ /* 0x000fe20000000000 */
[----:B------:R-:W-:Y:S01]  /*25d90*/  UMOV UR6, 0x0 ;  /* 0x0000000000067882 */ /* 0x000fe20000000000 */
[----:B------:R-:W-:Y:S01]  /*25da0*/  UIADD3.X UR5, URZ, UR37, URZ, UP0, !UPT ;  /* 0x000000253f057290 */ /* 0x000fe200087fe43f */
[----:B------:R-:W-:Y:S01]  /*25db0*/  UMOV UR7, 0x14f00000 ;  /* 0x14f0000000077882 */ /* 0x000fe20000000000 */
[----:B------:R-:W-:Y:S01]  /*25dc0*/  UMOV UR10, URZ ;  /* 0x0000003f000a7c82 */ /* 0x000fe20008000000 */
[----:B--2---:R-:W-:-:S02]  /*25dd0*/  IMAD R2, R2, 0x9000, R19 ;  /* 0x0000900002027824 */ /* 0x004fc400078e0213 */
[----:B----4-:R-:W-:Y:S02]  /*25de0*/  IMAD R3, R3, 0x60, R4 ;  /* 0x0000006003037824 */ /* 0x010fe400078e0204 */
[----:B------:R-:W-:-:S07]  /*25df0*/  VIADD R4, R2, 0x400 ;  /* 0x0000040002047836 */ /* 0x000fce0000000000 */
.L_x_1801:
        /* <DEDUP_REMOVED lines=15> */
.L_x_1802:
        /* <DEDUP_REMOVED lines=15> */
.L_x_1803:
        /* <DEDUP_REMOVED lines=9> */
[----:B----4-:R-:W-:Y:S05]  /*26070*/  @P0 BRA.U.ANY `(.L_x_1803) ;  /* 0xfffffffd00d80947 */ /* 0x010fea000393ffff */
.L_x_1796:
[----:B------:R-:W-:Y:S05]  /*26080*/  BSYNC B0 ;  /* 0x0000000000007941 */ /* 0x000fea0003800000 */
.L_x_1795:
[----:B-1----:R-:W2:Y:S04]  /*26090*/  LDL.LU R5, [R1+0x2e0] ;  /* 0x0002e00001057983 */ /* 0x002ea80000300800 */
[----:B------:R-:W4:Y:S01]  /*260a0*/  LDL.LU R4, [R1+0x2e4] ;  /* 0x0002e40001047983 */ /* 0x000f220000300800 */
[----:B--2---:R-:W-:-:S05]  /*260b0*/  VIADD R0, R5, 0x1 ;  /* 0x0000000105007836 */ /* 0x004fca0000000000 */
[----:B------:R-:W-:-:S04]  /*260c0*/  ISETP.NE.AND P0, PT, R0, 0x2, PT ;  /* 0x000000020000780c */ /* 0x000fc80003f05270 */
[----:B------:R-:W-:Y:S02]  /*260d0*/  SEL R2, RZ, 0x1, P0 ;  /* 0x00000001ff027807 */ /* 0x000fe40000000000 */
[----:B------:R-:W-:Y:S02]  /*260e0*/  SEL R0, R0, RZ, P0 ;  /* 0x000000ff00007207 */ /* 0x000fe40000000000 */
[----:B----4-:R-:W-:-:S03]  /*260f0*/  LOP3.LUT R4, R4, R2, RZ, 0x3c, !PT ;  /* 0x0000000204047212 */ /* 0x010fc600078e3cff */
[----:B------:R1:W-:Y:S04]  /*26100*/  STL [R1+0x2e0], R0 ;  /* 0x0002e00001007387 */ /* 0x0003e80000100800 */
[----:B------:R1:W-:Y:S02]  /*26110*/  STL [R1+0x2e4], R4 ;  /* 0x0002e40401007387 */ /* 0x0003e40000100800 */
.L_x_1717:
[----:B------:R-:W-:Y:S05]  /*26120*/  BSYNC B7 ;  /* 0x0000000000077941 */ /* 0x000fea0003800000 */
.L_x_1715:
[----:B------:R-:W-:-:S13]  /*26130*/  LOP3.LUT P0, RZ, R18, 0x2, RZ, 0xc0, !PT ;  /* 0x0000000212ff7812 */ /* 0x000fda000780c0ff */
[----:B------:R-:W-:Y:S05]  /*26140*/  @!P0 BRA `(.L_x_1804) ;  /* 0x0000000000288947 */ /* 0x000fea0003800000 */
[----:B------:R-:W-:Y:S05]  /*26150*/  WARPSYNC.ALL ;  /* 0x0000000000007948 */ /* 0x000fea0003800000 */
[----:B------:R-:W5:Y:S08]  /*26160*/  S2UR UR5, SR_CgaCtaId ;  /* 0x00000000000579c3 */ /* 0x000f700000008800 */
[----:B------:R-:W-:Y:S06]  /*26170*/  BAR.SYNC.DEFER_BLOCKING 0x5, 0x180 ;  /* 0x0146000000007b1d */ /* 0x000fec0000010000 */
[----:B------:R-:W-:-:S02]  /*26180*/  UMOV UR4, 0x400 ;  /* 0x0000040000047882 */ /* 0x000fc40000000000 */
[----:B-----5:R-:W-:-:S06]  /*26190*/  ULEA UR4, UR5, UR4, 0x18 ;  /* 0x0000000405047291 */ /* 0x020fcc000f8ec03f */
[----:B------:R-:W-:-:S05]  /*261a0*/  IMAD.U32 R19, RZ, RZ, UR4 ;  /* 0x00000004ff137e24 */ /* 0x000fca000f8e00ff */
[----:B-1-3--:R-:W1:Y:S04]  /*261b0*/  LDS.128 R4, [R19+0x308d0] ;  /* 0x0308d00013047984 */ /* 0x00ae680000000c00 */
[----:B-1----:R1:W-:Y:S01]  /*261c0*/  STL.128 [R1+0x2d0], R4 ;  /* 0x0002d00401007387 */ /* 0x0023e20000100c00 */
[----:B------:R-:W-:Y:S06]  /*261d0*/  BAR.ARV 0x4, 0x180 ;  /* 0x0106000000007b1d */ /* 0x000fec0000002000 */
[----:B------:R-:W-:Y:S05]  /*261e0*/  BRA `(.L_x_1805) ;  /* 0x0000001000347947 */ /* 0x000fea0003800000 */
.L_x_1804:
[----:B-1--4-:R-:W1:Y:S01]  /*261f0*/  S2R R0, SR_TID.X ;  /* 0x0000000000007919 */ /* 0x012e620000002100 */
[----:B------:R-:W-:Y:S01]  /*26200*/  UMOV UR4, 0xffffffff ;  /* 0xffffffff00047882 */ /* 0x000fe20000000000 */
[----:B-1----:R-:W-:-:S04]  /*26210*/  LOP3.LUT R16, R0, 0x1f, RZ, 0xc0, !PT ;  /* 0x0000001f00107812 */ /* 0x002fc800078ec0ff */
[----:B------:R-:W-:Y:S01]  /*26220*/  ISETP.NE.AND P0, PT, R16, 0x1f, PT ;  /* 0x0000001f1000780c */ /* 0x000fe20003f05270 */
[----:B------:R-:W-:-:S12]  /*26230*/  BRA.DIV UR4, `(.L_x_1806) ;  /* 0x0000003204887947 */ /* 0x000fd8000b800000 */
[----:B------:R-:W4:Y:S01]  /*26240*/  LDL R3, [R1+0x2dc] ;  /* 0x0002dc0001037983 */ /* 0x000f220000100800 */
[----:B------:R-:W-:-:S03]  /*26250*/  ULDC UR4, c[0x0][0xc3c] ;  /* 0x00030f0000047ab9 */ /* 0x000fc60000000800 */
[----:B------:R-:W0:Y:S01]  /*26260*/  LDL.LU R2, [R1+0x2d0] ;  /* 0x0002d00001027983 */ /* 0x000e220000300800 */
[----:B----4-:R-:W-:-:S05]  /*26270*/  IMAD.IADD R0, R3, 0x1, R16 ;  /* 0x0000000103007824 */ /* 0x010fca00078e0210 */
[----:B------:R-:W-:Y:S01]  /*26280*/  ISETP.GE.OR P1, PT, R0, UR4, !P0 ;  /* 0x0000000400007c0c */ /* 0x000fe2000c726670 */
[----:B0--3--:R-:W-:-:S12]  /*26290*/  IMAD.MOV.U32 R10, RZ, RZ, R2 ;  /* 0x000000ffff0a7224 */ /* 0x009fd800078e0002 */
[----:B------:R-:W0:Y:S08]  /*262a0*/  @!P1 LDC.64 R2, c[0x0][0xc80] ;  /* 0x00032000ff029b82 */ /* 0x000e300000000a00 */
[----:B------:R-:W1:Y:S01]  /*262b0*/  @!P1 LDC.64 R6, c[0x0][0xc78] ;  /* 0x00031e00ff069b82 */ /* 0x000e620000000a00 */
[----:B0-----:R-:W-:-:S05]  /*262c0*/  @!P1 IMAD.WIDE R2, R0, 0x4, R2 ;  /* 0x0000000400029825 */ /* 0x001fca00078e0202 */
[----:B------:R1:W3:Y:S02]  /*262d0*/  @!P1 LDG.E R8, desc[UR60][R2.64] ;  /* 0x0000003c02089981 */ /* 0x0002e4000c1e1900 */
[----:B-1----:R-:W-:-:S06]  /*262e0*/  @!P1 IMAD.WIDE R2, R0, 0x4, R6 ;  /* 0x0000000400029825 */ /* 0x002fcc00078e0206 */
[----:B------:R-:W4:Y:S01]  /*262f0*/  @!P1 LDG.E R2, desc[UR60][R2.64] ;  /* 0x0000003c02029981 */ /* 0x000f22000c1e1900 */
[----:B------:R-:W-:Y:S02]  /*26300*/  IMAD.MOV.U32 R4, RZ, RZ, RZ ;  /* 0x000000ffff047224 */ /* 0x000fe400078e00ff */
[----:B------:R-:W-:Y:S01]  /*26310*/  IMAD.MOV.U32 R6, RZ, RZ, RZ ;  /* 0x000000ffff067224 */ /* 0x000fe200078e00ff */
[C---:B------:R-:W-:Y:S02]  /*26320*/  ISETP.GE.U32.AND P2, PT, R16.reuse, 0x2, PT ;  /* 0x000000021000780c */ /* 0x040fe40003f46070 */
[C---:B------:R-:W-:Y:S02]  /*26330*/  ISETP.GE.U32.AND P3, PT, R16.reuse, 0x4, PT ;  /* 0x000000041000780c */ /* 0x040fe40003f66070 */
[C---:B------:R-:W-:Y:S02]  /*26340*/  ISETP.GE.U32.AND P4, PT, R16.reuse, 0x8, PT ;  /* 0x000000081000780c */ /* 0x040fe40003f86070 */
[----:B------:R-:W-:Y:S01]  /*26350*/  ISETP.GE.U32.AND P5, PT, R16, 0x10, PT ;  /* 0x000000101000780c */ /* 0x000fe20003fa6070 */
[----:B------:R-:W-:Y:S04]  /*26360*/  SHFL.IDX PT, R5, R10, RZ, 0x1f ;  /* 0x00001fff0a057589 */ /* 0x000fe800000e0000 */
[----:B------:R-:W-:Y:S01]  /*26370*/  SHFL.IDX PT, R0, R10, 0x1, 0x1f ;  /* 0x00201f000a007f89 */ /* 0x000fe200000e0000 */
[----:B---3--:R-:W-:-:S02]  /*26380*/  @!P1 IMAD.MOV.U32 R4, RZ, RZ, R8 ;  /* 0x000000ffff049224 */ /* 0x008fc400078e0008 */
[----:B----4-:R-:W-:-:S04]  /*26390*/  @!P1 IMAD.MOV.U32 R6, RZ, RZ, R2 ;  /* 0x000000ffff069224 */ /* 0x010fc800078e0002 */
[----:B------:R-:W-:-:S05]  /*263a0*/  IMAD R2, R6, R4, RZ ;  /* 0x0000000406027224 */ /* 0x000fca00078e02ff */
[----:B------:R-:W0:Y:S01]  /*263b0*/  SHFL.UP PT, R3, R2, 0x1, RZ ;  /* 0x0420000002037989 */ /* 0x000e2200000e00ff */
[----:B------:R-:W-:-:S04]  /*263c0*/  ISETP.NE.AND P1, PT, R16, RZ, PT ;  /* 0x000000ff1000720c */ /* 0x000fc80003f25270 */
        /* <DEDUP_REMOVED lines=14> */
[----:B------:R0:W1:Y:S01]  /*264b0*/  SHFL.IDX PT, R9, R7, 0x1f, 0x1f ;  /* 0x03e01f0007097f89 */ /* 0x00006200000e0000 */
[----:B------:R-:W-:-:S07]  /*264c0*/  IMAD.MOV.U32 R8, RZ, RZ, RZ ;  /* 0x000000ffff087224 */ /* 0x000fce00078e00ff */
.L_x_1906:
[----:B------:R-:W-:Y:S02]  /*264d0*/  ULDC UR4, c[0x0][0xc38] ;  /* 0x00030e0000047ab9 */ /* 0x000fe40000000800 */
[----:B------:R-:W-:-:S04]  /*264e0*/  IMAD.U32 R2, RZ, RZ, UR4 ;  /* 0x00000004ff027e24 */ /* 0x000fc8000f8e00ff */
[----:B-1----:R-:W-:-:S04]  /*264f0*/  IMAD R9, R9, R2, RZ ;  /* 0x0000000209097224 */ /* 0x002fc800078e02ff */
[----:B------:R-:W-:-:S05]  /*26500*/  IMAD.IADD R0, R0, 0x1, R9 ;  /* 0x0000000100007824 */ /* 0x000fca00078e0209 */
[----:B------:R-:W-:-:S13]  /*26510*/  ISETP.GT.AND P6, PT, R0, R5, PT ;  /* 0x000000050000720c */ /* 0x000fda0003fc4270 */
[----:B------:R-:W-:Y:S05]  /*26520*/  @P6 BRA `(.L_x_1807) ;  /* 0x0000000000ac6947 */ /* 0x000fea0003800000 */
.L_x_1810:
[----:B------:R-:W3:Y:S01]  /*26530*/  LDL.LU R3, [R1+0x2dc] ;  /* 0x0002dc0001037983 */ /* 0x000ee20000300800 */
[----:B------:R-:W1:Y:S01]  /*26540*/  LDC R2, c[0x0][0xc3c] ;  /* 0x00030f00ff027b82 */ /* 0x000e620000000800 */
[----:B---3--:R-:W-:-:S05]  /*26550*/  VIADD R3, R3, 0x1f ;  /* 0x0000001f03037836 */ /* 0x008fca0000000000 */
        /* <DEDUP_REMOVED lines=8> */
[----:B---3--:R-:W1:Y:S02]  /*265e0*/  @!P6 LDC.64 R2, c[0x0][0xc80] ;  /* 0x00032000ff02eb82 */ /* 0x008e640000000a00 */
[----:B-1----:R-:W-:-:S05]  /*265f0*/  @!P6 IMAD.WIDE R2, R6, 0x4, R2 ;  /* 0x000000040602e825 */ /* 0x002fca00078e0202 */
[----:B------:R1:W3:Y:S02]  /*26600*/  @!P6 LDG.E R4, desc[UR60][R2.64] ;  /* 0x0000003c0204e981 */ /* 0x0002e4000c1e1900 */
[----:B-1----:R-:W1:Y:S02]  /*26610*/  @!P6 LDC.64 R2, c[0x0][0xc78] ;  /* 0x00031e00ff02eb82 */ /* 0x002e640000000a00 */
[----:B-1----:R-:W-:-:S04]  /*26620*/  @!P6 IMAD.WIDE R2, R6, 0x4, R2 ;  /* 0x000000040602e825 */ /* 0x002fc800078e0202 */
[----:B------:R-:W-:-:S06]  /*26630*/  IMAD.MOV.U32 R6, RZ, RZ, RZ ;  /* 0x000000ffff067224 */ /* 0x000fcc00078e00ff */
[----:B------:R-:W3:Y:S01]  /*26640*/  @!P6 LDG.E R6, desc[UR60][R2.64] ;  /* 0x0000003c0206e981 */ /* 0x000ee2000c1e1900 */
[----:B------:R-:W-:Y:S01]  /*26650*/  UMOV UR4, 0xffffffff ;  /* 0xffffffff00047882 */ /* 0x000fe20000000000 */
[----:B---3--:R-:W-:Y:S02]  /*26660*/  IMAD R2, R6, R4, RZ ;  /* 0x0000000406027224 */ /* 0x008fe400078e02ff */
        /* <DEDUP_REMOVED lines=17> */
.L_x_1914:
[----:B------:R-:W-:Y:S02]  /*26780*/  ULDC UR4, c[0x0][0xc38] ;  /* 0x00030e0000047ab9 */ /* 0x000fe40000000800 */
[----:B------:R-:W-:-:S04]  /*26790*/  IMAD.U32 R2, RZ, RZ, UR4 ;  /* 0x00000004ff027e24 */ /* 0x000fc8000f8e00ff */
[----:B-1----:R-:W-:-:S04]  /*267a0*/  IMAD R9, R9, R2, RZ ;  /* 0x0000000209097224 */ /* 0x002fc800078e02ff */
[----:B------:R-:W-:-:S05]  /*267b0*/  IMAD.IADD R0, R9, 0x1, R0 ;  /* 0x0000000109007824 */ /* 0x000fca00078e0200 */
[----:B------:R-:W-:-:S13]  /*267c0*/  ISETP.GT.AND P6, PT, R0, R5, PT ;  /* 0x000000050000720c */ /* 0x000fda0003fc4270 */
[----:B------:R-:W-:Y:S05]  /*267d0*/  @!P6 BRA `(.L_x_1810) ;  /* 0xfffffffc0054e947 */ /* 0x000fea000383ffff */
.L_x_1807:
[----:B------:R-:W-:Y:S01]  /*267e0*/  IMAD.IADD R9, R0, 0x1, -R9 ;  /* 0x0000000100097824 */ /* 0x000fe200078e0a09 */
[----:B------:R-:W-:-:S03]  /*267f0*/  UMOV UR4, 0xffffffff ;  /* 0xffffffff00047882 */ /* 0x000fc60000000000 */
[----:B------:R-:W-:-:S05]  /*26800*/  IMAD R0, R7, R2, R9 ;  /* 0x0000000207007224 */ /* 0x000fca00078e0209 */
[----:B------:R-:W-:Y:S01]  /*26810*/  ISETP.GT.AND P6, PT, R0, R5, PT ;  /* 0x000000050000720c */ /* 0x000fe20003fc4270 */
[----:B------:R-:W-:-:S12]  /*26820*/  BRA.DIV UR4, `(.L_x_1811) ;  /* 0x0000003604447947 */ /* 0x000fd8000b800000 */
[----:B------:R-:W3:Y:S01]  /*26830*/  LDL.LU R10, [R1+0x2dc] ;  /* 0x0002dc00010a7983 */ /* 0x000ee20000300800 */
[----:B------:R-:W-:-:S04]  /*26840*/  VOTE.ANY R0, PT, !P6 ;  /* 0x0000000000007806 */ /* 0x000fc800070e0100 */
[----:B------:R-:W1:Y:S02]  /*26850*/  POPC R3, R0 ;  /* 0x0000000000037309 */ /* 0x000e640000000000 */
[----:B-1----:R1:W4:Y:S04]  /*26860*/  SHFL.IDX PT, R4, R4, R3, 0x1f ;  /* 0x00001f0304047589 */ /* 0x00232800000e0000 */
[----:B------:R1:W0:Y:S01]  /*26870*/  SHFL.IDX PT, R6, R6, R3, 0x1f ;  /* 0x00001f0306067589 */ /* 0x00022200000e0000 */
[----:B---3--:R-:W-:-:S05]  /*26880*/  IMAD.IADD R10, R3, 0x1, R10 ;  /* 0x00000001030a7824 */ /* 0x008fca00078e020a */
[----:B0---4-:R1:W-:Y:S02]  /*26890*/  STL [R1+0x2dc], R10 ;  /* 0x0002dc0a01007387 */ /* 0x0113e40000100800 */
.L_x_1919:
[----:B------:R-:W-:-:S13]  /*268a0*/  ISETP.NE.AND P0, PT, R0, RZ, PT ;  /* 0x000000ff0000720c */ /* 0x000fda0003f05270 */
[----:B------:R-:W-:Y:S05]  /*268b0*/  @!P0 BRA `(.L_x_1812) ;  /* 0x0000000000148947 */ /* 0x000fea0003800000 */
[----:B------:R-:W-:Y:S01]  /*268c0*/  UMOV UR4, 0xffffffff ;  /* 0xffffffff00047882 */ /* 0x000fe20000000000 */
[----:B-1----:R-:W-:Y:S02]  /*268d0*/  VIADD R3, R3, 0xffffffff ;  /* 0xffffffff03037836 */ /* 0x002fe40000000000 */
[----:B------:R-:W-:Y:S05]  /*268e0*/  BRA.DIV UR4, `(.L_x_1813) ;  /* 0x00000036047c7947 */ /* 0x000fea000b800000 */
[----:B------:R1:W3:Y:S02]  /*268f0*/  SHFL.IDX PT, R3, R7, R3, 0x1f ;  /* 0x00001f0307037589 */ /* 0x0002e400000e0000 */
.L_x_1922:
[----:B---3--:R-:W-:-:S07]  /*26900*/  IMAD.MOV.U32 R8, RZ, RZ, R3 ;  /* 0x000000ffff087224 */ /* 0x008fce00078e0003 */
.L_x_1812:
[----:B------:R-:W-:Y:S01]  /*26910*/  ISETP.NE.AND P0, PT, R6, 0x1, PT ;  /* 0x000000010600780c */ /* 0x000fe20003f05270 */
[----:B------:R-:W-:-:S05]  /*26920*/  IMAD R0, R8, R2, R9 ;  /* 0x0000000208007224 */ /* 0x000fca00078e0209 */
[----:B------:R3:W-:Y:S02]  /*26930*/  STL [R1+0x2d0], R0 ;  /* 0x0002d00001007387 */ /* 0x0007e40000100800 */
[----:B---3--:R-:W-:-:S05]  /*26940*/  IMAD.IADD R0, R5, 0x1, -R0 ;  /* 0x0000000105007824 */ /* 0x008fca00078e0a00 */
[----:B------:R-:W-:Y:S05]  /*26950*/  @!P0 BRA `(.L_x_1814) ;  /* 0x0000000000e48947 */ /* 0x000fea0003800000 */
[----:B------:R-:W-:-:S04]  /*26960*/  IABS R5, R4 ;  /* 0x0000000400057213 */ /* 0x000fc80000000000 */
[----:B------:R-:W3:Y:S08]  /*26970*/  I2F.RP R2, R5 ;  /* 0x0000000500027306 */ /* 0x000ef00000209400 */
[----:B---3--:R-:W3:Y:S02]  /*26980*/  MUFU.RCP R2, R2 ;  /* 0x0000000200027308 */ /* 0x008ee40000001000 */
[----:B---3--:R-:W-:-:S06]  /*26990*/  VIADD R2, R2, 0xffffffe ;  /* 0x0ffffffe02027836 */ /* 0x008fcc0000000000 */
[----:B-1----:R-:W1:Y:S02]  /*269a0*/  F2I.FTZ.U32.TRUNC.NTZ R3, R2 ;  /* 0x0000000200037305 */ /* 0x002e64000021f000 */
[----:B-1----:R-:W-:-:S04]  /*269b0*/  IMAD.MOV R2, RZ, RZ, -R3 ;  /* 0x000000ffff027224 */ /* 0x002fc800078e0a03 */
        /* <DEDUP_REMOVED lines=14> */
[----:B------:R-:W1:Y:S07]  /*26aa0*/  I2F.RP R2, R5 ;  /* 0x0000000500027306 */ /* 0x000e6e0000209400 */
[----:B------:R-:W-:Y:S01]  /*26ab0*/  @P0 VIADD R8, R8, 0x1 ;  /* 0x0000000108080836 */ /* 0x000fe20000000000 */
[----:B-1----:R-:W1:Y:S02]  /*26ac0*/  MUFU.RCP R2, R2 ;  /* 0x0000000200027308 */ /* 0x002e640000001000 */
[----:B-1----:R-:W-:-:S06]  /*26ad0*/  VIADD R2, R2, 0xffffffe ;  /* 0x0ffffffe02027836 */ /* 0x002fcc0000000000 */
[----:B------:R-:W1:Y:S02]  /*26ae0*/  F2I.FTZ.U32.TRUNC.NTZ R3, R2 ;  /* 0x0000000200037305 */ /* 0x000e64000021f000 */
[----:B-1----:R-:W-:-:S04]  /*26af0*/  IMAD.MOV R2, RZ, RZ, -R3 ;  /* 0x000000ffff027224 */ /* 0x002fc800078e0a03 */
        /* <DEDUP_REMOVED lines=31> */
.L_x_1814:
[----:B-1----:R-:W3:Y:S01]  /*26cf0*/  LDL R3, [R1+0x2dc] ;  /* 0x0002dc0001037983 */ /* 0x002ee20000100800 */
[----:B------:R-:W3:Y:S02]  /*26d00*/  LDC.64 R6, c[0x0][0xc90] ;  /* 0x00032400ff067b82 */ /* 0x000ee40000000a00 */
[----:B---3--:R-:W-:-:S05]  /*26d10*/  IMAD.WIDE R6, R3, 0x4, R6 ;  /* 0x0000000403067825 */ /* 0x008fca00078e0206 */
[----:B------:R-:W3:Y:S02]  /*26d20*/  LDG.E R3, desc[UR60][R6.64] ;  /* 0x0000003c06037981 */ /* 0x000ee4000c1e1900 */
[----:B---3--:R-:W-:-:S05]  /*26d30*/  IMAD R5, R4, R3, RZ ;  /* 0x0000000304057224 */ /* 0x008fca00078e02ff */
[----:B------:R-:W-:-:S04]  /*26d40*/  IABS R8, R5 ;  /* 0x0000000500087213 */ /* 0x000fc80000000000 */
        /* <DEDUP_REMOVED lines=27> */
[----:B------:R-:W-:-:S04]  /*26f00*/  VIADDMNMX R8, R8, R2, R3, PT ;  /* 0x0000000208087246 */ /* 0x000fc80003800103 */
[----:B------:R-:W-:-:S04]  /*26f10*/  IABS R9, R8 ;  /* 0x0000000800097213 */ /* 0x000fc80000000000 */
[----:B------:R-:W1:Y:S08]  /*26f20*/  I2F.RP R2, R9 ;  /* 0x0000000900027306 */ /* 0x000e700000209400 */
[----:B-1----:R-:W1:Y:S02]  /*26f30*/  MUFU.RCP R2, R2 ;  /* 0x0000000200027308 */ /* 0x002e640000001000 */
[----:B-1----:R-:W-:-:S06]  /*26f40*/  VIADD R2, R2, 0xffffffe ;  /* 0x0ffffffe02027836 */ /* 0x002fcc0000000000 */
[----:B------:R1:W3:Y:S02]  /*26f50*/  F2I.FTZ.U32.TRUNC.NTZ R3, R2 ;  /* 0x0000000200037305 */ /* 0x0002e4000021f000 */
[----:B-1----:R-:W-:Y:S02]  /*26f60*/  IMAD.MOV.U32 R2, RZ, RZ, RZ ;  /* 0x000000ffff027224 */ /* 0x002fe400078e00ff */
[----:B---3--:R-:W-:-:S04]  /*26f70*/  IMAD.MOV R0, RZ, RZ, -R3 ;  /* 0x000000ffff007224 */ /* 0x008fc800078e0a03 */
        /* <DEDUP_REMOVED lines=12> */
[----:B------:R-:W-:Y:S02]  /*27040*/  LOP3.LUT R0, R6, R8, RZ, 0x3c, !PT ;  /* 0x0000000806007212 */ /* 0x000fe400078e3cff */
[----:B------:R-:W-:Y:S02]  /*27050*/  IADD3 R6, R7, 0x1000000, R6 ;  /* 0x0100000007067810 */ /* 0x000fe40007ffe006 */
[----:B------:R-:W-:-:S07]  /*27060*/  ISETP.GE.AND P2, PT, R0, RZ, PT ;  /* 0x000000ff0000720c */ /* 0x000fce0003f46270 */
[----:B------:R-:W-:-:S04]  /*27070*/  @P0 VIADD R2, R2, 0x1 ;  /* 0x0000000102020836 */ /* 0x000fc80000000000 */
[----:B------:R-:W-:-:S04]  /*27080*/  IMAD.MOV.U32 R0, RZ, RZ, R2 ;  /* 0x000000ffff007224 */ /* 0x000fc800078e0002 */
[----:B------:R-:W-:Y:S01]  /*27090*/  @!P2 IMAD.MOV R0, RZ, RZ, -R0 ;  /* 0x000000ffff00a224 */ /* 0x000fe200078e0a00 */
[----:B------:R-:W-:Y:S01]  /*270a0*/  @!P1 LOP3.LUT R0, RZ, R8, RZ, 0x33, !PT ;  /* 0x00000008ff009212 */ /* 0x000fe200078e33ff */
[----:B------:R-:W-:-:S04]  /*270b0*/  IMAD.MOV R8, RZ, RZ, -R8 ;  /* 0x000000ffff087224 */ /* 0x000fc800078e0a08 */
[----:B------:R-:W-:-:S05]  /*270c0*/  IMAD R2, R0, R8, R6 ;  /* 0x0000000800027224 */ /* 0x000fca00078e0206 */
[----:B------:R3:W-:Y:S02]  /*270d0*/  STL [R1+0x2d8], R2 ;  /* 0x0002d80201007387 */ /* 0x0007e40000100800 */
.L_x_1815:
[----:B------:R-:W-:-:S05]  /*270e0*/  LOP3.LUT R0, RZ, R0, RZ, 0x33, !PT ;  /* 0x00000000ff007212 */ /* 0x000fca00078e33ff */
[----:B------:R-:W-:-:S05]  /*270f0*/  IMAD.IADD R0, R4, 0x1, R0 ;  /* 0x0000000104007824 */ /* 0x000fca00078e0200 */
[----:B------:R4:W-:Y:S01]  /*27100*/  STL [R1+0x2d4], R0 ;  /* 0x0002d40001007387 */ /* 0x0009e20000100800 */
[----:B------:R-:W-:Y:S05]  /*27110*/  BRA `(.L_x_1816) ;  /* 0x0000000000287947 */ /* 0x000fea0003800000 */
.L_x_1808:
[----:B------:R-:W-:Y:S01]  /*27120*/  UMOV UR4, URZ ;  /* 0x0000003f00047c82 */ /* 0x000fe20008000000 */
[----:B------:R-:W-:Y:S01]  /*27130*/  UMOV UR5, URZ ;  /* 0x0000003f00057c82 */ /* 0x000fe20008000000 */
[----:B------:R-:W-:Y:S01]  /*27140*/  ULDC UR6, c[0x0][0xc3c] ;  /* 0x00030f0000067ab9 */ /* 0x000fe20000000800 */
[----:B------:R-:W-:Y:S01]  /*27150*/  IMAD.U32 R3, RZ, RZ, UR4 ;  /* 0x00000004ff037e24 */ /* 0x000fe2000f8e00ff */
[----:B------:R1:W-:Y:S01]  /*27160*/  STL [R1+0x2d0], R5 ;  /* 0x0002d00501007387 */ /* 0x0003e20000100800 */
[----:B------:R-:W-:Y:S02]  /*27170*/  IMAD.U32 R2, RZ, RZ, UR5 ;  /* 0x00000005ff027e24 */ /* 0x000fe4000f8e00ff */
[----:B------:R-:W-:Y:S01]  /*27180*/  IMAD.U32 R0, RZ, RZ, UR6 ;  /* 0x00000006ff007e24 */ /* 0x000fe2000f8e00ff */
[----:B------:R1:W-:Y:S04]  /*27190*/  STL [R1+0x2d4], R3 ;  /* 0x0002d40301007387 */ /* 0x0003e80000100800 */
[----:B------:R1:W-:Y:S04]  /*271a0*/  STL [R1+0x2dc], R0 ;  /* 0x0002dc0001007387 */ /* 0x0003e80000100800 */
[----:B------:R1:W-:Y:S02]  /*271b0*/  STL [R1+0x2d8], R2 ;  /* 0x0002d80201007387 */ /* 0x0003e40000100800 */
.L_x_1816:
[----:B-1-3--:R-:W0:Y:S04]  /*271c0*/  LDL R2, [R1+0x2dc] ;  /* 0x0002dc0001027983 */ /* 0x00ae280000100800 */
[----:B------:R-:W3:Y:S04]  /*271d0*/  LDL R3, [R1+0x2d8] ;  /* 0x0002d80001037983 */ /* 0x000ee80000100800 */
[----:B------:R-:W5:Y:S04]  /*271e0*/  LDL R4, [R1+0x2d0] ;  /* 0x0002d00001047983 */ /* 0x000f680000100800 */
[----:B------:R-:W5:Y:S01]  /*271f0*/  LDL R5, [R1+0x2d4] ;  /* 0x0002d40001057983 */ /* 0x000f620000100800 */
[----:B----4-:R-:W1:Y:S01]  /*27200*/  S2R R0, SR_TID.X ;  /* 0x0000000000007919 */ /* 0x010e620000002100 */
[----:B------:R-:W-:Y:S05]  /*27210*/  WARPSYNC.ALL ;  /* 0x0000000000007948 */ /* 0x000fea0003800000 */
[----:B-1----:R-:W-:Y:S01]  /*27220*/  LOP3.LUT R0, R0, 0x1f, RZ, 0xc0, !PT ;  /* 0x0000001f00007812 */ /* 0x002fe200078ec0ff */
[----:B------:R-:W-:Y:S03]  /*27230*/  BAR.SYNC.DEFER_BLOCKING 0x4, 0x180 ;  /* 0x0106000000007b1d */ /* 0x000fe60000010000 */
[----:B------:R-:W-:-:S13]  /*27240*/  ISETP.NE.AND P0, PT, R0, RZ, PT ;  /* 0x000000ff0000720c */ /* 0x000fda0003f05270 */
[----:B------:R-:W1:Y:S01]  /*27250*/  @!P0 S2R R0, SR_CgaCtaId ;  /* 0x0000000000008919 */ /* 0x000e620000008800 */
[----:B0-----:R-:W-:Y:S01]  /*27260*/  IMAD.MOV.U32 R7, RZ, RZ, R2 ;  /* 0x000000ffff077224 */ /* 0x001fe200078e0002 */
[----:B------:R-:W-:Y:S01]  /*27270*/  @!P0 MOV R2, 0x400 ;  /* 0x0000040000028802 */ /* 0x000fe20000000f00 */
[----:B---3--:R-:W-:-:S03]  /*27280*/  IMAD.MOV.U32 R6, RZ, RZ, R3 ;  /* 0x000000ffff067224 */ /* 0x008fc600078e0003 */
[----:B-1----:R-:W-:-:S05]  /*27290*/  @!P0 LEA R19, R0, R2, 0x18 ;  /* 0x0000000200138211 */ /* 0x002fca00078ec0ff */
[----:B-----5:R0:W-:Y:S01]  /*272a0*/  @!P0 STS.128 [R19+0x308d0], R4 ;  /* 0x0308d00413008388 */ /* 0x0201e20000000c00 */
[----:B------:R-:W-:Y:S06]  /*272b0*/  BAR.ARV 0x5, 0x180 ;  /* 0x0146000000007b1d */ /* 0x000fec0000002000 */
.L_x_1805:
[----:B----4-:R-:W3:Y:S01]  /*272c0*/  LDL R0, [R1+0x2dc] ;  /* 0x0002dc0001007983 */ /* 0x010ee20000100800 */
[----:B------:R-:W-:Y:S02]  /*272d0*/  ULDC UR4, c[0x0][0xc3c] ;  /* 0x00030f0000047ab9 */ /* 0x000fe40000000800 */
[----:B---3--:R-:W-:-:S13]  /*272e0*/  ISETP.GE.AND P0, PT, R0, UR4, PT ;  /* 0x0000000400007c0c */ /* 0x008fda000bf06270 */
[----:B------:R-:W-:Y:S05]  /*272f0*/  @!P0 BRA `(.L_x_1817) ;  /* 0xffffff7c00f48947 */ /* 0x000fea000383ffff */
[----:B------:R-:W-:Y:S05]  /*27300*/  BSYNC B8 ;  /* 0x0000000000087941 */ /* 0x000fea0003800000 */
.L_x_1651:
[----:B---3--:R-:W3:Y:S01]  /*27310*/  LDL.LU R0, [R1+0x32c] ;  /* 0x00032c0001007983 */ /* 0x008ee20000300800 */
[----:B------:R-:W-:Y:S01]  /*27320*/  BSSY B0, `(.L_x_1818) ;  /* 0x000000b000007945 */ /* 0x000fe20003800000 */
[----:B01----:R-:W0:Y:S01]  /*27330*/  S2R R5, SR_CgaCtaId ;  /* 0x0000000000057919 */ /* 0x003e220000008800 */
        /* <DEDUP_REMOVED lines=9> */
.L_x_1923:
[----:B------:R-:W-:Y:S05]  /*273d0*/  BSYNC B0 ;  /* 0x0000000000007941 */ /* 0x000fea0003800000 */
.L_x_1818:
[----:B------:R-:W-:-:S03]  /*273e0*/  UMOV UR4, 0xffffffff ;  /* 0xffffffff00047882 */ /* 0x000fc60000000000 */
[----:B------:R-:W-:Y:S05]  /*273f0*/  BRA.DIV UR4, `(.L_x_1820) ;  /* 0x0000002a04f87947 */ /* 0x000fea000b800000 */
[----:B------:R-:W1:Y:S02]  /*27400*/  S2R R2, SR_TID.X ;  /* 0x0000000000027919 */ /* 0x000e640000002100 */
[----:B-1----:R-:W-:-:S04]  /*27410*/  SHF.R.U32.HI R2, RZ, 0x5, R2 ;  /* 0x00000005ff027819 */ /* 0x002fc80000011602 */
[----:B------:R-:W-:-:S05]  /*27420*/  LOP3.LUT R2, R2, 0x3, RZ, 0xc0, !PT ;  /* 0x0000000302027812 */ /* 0x000fca00078ec0ff */
[----:B------:R1:W3:Y:S02]  /*27430*/  SHFL.IDX PT, R14, R2, RZ, 0x1f ;  /* 0x00001fff020e7589 */ /* 0x0002e400000e0000 */
.L_x_1926:
[----:B---3--:R-:W-:Y:S01]  /*27440*/  ISETP.NE.AND P0, PT, R14, RZ, PT ;  /* 0x000000ff0e00720c */ /* 0x008fe20003f05270 */
[----:B------:R-:W-:-:S12]  /*27450*/  BSSY B0, `(.L_x_1821) ;  /* 0x0000029000007945 */ /* 0x000fd80003800000 */
[----:B------:R-:W-:Y:S05]  /*27460*/  @P0 BRA `(.L_x_1822) ;  /* 0x00000000009c0947 */ /* 0x000fea0003800000 */
[----:B------:R-:W-:-:S03]  /*27470*/  UMOV UR4, 0xffffffff ;  /* 0xffffffff00047882 */ /* 0x000fc60000000000 */
[----:B------:R-:W-:Y:S05]  /*27480*/  BRA.DIV UR4, `(.L_x_1823) ;  /* 0x0000002e04087947 */ /* 0x000fea000b800000 */
[----:B------:R-:W-:-:S13]  /*27490*/  ELECT P6, URZ, PT ;  /* 0x00000000003f782f */ /* 0x000fda00038c0000 */
.L_x_1929:
[----:B------:R-:W-:Y:S05]  /*274a0*/  @!P6 BRA `(.L_x_1822) ;  /* 0x00000000008ce947 */ /* 0x000fea0003800000 */
[----:B-1----:R-:W3:Y:S02]  /*274b0*/  LDL R2, [R1+0x304] ;  /* 0x0003040001027983 */ /* 0x002ee40000100800 */
[----:B---3--:R-:W-:-:S13]  /*274c0*/  R2UR UR4, R2 ;  /* 0x00000000020472ca */ /* 0x008fda00000e0000 */
[----:B------:R-:W-:-:S06]  /*274d0*/  ULOP3.LUT UR4, UR4, 0x2, URZ, 0xfc, !UPT ;  /* 0x0000000204047892 */ /* 0x000fcc000f8efc3f */
[----:B------:R-:W-:-:S05]  /*274e0*/  IMAD.U32 R2, RZ, RZ, UR4 ;  /* 0x00000004ff027e24 */ /* 0x000fca000f8e00ff */
[----:B------:R-:W-:-:S13]  /*274f0*/  ISETP.NE.AND P2, PT, R2, 0x3, PT ;  /* 0x000000030200780c */ /* 0x000fda0003f45270 */
[----:B------:R-:W-:Y:S05]  /*27500*/  @!P2 BRA `(.L_x_1824) ;  /* 0x000000000004a947 */ /* 0x000fea0003800000 */
[----:B------:R-:W-:Y:S01]  /*27510*/  BPT.TRAP 0x1 ;  /* 0x000000040000795c */ /* 0x000fe20000300000 */
.L_x_1824:
[----:B0-----:R-:W3:Y:S04]  /*27520*/  LDL R3, [R1+0x2e0] ;  /* 0x0002e00001037983 */ /* 0x001ee80000100800 */
[----:B------:R-:W4:Y:S01]  /*27530*/  LDL.LU R7, [R1+0x2e4] ;  /* 0x0002e40001077983 */ /* 0x000f220000300800 */
[----:B------:R-:W-:-:S04]  /*27540*/  VIADD R2, R0, 0x30840 ;  /* 0x0003084000027836 */ /* 0x000fc80000000000 */
[C---:B---3--:R-:W-:Y:S02]  /*27550*/  IMAD R6, R3.reuse, 0x8, R2 ;  /* 0x0000000803067824 */ /* 0x048fe400078e0202 */
[----:B------:R-:W-:Y:S01]  /*27560*/  VIADD R3, R3, 0x1 ;  /* 0x0000000103037836 */ /* 0x000fe20000000000 */
[----:B----4-:R-:W-:-:S04]  /*27570*/  SHF.L.U32 R5, R7, 0x1f, RZ ;  /* 0x0000001f07057819 */ /* 0x010fc800000006ff */
        /* <DEDUP_REMOVED lines=8> */
.L_x_1930:
[----:B------:R-:W1:Y:S02]  /*27600*/  SYNCS.PHASECHK.TRANS64.TRYWAIT P0, [R7+URZ], R2 ;  /* 0x00000002070075a7 */ /* 0x000e64000800017f */
[----:B-1----:R-:W-:Y:S05]  /*27610*/  @!P0 BRA `(.L_x_1826) ;  /* 0x0000002800d88947 */ /* 0x002fea0003800000 */
.L_x_1931:
[----:B------:R-:W-:Y:S05]  /*27620*/  @!P2 BRA `(.L_x_1827) ;  /* 0x000000000004a947 */ /* 0x000fea0003800000 */
[----:B------:R-:W-:Y:S01]  /*27630*/  BPT.TRAP 0x1 ;  /* 0x000000040000795c */ /* 0x000fe20000300000 */
.L_x_1827:
[----:B------:R-:W3:Y:S01]  /*27640*/  LDL.LU R4, [R1+0x2e0] ;  /* 0x0002e00001047983 */ /* 0x000ee20000300800 */
[----:B------:R-:W-:-:S04]  /*27650*/  VIADD R0, R0, 0x30860 ;  /* 0x0003086000007836 */ /* 0x000fc80000000000 */
[----:B---3--:R-:W-:-:S04]  /*27660*/  IMAD R4, R4, 0x8, R0 ;  /* 0x0000000804047824 */ /* 0x008fc800078e0200 */
[----:B------:R-:W3:Y:S02]  /*27670*/  SYNCS.PHASECHK.TRANS64.TRYWAIT P0, [R4+URZ], R5 ;  /* 0x00000005040075a7 */ /* 0x000ee4000800017f */
[----:B---3--:R-:W-:Y:S05]  /*27680*/  @!P0 BRA `(.L_x_1828) ;  /* 0x0000002800d08947 */ /* 0x008fea0003800000 */
.L_x_1932:
[----:B------:R-:W-:-:S07]  /*27690*/  IMAD R3, R3, 0x8, R0 ;  /* 0x0000000803037824 */ /* 0x000fce00078e0200 */
.L_x_1829:
[----:B----4-:R4:W0:Y:S02]  /*276a0*/  SYNCS.PHASECHK.TRANS64.TRYWAIT P0, [R3+URZ], R2 ;  /* 0x00000002030075a7 */ /* 0x010824000800017f */
[----:B0-----:R-:W-:Y:S05]  /*276b0*/  @!P0 NANOSLEEP.SYNCS 0x989680 ;  /* 0x009896800000895d */ /* 0x001fea0003900000 */
[----:B------:R-:W0:Y:S02]  /*276c0*/  @!P0 SYNCS.PHASECHK.TRANS64 P0, [R3+URZ], R2 ;  /* 0x00000002030085a7 */ /* 0x000e24000800007f */
[----:B0-----:R-:W-:Y:S05]  /*276d0*/  @!P0 BRA `(.L_x_1829) ;  /* 0xfffffffc00f08947 */ /* 0x001fea000383ffff */
.L_x_1822:
[----:B------:R-:W-:Y:S05]  /*276e0*/  BSYNC B0 ;  /* 0x0000000000007941 */ /* 0x000fea0003800000 */
.L_x_1821:
[----:B------:R-:W-:Y:S05]  /*276f0*/  EXIT ;  /* 0x000000000000794d */ /* 0x000fea0003800000 */
.L_x_1482:
[----:B0-----:R0:W1:Y:S02]  /*27700*/  SYNCS.PHASECHK.TRANS64.TRYWAIT P0, [R50+URZ+0x308b0], R9 ;  /* 0x0308b009320075a7 */ /* 0x001064000800017f */
[----:B-1----:R-:W-:Y:S05]  /*27710*/  @!P0 NANOSLEEP.SYNCS 0x989680 ;  /* 0x009896800000895d */ /* 0x002fea0003900000 */
[----:B------:R-:W1:Y:S02]  /*27720*/  @!P0 SYNCS.PHASECHK.TRANS64 P0, [R50+URZ+0x308b0], R9 ;  /* 0x0308b009320085a7 */ /* 0x000e64000800007f */
[----:B-1----:R-:W-:Y:S05]  /*27730*/  @!P0 BRA `(.L_x_1482) ;  /* 0xfffffffc00f08947 */ /* 0x002fea000383ffff */
[----:B------:R-:W-:Y:S05]  /*27740*/  BRA `(.L_x_1830) ;  /* 0xfffffdc800507947 */ /* 0x000fea000383ffff */
.L_x_1504:
[----:B------:R-:W-:Y:S02]  /*27750*/  IMAD.MOV.U32 R13, RZ, RZ, R0 ;  /* 0x000000ffff0d7224 */ /* 0x000fe400078e0000 */
[----:B------:R-:W-:Y:S02]  /*27760*/  IMAD.MOV.U32 R12, RZ, RZ, RZ ;  /* 0x000000ffff0c7224 */ /* 0x000fe400078e00ff */
[----:B------:R-:W-:Y:S02]  /*27770*/  IMAD.MOV.U32 R11, RZ, RZ, 0x1c1f ;  /* 0x00001c1fff0b7424 */ /* 0x000fe400078e00ff */
[----:B------:R-:W-:-:S07]  /*27780*/  IMAD.MOV.U32 R15, RZ, RZ, -0x1 ;  /* 0xffffffffff0f7424 */ /* 0x000fce00078e00ff */
[----:B------:R-:W-:Y:S05]  /*27790*/  WARPSYNC.COLLECTIVE R15, `(.L_x_1831) ;  /* 0x000000000f087348 */ /* 0x000fea0003c00000 */
[----:B------:R0:W1:Y:S02]  /*277a0*/  SHFL.IDX P6, R14, R13, R12, R11 ;  /* 0x0000000c0d0e7389 */ /* 0x00006400000c000b */
[----:B01----:R-:W-:Y:S01]  /*277b0*/  ENDCOLLECTIVE ;  /* 0x000000000000791b */ /* 0x003fe20003800000 */
.L_x_1831:
[----:B------:R-:W-:Y:S02]  /*277c0*/  IMAD.MOV.U32 R13, RZ, RZ, R4 ;  /* 0x000000ffff0d7224 */ /* 0x000fe400078e0004 */
[----:B------:R-:W-:-:S07]  /*277d0*/  IMAD.MOV.U32 R3, RZ, RZ, R14 ;  /* 0x000000ffff037224 */ /* 0x000fce00078e000e */
[----:B------:R-:W-:Y:S05]  /*277e0*/  WARPSYNC.COLLECTIVE R15, `(.L_x_1832) ;  /* 0x000000000f087348 */ /* 0x000fea0003c00000 */
[----:B------:R0:W1:Y:S02]  /*277f0*/  SHFL.IDX P6, R14, R13, R12, R11 ;  /* 0x0000000c0d0e7389 */ /* 0x00006400000c000b */
[----:B01----:R-:W-:Y:S01]  /*27800*/  ENDCOLLECTIVE ;  /* 0x000000000000791b */ /* 0x003fe20003800000 */
.L_x_1832:
[----:B------:R-:W-:Y:S02]  /*27810*/  IMAD.MOV.U32 R13, RZ, RZ, R7 ;  /* 0x000000ffff0d7224 */ /* 0x000fe400078e0007 */
[----:B------:R-:W-:-:S07]  /*27820*/  IMAD.MOV.U32 R2, RZ, RZ, R14 ;  /* 0x000000ffff027224 */ /* 0x000fce00078e000e */
[----:B------:R-:W-:Y:S05]  /*27830*/  WARPSYNC.COLLECTIVE R15, `(.L_x_1833) ;  /* 0x000000000f087348 */ /* 0x000fea0003c00000 */
[----:B------:R0:W1:Y:S02]  /*27840*/  SHFL.IDX P6, R14, R13, R12, R11 ;  /* 0x0000000c0d0e7389 */ /* 0x00006400000c000b */
[----:B01----:R-:W-:Y:S01]  /*27850*/  ENDCOLLECTIVE ;  /* 0x000000000000791b */ /* 0x003fe20003800000 */
.L_x_1833:
[----:B------:R-:W-:Y:S02]  /*27860*/  IMAD.MOV.U32 R13, RZ, RZ, R6 ;  /* 0x000000ffff0d7224 */ /* 0x000fe400078e0006 */
[----:B------:R-:W-:-:S07]  /*27870*/  IMAD.MOV.U32 R5, RZ, RZ, R14 ;  /* 0x000000ffff057224 */ /* 0x000fce00078e000e */
[----:B------:R-:W-:Y:S05]  /*27880*/  WARPSYNC.COLLECTIVE R15, `(.L_x_1834) ;  /* 0x000000000f087348 */ /* 0x000fea0003c00000 */
[----:B------:R0:W1:Y:S02]  /*27890*/  SHFL.IDX P6, R14, R13, R12, R11 ;  /* 0x0000000c0d0e7389 */ /* 0x00006400000c000b */
[----:B01----:R-:W-:Y:S01]  /*278a0*/  ENDCOLLECTIVE ;  /* 0x000000000000791b */ /* 0x003fe20003800000 */
.L_x_1834:
[----:B------:R-:W-:Y:S05]  /*278b0*/  BRA `(.L_x_1835) ;  /* 0xfffffde000447947 */ /* 0x000fea000383ffff */
.L_x_1507:
[----:B------:R-:W-:Y:S01]  /*278c0*/  BSSY B1, `(.L_x_1836) ;  /* 0x0000008000017945 */ /* 0x000fe20003800000 */
[----:B------:R-:W-:Y:S02]  /*278d0*/  IMAD.MOV.U32 R13, RZ, RZ, R0 ;  /* 0x000000ffff0d7224 */ /* 0x000fe400078e0000 */
[----:B------:R-:W-:Y:S02]  /*278e0*/  IMAD.MOV.U32 R12, RZ, RZ, 0x1 ;  /* 0x00000001ff0c7424 */ /* 0x000fe400078e00ff */
[----:B------:R-:W-:Y:S02]  /*278f0*/  IMAD.MOV.U32 R11, RZ, RZ, 0x1c1f ;  /* 0x00001c1fff0b7424 */ /* 0x000fe400078e00ff */
[----:B------:R-:W-:-:S07]  /*27900*/  IMAD.MOV.U32 R15, RZ, RZ, -0x1 ;  /* 0xffffffffff0f7424 */ /* 0x000fce00078e00ff */
[----:B0---4-:R-:W-:Y:S05]  /*27910*/  WARPSYNC.COLLECTIVE R15, `(.L_x_1837) ;  /* 0x000000000f087348 */ /* 0x011fea0003c00000 */
[----:B----4-:R1:W2:Y:S02]  /*27920*/  SHFL.IDX P6, R14, R13, R12, R11 ;  /* 0x0000000c0d0e7389 */ /* 0x0102a400000c000b */
[----:B012---:R-:W-:Y:S01]  /*27930*/  ENDCOLLECTIVE ;  /* 0x000000000000791b */ /* 0x007fe20003800000 */
.L_x_1837:
[----:B------:R-:W-:Y:S05]  /*27940*/  BSYNC B1 ;  /* 0x0000000000017941 */ /* 0x000fea0003800000 */
.L_x_1836:
[----:B------:R-:W-:Y:S02]  /*27950*/  IMAD.MOV.U32 R13, RZ, RZ, R4 ;  /* 0x000000ffff0d7224 */ /* 0x000fe400078e0004 */
[----:B------:R-:W-:Y:S02]  /*27960*/  IMAD.MOV.U32 R12, RZ, RZ, 0x1 ;  /* 0x00000001ff0c7424 */ /* 0x000fe400078e00ff */
[----:B------:R-:W-:Y:S02]  /*27970*/  IMAD.MOV.U32 R11, RZ, RZ, 0x1c1f ;  /* 0x00001c1fff0b7424 */ /* 0x000fe400078e00ff */
[----:B------:R-:W-:Y:S02]  /*27980*/  IMAD.MOV.U32 R15, RZ, RZ, -0x1 ;  /* 0xffffffffff0f7424 */ /* 0x000fe400078e00ff */
[----:B------:R-:W-:-:S07]  /*27990*/  IMAD.MOV.U32 R5, RZ, RZ, R14 ;  /* 0x000000ffff057224 */ /* 0x000fce00078e000e */
[----:B------:R-:W-:Y:S05]  /*279a0*/  WARPSYNC.COLLECTIVE R15, `(.L_x_1838) ;  /* 0x000000000f087348 */ /* 0x000fea0003c00000 */
[----:B------:R0:W1:Y:S02]  /*279b0*/  SHFL.IDX P6, R14, R13, R12, R11 ;  /* 0x0000000c0d0e7389 */ /* 0x00006400000c000b */
[----:B01----:R-:W-:Y:S01]  /*279c0*/  ENDCOLLECTIVE ;  /* 0x000000000000791b */ /* 0x003fe20003800000 */
.L_x_1838:
[----:B------:R-:W-:Y:S02]  /*279d0*/  IMAD.MOV.U32 R13, RZ, RZ, R7 ;  /* 0x000000ffff0d7224 */ /* 0x000fe400078e0007 */
[----:B------:R-:W-:-:S07]  /*279e0*/  IMAD.MOV.U32 R4, RZ, RZ, R14 ;  /* 0x000000ffff047224 */ /* 0x000fce00078e000e */
[----:B------:R-:W-:Y:S05]  /*279f0*/  WARPSYNC.COLLECTIVE R15, `(.L_x_1839) ;  /* 0x000000000f087348 */ /* 0x000fea0003c00000 */
[----:B------:R0:W1:Y:S02]  /*27a00*/  SHFL.IDX P6, R14, R13, R12, R11 ;  /* 0x0000000c0d0e7389 */ /* 0x00006400000c000b */
[----:B01----:R-:W-:Y:S01]  /*27a10*/  ENDCOLLECTIVE ;  /* 0x000000000000791b */ /* 0x003fe20003800000 */
.L_x_1839:
[----:B------:R-:W-:Y:S02]  /*27a20*/  IMAD.MOV.U32 R13, RZ, RZ, R6 ;  /* 0x000000ffff0d7224 */ /* 0x000fe400078e0006 */
[----:B------:R-:W-:-:S07]  /*27a30*/  IMAD.MOV.U32 R7, RZ, RZ, R14 ;  /* 0x000000ffff077224 */ /* 0x000fce00078e000e */
[----:B------:R-:W-:Y:S05]  /*27a40*/  WARPSYNC.COLLECTIVE R15, `(.L_x_1840) ;  /* 0x000000000f087348 */ /* 0x000fea0003c00000 */
[----:B------:R0:W1:Y:S02]  /*27a50*/  SHFL.IDX P6, R14, R13, R12, R11 ;  /* 0x0000000c0d0e7389 */ /* 0x00006400000c000b */
[----:B01----:R-:W-:Y:S01]  /*27a60*/  ENDCOLLECTIVE ;  /* 0x000000000000791b */ /* 0x003fe20003800000 */
.L_x_1840:
[----:B------:R-:W-:Y:S01]  /*27a70*/  IMAD.MOV.U32 R6, RZ, RZ, R14 ;  /* 0x000000ffff067224 */ /* 0x000fe200078e000e */
[----:B------:R-:W-:Y:S06]  /*27a80*/  BRA `(.L_x_1841) ;  /* 0xfffffde400f47947 */ /* 0x000fec000383ffff */
.L_x_1510:
[----:B0-----:R-:W-:-:S04]  /*27a90*/  IMAD.U32 R5, RZ, RZ, UR37 ;  /* 0x00000025ff057e24 */ /* 0x001fc8000f8e00ff */
[----:B------:R0:W1:Y:S03]  /*27aa0*/  SYNCS.PHASECHK.TRANS64.TRYWAIT P0, [R5+URZ+0x30800], R4 ;  /* 0x03080004050075a7 */ /* 0x000066000800017f */
[----:B-1----:R-:W-:Y:S05]  /*27ab0*/  @!P0 NANOSLEEP.SYNCS 0x989680 ;  /* 0x009896800000895d */ /* 0x002fea0003900000 */
[----:B------:R-:W1:Y:S02]  /*27ac0*/  @!P0 SYNCS.PHASECHK.TRANS64 P0, [R5+URZ+0x30800], R4 ;  /* 0x03080004050085a7 */ /* 0x000e64000800007f */
[----:B-1----:R-:W-:Y:S05]  /*27ad0*/  @!P0 BRA `(.L_x_1510) ;  /* 0xfffffffc00ec8947 */ /* 0x002fea000383ffff */
[----:B------:R-:W-:Y:S05]  /*27ae0*/  BRA `(.L_x_1842) ;  /* 0xfffffdf0001c7947 */ /* 0x000fea000383ffff */
.L_x_1534:
[----:B------:R-:W-:Y:S02]  /*27af0*/  IMAD.MOV.U32 R13, RZ, RZ, R4 ;  /* 0x000000ffff0d7224 */ /* 0x000fe400078e0004 */
[----:B------:R-:W-:Y:S02]  /*27b00*/  IMAD.MOV.U32 R12, RZ, RZ, RZ ;  /* 0x000000ffff0c7224 */ /* 0x000fe400078e00ff */
[----:B------:R-:W-:Y:S02]  /*27b10*/  IMAD.MOV.U32 R11, RZ, RZ, 0x1c1f ;  /* 0x00001c1fff0b7424 */ /* 0x000fe400078e00ff */
[----:B------:R-:W-:-:S07]  /*27b20*/  IMAD.MOV.U32 R15, RZ, RZ, -0x1 ;  /* 0xffffffffff0f7424 */ /* 0x000fce00078e00ff */
[----:B------:R-:W-:Y:S05]  /*27b30*/  WARPSYNC.COLLECTIVE R15, `(.L_x_1843) ;  /* 0x000000000f087348 */ /* 0x000fea0003c00000 */
[----:B------:R0:W1:Y:S02]  /*27b40*/  SHFL.IDX P6, R14, R13, R12, R11 ;  /* 0x0000000c0d0e7389 */ /* 0x00006400000c000b */
[----:B01----:R-:W-:Y:S01]  /*27b50*/  ENDCOLLECTIVE ;  /* 0x000000000000791b */ /* 0x003fe20003800000 */
.L_x_1843:
[----:B------:R-:W-:Y:S02]  /*27b60*/  IMAD.MOV.U32 R13, RZ, RZ, R0 ;  /* 0x000000ffff0d7224 */ /* 0x000fe400078e0000 */
[----:B------:R-:W-:-:S07]  /*27b70*/  IMAD.MOV.U32 R3, RZ, RZ, R14 ;  /* 0x000000ffff037224 */ /* 0x000fce00078e000e */
[----:B------:R-:W-:Y:S05]  /*27b80*/  WARPSYNC.COLLECTIVE R15, `(.L_x_1844) ;  /* 0x000000000f087348 */ /* 0x000fea0003c00000 */
[----:B------:R0:W1:Y:S02]  /*27b90*/  SHFL.IDX P6, R14, R13, R12, R11 ;  /* 0x0000000c0d0e7389 */ /* 0x00006400000c000b */
[----:B01----:R-:W-:Y:S01]  /*27ba0*/  ENDCOLLECTIVE ;  /* 0x000000000000791b */ /* 0x003fe20003800000 */
.L_x_1844:
[----:B------:R-:W-:Y:S02]  /*27bb0*/  IMAD.MOV.U32 R13, RZ, RZ, R9 ;  /* 0x000000ffff0d7224 */ /* 0x000fe400078e0009 */
[----:B------:R-:W-:-:S07]  /*27bc0*/  IMAD.MOV.U32 R2, RZ, RZ, R14 ;  /* 0x000000ffff027224 */ /* 0x000fce00078e000e */
[----:B------:R-:W-:Y:S05]  /*27bd0*/  WARPSYNC.COLLECTIVE R15, `(.L_x_1845) ;  /* 0x000000000f087348 */ /* 0x000fea0003c00000 */
[----:B------:R0:W1:Y:S02]  /*27be0*/  SHFL.IDX P6, R14, R13, R12, R11 ;  /* 0x0000000c0d0e7389 */ /* 0x00006400000c000b */
[----:B01----:R-:W-:Y:S01]  /*27bf0*/  ENDCOLLECTIVE ;  /* 0x000000000000791b */ /* 0x003fe20003800000 */
.L_x_1845:
[----:B------:R-:W-:Y:S02]  /*27c00*/  IMAD.MOV.U32 R13, RZ, RZ, R8 ;  /* 0x000000ffff0d7224 */ /* 0x000fe400078e0008 */
[----:B------:R-:W-:-:S07]  /*27c10*/  IMAD.MOV.U32 R5, RZ, RZ, R14 ;  /* 0x000000ffff057224 */ /* 0x000fce00078e000e */
[----:B------:R-:W-:Y:S05]  /*27c20*/  WARPSYNC.COLLECTIVE R15, `(.L_x_1846) ;  /* 0x000000000f087348 */ /* 0x000fea0003c00000 */
[----:B------:R0:W1:Y:S02]  /*27c30*/  SHFL.IDX P6, R14, R13, R12, R11 ;  /* 0x0000000c0d0e7389 */ /* 0x00006400000c000b */
[----:B01----:R-:W-:Y:S01]  /*27c40*/  ENDCOLLECTIVE ;  /* 0x000000000000791b */ /* 0x003fe20003800000 */
.L_x_1846:
[----:B------:R-:W-:Y:S02]  /*27c50*/  IMAD.MOV.U32 R12, RZ, RZ, R2 ;  /* 0x000000ffff0c7224 */ /* 0x000fe400078e0002 */
[----:B------:R-:W-:Y:S01]  /*27c60*/  IMAD.MOV.U32 R13, RZ, RZ, R3 ;  /* 0x000000ffff0d7224 */ /* 0x000fe200078e0003 */
[----:B------:R-:W-:Y:S06]  /*27c70*/  BRA `(.L_x_1847) ;  /* 0xfffffe1400e87947 */ /* 0x000fec000383ffff */
.L_x_1537:
[----:B------:R-:W-:Y:S01]  /*27c80*/  BSSY B1, `(.L_x_1848) ;  /* 0x0000008000017945 */ /* 0x000fe20003800000 */
[----:B------:R-:W-:Y:S02]  /*27c90*/  IMAD.MOV.U32 R13, RZ, RZ, R4 ;  /* 0x000000ffff0d7224 */ /* 0x000fe400078e0004 */
[----:B------:R-:W-:Y:S02]  /*27ca0*/  IMAD.MOV.U32 R12, RZ, RZ, 0x1 ;  /* 0x00000001ff0c7424 */ /* 0x000fe400078e00ff */
[----:B------:R-:W-:Y:S02]  /*27cb0*/  IMAD.MOV.U32 R11, RZ, RZ, 0x1c1f ;  /* 0x00001c1fff0b7424 */ /* 0x000fe400078e00ff */
[----:B------:R-:W-:-:S07]  /*27cc0*/  IMAD.MOV.U32 R15, RZ, RZ, -0x1 ;  /* 0xffffffffff0f7424 */ /* 0x000fce00078e00ff */
[----:B------:R-:W-:Y:S05]  /*27cd0*/  WARPSYNC.COLLECTIVE R15, `(.L_x_1849) ;  /* 0x000000000f087348 */ /* 0x000fea0003c00000 */
[----:B------:R0:W1:Y:S02]  /*27ce0*/  SHFL.IDX P6, R14, R13, R12, R11 ;  /* 0x0000000c0d0e7389 */ /* 0x00006400000c000b */
[----:B01----:R-:W-:Y:S01]  /*27cf0*/  ENDCOLLECTIVE ;  /* 0x000000000000791b */ /* 0x003fe20003800000 */
.L_x_1849:
[----:B------:R-:W-:Y:S05]  /*27d00*/  BSYNC B1 ;  /* 0x0000000000017941 */ /* 0x000fea0003800000 */
.L_x_1848:
        /* <DEDUP_REMOVED lines=8> */
.L_x_1850:
[----:B------:R-:W-:Y:S02]  /*27d90*/  IMAD.MOV.U32 R13, RZ, RZ, R9 ;  /* 0x000000ffff0d7224 */ /* 0x000fe400078e0009 */
[----:B------:R-:W-:-:S07]  /*27da0*/  IMAD.MOV.U32 R2, RZ, RZ, R14 ;  /* 0x000000ffff027224 */ /* 0x000fce00078e000e */
[----:B------:R-:W-:Y:S05]  /*27db0*/  WARPSYNC.COLLECTIVE R15, `(.L_x_1851) ;  /* 0x000000000f087348 */ /* 0x000fea0003c00000 */
[----:B------:R0:W1:Y:S02]  /*27dc0*/  SHFL.IDX P6, R14, R13, R12, R11 ;  /* 0x0000000c0d0e7389 */ /* 0x00006400000c000b */
[----:B01----:R-:W-:Y:S01]  /*27dd0*/  ENDCOLLECTIVE ;  /* 0x000000000000791b */ /* 0x003fe20003800000 */
.L_x_1851:
[----:B------:R-:W-:Y:S02]  /*27de0*/  IMAD.MOV.U32 R13, RZ, RZ, R8 ;  /* 0x000000ffff0d7224 */ /* 0x000fe400078e0008 */
[----:B------:R-:W-:-:S07]  /*27df0*/  IMAD.MOV.U32 R5, RZ, RZ, R14 ;  /* 0x000000ffff057224 */ /* 0x000fce00078e000e */
[----:B------:R-:W-:Y:S05]  /*27e00*/  WARPSYNC.COLLECTIVE R15, `(.L_x_1852) ;  /* 0x000000000f087348 */ /* 0x000fea0003c00000 */
[----:B------:R0:W1:Y:S02]  /*27e10*/  SHFL.IDX P6, R14, R13, R12, R11 ;  /* 0x0000000c0d0e7389 */ /* 0x00006400000c000b */
[----:B01----:R-:W-:Y:S01]  /*27e20*/  ENDCOLLECTIVE ;  /* 0x000000000000791b */ /* 0x003fe20003800000 */
.L_x_1852:
[----:B------:R-:W-:Y:S05]  /*27e30*/  BRA `(.L_x_1853) ;  /* 0xfffffe1c00207947 */ /* 0x000fea000383ffff */
.L_x_1540:
[----:B0-----:R-:W-:-:S04]  /*27e40*/  IMAD.U32 R61, RZ, RZ, UR37 ;  /* 0x00000025ff3d7e24 */ /* 0x001fc8000f8e00ff */
[----:B------:R0:W1:Y:S03]  /*27e50*/  SYNCS.PHASECHK.TRANS64.TRYWAIT P0, [R61+URZ+0x30800], R60 ;  /* 0x0308003c3d0075a7 */ /* 0x000066000800017f */
[----:B-1----:R-:W-:Y:S05]  /*27e60*/  @!P0 NANOSLEEP.SYNCS 0x989680 ;  /* 0x009896800000895d */ /* 0x002fea0003900000 */
[----:B------:R-:W1:Y:S02]  /*27e70*/  @!P0 SYNCS.PHASECHK.TRANS64 P0, [R61+URZ+0x30800], R60 ;  /* 0x0308003c3d0085a7 */ /* 0x000e64000800007f */
[----:B-1----:R-:W-:Y:S05]  /*27e80*/  @!P0 BRA `(.L_x_1540) ;  /* 0xfffffffc00ec8947 */ /* 0x002fea000383ffff */
[----:B------:R-:W-:Y:S05]  /*27e90*/  BRA `(.L_x_1854) ;  /* 0xfffffe2000b47947 */ /* 0x000fea000383ffff */
.L_x_1554:
[----:B-1----:R1:W2:Y:S02]  /*27ea0*/  SYNCS.PHASECHK.TRANS64.TRYWAIT P2, [R9+URZ+0x30830], R0 ;  /* 0x03083000090075a7 */ /* 0x0022a4000804017f */
[----:B--2---:R-:W-:Y:S05]  /*27eb0*/  @!P2 NANOSLEEP.SYNCS 0x989680 ;  /* 0x009896800000a95d */ /* 0x004fea0003900000 */
[----:B------:R-:W2:Y:S02]  /*27ec0*/  @!P2 SYNCS.PHASECHK.TRANS64 P2, [R9+URZ+0x30830], R0 ;  /* 0x030830000900a5a7 */ /* 0x000ea4000804007f */
[----:B--2---:R-:W-:Y:S05]  /*27ed0*/  @!P2 BRA `(.L_x_1554) ;  /* 0xfffffffc00f0a947 */ /* 0x004fea000383ffff */
[----:B------:R-:W-:Y:S05]  /*27ee0*/  BRA `(.L_x_1553) ;  /* 0xfffffe4c00fc7947 */ /* 0x000fea000383ffff */
.L_x_1570:
[----:B-1----:R-:W-:-:S04]  /*27ef0*/  IMAD.U32 R10, RZ, RZ, UR7 ;  /* 0x00000007ff0a7e24 */ /* 0x002fc8000f8e00ff */
[----:B------:R1:W2:Y:S03]  /*27f00*/  SYNCS.PHASECHK.TRANS64.TRYWAIT P2, [R10+URZ+0x30830], R9 ;  /* 0x030830090a0075a7 */ /* 0x0002a6000804017f */
[----:B--2---:R-:W-:Y:S05]  /*27f10*/  @!P2 NANOSLEEP.SYNCS 0x989680 ;  /* 0x009896800000a95d */ /* 0x004fea0003900000 */
[----:B------:R-:W2:Y:S02]  /*27f20*/  @!P2 SYNCS.PHASECHK.TRANS64 P2, [R10+URZ+0x30830], R9 ;  /* 0x030830090a00a5a7 */ /* 0x000ea4000804007f */
[----:B--2---:R-:W-:Y:S05]  /*27f30*/  @!P2 BRA `(.L_x_1570) ;  /* 0xfffffffc00eca947 */ /* 0x004fea000383ffff */
[----:B------:R-:W-:Y:S05]  /*27f40*/  BRA `(.L_x_1569) ;  /* 0xfffffe8000a07947 */ /* 0x000fea000383ffff */
.L_x_1574:
[----:B01----:R-:W-:-:S04]  /*27f50*/  IMAD.U32 R9, RZ, RZ, UR6 ;  /* 0x00000006ff097e24 */ /* 0x003fc8000f8e00ff */
[----:B------:R0:W1:Y:S03]  /*27f60*/  SYNCS.PHASECHK.TRANS64.TRYWAIT P2, [R9+URZ+0x30850], R8 ;  /* 0x03085008090075a7 */ /* 0x000066000804017f */
[----:B-1----:R-:W-:Y:S05]  /*27f70*/  @!P2 NANOSLEEP.SYNCS 0x989680 ;  /* 0x009896800000a95d */ /* 0x002fea0003900000 */
[----:B------:R-:W1:Y:S02]  /*27f80*/  @!P2 SYNCS.PHASECHK.TRANS64 P2, [R9+URZ+0x30850], R8 ;  /* 0x030850080900a5a7 */ /* 0x000e64000804007f */
[----:B-1----:R-:W-:Y:S05]  /*27f90*/  @!P2 BRA `(.L_x_1574) ;  /* 0xfffffffc00eca947 */ /* 0x002fea000383ffff */
[----:B------:R-:W-:Y:S05]  /*27fa0*/  BRA `(.L_x_1573) ;  /* 0xfffffe8c00387947 */ /* 0x000fea000383ffff */
.L_x_1591:
[----:B-1----:R-:W-:-:S04]  /*27fb0*/  IMAD.U32 R13, RZ, RZ, UR6 ;  /* 0x00000006ff0d7e24 */ /* 0x002fc8000f8e00ff */
[----:B------:R1:W2:Y:S03]  /*27fc0*/  SYNCS.PHASECHK.TRANS64.TRYWAIT P2, [R13+URZ+0x30830], R0 ;  /* 0x030830000d0075a7 */ /* 0x0002a6000804017f */
[----:B--2---:R-:W-:Y:S05]  /*27fd0*/  @!P2 NANOSLEEP.SYNCS 0x989680 ;  /* 0x009896800000a95d */ /* 0x004fea0003900000 */
[----:B------:R-:W2:Y:S02]  /*27fe0*/  @!P2 SYNCS.PHASECHK.TRANS64 P2, [R13+URZ+0x30830], R0 ;  /* 0x030830000d00a5a7 */ /* 0x000ea4000804007f */
[----:B--2---:R-:W-:Y:S05]  /*27ff0*/  @!P2 BRA `(.L_x_1591) ;  /* 0xfffffffc00eca947 */ /* 0x004fea000383ffff */
[----:B------:R-:W-:Y:S05]  /*28000*/  BRA `(.L_x_1590) ;  /* 0xfffffeb800e47947 */ /* 0x000fea000383ffff */
.L_x_1595:
[----:B-1----:R-:W-:-:S04]  /*28010*/  IMAD.U32 R2, RZ, RZ, UR10 ;  /* 0x0000000aff027e24 */ /* 0x002fc8000f8e00ff */
[----:B------:R1:W2:Y:S03]  /*28020*/  SYNCS.PHASECHK.TRANS64.TRYWAIT P2, [R2+URZ+0x30850], R0 ;  /* 0x03085000020075a7 */ /* 0x0002a6000804017f */
[----:B--2---:R-:W-:Y:S05]  /*28030*/  @!P2 NANOSLEEP.SYNCS 0x989680 ;  /* 0x009896800000a95d */ /* 0x004fea0003900000 */
[----:B------:R-:W2:Y:S02]  /*28040*/  @!P2 SYNCS.PHASECHK.TRANS64 P2, [R2+URZ+0x30850], R0 ;  /* 0x030850000200a5a7 */ /* 0x000ea4000804007f */
[----:B--2---:R-:W-:Y:S05]  /*28050*/  @!P2 BRA `(.L_x_1595) ;  /* 0xfffffffc00eca947 */ /* 0x004fea000383ffff */
[----:B------:R-:W-:Y:S05]  /*28060*/  BRA `(.L_x_1594) ;  /* 0xfffffec4007c7947 */ /* 0x000fea000383ffff */
.L_x_1601:
[----:B-1----:R-:W-:-:S04]  /*28070*/  IMAD.U32 R13, RZ, RZ, UR6 ;  /* 0x00000006ff0d7e24 */ /* 0x002fc8000f8e00ff */
[----:B------:R1:W2:Y:S03]  /*28080*/  SYNCS.PHASECHK.TRANS64.TRYWAIT P2, [R13+URZ+0x30830], R0 ;  /* 0x030830000d0075a7 */ /* 0x0002a6000804017f */
[----:B--2---:R-:W-:Y:S05]  /*28090*/  @!P2 NANOSLEEP.SYNCS 0x989680 ;  /* 0x009896800000a95d */ /* 0x004fea0003900000 */
[----:B------:R-:W2:Y:S02]  /*280a0*/  @!P2 SYNCS.PHASECHK.TRANS64 P2, [R13+URZ+0x30830], R0 ;  /* 0x030830000d00a5a7 */ /* 0x000ea4000804007f */
[----:B--2---:R-:W-:Y:S05]  /*280b0*/  @!P2 BRA `(.L_x_1601) ;  /* 0xfffffffc00eca947 */ /* 0x004fea000383ffff */
[----:B------:R-:W-:Y:S05]  /*280c0*/  BRA `(.L_x_1600) ;  /* 0xfffffedc00c87947 */ /* 0x000fea000383ffff */
.L_x_1605:
[----:B-1----:R-:W-:-:S04]  /*280d0*/  IMAD.U32 R2, RZ, RZ, UR10 ;  /* 0x0000000aff027e24 */ /* 0x002fc8000f8e00ff */
[----:B------:R1:W2:Y:S03]  /*280e0*/  SYNCS.PHASECHK.TRANS64.TRYWAIT P2, [R2+URZ+0x30850], R0 ;  /* 0x03085000020075a7 */ /* 0x0002a6000804017f */
[----:B--2---:R-:W-:Y:S05]  /*280f0*/  @!P2 NANOSLEEP.SYNCS 0x989680 ;  /* 0x009896800000a95d */ /* 0x004fea0003900000 */
[----:B------:R-:W2:Y:S02]  /*28100*/  @!P2 SYNCS.PHASECHK.TRANS64 P2, [R2+URZ+0x30850], R0 ;  /* 0x030850000200a5a7 */ /* 0x000ea4000804007f */
[----:B--2---:R-:W-:Y:S05]  /*28110*/  @!P2 BRA `(.L_x_1605) ;  /* 0xfffffffc00eca947 */ /* 0x004fea000383ffff */
[----:B------:R-:W-:Y:S05]  /*28120*/  BRA `(.L_x_1604) ;  /* 0xfffffee800607947 */ /* 0x000fea000383ffff */
.L_x_1618:
[----:B-1----:R-:W-:-:S04]  /*28130*/  IMAD.U32 R5, RZ, RZ, UR5 ;  /* 0x00000005ff057e24 */ /* 0x002fc8000f8e00ff */
[----:B------:R1:W2:Y:S03]  /*28140*/  SYNCS.PHASECHK.TRANS64.TRYWAIT P0, [R5+URZ+0x30850], R4 ;  /* 0x03085004050075a7 */ /* 0x0002a6000800017f */
[----:B--2---:R-:W-:Y:S05]  /*28150*/  @!P0 NANOSLEEP.SYNCS 0x989680 ;  /* 0x009896800000895d */ /* 0x004fea0003900000 */
[----:B------:R-:W2:Y:S02]  /*28160*/  @!P0 SYNCS.PHASECHK.TRANS64 P0, [R5+URZ+0x30850], R4 ;  /* 0x03085004050085a7 */ /* 0x000ea4000800007f */
[----:B--2---:R-:W-:Y:S05]  /*28170*/  @!P0 BRA `(.L_x_1618) ;  /* 0xfffffffc00ec8947 */ /* 0x004fea000383ffff */
[----:B------:R-:W-:Y:S05]  /*28180*/  BRA `(.L_x_1617) ;  /* 0xffffff18009c7947 */ /* 0x000fea000383ffff */
.L_x_1667:
[----:B------:R-:W1:Y:S01]  /*28190*/  S2R R6, SR_TID.X ;  /* 0x0000000000067919 */ /* 0x000e620000002100 */
[----:B------:R-:W-:Y:S01]  /*281a0*/  BSSY B1, `(.L_x_1855) ;  /* 0x000000a000017945 */ /* 0x000fe20003800000 */
[----:B------:R-:W-:Y:S02]  /*281b0*/  IMAD.MOV.U32 R12, RZ, RZ, RZ ;  /* 0x000000ffff0c7224 */ /* 0x000fe400078e00ff */
[----:B------:R-:W-:Y:S02]  /*281c0*/  IMAD.MOV.U32 R11, RZ, RZ, 0x1f ;  /* 0x0000001fff0b7424 */ /* 0x000fe400078e00ff */
[----:B0-----:R-:W-:Y:S01]  /*281d0*/  IMAD.MOV.U32 R15, RZ, RZ, -0x1 ;  /* 0xffffffffff0f7424 */ /* 0x001fe200078e00ff */
[----:B-1----:R-:W-:-:S04]  /*281e0*/  SHF.R.U32.HI R6, RZ, 0x5, R6 ;  /* 0x00000005ff067819 */ /* 0x002fc80000011606 */
[----:B------:R-:W-:-:S05]  /*281f0*/  LOP3.LUT R6, R6, 0x3, RZ, 0xc0, !PT ;  /* 0x0000000306067812 */ /* 0x000fca00078ec0ff */
[----:B------:R-:W-:-:S07]  /*28200*/  IMAD.MOV.U32 R13, RZ, RZ, R6 ;  /* 0x000000ffff0d7224 */ /* 0x000fce00078e0006 */
[----:B------:R-:W-:Y:S05]  /*28210*/  WARPSYNC.COLLECTIVE R15, `(.L_x_1856) ;  /* 0x000000000f087348 */ /* 0x000fea0003c00000 */
[----:B------:R0:W1:Y:S02]  /*28220*/  SHFL.IDX P6, R14, R13, R12, R11 ;  /* 0x0000000c0d0e7389 */ /* 0x00006400000c000b */
[----:B01----:R-:W-:Y:S01]  /*28230*/  ENDCOLLECTIVE ;  /* 0x000000000000791b */ /* 0x003fe20003800000 */
.L_x_1856:
[----:B------:R-:W-:Y:S05]  /*28240*/  BSYNC B1 ;  /* 0x0000000000017941 */ /* 0x000fea0003800000 */
.L_x_1855:
[----:B------:R-:W-:Y:S05]  /*28250*/  BRA `(.L_x_1857) ;  /* 0xffffff7c00887947 */ /* 0x000fea000383ffff */
.L_x_1669:
[----:B------:R-:W-:Y:S01]  /*28260*/  BSSY B1, `(.L_x_1858) ;  /* 0x0000006000017945 */ /* 0x000fe20003800000 */
[----:B0-----:R-:W-:-:S07]  /*28270*/  IMAD.MOV.U32 R15, RZ, RZ, -0x1 ;  /* 0xffffffffff0f7424 */ /* 0x001fce00078e00ff */
[----:B-1----:R-:W-:Y:S05]  /*28280*/  WARPSYNC.COLLECTIVE R15, `(.L_x_1859) ;  /* 0x000000000f0c7348 */ /* 0x002fea0003c00000 */
[----:B------:R-:W-:Y:S02]  /*28290*/  ELECT P6, UR62, PT ;  /* 0x00000000003e782f */ /* 0x000fe400038c0000 */
[----:B------:R-:W-:Y:S01]  /*282a0*/  MOV R14, UR62 ;  /* 0x0000003e000e7c02 */ /* 0x000fe20008000f00 */
[----:B-1----:R-:W-:Y:S10]  /*282b0*/  ENDCOLLECTIVE ;  /* 0x000000000000791b */ /* 0x002ff40003800000 */
.L_x_1859:
[----:B------:R-:W-:Y:S05]  /*282c0*/  BSYNC B1 ;  /* 0x0000000000017941 */ /* 0x000fea0003800000 */
.L_x_1858:
[----:B------:R-:W-:Y:S05]  /*282d0*/  BRA `(.L_x_1668) ;  /* 0xffffff7c00807947 */ /* 0x000fea000383ffff */
.L_x_1671:
[----:B-1----:R1:W2:Y:S02]  /*282e0*/  SYNCS.PHASECHK.TRANS64.TRYWAIT P0, [R19+URZ+0x30820], R4 ;  /* 0x03082004130075a7 */ /* 0x0022a4000800017f */
[----:B--2---:R-:W-:Y:S05]  /*282f0*/  @!P0 NANOSLEEP.SYNCS 0x989680 ;  /* 0x009896800000895d */ /* 0x004fea0003900000 */
[----:B------:R-:W2:Y:S02]  /*28300*/  @!P0 SYNCS.PHASECHK.TRANS64 P0, [R19+URZ+0x30820], R4 ;  /* 0x03082004130085a7 */ /* 0x000ea4000800007f */
[----:B--2---:R-:W-:Y:S05]  /*28310*/  @!P0 BRA `(.L_x_1671) ;  /* 0xfffffffc00f08947 */ /* 0x004fea000383ffff */
[----:B------:R-:W-:Y:S05]  /*28320*/  BRA `(.L_x_1860) ;  /* 0xffffff7c00907947 */ /* 0x000fea000383ffff */
.L_x_1675:
[----:B--2---:R2:W3:Y:S02]  /*28330*/  SYNCS.PHASECHK.TRANS64.TRYWAIT P0, [R7+URZ+0x308a0], R10 ;  /* 0x0308a00a070075a7 */ /* 0x0044e4000800017f */
[----:B---3--:R-:W-:Y:S05]  /*28340*/  @!P0 NANOSLEEP.SYNCS 0x989680 ;  /* 0x009896800000895d */ /* 0x008fea0003900000 */
[----:B------:R-:W3:Y:S02]  /*28350*/  @!P0 SYNCS.PHASECHK.TRANS64 P0, [R7+URZ+0x308a0], R10 ;  /* 0x0308a00a070085a7 */ /* 0x000ee4000800007f */
[----:B---3--:R-:W-:Y:S05]  /*28360*/  @!P0 BRA `(.L_x_1675) ;  /* 0xfffffffc00f08947 */ /* 0x008fea000383ffff */
[----:B------:R-:W-:Y:S05]  /*28370*/  BRA `(.L_x_1861) ;  /* 0xffffff7c00b07947 */ /* 0x000fea000383ffff */
.L_x_1682:
[----:B-1----:R1:W3:Y:S02]  /*28380*/  SYNCS.PHASECHK.TRANS64.TRYWAIT P0, [R7+URZ+0x308c0], R10 ;  /* 0x0308c00a070075a7 */ /* 0x0022e4000800017f */
[----:B---3--:R-:W-:Y:S05]  /*28390*/  @!P0 NANOSLEEP.SYNCS 0x989680 ;  /* 0x009896800000895d */ /* 0x008fea0003900000 */
[----:B------:R-:W3:Y:S02]  /*283a0*/  @!P0 SYNCS.PHASECHK.TRANS64 P0, [R7+URZ+0x308c0], R10 ;  /* 0x0308c00a070085a7 */ /* 0x000ee4000800007f */
[----:B---3--:R-:W-:Y:S05]  /*283b0*/  @!P0 BRA `(.L_x_1682) ;  /* 0xfffffffc00f08947 */ /* 0x008fea000383ffff */
[----:B------:R-:W-:Y:S05]  /*283c0*/  BRA `(.L_x_1862) ;  /* 0xffffff8000b07947 */ /* 0x000fea000383ffff */
.L_x_1691:
[----:B-1----:R1:W2:Y:S02]  /*283d0*/  SYNCS.PHASECHK.TRANS64.TRYWAIT P1, [R8+URZ+0x308a0], R7 ;  /* 0x0308a007080075a7 */ /* 0x0022a4000802017f */
[----:B--2---:R-:W-:Y:S05]  /*283e0*/  @!P1 NANOSLEEP.SYNCS 0x989680 ;  /* 0x009896800000995d */ /* 0x004fea0003900000 */
[----:B------:R-:W2:Y:S02]  /*283f0*/  @!P1 SYNCS.PHASECHK.TRANS64 P1, [R8+URZ+0x308a0], R7 ;  /* 0x0308a007080095a7 */ /* 0x000ea4000802007f */
[----:B--2---:R-:W-:Y:S05]  /*28400*/  @!P1 BRA `(.L_x_1691) ;  /* 0xfffffffc00f09947 */ /* 0x004fea000383ffff */
[----:B------:R-:W-:Y:S05]  /*28410*/  BRA `(.L_x_1863) ;  /* 0xffffff8400fc7947 */ /* 0x000fea000383ffff */
.L_x_1698:
[----:B--2---:R2:W3:Y:S02]  /*28420*/  SYNCS.PHASECHK.TRANS64.TRYWAIT P1, [R8+URZ+0x308c0], R7 ;  /* 0x0308c007080075a7 */ /* 0x0044e4000802017f */
[----:B---3--:R-:W-:Y:S05]  /*28430*/  @!P1 NANOSLEEP.SYNCS 0x989680 ;  /* 0x009896800000995d */ /* 0x008fea0003900000 */
[----:B------:R-:W3:Y:S02]  /*28440*/  @!P1 SYNCS.PHASECHK.TRANS64 P1, [R8+URZ+0x308c0], R7 ;  /* 0x0308c007080095a7 */ /* 0x000ee4000802007f */
[----:B---3--:R-:W-:Y:S05]  /*28450*/  @!P1 BRA `(.L_x_1698) ;  /* 0xfffffffc00f09947 */ /* 0x008fea000383ffff */
[----:B------:R-:W-:Y:S05]  /*28460*/  BRA `(.L_x_1864) ;  /* 0xffffff8800f87947 */ /* 0x000fea000383ffff */
.L_x_1723:
[----:B------:R-:W2:Y:S01]  /*28470*/  S2R R4, SR_TID.X ;  /* 0x0000000000047919 */ /* 0x000ea20000002100 */
[----:B------:R-:W-:Y:S01]  /*28480*/  BSSY B0, `(.L_x_1865) ;  /* 0x000000a000007945 */ /* 0x000fe20003800000 */
[----:B------:R-:W-:Y:S02]  /*28490*/  IMAD.MOV.U32 R12, RZ, RZ, RZ ;  /* 0x000000ffff0c7224 */ /* 0x000fe400078e00ff */
[----:B------:R-:W-:Y:S02]  /*284a0*/  IMAD.MOV.U32 R11, RZ, RZ, 0x1f ;  /* 0x0000001fff0b7424 */ /* 0x000fe400078e00ff */
[----:B0-----:R-:W-:Y:S01]  /*284b0*/  IMAD.MOV.U32 R15, RZ, RZ, -0x1 ;  /* 0xffffffffff0f7424 */ /* 0x001fe200078e00ff */
[----:B--2---:R-:W-:-:S04]  /*284c0*/  SHF.R.U32.HI R4, RZ, 0x5, R4 ;  /* 0x00000005ff047819 */ /* 0x004fc80000011604 */
[----:B------:R-:W-:-:S05]  /*284d0*/  LOP3.LUT R4, R4, 0x3, RZ, 0xc0, !PT ;  /* 0x0000000304047812 */ /* 0x000fca00078ec0ff */
[----:B------:R-:W-:-:S07]  /*284e0*/  IMAD.MOV.U32 R13, RZ, RZ, R4 ;  /* 0x000000ffff0d7224 */ /* 0x000fce00078e0004 */
[----:B-1----:R-:W-:Y:S05]  /*284f0*/  WARPSYNC.COLLECTIVE R15, `(.L_x_1866) ;  /* 0x000000000f087348 */ /* 0x002fea0003c00000 */
[----:B------:R0:W2:Y:S02]  /*28500*/  SHFL.IDX P6, R14, R13, R12, R11 ;  /* 0x0000000c0d0e7389 */ /* 0x0000a400000c000b */
[----:B012---:R-:W-:Y:S01]  /*28510*/  ENDCOLLECTIVE ;  /* 0x000000000000791b */ /* 0x007fe20003800000 */
.L_x_1866:
[----:B------:R-:W-:Y:S05]  /*28520*/  BSYNC B0 ;  /* 0x0000000000007941 */ /* 0x000fea0003800000 */
.L_x_1865:
[----:B------:R-:W-:Y:S05]  /*28530*/  BRA `(.L_x_1867) ;  /* 0xffffff9c00487947 */ /* 0x000fea000383ffff */
.L_x_1725:
[----:B------:R-:W-:Y:S01]  /*28540*/  BSSY B0, `(.L_x_1868) ;  /* 0x0000006000007945 */ /* 0x000fe20003800000 */
[----:B0-----:R-:W-:-:S07]  /*28550*/  IMAD.MOV.U32 R15, RZ, RZ, -0x1 ;  /* 0xffffffffff0f7424 */ /* 0x001fce00078e00ff */
[----:B-12---:R-:W-:Y:S05]  /*28560*/  WARPSYNC.COLLECTIVE R15, `(.L_x_1869) ;  /* 0x000000000f0c7348 */ /* 0x006fea0003c00000 */
[----:B------:R-:W-:Y:S02]  /*28570*/  ELECT P6, UR62, PT ;  /* 0x00000000003e782f */ /* 0x000fe400038c0000 */
[----:B------:R-:W-:Y:S01]  /*28580*/  MOV R14, UR62 ;  /* 0x0000003e000e7c02 */ /* 0x000fe20008000f00 */
[----:B-12---:R-:W-:Y:S10]  /*28590*/  ENDCOLLECTIVE ;  /* 0x000000000000791b */ /* 0x006ff40003800000 */
.L_x_1869:
[----:B------:R-:W-:Y:S05]  /*285a0*/  BSYNC B0 ;  /* 0x0000000000007941 */ /* 0x000fea0003800000 */
.L_x_1868:
[----:B------:R-:W-:Y:S05]  /*285b0*/  BRA `(.L_x_1870) ;  /* 0xffffff9c004c7947 */ /* 0x000fea000383ffff */
.L_x_1727:
[----:B---3--:R3:W4:Y:S02]  /*285c0*/  SYNCS.PHASECHK.TRANS64.TRYWAIT P0, [R0+URZ+0x30840], R2 ;  /* 0x03084002000075a7 */ /* 0x008724000800017f */
[----:B----4-:R-:W-:Y:S05]  /*285d0*/  @!P0 NANOSLEEP.SYNCS 0x989680 ;  /* 0x009896800000895d */ /* 0x010fea0003900000 */
[----:B------:R-:W4:Y:S02]  /*285e0*/  @!P0 SYNCS.PHASECHK.TRANS64 P0, [R0+URZ+0x30840], R2 ;  /* 0x03084002000085a7 */ /* 0x000f24000800007f */
[----:B----4-:R-:W-:Y:S05]  /*285f0*/  @!P0 BRA `(.L_x_1727) ;  /* 0xfffffffc00f08947 */ /* 0x010fea000383ffff */
[----:B------:R-:W-:Y:S05]  /*28600*/  BRA `(.L_x_1871) ;  /* 0xffffff9c00b07947 */ /* 0x000fea000383ffff */
.L_x_1731:
[----:B------:R-:W2:Y:S01]  /*28610*/  LDL.LU R11, [R1+0x314] ;  /* 0x00031400010b7983 */ /* 0x000ea20000300800 */
[----:B------:R-:W-:Y:S01]  /*28620*/  IMAD.MOV.U32 R13, RZ, RZ, R3 ;  /* 0x000000ffff0d7224 */ /* 0x000fe200078e0003 */
[----:B------:R-:W-:Y:S01]  /*28630*/  LOP3.LUT R5, R5, 0x7f, RZ, 0xc0, !PT ;  /* 0x0000007f05057812 */ /* 0x000fe200078ec0ff */
[----:B------:R-:W-:Y:S02]  /*28640*/  IMAD.MOV.U32 R12, RZ, RZ, RZ ;  /* 0x000000ffff0c7224 */ /* 0x000fe400078e00ff */
[----:B------:R-:W-:Y:S01]  /*28650*/  IMAD.MOV.U32 R15, RZ, RZ, -0x1 ;  /* 0xffffffffff0f7424 */ /* 0x000fe200078e00ff */
        /* <DEDUP_REMOVED lines=9> */
.L_x_1872:
[----:B------:R-:W-:Y:S02]  /*286f0*/  IMAD.MOV.U32 R13, RZ, RZ, R4 ;  /* 0x000000ffff0d7224 */ /* 0x000fe400078e0004 */
[----:B------:R-:W-:-:S07]  /*28700*/  IMAD.MOV.U32 R6, RZ, RZ, R14 ;  /* 0x000000ffff067224 */ /* 0x000fce00078e000e */
[----:B------:R-:W-:Y:S05]  /*28710*/  WARPSYNC.COLLECTIVE R15, `(.L_x_1873) ;  /* 0x000000000f087348 */ /* 0x000fea0003c00000 */
[----:B------:R0:W1:Y:S02]  /*28720*/  SHFL.IDX P6, R14, R13, R12, R11 ;  /* 0x0000000c0d0e7389 */ /* 0x00006400000c000b */
[----:B01----:R-:W-:Y:S01]  /*28730*/  ENDCOLLECTIVE ;  /* 0x000000000000791b */ /* 0x003fe20003800000 */
.L_x_1873:
[----:B------:R-:W-:Y:S02]  /*28740*/  IMAD.MOV.U32 R13, RZ, RZ, R3 ;  /* 0x000000ffff0d7224 */ /* 0x000fe400078e0003 */
[----:B------:R-:W-:Y:S02]  /*28750*/  IMAD.MOV.U32 R12, RZ, RZ, 0x1 ;  /* 0x00000001ff0c7424 */ /* 0x000fe400078e00ff */
[----:B------:R-:W-:-:S07]  /*28760*/  IMAD.MOV.U32 R7, RZ, RZ, R14 ;  /* 0x000000ffff077224 */ /* 0x000fce00078e000e */
[----:B------:R-:W-:Y:S05]  /*28770*/  WARPSYNC.COLLECTIVE R15, `(.L_x_1874) ;  /* 0x000000000f087348 */ /* 0x000fea0003c00000 */
[----:B------:R0:W1:Y:S02]  /*28780*/  SHFL.IDX P6, R14, R13, R12, R11 ;  /* 0x0000000c0d0e7389 */ /* 0x00006400000c000b */
[----:B01----:R-:W-:Y:S01]  /*28790*/  ENDCOLLECTIVE ;  /* 0x000000000000791b */ /* 0x003fe20003800000 */
.L_x_1874:
[----:B------:R-:W-:-:S05]  /*287a0*/  @!P3 LEA R7, P5, R8, R7, 0x1 ;  /* 0x000000070807b211 */ /* 0x000fca00078a08ff */
[----:B------:R-:W-:-:S05]  /*287b0*/  @!P3 IMAD.X R6, RZ, RZ, R6, P5 ;  /* 0x000000ffff06b224 */ /* 0x000fca00028e0606 */
[----:B------:R-:W-:Y:S01]  /*287c0*/  @!P3 LOP3.LUT R7, R7, R6, RZ, 0x3c, !PT ;  /* 0x000000060707b212 */ /* 0x000fe200078e3cff */
[----:B------:R-:W-:-:S03]  /*287d0*/  IMAD.MOV.U32 R13, RZ, RZ, R4 ;  /* 0x000000ffff0d7224 */ /* 0x000fc600078e0004 */
[----:B------:R-:W-:-:S04]  /*287e0*/  @!P3 LOP3.LUT R6, R7, R6, RZ, 0x3c, !PT ;  /* 0x000000060706b212 */ /* 0x000fc800078e3cff */
[----:B------:R-:W-:Y:S01]  /*287f0*/  @!P3 LOP3.LUT R7, R7, R6, RZ, 0x3c, !PT ;  /* 0x000000060707b212 */ /* 0x000fe200078e3cff */
[----:B------:R-:W-:-:S07]  /*28800*/  IMAD.MOV.U32 R9, RZ, RZ, R14 ;  /* 0x000000ffff097224 */ /* 0x000fce00078e000e */
[----:B------:R-:W-:Y:S05]  /*28810*/  WARPSYNC.COLLECTIVE R15, `(.L_x_1875) ;  /* 0x000000000f087348 */ /* 0x000fea0003c00000 */
[----:B------:R0:W1:Y:S02]  /*28820*/  SHFL.IDX P6, R14, R13, R12, R11 ;  /* 0x0000000c0d0e7389 */ /* 0x00006400000c000b */
[----:B01----:R-:W-:Y:S01]  /*28830*/  ENDCOLLECTIVE ;  /* 0x000000000000791b */ /* 0x003fe20003800000 */
.L_x_1875:
[----:B------:R-:W-:Y:S01]  /*28840*/  @!PT LDS RZ, [RZ] ;  /* 0x00000000fffff984 */ /* 0x000fe20000000800 */
[----:B------:R-:W-:Y:S01]  /*28850*/  @!PT LDS RZ, [RZ] ;  /* 0x00000000fffff984 */ /* 0x000fe20000000800 */
[----:B------:R-:W-:Y:S01]  /*28860*/  @!PT LDS RZ, [RZ] ;  /* 0x00000000fffff984 */ /* 0x000fe20000000800 */
[----:B------:R0:W-:Y:S04]  /*28870*/  @!P3 LDGSTS.E.BYPASS.LTC128B.128 [R10+0x12400], desc[UR60][R6.64], !P2 ;  /* 0x12400000060abfae */ /* 0x0001e8000d101d7c */
[----:B------:R0:W-:Y:S04]  /*28880*/  @!P3 LDGSTS.E.BYPASS.LTC128B.128 [R10+0x16400], desc[UR60][R6.64+0x80], !P1 ;  /* 0x16400080060abfae */ /* 0x0001e8000c901d7c */
[----:B------:R0:W-:Y:S01]  /*28890*/  @!P3 LDGSTS.E.BYPASS.LTC128B.128 [R10+0x1a400], desc[UR60][R6.64+0x100], !P0 ;  /* 0x1a400100060abfae */ /* 0x0001e2000c101d7c */
[----:B------:R-:W-:Y:S01]  /*288a0*/  ISETP.GE.AND P3, PT, R5, R2, PT ;  /* 0x000000020500720c */ /* 0x000fe20003f66270 */
[----:B------:R-:W-:-:S02]  /*288b0*/  IMAD.MOV.U32 R13, RZ, RZ, R3 ;  /* 0x000000ffff0d7224 */ /* 0x000fc400078e0003 */
[----:B------:R-:W-:Y:S02]  /*288c0*/  IMAD.MOV.U32 R12, RZ, RZ, 0x2 ;  /* 0x00000002ff0c7424 */ /* 0x000fe400078e00ff */
[----:B------:R-:W-:-:S08]  /*288d0*/  IMAD.MOV.U32 R5, RZ, RZ, R14 ;  /* 0x000000ffff057224 */ /* 0x000fd000078e000e */
[----:B0-----:R-:W-:Y:S05]  /*288e0*/  WARPSYNC.COLLECTIVE R15, `(.L_x_1876) ;  /* 0x000000000f087348 */ /* 0x001fea0003c00000 */
[----:B------:R1:W2:Y:S02]  /*288f0*/  SHFL.IDX P6, R14, R13, R12, R11 ;  /* 0x0000000c0d0e7389 */ /* 0x0002a400000c000b */
[----:B012---:R-:W-:Y:S01]  /*28900*/  ENDCOLLECTIVE ;  /* 0x000000000000791b */ /* 0x007fe20003800000 */
.L_x_1876:
[----:B------:R-:W-:-:S05]  /*28910*/  @!P3 LEA R8, P5, R8, R5, 0x1 ;  /* 0x000000050808b211 */ /* 0x000fca00078a08ff */
[----:B------:R-:W-:Y:S02]  /*28920*/  @!P3 IMAD.X R5, RZ, RZ, R9, P5 ;  /* 0x000000ffff05b224 */ /* 0x000fe400028e0609 */
[----:B------:R-:W0:Y:S01]  /*28930*/  S2R R9, SR_TID.X ;  /* 0x0000000000097919 */ /* 0x000e220000002100 */
[----:B------:R-:W-:Y:S02]  /*28940*/  @!P3 IMAD.MOV.U32 R6, RZ, RZ, R8 ;  /* 0x000000ffff06b224 */ /* 0x000fe400078e0008 */
[----:B------:R-:W-:Y:S02]  /*28950*/  @!P3 IMAD.MOV.U32 R7, RZ, RZ, R5 ;  /* 0x000000ffff07b224 */ /* 0x000fe400078e0005 */
[----:B------:R-:W-:Y:S02]  /*28960*/  IMAD.MOV.U32 R13, RZ, RZ, R4 ;  /* 0x000000ffff0d7224 */ /* 0x000fe400078e0004 */
[----:B------:R-:W-:Y:S01]  /*28970*/  VIADD R5, R0, 0x20 ;  /* 0x0000002000057836 */ /* 0x000fe20000000000 */
[----:B------:R-:W-:Y:S01]  /*28980*/  @!PT LDS RZ, [RZ] ;  /* 0x00000000fffff984 */ /* 0x000fe20000000800 */
[----:B------:R-:W-:Y:S01]  /*28990*/  @!PT LDS RZ, [RZ] ;  /* 0x00000000fffff984 */ /* 0x000fe20000000800 */
[----:B------:R-:W-:Y:S01]  /*289a0*/  @!PT LDS RZ, [RZ] ;  /* 0x00000000fffff984 */ /* 0x000fe20000000800 */
[----:B------:R1:W-:Y:S04]  /*289b0*/  @!P3 LDGSTS.E.BYPASS.LTC128B.128 [R10+0x12c00], desc[UR60][R6.64], !P2 ;  /* 0x12c00000060abfae */ /* 0x0003e8000d101d7c */
[----:B------:R1:W-:Y:S01]  /*289c0*/  @!P3 LDGSTS.E.BYPASS.LTC128B.128 [R10+0x16c00], desc[UR60][R6.64+0x80], !P1 ;  /* 0x16c00080060abfae */ /* 0x0003e2000c901d7c */
[----:B------:R-:W-:-:S07]  /*289d0*/  IMAD.MOV.U32 R8, RZ, RZ, R14 ;  /* 0x000000ffff087224 */ /* 0x000fce00078e000e */
[----:B01----:R-:W-:Y:S05]  /*289e0*/  WARPSYNC.COLLECTIVE R15, `(.L_x_1877) ;  /* 0x000000000f087348 */ /* 0x003fea0003c00000 */
[----:B------:R2:W3:Y:S02]  /*289f0*/  SHFL.IDX P6, R14, R13, R12, R11 ;  /* 0x0000000c0d0e7389 */ /* 0x0004e400000c000b */
[----:B0123--:R-:W-:Y:S01]  /*28a00*/  ENDCOLLECTIVE ;  /* 0x000000000000791b */ /* 0x00ffe20003800000 */
.L_x_1877:
[----:B------:R-:W-:Y:S01]  /*28a10*/  @!PT LDS RZ, [RZ] ;  /* 0x00000000fffff984 */ /* 0x000fe20000000800 */
[----:B------:R-:W-:Y:S01]  /*28a20*/  @!PT LDS RZ, [RZ] ;  /* 0x00000000fffff984 */ /* 0x000fe20000000800 */
[----:B------:R-:W-:Y:S01]  /*28a30*/  @!PT LDS RZ, [RZ] ;  /* 0x00000000fffff984 */ /* 0x000fe20000000800 */
[----:B------:R0:W-:Y:S01]  /*28a40*/  @!P3 LDGSTS.E.BYPASS.LTC128B.128 [R10+0x1ac00], desc[UR60][R6.64+0x100], !P0 ;  /* 0x1ac00100060abfae */ /* 0x0001e2000c101d7c */
[----:B------:R-:W-:Y:S01]  /*28a50*/  ISETP.GE.AND P3, PT, R5, R2, PT ;  /* 0x000000020500720c */ /* 0x000fe20003f66270 */
[----:B------:R-:W-:Y:S02]  /*28a60*/  IMAD.MOV.U32 R13, RZ, RZ, R3 ;  /* 0x000000ffff0d7224 */ /* 0x000fe400078e0003 */
[----:B------:R-:W-:Y:S02]  /*28a70*/  IMAD.MOV.U32 R12, RZ, RZ, 0x3 ;  /* 0x00000003ff0c7424 */ /* 0x000fe400078e00ff */
[----:B------:R-:W-:-:S05]  /*28a80*/  IMAD.SHL.U32 R9, R9, 0x8, RZ ;  /* 0x0000000809097824 */ /* 0x000fca00078e00ff */
[----:B------:R-:W-:Y:S01]  /*28a90*/  LOP3.LUT R9, R9, 0x38, RZ, 0xc0, !PT ;  /* 0x0000003809097812 */ /* 0x000fe200078ec0ff */
[----:B0-----:R-:W-:-:S07]  /*28aa0*/  IMAD.MOV.U32 R5, RZ, RZ, R14 ;  /* 0x000000ffff057224 */ /* 0x001fce00078e000e */
[----:B------:R-:W-:Y:S05]  /*28ab0*/  WARPSYNC.COLLECTIVE R15, `(.L_x_1878) ;  /* 0x000000000f087348 */ /* 0x000fea0003c00000 */
[----:B------:R0:W1:Y:S02]  /*28ac0*/  SHFL.IDX P6, R14, R13, R12, R11 ;  /* 0x0000000c0d0e7389 */ /* 0x00006400000c000b */
[----:B01----:R-:W-:Y:S01]  /*28ad0*/  ENDCOLLECTIVE ;  /* 0x000000000000791b */ /* 0x003fe20003800000 */
.L_x_1878:
        /* <DEDUP_REMOVED lines=17> */
.L_x_1879:
[----:B------:R-:W-:Y:S02]  /*28bf0*/  IMAD.MOV.U32 R13, RZ, RZ, R3 ;  /* 0x000000ffff0d7224 */ /* 0x000fe400078e0003 */
[----:B------:R-:W-:Y:S02]  /*28c00*/  IMAD.MOV.U32 R12, RZ, RZ, 0x4 ;  /* 0x00000004ff0c7424 */ /* 0x000fe400078e00ff */
[----:B------:R-:W-:-:S07]  /*28c10*/  IMAD.MOV.U32 R5, RZ, RZ, R14 ;  /* 0x000000ffff057224 */ /* 0x000fce00078e000e */
[----:B------:R-:W-:Y:S05]  /*28c20*/  WARPSYNC.COLLECTIVE R15, `(.L_x_1880) ;  /* 0x000000000f087348 */ /* 0x000fea0003c00000 */
[----:B------:R0:W1:Y:S02]  /*28c30*/  SHFL.IDX P6, R14, R13, R12, R11 ;  /* 0x0000000c0d0e7389 */ /* 0x00006400000c000b */
[----:B01----:R-:W-:Y:S01]  /*28c40*/  ENDCOLLECTIVE ;  /* 0x000000000000791b */ /* 0x003fe20003800000 */
.L_x_1880:
        /* <DEDUP_REMOVED lines=17> */
.L_x_1881:
[----:B------:R-:W-:Y:S02]  /*28d60*/  IMAD.MOV.U32 R13, RZ, RZ, R3 ;  /* 0x000000ffff0d7224 */ /* 0x000fe400078e0003 */
[----:B------:R-:W-:Y:S02]  /*28d70*/  IMAD.MOV.U32 R12, RZ, RZ, 0x5 ;  /* 0x00000005ff0c7424 */ /* 0x000fe400078e00ff */
[----:B------:R-:W-:-:S07]  /*28d80*/  IMAD.MOV.U32 R5, RZ, RZ, R14 ;  /* 0x000000ffff057224 */ /* 0x000fce00078e000e */
[----:B------:R-:W-:Y:S05]  /*28d90*/  WARPSYNC.COLLECTIVE R15, `(.L_x_1882) ;  /* 0x000000000f087348 */ /* 0x000fea0003c00000 */
[----:B------:R0:W1:Y:S02]  /*28da0*/  SHFL.IDX P6, R14, R13, R12, R11 ;  /* 0x0000000c0d0e7389 */ /* 0x00006400000c000b */
[----:B01----:R-:W-:Y:S01]  /*28db0*/  ENDCOLLECTIVE ;  /* 0x000000000000791b */ /* 0x003fe20003800000 */
.L_x_1882:
        /* <DEDUP_REMOVED lines=17> */
.L_x_1883:
[----:B------:R-:W-:Y:S02]  /*28ed0*/  IMAD.MOV.U32 R13, RZ, RZ, R3 ;  /* 0x000000ffff0d7224 */ /* 0x000fe400078e0003 */
[----:B------:R-:W-:Y:S02]  /*28ee0*/  IMAD.MOV.U32 R12, RZ, RZ, 0x6 ;  /* 0x00000006ff0c7424 */ /* 0x000fe400078e00ff */
[----:B------:R-:W-:-:S07]  /*28ef0*/  IMAD.MOV.U32 R5, RZ, RZ, R14 ;  /* 0x000000ffff057224 */ /* 0x000fce00078e000e */
[----:B------:R-:W-:Y:S05]  /*28f00*/  WARPSYNC.COLLECTIVE R15, `(.L_x_1884) ;  /* 0x000000000f087348 */ /* 0x000fea0003c00000 */
[----:B------:R0:W1:Y:S02]  /*28f10*/  SHFL.IDX P6, R14, R13, R12, R11 ;  /* 0x0000000c0d0e7389 */ /* 0x00006400000c000b */
[----:B01----:R-:W-:Y:S01]  /*28f20*/  ENDCOLLECTIVE ;  /* 0x000000000000791b */ /* 0x003fe20003800000 */
.L_x_1884:
        /* <DEDUP_REMOVED lines=15> */
.L_x_1885:
        /* <DEDUP_REMOVED lines=8> */
.L_x_1886:
        /* <DEDUP_REMOVED lines=14> */
.L_x_1887:
[----:B------:R-:W-:Y:S01]  /*29180*/  @!PT LDS RZ, [RZ] ;  /* 0x00000000fffff984 */ /* 0x000fe20000000800 */
[----:B------:R-:W-:Y:S01]  /*29190*/  @!PT LDS RZ, [RZ] ;  /* 0x00000000fffff984 */ /* 0x000fe20000000800 */
[----:B------:R-:W-:Y:S01]  /*291a0*/  @!PT LDS RZ, [RZ] ;  /* 0x00000000fffff984 */ /* 0x000fe20000000800 */
[----:B------:R3:W-:Y:S01]  /*291b0*/  @!P4 LDGSTS.E.BYPASS.LTC128B.128 [R10+0x1d400], desc[UR60][R6.64+0x100], !P0 ;  /* 0x1d400100060acfae */ /* 0x0007e2000c101d7c */
[----:B------:R-:W-:Y:S01]  /*291c0*/  IMAD.MOV.U32 R3, RZ, RZ, R14 ;  /* 0x000000ffff037224 */ /* 0x000fe200078e000e */
[----:B------:R-:W-:Y:S06]  /*291d0*/  BRA `(.L_x_1888) ;  /* 0xffffffa000587947 */ /* 0x000fec000383ffff */
.L_x_1736:
[----:B----4-:R4:W0:Y:S02]  /*291e0*/  SYNCS.PHASECHK.TRANS64.TRYWAIT P0, [R19+URZ+0x30820], R0 ;  /* 0x03082000130075a7 */ /* 0x010824000800017f */
[----:B0-----:R-:W-:Y:S05]  /*291f0*/  @!P0 NANOSLEEP.SYNCS 0x989680 ;  /* 0x009896800000895d */ /* 0x001fea0003900000 */
[----:B------:R-:W0:Y:S02]  /*29200*/  @!P0 SYNCS.PHASECHK.TRANS64 P0, [R19+URZ+0x30820], R0 ;  /* 0x03082000130085a7 */ /* 0x000e24000800007f */
[----:B0-----:R-:W-:Y:S05]  /*29210*/  @!P0 BRA `(.L_x_1736) ;  /* 0xfffffffc00f08947 */ /* 0x001fea000383ffff */
[----:B------:R-:W-:Y:S05]  /*29220*/  BRA `(.L_x_1889) ;  /* 0xffffffa000d87947 */ /* 0x000fea000383ffff */
.L_x_1745:
[----:B-1----:R1:W2:Y:S02]  /*29230*/  SYNCS.PHASECHK.TRANS64.TRYWAIT P0, [R3+URZ+0x30840], R2 ;  /* 0x03084002030075a7 */ /* 0x0022a4000800017f */
[----:B--2---:R-:W-:Y:S05]  /*29240*/  @!P0 NANOSLEEP.SYNCS 0x989680 ;  /* 0x009896800000895d */ /* 0x004fea0003900000 */
[----:B------:R-:W2:Y:S02]  /*29250*/  @!P0 SYNCS.PHASECHK.TRANS64 P0, [R3+URZ+0x30840], R2 ;  /* 0x03084002030085a7 */ /* 0x000ea4000800007f */
[----:B--2---:R-:W-:Y:S05]  /*29260*/  @!P0 BRA `(.L_x_1745) ;  /* 0xfffffffc00f08947 */ /* 0x004fea000383ffff */
[----:B------:R-:W-:Y:S05]  /*29270*/  BRA `(.L_x_1890) ;  /* 0xffffffa400cc7947 */ /* 0x000fea000383ffff */
.L_x_1752:
[----:B0-----:R0:W1:Y:S02]  /*29280*/  SYNCS.PHASECHK.TRANS64.TRYWAIT P0, [R3+URZ+0x60], R2 ;  /* 0x00006002030075a7 */ /* 0x001064000800017f */
[----:B-1----:R-:W-:Y:S05]  /*29290*/  @!P0 NANOSLEEP.SYNCS 0x989680 ;  /* 0x009896800000895d */ /* 0x002fea0003900000 */
[----:B------:R-:W1:Y:S02]  /*292a0*/  @!P0 SYNCS.PHASECHK.TRANS64 P0, [R3+URZ+0x60], R2 ;  /* 0x00006002030085a7 */ /* 0x000e64000800007f */
[----:B-1----:R-:W-:Y:S05]  /*292b0*/  @!P0 BRA `(.L_x_1752) ;  /* 0xfffffffc00f08947 */ /* 0x002fea000383ffff */
[----:B------:R-:W-:Y:S05]  /*292c0*/  BRA `(.L_x_1891) ;  /* 0xffffffa800e47947 */ /* 0x000fea000383ffff */
.L_x_1762:
[----:B--2---:R2:W3:Y:S02]  /*292d0*/  SYNCS.PHASECHK.TRANS64.TRYWAIT P0, [R3+URZ+0x30840], R2 ;  /* 0x03084002030075a7 */ /* 0x0044e4000800017f */
[----:B---3--:R-:W-:Y:S05]  /*292e0*/  @!P0 NANOSLEEP.SYNCS 0x989680 ;  /* 0x009896800000895d */ /* 0x008fea0003900000 */
[----:B------:R-:W3:Y:S02]  /*292f0*/  @!P0 SYNCS.PHASECHK.TRANS64 P0, [R3+URZ+0x30840], R2 ;  /* 0x03084002030085a7 */ /* 0x000ee4000800007f */
[----:B---3--:R-:W-:Y:S05]  /*29300*/  @!P0 BRA `(.L_x_1762) ;  /* 0xfffffffc00f08947 */ /* 0x008fea000383ffff */
[----:B------:R-:W-:Y:S05]  /*29310*/  BRA `(.L_x_1892) ;  /* 0xffffffb000b07947 */ /* 0x000fea000383ffff */
.L_x_1769:
[----:B0-----:R0:W2:Y:S02]  /*29320*/  SYNCS.PHASECHK.TRANS64.TRYWAIT P0, [R2+URZ+0x60], R3 ;  /* 0x00006003020075a7 */ /* 0x0010a4000800017f */
[----:B--2---:R-:W-:Y:S05]  /*29330*/  @!P0 NANOSLEEP.SYNCS 0x989680 ;  /* 0x009896800000895d */ /* 0x004fea0003900000 */
[----:B------:R-:W2:Y:S02]  /*29340*/  @!P0 SYNCS.PHASECHK.TRANS64 P0, [R2+URZ+0x60], R3 ;  /* 0x00006003020085a7 */ /* 0x000ea4000800007f */
[----:B--2---:R-:W-:Y:S05]  /*29350*/  @!P0 BRA `(.L_x_1769) ;  /* 0xfffffffc00f08947 */ /* 0x004fea000383ffff */
[----:B------:R-:W-:Y:S05]  /*29360*/  BRA `(.L_x_1893) ;  /* 0xffffffb400c87947 */ /* 0x000fea000383ffff */
.L_x_1779:
[----:B---3--:R3:W4:Y:S02]  /*29370*/  SYNCS.PHASECHK.TRANS64.TRYWAIT P0, [R2+URZ+0x30840], R3 ;  /* 0x03084003020075a7 */ /* 0x008724000800017f */
[----:B----4-:R-:W-:Y:S05]  /*29380*/  @!P0 NANOSLEEP.SYNCS 0x989680 ;  /* 0x009896800000895d */ /* 0x010fea0003900000 */
[----:B------:R-:W4:Y:S02]  /*29390*/  @!P0 SYNCS.PHASECHK.TRANS64 P0, [R2+URZ+0x30840], R3 ;  /* 0x03084003020085a7 */ /* 0x000f24000800007f */
[----:B----4-:R-:W-:Y:S05]  /*293a0*/  @!P0 BRA `(.L_x_1779) ;  /* 0xfffffffc00f08947 */ /* 0x010fea000383ffff */
[----:B------:R-:W-:Y:S05]  /*293b0*/  BRA `(.L_x_1894) ;  /* 0xffffffbc00687947 */ /* 0x000fea000383ffff */
.L_x_1786:
[----:B0-----:R0:W2:Y:S02]  /*293c0*/  SYNCS.PHASECHK.TRANS64.TRYWAIT P0, [R2+URZ+0x60], R5 ;  /* 0x00006005020075a7 */ /* 0x0010a4000800017f */
[----:B--2---:R-:W-:Y:S05]  /*293d0*/  @!P0 NANOSLEEP.SYNCS 0x989680 ;  /* 0x009896800000895d */ /* 0x004fea0003900000 */
[----:B------:R-:W2:Y:S02]  /*293e0*/  @!P0 SYNCS.PHASECHK.TRANS64 P0, [R2+URZ+0x60], R5 ;  /* 0x00006005020085a7 */ /* 0x000ea4000800007f */
[----:B--2---:R-:W-:Y:S05]  /*293f0*/  @!P0 BRA `(.L_x_1786) ;  /* 0xfffffffc00f08947 */ /* 0x004fea000383ffff */
[----:B------:R-:W-:Y:S05]  /*29400*/  BRA `(.L_x_1895) ;  /* 0xffffffc000807947 */ /* 0x000fea000383ffff */
.L_x_1798:
[----:B--2---:R2:W4:Y:S02]  /*29410*/  SYNCS.PHASECHK.TRANS64.TRYWAIT P0, [R0+URZ+0x30860], R2 ;  /* 0x03086002000075a7 */ /* 0x004524000800017f */
[----:B----4-:R-:W-:Y:S05]  /*29420*/  @!P0 NANOSLEEP.SYNCS 0x989680 ;  /* 0x009896800000895d */ /* 0x010fea0003900000 */
[----:B------:R-:W4:Y:S02]  /*29430*/  @!P0 SYNCS.PHASECHK.TRANS64 P0, [R0+URZ+0x30860], R2 ;  /* 0x03086002000085a7 */ /* 0x000f24000800007f */
[----:B----4-:R-:W-:Y:S05]  /*29440*/  @!P0 BRA `(.L_x_1798) ;  /* 0xfffffffc00f08947 */ /* 0x010fea000383ffff */
[----:B------:R-:W-:Y:S05]  /*29450*/  BRA `(.L_x_1896) ;  /* 0xffffffc800087947 */ /* 0x000fea000383ffff */
.L_x_1806:
[----:B------:R-:W4:Y:S01]  /*29460*/  LDL R0, [R1+0x2d0] ;  /* 0x0002d00001007983 */ /* 0x000f220000100800 */
[----:B------:R-:W-:Y:S01]  /*29470*/  BSSY B0, `(.L_x_1897) ;  /* 0x0000008000007945 */ /* 0x000fe20003800000 */
[----:B0-----:R-:W-:Y:S02]  /*29480*/  IMAD.MOV.U32 R12, RZ, RZ, RZ ;  /* 0x000000ffff0c7224 */ /* 0x001fe400078e00ff */
[----:B------:R-:W-:Y:S02]  /*29490*/  IMAD.MOV.U32 R11, RZ, RZ, 0x1f ;  /* 0x0000001fff0b7424 */ /* 0x000fe400078e00ff */
[----:B------:R-:W-:Y:S02]  /*294a0*/  IMAD.MOV.U32 R15, RZ, RZ, -0x1 ;  /* 0xffffffffff0f7424 */ /* 0x000fe400078e00ff */
[----:B----4-:R-:W-:-:S07]  /*294b0*/  IMAD.MOV.U32 R13, RZ, RZ, R0 ;  /* 0x000000ffff0d7224 */ /* 0x010fce00078e0000 */
[----:B--23--:R-:W-:Y:S05]  /*294c0*/  WARPSYNC.COLLECTIVE R15, `(.L_x_1898) ;  /* 0x000000000f087348 */ /* 0x00cfea0003c00000 */
[----:B------:R0:W1:Y:S02]  /*294d0*/  SHFL.IDX P6, R14, R13, R12, R11 ;  /* 0x0000000c0d0e7389 */ /* 0x00006400000c000b */
[----:B0123--:R-:W-:Y:S01]  /*294e0*/  ENDCOLLECTIVE ;  /* 0x000000000000791b */ /* 0x00ffe20003800000 */
.L_x_1898:
[----:B------:R-:W-:Y:S05]  /*294f0*/  BSYNC B0 ;  /* 0x0000000000007941 */ /* 0x000fea0003800000 */
.L_x_1897:
        /* <DEDUP_REMOVED lines=9> */
.L_x_1899:
        /* <DEDUP_REMOVED lines=26> */
.L_x_1900:
        /* <DEDUP_REMOVED lines=8> */
.L_x_1901:
        /* <DEDUP_REMOVED lines=8> */
.L_x_1902:
        /* <DEDUP_REMOVED lines=8> */
.L_x_1903:
        /* <DEDUP_REMOVED lines=8> */
.L_x_1904:
        /* <DEDUP_REMOVED lines=9> */
.L_x_1905:
[----:B------:R-:W-:Y:S01]  /*299c0*/  IMAD.MOV.U32 R9, RZ, RZ, R14 ;  /* 0x000000ffff097224 */ /* 0x000fe200078e000e */
[----:B------:R-:W-:Y:S06]  /*299d0*/  BRA `(.L_x_1906) ;  /* 0xffffffc800bc7947 */ /* 0x000fec000383ffff */
.L_x_1809:
[----:B------:R-:W-:Y:S01]  /*299e0*/  BSSY B0, `(.L_x_1907) ;  /* 0x0000008000007945 */ /* 0x000fe20003800000 */
[----:B------:R-:W-:Y:S02]  /*299f0*/  IMAD.MOV.U32 R13, RZ, RZ, R2 ;  /* 0x000000ffff0d7224 */ /* 0x000fe400078e0002 */
[----:B------:R-:W-:Y:S02]  /*29a00*/  IMAD.MOV.U32 R12, RZ, RZ, 0x1 ;  /* 0x00000001ff0c7424 */ /* 0x000fe400078e00ff */
[----:B------:R-:W-:Y:S02]  /*29a10*/  IMAD.MOV.U32 R11, RZ, RZ, RZ ;  /* 0x000000ffff0b7224 */ /* 0x000fe400078e00ff */
[----:B------:R-:W-:-:S07]  /*29a20*/  IMAD.MOV.U32 R15, RZ, RZ, -0x1 ;  /* 0xffffffffff0f7424 */ /* 0x000fce00078e00ff */
[----:B0-2---:R-:W-:Y:S05]  /*29a30*/  WARPSYNC.COLLECTIVE R15, `(.L_x_1908) ;  /* 0x000000000f087348 */ /* 0x005fea0003c00000 */
[----:B------:R1:W3:Y:S02]  /*29a40*/  SHFL.UP P6, R14, R13, R12, R11 ;  /* 0x0400000c0d0e7389 */ /* 0x0002e400000c000b */
[----:B0123--:R-:W-:Y:S01]  /*29a50*/  ENDCOLLECTIVE ;  /* 0x000000000000791b */ /* 0x00ffe20003800000 */
.L_x_1908:
[----:B------:R-:W-:Y:S05]  /*29a60*/  BSYNC B0 ;  /* 0x0000000000007941 */ /* 0x000fea0003800000 */
.L_x_1907:
        /* <DEDUP_REMOVED lines=10> */
.L_x_1909:
        /* <DEDUP_REMOVED lines=8> */
.L_x_1910:
        /* <DEDUP_REMOVED lines=8> */
.L_x_1911:
        /* <DEDUP_REMOVED lines=8> */
.L_x_1912:
        /* <DEDUP_REMOVED lines=9> */
.L_x_1913:
[----:B------:R-:W-:Y:S01]  /*29d20*/  IMAD.MOV.U32 R9, RZ, RZ, R14 ;  /* 0x000000ffff097224 */ /* 0x000fe200078e000e */
[----:B------:R-:W-:Y:S06]  /*29d30*/  BRA `(.L_x_1914) ;  /* 0xffffffc800907947 */ /* 0x000fec000383ffff */
.L_x_1811:
[----:B------:R-:W-:Y:S01]  /*29d40*/  BSSY B0, `(.L_x_1915) ;  /* 0x0000006000007945 */ /* 0x000fe20003800000 */
[----:B------:R-:W-:Y:S01]  /*29d50*/  PLOP3.LUT P6, PT, P6, PT, PT, 0x8, 0x0 ;  /* 0x000000000000781c */ /* 0x000fe200037ce170 */
[----:B------:R-:W-:-:S12]  /*29d60*/  IMAD.MOV.U32 R15, RZ, RZ, -0x1 ;  /* 0xffffffffff0f7424 */ /* 0x000fd800078e00ff */
[----:B0-2---:R-:W-:Y:S05]  /*29d70*/  WARPSYNC.COLLECTIVE R15, `(.L_x_1916) ;  /* 0x000000000f087348 */ /* 0x005fea0003c00000 */
[----:B------:R-:W-:Y:S01]  /*29d80*/  VOTE.ANY R14, PT, P6 ;  /* 0x00000000000e7806 */ /* 0x000fe200030e0100 */
[----:B0-2---:R-:W-:Y:S06]  /*29d90*/  ENDCOLLECTIVE ;  /* 0x000000000000791b */ /* 0x005fec0003800000 */
.L_x_1916:
[----:B------:R-:W-:Y:S05]  /*29da0*/  BSYNC B0 ;  /* 0x0000000000007941 */ /* 0x000fea0003800000 */
.L_x_1915:
        /* <DEDUP_REMOVED lines=10> */
.L_x_1917:
[----:B------:R-:W-:Y:S02]  /*29e50*/  IMAD.MOV.U32 R13, RZ, RZ, R6 ;  /* 0x000000ffff0d7224 */ /* 0x000fe400078e0006 */
[----:B------:R-:W-:-:S07]  /*29e60*/  IMAD.MOV.U32 R4, RZ, RZ, R14 ;  /* 0x000000ffff047224 */ /* 0x000fce00078e000e */
[----:B------:R-:W-:Y:S05]  /*29e70*/  WARPSYNC.COLLECTIVE R15, `(.L_x_1918) ;  /* 0x000000000f087348 */ /* 0x000fea0003c00000 */
[----:B------:R0:W1:Y:S02]  /*29e80*/  SHFL.IDX P6, R14, R13, R12, R11 ;  /* 0x0000000c0d0e7389 */ /* 0x00006400000c000b */
[----:B01----:R-:W-:Y:S01]  /*29e90*/  ENDCOLLECTIVE ;  /* 0x000000000000791b */ /* 0x003fe20003800000 */
.L_x_1918:
[----:B------:R-:W-:Y:S02]  /*29ea0*/  IMAD.MOV.U32 R6, RZ, RZ, R14 ;  /* 0x000000ffff067224 */ /* 0x000fe400078e000e */
[----:B------:R-:W-:-:S05]  /*29eb0*/  IMAD.IADD R10, R3, 0x1, R10 ;  /* 0x00000001030a7824 */ /* 0x000fca00078e020a */
[----:B------:R0:W-:Y:S01]  /*29ec0*/  STL [R1+0x2dc], R10 ;  /* 0x0002dc0a01007387 */ /* 0x0001e20000100800 */
[----:B------:R-:W-:Y:S05]  /*29ed0*/  BRA `(.L_x_1919) ;  /* 0xffffffc800707947 */ /* 0x000fea000383ffff */
.L_x_1813:
[----:B------:R-:W-:Y:S01]  /*29ee0*/  BSSY B0, `(.L_x_1920) ;  /* 0x0000008000007945 */ /* 0x000fe20003800000 */
[----:B------:R-:W-:Y:S02]  /*29ef0*/  IMAD.MOV.U32 R13, RZ, RZ, R7 ;  /* 0x000000ffff0d7224 */ /* 0x000fe400078e0007 */
[----:B------:R-:W-:Y:S02]  /*29f00*/  IMAD.MOV.U32 R12, RZ, RZ, R3 ;  /* 0x000000ffff0c7224 */ /* 0x000fe400078e0003 */
[----:B------:R-:W-:Y:S02]  /*29f10*/  IMAD.MOV.U32 R11, RZ, RZ, 0x1f ;  /* 0x0000001fff0b7424 */ /* 0x000fe400078e00ff */
[----:B------:R-:W-:-:S07]  /*29f20*/  IMAD.MOV.U32 R15, RZ, RZ, -0x1 ;  /* 0xffffffffff0f7424 */ /* 0x000fce00078e00ff */
[----:B0-2---:R-:W-:Y:S05]  /*29f30*/  WARPSYNC.COLLECTIVE R15, `(.L_x_1921) ;  /* 0x000000000f087348 */ /* 0x005fea0003c00000 */
[----:B------:R1:W3:Y:S02]  /*29f40*/  SHFL.IDX P6, R14, R13, R12, R11 ;  /* 0x0000000c0d0e7389 */ /* 0x0002e400000c000b */
[----:B0123--:R-:W-:Y:S01]  /*29f50*/  ENDCOLLECTIVE ;  /* 0x000000000000791b */ /* 0x00ffe20003800000 */
.L_x_1921:
[----:B------:R-:W-:Y:S05]  /*29f60*/  BSYNC B0 ;  /* 0x0000000000007941 */ /* 0x000fea0003800000 */
.L_x_1920:
[----:B------:R-:W-:Y:S01]  /*29f70*/  IMAD.MOV.U32 R3, RZ, RZ, R14 ;  /* 0x000000ffff037224 */ /* 0x000fe200078e000e */
[----:B------:R-:W-:Y:S06]  /*29f80*/  BRA `(.L_x_1922) ;  /* 0xffffffc8005c7947 */ /* 0x000fec000383ffff */
.L_x_1819:
[----:B0-----:R0:W1:Y:S02]  /*29f90*/  SYNCS.PHASECHK.TRANS64.TRYWAIT P0, [R0+URZ+0x30820], R3 ;  /* 0x03082003000075a7 */ /* 0x001064000800017f */
[----:B-1----:R-:W-:Y:S05]  /*29fa0*/  @!P0 NANOSLEEP.SYNCS 0x989680 ;  /* 0x009896800000895d */ /* 0x002fea0003900000 */
[----:B------:R-:W1:Y:S02]  /*29fb0*/  @!P0 SYNCS.PHASECHK.TRANS64 P0, [R0+URZ+0x30820], R3 ;  /* 0x03082003000085a7 */ /* 0x000e64000800007f */
[----:B-1----:R-:W-:Y:S05]  /*29fc0*/  @!P0 BRA `(.L_x_1819) ;  /* 0xfffffffc00f08947 */ /* 0x002fea000383ffff */
[----:B------:R-:W-:Y:S05]  /*29fd0*/  BRA `(.L_x_1923) ;  /* 0xffffffd000fc7947 */ /* 0x000fea000383ffff */
.L_x_1820:
        /* <DEDUP_REMOVED lines=11> */
.L_x_1925:
[----:B------:R-:W-:Y:S05]  /*2a090*/  BSYNC B0 ;  /* 0x0000000000007941 */ /* 0x000fea0003800000 */
.L_x_1924:
[----:B------:R-:W-:Y:S05]  /*2a0a0*/  BRA `(.L_x_1926) ;  /* 0xffffffd000e47947 */ /* 0x000fea000383ffff */
.L_x_1823:
[----:B------:R-:W-:Y:S01]  /*2a0b0*/  BSSY B1, `(.L_x_1927) ;  /* 0x0000006000017945 */ /* 0x000fe20003800000 */
[----:B------:R-:W-:-:S07]  /*2a0c0*/  IMAD.MOV.U32 R15, RZ, RZ, -0x1 ;  /* 0xffffffffff0f7424 */ /* 0x000fce00078e00ff */
[----:B012---:R-:W-:Y:S05]  /*2a0d0*/  WARPSYNC.COLLECTIVE R15, `(.L_x_1928) ;  /* 0x000000000f0c7348 */ /* 0x007fea0003c00000 */
[----:B------:R-:W-:Y:S02]  /*2a0e0*/  ELECT P6, UR62, PT ;  /* 0x00000000003e782f */ /* 0x000fe400038c0000 */
[----:B------:R-:W-:Y:S01]  /*2a0f0*/  MOV R14, UR62 ;  /* 0x0000003e000e7c02 */ /* 0x000fe20008000f00 */
[----:B012---:R-:W-:Y:S10]  /*2a100*/  ENDCOLLECTIVE ;  /* 0x000000000000791b */ /* 0x007ff40003800000 */
.L_x_1928:
[----:B------:R-:W-:Y:S05]  /*2a110*/  BSYNC B1 ;  /* 0x0000000000017941 */ /* 0x000fea0003800000 */
.L_x_1927:
[----:B------:R-:W-:Y:S05]  /*2a120*/  BRA `(.L_x_1929) ;  /* 0xffffffd000dc7947 */ /* 0x000fea000383ffff */
.L_x_1825:
[----:B0-----:R0:W1:Y:S02]  /*2a130*/  SYNCS.PHASECHK.TRANS64.TRYWAIT P0, [R6+URZ], R5 ;  /* 0x00000005060075a7 */ /* 0x001064000800017f */
[----:B-1----:R-:W-:Y:S05]  /*2a140*/  @!P0 NANOSLEEP.SYNCS 0x989680 ;  /* 0x009896800000895d */ /* 0x002fea0003900000 */
[----:B------:R-:W1:Y:S02]  /*2a150*/  @!P0 SYNCS.PHASECHK.TRANS64 P0, [R6+URZ], R5 ;  /* 0x00000005060085a7 */ /* 0x000e64000800007f */
[----:B-1----:R-:W-:Y:S05]  /*2a160*/  @!P0 BRA `(.L_x_1825) ;  /* 0xfffffffc00f08947 */ /* 0x002fea000383ffff */
[----:B------:R-:W-:Y:S05]  /*2a170*/  BRA `(.L_x_1930) ;  /* 0xffffffd400207947 */ /* 0x000fea000383ffff */
.L_x_1826:
[----:B-1----:R1:W3:Y:S02]  /*2a180*/  SYNCS.PHASECHK.TRANS64.TRYWAIT P0, [R7+URZ], R2 ;  /* 0x00000002070075a7 */ /* 0x0022e4000800017f */
[----:B---3--:R-:W-:Y:S05]  /*2a190*/  @!P0 NANOSLEEP.SYNCS 0x989680 ;  /* 0x009896800000895d */ /* 0x008fea0003900000 */
[----:B------:R-:W3:Y:S02]  /*2a1a0*/  @!P0 SYNCS.PHASECHK.TRANS64 P0, [R7+URZ], R2 ;  /* 0x00000002070085a7 */ /* 0x000ee4000800007f */
[----:B---3--:R-:W-:Y:S05]  /*2a1b0*/  @!P0 BRA `(.L_x_1826) ;  /* 0xfffffffc00f08947 */ /* 0x008fea000383ffff */
[----:B------:R-:W-:Y:S05]  /*2a1c0*/  BRA `(.L_x_1931) ;  /* 0xffffffd400147947 */ /* 0x000fea000383ffff */
.L_x_1828:
[----:B---3--:R3:W4:Y:S02]  /*2a1d0*/  SYNCS.PHASECHK.TRANS64.TRYWAIT P0, [R4+URZ], R5 ;  /* 0x00000005040075a7 */ /* 0x008724000800017f */
[----:B----4-:R-:W-:Y:S05]  /*2a1e0*/  @!P0 NANOSLEEP.SYNCS 0x989680 ;  /* 0x009896800000895d */ /* 0x010fea0003900000 */
[----:B------:R-:W4:Y:S02]  /*2a1f0*/  @!P0 SYNCS.PHASECHK.TRANS64 P0, [R4+URZ], R5 ;  /* 0x00000005040085a7 */ /* 0x000f24000800007f */
[----:B----4-:R-:W-:Y:S05]  /*2a200*/  @!P0 BRA `(.L_x_1828) ;  /* 0xfffffffc00f08947 */ /* 0x010fea000383ffff */
[----:B------:R-:W-:Y:S05]  /*2a210*/  BRA `(.L_x_1932) ;  /* 0xffffffd4001c7947 */ /* 0x000fea000383ffff */
        .type           $_ZN7cutlass13device_kernelIN5flash11enable_sm90INS1_16FlashAttnFwdSm90INS1_25CollectiveMainloopFwdSm90ILi2EN4cute5tupleIJNS5_1CILi1EEES8_S8_EEENS6_IJNS7_ILi128EEENS7_ILi96EEENS7_ILi192EEEEEELi192ENS_10bfloat16_tEfNS_4arch4Sm90ELb0ELb1ELb1ELb1ELb0ELb1ELb0ELb1ELb1ELb1ELb1ELb0EEENS1_21CollectiveEpilogueFwdINS6_IJSA_SC_SB_EEES9_SE_SG_Li256ELb1ELb1ELb1ELb0EEENS1_36VarlenDynamicPersistentTileSchedulerILi128ELi96ELi256ELi128ELb1ELb1ELb1ELb1ELb0ELb1EEEEEEEEEvNT_6ParamsE$_ZZN5flash25CollectiveMainloopFwdSm90ILi2EN4cute5tupleIJNS1_1CILi1EEES4_S4_EEENS2_IJNS3_ILi128EEENS3_ILi96EEENS3_ILi192EEEEEELi192EN7cutlass10bfloat16_tEfNSA_4arch4Sm90ELb0ELb1ELb1ELb1ELb0ELb1ELb0ELb1ELb1ELb1ELb1ELb0EE12store_kv_newINS_16FlashAttnFwdSm90ISE_NS_21CollectiveEpilogueFwdINS2_IJS6_S8_S7_EEES5_SB_SD_Li256ELb1ELb1ELb1ELb0EEENS_36VarlenDynamicPersistentTileSchedulerILi128ELi96ELi256ELi128ELb1ELb1ELb1ELb1ELb0ELb1EEEE13SharedStorageEEEbRKNSE_6ParamsENSA_25PipelineTmaAsyncNoClusterILi2ENSA_16PipelineTmaAsyncILi2EEEEESU_RNSA_13PipelineStateILj2EEEiRT_RKNS_16SeqlenInfoQKNewKILb1ELb1EEENS2_IJiiiiEEEENKUliRKT_E_clISW_EEDaiS17_,@function
        .size           $_ZN7cutlass13device_kernelIN5flash11enable_sm90INS1_16FlashAttnFwdSm90INS1_25CollectiveMainloopFwdSm90ILi2EN4cute5tupleIJNS5_1CILi1EEES8_S8_EEENS6_IJNS7_ILi128EEENS7_ILi96EEENS7_ILi192EEEEEELi192ENS_10bfloat16_tEfNS_4arch4Sm90ELb0ELb1ELb1ELb1ELb0ELb1ELb0ELb1ELb1ELb1ELb1ELb0EEENS1_21CollectiveEpilogueFwdINS6_IJSA_SC_SB_EEES9_SE_SG_Li256ELb1ELb1ELb1ELb0EEENS1_36VarlenDynamicPersistentTileSchedulerILi128ELi96ELi256ELi128ELb1ELb1ELb1ELb1ELb0ELb1EEEEEEEEEvNT_6ParamsE$_ZZN5flash25CollectiveMainloopFwdSm90ILi2EN4cute5tupleIJNS1_1CILi1EEES4_S4_EEENS2_IJNS3_ILi128EEENS3_ILi96EEENS3_ILi192EEEEEELi192EN7cutlass10bfloat16_tEfNSA_4arch4Sm90ELb0ELb1ELb1ELb1ELb0ELb1ELb0ELb1ELb1ELb1ELb1ELb0EE12store_kv_newINS_16FlashAttnFwdSm90ISE_NS_21CollectiveEpilogueFwdINS2_IJS6_S8_S7_EEES5_SB_SD_Li256ELb1ELb1ELb1ELb0EEENS_36VarlenDynamicPersistentTileSchedulerILi128ELi96ELi256ELi128ELb1ELb1ELb1ELb1ELb0ELb1EEEE13SharedStorageEEEbRKNSE_6ParamsENSA_25PipelineTmaAsyncNoClusterILi2ENSA_16PipelineTmaAsyncILi2EEEEESU_RNSA_13PipelineStateILj2EEEiRT_RKNS_16SeqlenInfoQKNewKILb1ELb1EEENS2_IJiiiiEEEENKUliRKT_E_clISW_EEDaiS17_,(.L_x_3021 - $_ZN7cutlass13device_kernelIN5flash11enable_sm90INS1_16FlashAttnFwdSm90INS1_25CollectiveMainloopFwdSm90ILi2EN4cute5tupleIJNS5_1CILi1EEES8_S8_EEENS6_IJNS7_ILi128EEENS7_ILi96EEENS7_ILi192EEEEEELi192ENS_10bfloat16_tEfNS_4arch4Sm90ELb0ELb1ELb1ELb1ELb0ELb1ELb0ELb1ELb1ELb1ELb1ELb0EEENS1_21CollectiveEpilogueFwdINS6_IJSA_SC_SB_EEES9_SE_SG_Li256ELb1ELb1ELb1ELb0EEENS1_36VarlenDynamicPersistentTileSchedulerILi128ELi96ELi256ELi128ELb1ELb1ELb1ELb1ELb0ELb1EEEEEEEEEvNT_6ParamsE$_ZZN5flash25CollectiveMainloopFwdSm90ILi2EN4cute5tupleIJNS1_1CILi1EEES4_S4_EEENS2_IJNS3_ILi128EEENS3_ILi96EEENS3_ILi192EEEEEELi192EN7cutlass10bfloat16_tEfNSA_4arch4Sm90ELb0ELb1ELb1ELb1ELb0ELb1ELb0ELb1ELb1ELb1ELb1ELb0EE12store_kv_newINS_16FlashAttnFwdSm90ISE_NS_21CollectiveEpilogueFwdINS2_IJS6_S8_S7_EEES5_SB_SD_Li256ELb1ELb1ELb1ELb0EEENS_36VarlenDynamicPersistentTileSchedulerILi128ELi96ELi256ELi128ELb1ELb1ELb1ELb1ELb0ELb1EEEE13SharedStorageEEEbRKNSE_6ParamsENSA_25PipelineTmaAsyncNoClusterILi2ENSA_16PipelineTmaAsyncILi2EEEEESU_RNSA_13PipelineStateILj2EEEiRT_RKNS_16SeqlenInfoQKNewKILb1ELb1EEENS2_IJiiiiEEEENKUliRKT_E_clISW_EEDaiS17_)
$_ZN7cutlass13device_kernelIN5flash11enable_sm90INS1_16FlashAttnFwdSm90INS1_25CollectiveMainloopFwdSm90ILi2EN4cute5tupleIJNS5_1CILi1EEES8_S8_EEENS6_IJNS7_ILi128EEENS7_ILi96EEENS7_ILi192EEEEEELi192ENS_10bfloat16_tEfNS_4arch4Sm90ELb0ELb1ELb1ELb1ELb0ELb1ELb0ELb1ELb1ELb1ELb1ELb0EEENS1_21CollectiveEpilogueFwdINS6_IJSA_SC_SB_EEES9_SE_SG_Li256ELb1ELb1ELb1ELb0EEENS1_36VarlenDynamicPersistentTileSchedulerILi128ELi96ELi256ELi128ELb1ELb1ELb1ELb1ELb0ELb1EEEEEEEEEvNT_6ParamsE$_ZZN5flash25CollectiveMainloopFwdSm90ILi2EN4cute5tupleIJNS1_1CILi1EEES4_S4_EEENS2_IJNS3_ILi128EEENS3_ILi96EEENS3_ILi192EEEEEELi192EN7cutlass10bfloat16_tEfNSA_4arch4Sm90ELb0ELb1ELb1ELb1ELb0ELb1ELb0ELb1ELb1ELb1ELb1ELb0EE12store_kv_newINS_16FlashAttnFwdSm90ISE_NS_21CollectiveEpilogueFwdINS2_IJS6_S8_S7_EEES5_SB_SD_Li256ELb1ELb1ELb1ELb0EEENS_36VarlenDynamicPersistentTileSchedulerILi128ELi96ELi256ELi128ELb1ELb1ELb1ELb1ELb0ELb1EEEE13SharedStorageEEEbRKNSE_6ParamsENSA_25PipelineTmaAsyncNoClusterILi2ENSA_16PipelineTmaAsyncILi2EEEEESU_RNSA_13PipelineStateILj2EEEiRT_RKNS_16SeqlenInfoQKNewKILb1ELb1EEENS2_IJiiiiEEEENKUliRKT_E_clISW_EEDaiS17_:
[----:B------:R-:W-:Y:S05]  /*2a220*/  YIELD ;  /* 0x0000000000007946 */ /* 0x000fea0003800000 */
[----:B------:R-:W-:Y:S02]  /*2a230*/  ULDC UR4, c[0x0][0x20] ;  /* 0x0000080000047ab9 */ /* 0x000fe40000000800 */
[----:B------:R-:W-:-:S05]  /*2a240*/  VIADD R79, R0, -UR4 ;  /* 0x80000004004f7c36 */ /* 0x000fca0008000000 */
[----:B------:R-:W2:Y:S01]  /*2a250*/  LDL.64 R8, [R79+0x8] ;  /* 0x000008004f087983 */ /* 0x000ea20000100a00 */
[----:B------:R-:W0:Y:S02]  /*2a260*/  LDC.64 R82, c[0x0][0x208] ;  /* 0x00008200ff527b82 */ /* 0x000e240000000a00 */
[----:B0-----:R-:W-:Y:S02]  /*2a270*/  R2UR UR6, R82 ;  /* 0x00000000520672ca */ /* 0x001fe400000e0000 */
[----:B------:R-:W-:-:S13]  /*2a280*/  R2UR UR7, R83 ;  /* 0x00000000530772ca */ /* 0x000fda00000e0000 */
[----:B--2---:R-:W2:Y:S01]  /*2a290*/  LD.E R10, desc[UR6][R8.64+0x174] ;  /* 0x00017406080a7980 */ /* 0x004ea2000c101900 */
[----:B------:R-:W-:Y:S01]  /*2a2a0*/  VIADD R80, R80, -UR4 ;  /* 0x8000000450507c36 */ /* 0x000fe20008000000 */
[----:B------:R-:W-:Y:S01]  /*2a2b0*/  BSSY B0, `(.L_x_1933) ;  /* 0x0000a78000007945 */ /* 0x000fe20003800000 */
[----:B--2---:R-:W-:-:S13]  /*2a2c0*/  ISETP.GE.AND P0, PT, R10, 0x1, PT ;  /* 0x000000010a00780c */ /* 0x004fda0003f06270 */
[----:B------:R-:W-:Y:S05]  /*2a2d0*/  @!P0 BRA `(.L_x_1934) ;  /* 0x0000009800ac8947 */ /* 0x000fea0003800000 */
[----:B------:R-:W2:Y:S01]  /*2a2e0*/  LDL.64 R10, [R79+0x40] ;  /* 0x000040004f0a7983 */ /* 0x000ea20000100a00 */
[C---:B------:R-:W-:Y:S02]  /*2a2f0*/  R2UR UR6, R82.reuse ;  /* 0x00000000520672ca */ /* 0x040fe400000e0000 */
[C---:B------:R-:W-:Y:S01]  /*2a300*/  R2UR UR7, R83.reuse ;  /* 0x00000000530772ca */ /* 0x040fe200000e0000 */
[----:B------:R0:W5:Y:S01]  /*2a310*/  LDL.64 R100, [R79+0x50] ;  /* 0x000050004f647983 */ /* 0x0001620000100a00 */
[----:B------:R-:W-:Y:S02]  /*2a320*/  R2UR UR4, R82 ;  /* 0x00000000520472ca */ /* 0x000fe400000e0000 */
[----:B------:R-:W-:-:S09]  /*2a330*/  R2UR UR5, R83 ;  /* 0x00000000530572ca */ /* 0x000fd200000e0000 */
[----:B------:R-:W3:Y:S04]  /*2a340*/  LD.E.U8 R8, desc[UR6][R8.64+0x190] ;  /* 0x0001900608087980 */ /* 0x000ee8000c101100 */
[----:B--2---:R-:W2:Y:S01]  /*2a350*/  LD.E.64 R96, desc[UR4][R10.64+0x10] ;  /* 0x000010040a607980 */ /* 0x004ea2000c101b00 */
[----:B------:R-:W-:-:S03]  /*2a360*/  SHF.R.S32.HI R31, RZ, 0x1f, R26 ;  /* 0x0000001fff1f7819 */ /* 0x000fc6000001141a */
[----:B------:R0:W5:Y:S04]  /*2a370*/  LD.E.64 R86, desc[UR4][R10.64+0x8] ;  /* 0x000008040a567980 */ /* 0x000168000c101b00 */
[----:B------:R0:W5:Y:S01]  /*2a380*/  LD.E.64 R84, desc[UR6][R10.64+0x18] ;  /* 0x000018060a547980 */ /* 0x000162000c101b00 */
[----:B---3--:R-:W-:Y:S01]  /*2a390*/  ISETP.NE.AND P0, PT, R8, RZ, PT ;  /* 0x000000ff0800720c */ /* 0x008fe20003f05270 */
[-C--:B--2---:R-:W-:Y:S02]  /*2a3a0*/  IMAD R13, R97, R26.reuse, RZ ;  /* 0x0000001a610d7224 */ /* 0x084fe400078e02ff */
[----:B------:R-:W-:-:S04]  /*2a3b0*/  IMAD.WIDE.U32 R68, R96, R26, RZ ;  /* 0x0000001a60447225 */ /* 0x000fc800078e00ff */
[----:B------:R-:W-:-:S04]  /*2a3c0*/  IMAD R13, R96, R31, R13 ;  /* 0x0000001f600d7224 */ /* 0x000fc800078e020d */
[----:B------:R-:W-:Y:S02]  /*2a3d0*/  IMAD.IADD R71, R69, 0x1, R13 ;  /* 0x0000000145477824 */ /* 0x000fe400078e020d */
[----:B0-----:R-:W-:Y:S05]  /*2a3e0*/  @!P0 BRA `(.L_x_1935) ;  /* 0x0000004400d08947 */ /* 0x001fea0003800000 */
[C---:B------:R-:W-:Y:S01]  /*2a3f0*/  R2UR UR8, R82.reuse ;  /* 0x00000000520872ca */ /* 0x040fe200000e0000 */
[----:B------:R0:W5:Y:S01]  /*2a400*/  LDL.64 R42, [R79+0x10] ;  /* 0x000010004f2a7983 */ /* 0x0001620000100a00 */
[C---:B------:R-:W-:Y:S02]  /*2a410*/  R2UR UR9, R83.reuse ;  /* 0x00000000530972ca */ /* 0x040fe400000e0000 */
[C---:B------:R-:W-:Y:S02]  /*2a420*/  R2UR UR4, R82.reuse ;  /* 0x00000000520472ca */ /* 0x040fe400000e0000 */
[C---:B------:R-:W-:Y:S02]  /*2a430*/  R2UR UR5, R83.reuse ;  /* 0x00000000530572ca */ /* 0x040fe400000e0000 */
[----:B------:R-:W-:Y:S02]  /*2a440*/  R2UR UR6, R82 ;  /* 0x00000000520672ca */ /* 0x000fe400000e0000 */
[----:B------:R-:W-:-:S05]  /*2a450*/  R2UR UR7, R83 ;  /* 0x00000000530772ca */ /* 0x000fca00000e0000 */
[----:B-----5:R-:W2:Y:S04]  /*2a460*/  LD.E R8, desc[UR8][R100.64+0x10] ;  /* 0x0000100864087980 */ /* 0x020ea8000c101900 */
[----:B------:R-:W3:Y:S04]  /*2a470*/  LD.E R15, desc[UR4][R100.64+0xc] ;  /* 0x00000c04640f7980 */ /* 0x000ee8000c101900 */
[----:B------:R-:W4:Y:S04]  /*2a480*/  LD.E.64 R34, desc[UR4][R100.64+0x60] ;  /* 0x0000600464227980 */ /* 0x000f28000c101b00 */
[----:B------:R-:W4:Y:S01]  /*2a490*/  LD.E.64 R10, desc[UR6][R100.64+0x80] ;  /* 0x00008006640a7980 */ /* 0x000f22000c101b00 */
[----:B------:R-:W-:-:S02]  /*2a4a0*/  R2UR UR12, R82 ;  /* 0x00000000520c72ca */ /* 0x000fc400000e0000 */
[C---:B------:R-:W-:Y:S01]  /*2a4b0*/  R2UR UR13, R83.reuse ;  /* 0x00000000530d72ca */ /* 0x040fe200000e0000 */
[----:B------:R0:W5:Y:S01]  /*2a4c0*/  LD.E.64 R36, desc[UR4][R100.64+0x58] ;  /* 0x0000580464247980 */ /* 0x000162000c101b00 */
[----:B------:R-:W-:Y:S02]  /*2a4d0*/  R2UR UR10, R82 ;  /* 0x00000000520a72ca */ /* 0x000fe400000e0000 */
[----:B------:R-:W-:Y:S01]  /*2a4e0*/  R2UR UR11, R83 ;  /* 0x00000000530b72ca */ /* 0x000fe200000e0000 */
[----:B------:R0:W5:Y:S01]  /*2a4f0*/  LD.E.64 R32, desc[UR6][R100.64+0x68] ;  /* 0x0000680664207980 */ /* 0x000162000c101b00 */
[----:B------:R-:W-:Y:S01]  /*2a500*/  BSSY B2, `(.L_x_1936) ;  /* 0x000004c000027945 */ /* 0x000fe20003800000 */
[----:B------:R-:W-:Y:S02]  /*2a510*/  CS2R R56, SRZ ;  /* 0x0000000000387805 */ /* 0x000fe4000001ff00 */
[----:B------:R-:W-:Y:S02]  /*2a520*/  CS2R R62, SRZ ;  /* 0x00000000003e7805 */ /* 0x000fe4000001ff00 */
[----:B------:R-:W-:-:S02]  /*2a530*/  CS2R R66, SRZ ;  /* 0x0000000000427805 */ /* 0x000fc4000001ff00 */
[----:B------:R0:W5:Y:S01]  /*2a540*/  LD.E.U8 R60, desc[UR12][R100.64+0x18] ;  /* 0x0000180c643c7980 */ /* 0x000162000c101100 */
        /* <DEDUP_REMOVED lines=9> */
[----:B--2---:R-:W-:Y:S01]  /*2a5e0*/  SHF.R.S32.HI R9, RZ, 0x1f, R8 ;  /* 0x0000001fff097819 */ /* 0x004fe20000011408 */
[----:B---3--:R-:W-:-:S03]  /*2a5f0*/  IMAD R15, R26, -0x60, R15 ;  /* 0xffffffa01a0f7824 */ /* 0x008fc600078e020f */
[----:B------:R-:W-:Y:S02]  /*2a600*/  LEA.HI R9, R9, R8, RZ, 0x2 ;  /* 0x0000000809097211 */ /* 0x000fe400078f10ff */
[----:B------:R-:W-:Y:S02]  /*2a610*/  VIMNMX R39, R15, 0x60, PT ;  /* 0x000000600f277848 */ /* 0x000fe40003fe0100 */
[----:B------:R-:W-:Y:S01]  /*2a620*/  SHF.R.S32.HI R14, RZ, 0x2, R9 ;  /* 0x00000002ff0e7819 */ /* 0x000fe20000011409 */
[-C--:B----4-:R-:W-:Y:S01]  /*2a630*/  IMAD R13, R35, R26.reuse, RZ ;  /* 0x0000001a230d7224 */ /* 0x090fe200078e02ff */
[----:B------:R0:W5:Y:S02]  /*2a640*/  LD.E.64 R8, desc[UR8][R100.64+0x78] ;  /* 0x0000780864087980 */ /* 0x000164000c101b00 */
[----:B------:R-:W-:Y:S01]  /*2a650*/  ISETP.GE.AND P0, PT, R14, R39, PT ;  /* 0x000000270e00720c */ /* 0x000fe20003f06270 */
[----:B------:R-:W-:Y:S02]  /*2a660*/  IMAD R11, R11, R26, RZ ;  /* 0x0000001a0b0b7224 */ /* 0x000fe400078e02ff */
[----:B------:R-:W-:-:S02]  /*2a670*/  IMAD R29, R34, R31, R13 ;  /* 0x0000001f221d7224 */ /* 0x000fc400078e020d */
[----:B------:R-:W-:Y:S02]  /*2a680*/  IMAD R31, R10, R31, R11 ;  /* 0x0000001f0a1f7224 */ /* 0x000fe400078e020b */
[-C--:B------:R-:W-:Y:S01]  /*2a690*/  IMAD.WIDE.U32 R34, R34, R26.reuse, RZ ;  /* 0x0000001a22227225 */ /* 0x080fe200078e00ff */
[----:B------:R-:W5:Y:S03]  /*2a6a0*/  LD.E.64 R100, desc[UR10][R100.64+0x88] ;  /* 0x0000880a64647980 */ /* 0x000f66000c101b00 */
[----:B------:R-:W-:Y:S01]  /*2a6b0*/  IMAD.WIDE.U32 R10, R10, R26, RZ ;  /* 0x0000001a0a0a7225 */ /* 0x000fe200078e00ff */
[----:B------:R-:W-:-:S03]  /*2a6c0*/  CS2R R12, SRZ ;  /* 0x00000000000c7805 */ /* 0x000fc6000001ff00 */
[----:B------:R-:W-:Y:S02]  /*2a6d0*/  IMAD.IADD R61, R35, 0x1, R29 ;  /* 0x00000001233d7824 */ /* 0x000fe400078e021d */
[----:B------:R-:W-:Y:S02]  /*2a6e0*/  VIADD R30, R14, 0x40 ;  /* 0x000000400e1e7836 */ /* 0x000fe40000000000 */
[----:B------:R-:W-:Y:S01]  /*2a6f0*/  IMAD.IADD R95, R11, 0x1, R31 ;  /* 0x000000010b5f7824 */ /* 0x000fe200078e021f */
[----:B0-----:R-:W-:Y:S06]  /*2a700*/  @P0 BRA `(.L_x_1937) ;  /* 0x0000000000ac0947 */ /* 0x001fec0003800000 */
[----:B-----5:R-:W-:Y:S02]  /*2a710*/  LOP3.LUT R15, R60, 0x1, RZ, 0xc0, !PT ;  /* 0x000000013c0f7812 */ /* 0x020fe400078ec0ff */
[----:B------:R-:W-:Y:S02]  /*2a720*/  CS2R R96, SRZ ;  /* 0x0000000000607805 */ /* 0x000fe4000001ff00 */
[----:B------:R-:W-:Y:S02]  /*2a730*/  LEA R28, P1, R34, R32, 0x1 ;  /* 0x00000020221c7211 */ /* 0x000fe400078208ff */
[----:B------:R-:W-:Y:S02]  /*2a740*/  CS2R R90, SRZ ;  /* 0x00000000005a7805 */ /* 0x000fe4000001ff00 */
[----:B------:R-:W-:Y:S02]  /*2a750*/  LEA R14, P2, R10, R100, 0x1 ;  /* 0x000000640a0e7211 */ /* 0x000fe400078408ff */
[----:B------:R-:W-:-:S02]  /*2a760*/  CS2R R74, SRZ ;  /* 0x00000000004a7805 */ /* 0x000fc4000001ff00 */
[----:B------:R-:W-:Y:S02]  /*2a770*/  ISETP.NE.U32.AND P0, PT, R15, 0x1, PT ;  /* 0x000000010f00780c */ /* 0x000fe40003f05070 */
[----:B------:R-:W-:Y:S02]  /*2a780*/  CS2R R66, SRZ ;  /* 0x0000000000427805 */ /* 0x000fe4000001ff00 */
[----:B------:R-:W-:Y:S02]  /*2a790*/  LEA.HI.X R29, R34, R33, R61, 0x1, P1 ;  /* 0x00000021221d7211 */ /* 0x000fe400008f0c3d */
[----:B------:R-:W-:Y:S02]  /*2a7a0*/  CS2R R62, SRZ ;  /* 0x00000000003e7805 */ /* 0x000fe4000001ff00 */
[----:B------:R-:W-:Y:S02]  /*2a7b0*/  LEA.HI.X R15, R10, R101, R95, 0x1, P2 ;  /* 0x000000650a0f7211 */ /* 0x000fe400010f0c5f */
[----:B------:R-:W-:-:S02]  /*2a7c0*/  CS2R R56, SRZ ;  /* 0x0000000000387805 */ /* 0x000fc4000001ff00 */
[----:B------:R-:W-:Y:S02]  /*2a7d0*/  R2P PR, R60, 0x3e ;  /* 0x0000003e3c007804 */ /* 0x000fe40000000000 */
[----:B------:R-:W-:Y:S02]  /*2a7e0*/  @!P0 R2UR UR4, R82 ;  /* 0x00000000520482ca */ /* 0x000fe400000e0000 */
[----:B------:R-:W-:-:S09]  /*2a7f0*/  @!P0 R2UR UR5, R83 ;  /* 0x00000000530582ca */ /* 0x000fd200000e0000 */
[C---:B------:R-:W-:Y:S02]  /*2a800*/  @P1 R2UR UR6, R82.reuse ;  /* 0x00000000520612ca */ /* 0x040fe400000e0000 */
[C---:B------:R-:W-:Y:S02]  /*2a810*/  @P1 R2UR UR7, R83.reuse ;  /* 0x00000000530712ca */ /* 0x040fe400000e0000 */
[C---:B------:R-:W-:Y:S02]  /*2a820*/  @P2 R2UR UR8, R82.reuse ;  /* 0x00000000520822ca */ /* 0x040fe400000e0000 */
[----:B------:R-:W-:Y:S02]  /*2a830*/  @P2 R2UR UR9, R83 ;  /* 0x00000000530922ca */ /* 0x000fe400000e0000 */
[----:B------:R-:W-:Y:S02]  /*2a840*/  @P3 R2UR UR10, R82 ;  /* 0x00000000520a32ca */ /* 0x000fe400000e0000 */
[----:B------:R-:W-:-:S02]  /*2a850*/  CS2R R98, SRZ ;  /* 0x0000000000627805 */ /* 0x000fc4000001ff00 */
[C---:B------:R-:W-:Y:S02]  /*2a860*/  @P3 R2UR UR11, R83.reuse ;  /* 0x00000000530b32ca */ /* 0x040fe400000e0000 */
[----:B------:R-:W-:Y:S02]  /*2a870*/  CS2R R92, SRZ ;  /* 0x00000000005c7805 */ /* 0x000fe4000001ff00 */
[----:B------:R-:W-:Y:S02]  /*2a880*/  @P4 R2UR UR12, R82 ;  /* 0x00000000520c42ca */ /* 0x000fe400000e0000 */
[----:B------:R-:W-:Y:S02]  /*2a890*/  CS2R R88, SRZ ;  /* 0x0000000000587805 */ /* 0x000fe4000001ff00 */
[----:B------:R-:W-:Y:S02]  /*2a8a0*/  @P4 R2UR UR13, R83 ;  /* 0x00000000530d42ca */ /* 0x000fe400000e0000 */
[----:B------:R-:W-:-:S02]  /*2a8b0*/  CS2R R72, SRZ ;  /* 0x0000000000487805 */ /* 0x000fc4000001ff00 */
[----:B------:R-:W-:Y:S02]  /*2a8c0*/  @P5 R2UR UR14, R82 ;  /* 0x00000000520e52ca */ /* 0x000fe400000e0000 */
[----:B------:R-:W-:Y:S02]  /*2a8d0*/  CS2R R64, SRZ ;  /* 0x0000000000407805 */ /* 0x000fe4000001ff00 */
[----:B------:R-:W-:Y:S02]  /*2a8e0*/  @P5 R2UR UR15, R83 ;  /* 0x00000000530f52ca */ /* 0x000fe400000e0000 */
[----:B------:R-:W-:Y:S01]  /*2a8f0*/  CS2R R58, SRZ ;  /* 0x00000000003a7805 */ /* 0x000fe2000001ff00 */
[----:B------:R0:W5:Y:S04]  /*2a900*/  @!P0 LD.E.64 R96, desc[UR4][R28.64] ;  /* 0x000000041c608980 */ /* 0x000168000c101b00 */
[----:B------:R0:W5:Y:S04]  /*2a910*/  @P1 LD.E.64 R90, desc[UR6][R28.64+0x20] ;  /* 0x000020061c5a1980 */ /* 0x000168000c101b00 */
[----:B------:R0:W5:Y:S04]  /*2a920*/  @P2 LD.E.64 R74, desc[UR8][R28.64+0x40] ;  /* 0x000040081c4a2980 */ /* 0x000168000c101b00 */
[----:B------:R0:W5:Y:S04]  /*2a930*/  @P3 LD.E.64 R66, desc[UR10][R28.64+0x60] ;  /* 0x0000600a1c423980 */ /* 0x000168000c101b00 */
[----:B------:R0:W5:Y:S04]  /*2a940*/  @P4 LD.E.64 R62, desc[UR12][R28.64+0x80] ;  /* 0x0000800c1c3e4980 */ /* 0x000168000c101b00 */
[----:B------:R0:W5:Y:S04]  /*2a950*/  @P5 LD.E.64 R56, desc[UR14][R28.64+0xa0] ;  /* 0x0000a00e1c385980 */ /* 0x000168000c101b00 */
[----:B------:R0:W5:Y:S04]  /*2a960*/  @!P0 LD.E.64 R98, desc[UR4][R14.64] ;  /* 0x000000040e628980 */ /* 0x000168000c101b00 */
[----:B------:R0:W5:Y:S04]  /*2a970*/  @P1 LD.E.64 R92, desc[UR6][R14.64+0x20] ;  /* 0x000020060e5c1980 */ /* 0x000168000c101b00 */
[----:B------:R0:W5:Y:S04]  /*2a980*/  @P2 LD.E.64 R88, desc[UR8][R14.64+0x40] ;  /* 0x000040080e582980 */ /* 0x000168000c101b00 */
[----:B------:R0:W5:Y:S04]  /*2a990*/  @P3 LD.E.64 R72, desc[UR10][R14.64+0x60] ;  /* 0x0000600a0e483980 */ /* 0x000168000c101b00 */
[----:B------:R0:W5:Y:S04]  /*2a9a0*/  @P4 LD.E.64 R64, desc[UR12][R14.64+0x80] ;  /* 0x0000800c0e404980 */ /* 0x000168000c101b00 */
[----:B------:R0:W5:Y:S02]  /*2a9b0*/  @P5 LD.E.64 R58, desc[UR14][R14.64+0xa0] ;  /* 0x0000a00e0e3a5980 */ /* 0x000164000c101b00 */
.L_x_1937:
[----:B------:R-:W-:Y:S05]  /*2a9c0*/  BSYNC B2 ;  /* 0x0000000000027941 */ /* 0x000fea0003800000 */
.L_x_1936:
[----:B------:R-:W-:Y:S01]  /*2a9d0*/  ISETP.GE.AND P0, PT, R30, R39, PT ;  /* 0x000000271e00720c */ /* 0x000fe20003f06270 */
[----:B------:R-:W-:Y:S01]  /*2a9e0*/  BSSY B2, `(.L_x_1938) ;  /* 0x000003c000027945 */ /* 0x000fe20003800000 */
[----:B------:R-:W-:Y:S02]  /*2a9f0*/  CS2R R30, SRZ ;  /* 0x00000000001e7805 */ /* 0x000fe4000001ff00 */
[----:B------:R-:W-:Y:S02]  /*2aa00*/  CS2R R38, SRZ ;  /* 0x0000000000267805 */ /* 0x000fe4000001ff00 */
[----:B------:R-:W-:Y:S02]  /*2aa10*/  CS2R R46, SRZ ;  /* 0x00000000002e7805 */ /* 0x000fe4000001ff00 */
[----:B------:R-:W-:Y:S02]  /*2aa20*/  CS2R R48, SRZ ;  /* 0x0000000000307805 */ /* 0x000fe4000001ff00 */
[----:B------:R-:W-:-:S02]  /*2aa30*/  CS2R R54, SRZ ;  /* 0x0000000000367805 */ /* 0x000fc4000001ff00 */
[----:B0-----:R-:W-:Y:S02]  /*2aa40*/  CS2R R14, SRZ ;  /* 0x00000000000e7805 */ /* 0x001fe4000001ff00 */
[----:B------:R-:W-:Y:S02]  /*2aa50*/  CS2R R28, SRZ ;  /* 0x00000000001c7805 */ /* 0x000fe4000001ff00 */
[----:B------:R-:W-:Y:S02]  /*2aa60*/  CS2R R40, SRZ ;  /* 0x0000000000287805 */ /* 0x000fe4000001ff00 */
[----:B------:R-:W-:Y:S02]  /*2aa70*/  CS2R R44, SRZ ;  /* 0x00000000002c7805 */ /* 0x000fe4000001ff00 */
[----:B------:R-:W-:Y:S02]  /*2aa80*/  CS2R R50, SRZ ;  /* 0x0000000000327805 */ /* 0x000fe4000001ff00 */
[----:B------:R-:W-:Y:S01]  /*2aa90*/  CS2R R52, SRZ ;  /* 0x0000000000347805 */ /* 0x000fe2000001ff00 */
[----:B------:R-:W-:Y:S06]  /*2aaa0*/  @P0 BRA `(.L_x_1939) ;  /* 0x0000000000bc0947 */ /* 0x000fec0003800000 */
[----:B-----5:R-:W-:Y:S02]  /*2aab0*/  IADD3 R35, P0, R36, R34, RZ ;  /* 0x0000002224237210 */ /* 0x020fe40007f1e0ff */
[----:B------:R-:W-:Y:S02]  /*2aac0*/  CS2R R54, SRZ ;  /* 0x0000000000367805 */ /* 0x000fe4000001ff00 */
[----:B------:R-:W-:Y:S02]  /*2aad0*/  IADD3 R13, P1, R8, R10, RZ ;  /* 0x0000000a080d7210 */ /* 0x000fe40007f3e0ff */
[----:B------:R-:W-:Y:S02]  /*2aae0*/  CS2R R48, SRZ ;  /* 0x0000000000307805 */ /* 0x000fe4000001ff00 */
[----:B------:R-:W-:Y:S01]  /*2aaf0*/  LOP3.LUT R11, R60, 0x1, RZ, 0xc0, !PT ;  /* 0x000000013c0b7812 */ /* 0x000fe200078ec0ff */
[----:B------:R-:W-:Y:S01]  /*2ab00*/  IMAD.X R36, R37, 0x1, R61, P0 ;  /* 0x0000000125247824 */ /* 0x000fe200000e063d */
[----:B------:R-:W-:Y:S01]  /*2ab10*/  LEA R8, P2, R13, R100, 0x1 ;  /* 0x000000640d087211 */ /* 0x000fe200078408ff */
[----:B------:R-:W-:Y:S01]  /*2ab20*/  IMAD.X R9, R9, 0x1, R95, P1 ;  /* 0x0000000109097824 */ /* 0x000fe200008e065f */
[----:B------:R-:W-:-:S02]  /*2ab30*/  LEA R10, P1, R35, R32, 0x1 ;  /* 0x00000020230a7211 */ /* 0x000fc400078208ff */
[----:B------:R-:W-:Y:S02]  /*2ab40*/  CS2R R46, SRZ ;  /* 0x00000000002e7805 */ /* 0x000fe4000001ff00 */
[----:B------:R-:W-:Y:S02]  /*2ab50*/  ISETP.NE.U32.AND P0, PT, R11, 0x1, PT ;  /* 0x000000010b00780c */ /* 0x000fe40003f05070 */
[----:B------:R-:W-:Y:S02]  /*2ab60*/  CS2R R38, SRZ ;  /* 0x0000000000267805 */ /* 0x000fe4000001ff00 */
[----:B------:R-:W-:Y:S02]  /*2ab70*/  LEA.HI.X R11, R35, R33, R36, 0x1, P1 ;  /* 0x00000021230b7211 */ /* 0x000fe400008f0c24 */
[----:B------:R-:W-:Y:S02]  /*2ab80*/  CS2R R30, SRZ ;  /* 0x00000000001e7805 */ /* 0x000fe4000001ff00 */
[----:B------:R-:W-:-:S02]  /*2ab90*/  LEA.HI.X R9, R13, R101, R9, 0x1, P2 ;  /* 0x000000650d097211 */ /* 0x000fc400010f0c09 */
[----:B------:R-:W-:Y:S02]  /*2aba0*/  CS2R R12, SRZ ;  /* 0x00000000000c7805 */ /* 0x000fe4000001ff00 */
        /* <DEDUP_REMOVED lines=31> */
.L_x_1939:
[----:B------:R-:W-:Y:S05]  /*2ada0*/  BSYNC B2 ;  /* 0x0000000000027941 */ /* 0x000fea0003800000 */
.L_x_1938:
[----:B------:R-:W-:Y:S01]  /*2adb0*/  R2UR UR4, R82 ;  /* 0x00000000520472ca */ /* 0x000fe200000e0000 */
[----:B0----5:R0:W5:Y:S01]  /*2adc0*/  LDL R8, [R80] ;  /* 0x0000000050087983 */ /* 0x0211620000100800 */
[----:B------:R-:W-:-:S03]  /*2add0*/  R2UR UR5, R83 ;  /* 0x00000000530572ca */ /* 0x000fc600000e0000 */
[----:B------:R0:W5:Y:S10]  /*2ade0*/  LDL R9, [R80+0x4] ;  /* 0x0000040050097983 */ /* 0x0001740000100800 */
[----:B------:R-:W2:Y:S01]  /*2adf0*/  LD.E R10, desc[UR4][R42.64+0x1c] ;  /* 0x00001c042a0a7980 */ /* 0x000ea2000c101900 */
[----:B------:R-:W-:-:S02]  /*2ae00*/  IMAD.MOV.U32 R11, RZ, RZ, R56 ;  /* 0x000000ffff0b7224 */ /* 0x000fc400078e0038 */
        /* <DEDUP_REMOVED lines=89> */
[----:B------:R-:W-:Y:S01]  /*2b3a0*/  BSSY B2, `(.L_x_1940) ;  /* 0x000000b000027945 */ /* 0x000fe20003800000 */
[----:B------:R-:W-:-:S02]  /*2b3b0*/  PRMT R114, R34, 0x7610, R114 ;  /* 0x0000761022727816 */ /* 0x000fc40000000072 */
[----:B------:R-:W-:Y:S02]  /*2b3c0*/  PRMT R124, R11, 0x7610, R124 ;  /* 0x000076100b7c7816 */ /* 0x000fe4000000007c */
[----:B------:R-:W-:Y:S02]  /*2b3d0*/  PRMT R127, R32, 0x7610, R127 ;  /* 0x00007610207f7816 */ /* 0x000fe4000000007f */
[----:B------:R-:W-:Y:S02]  /*2b3e0*/  PRMT R128, R33, 0x7610, R128 ;  /* 0x0000761021807816 */ /* 0x000fe40000000080 */
[----:B--2---:R-:W-:-:S04]  /*2b3f0*/  LOP3.LUT R10, R10, 0x1, RZ, 0xfc, !PT ;  /* 0x000000010a0a7812 */ /* 0x004fc800078efcff */
[----:B------:R-:W-:Y:S01]  /*2b400*/  ISETP.NE.AND P0, PT, R10, 0x3, PT ;  /* 0x000000030a00780c */ /* 0x000fe20003f05270 */
[----:B------:R-:W-:-:S05]  /*2b410*/  IMAD.MOV.U32 R10, RZ, RZ, R50 ;  /* 0x000000ffff0a7224 */ /* 0x000fca00078e0032 */
[----:B------:R-:W-:-:S07]  /*2b420*/  PRMT R123, R10, 0x7610, R123 ;  /* 0x000076100a7b7816 */ /* 0x000fce000000007b */
[----:B0-----:R-:W-:Y:S05]  /*2b430*/  @!P0 BRA `(.L_x_1941) ;  /* 0x0000000000048947 */ /* 0x001fea0003800000 */
[----:B------:R-:W-:Y:S01]  /*2b440*/  BPT.TRAP 0x1 ;  /* 0x000000040000795c */ /* 0x000fe20000300000 */
.L_x_1941:
[----:B------:R-:W-:Y:S05]  /*2b450*/  BSYNC B2 ;  /* 0x0000000000027941 */ /* 0x000fea0003800000 */
.L_x_1940:
[----:B------:R-:W-:Y:S02]  /*2b460*/  R2UR UR4, R82 ;  /* 0x00000000520472ca */ /* 0x000fe400000e0000 */
[----:B------:R-:W-:-:S13]  /*2b470*/  R2UR UR5, R83 ;  /* 0x00000000530572ca */ /* 0x000fda00000e0000 */
[----:B------:R-:W2:Y:S01]  /*2b480*/  LD.E.64 R42, desc[UR4][R42.64+0x8] ;  /* 0x000008042a2a7980 */ /* 0x000ea2000c101b00 */
[----:B-----5:R-:W-:Y:S01]  /*2b490*/  SHF.L.U32 R9, R9, 0x1f, RZ ;  /* 0x0000001f09097819 */ /* 0x020fe200000006ff */
[----:B------:R-:W-:Y:S01]  /*2b4a0*/  BSSY B2, `(.L_x_1942) ;  /* 0x0000005000027945 */ /* 0x000fe20003800000 */
[----:B--2---:R-:W-:-:S05]  /*2b4b0*/  MOV R11, R42 ;  /* 0x0000002a000b7202 */ /* 0x004fca0000000f00 */
[----:B------:R-:W-:-:S04]  /*2b4c0*/  IMAD R8, R8, 0x8, R11 ;  /* 0x0000000808087824 */ /* 0x000fc800078e020b */
[----:B------:R-:W0:Y:S02]  /*2b4d0*/  SYNCS.PHASECHK.TRANS64.TRYWAIT P0, [R8+URZ], R9 ;  /* 0x00000009080075a7 */ /* 0x000e24000800017f */
[----:B0-----:R-:W-:Y:S05]  /*2b4e0*/  @!P0 BRA `(.L_x_1943) ;  /* 0x0000009400b08947 */ /* 0x001fea0003800000 */
.L_x_2046:
[----:B------:R-:W-:Y:S05]  /*2b4f0*/  BSYNC B2 ;  /* 0x0000000000027941 */ /* 0x000fea0003800000 */
.L_x_1942:
[----:B------:R-:W2:Y:S04]  /*2b500*/  LDL.64 R32, [R79+0x50] ;  /* 0x000050004f207983 */ /* 0x000ea80000100a00 */
[----:B------:R-:W3:Y:S01]  /*2b510*/  LDL.64 R34, [R79+0x58] ;  /* 0x000058004f227983 */ /* 0x000ee20000100a00 */
[C---:B------:R-:W-:Y:S02]  /*2b520*/  R2UR UR4, R82.reuse ;  /* 0x00000000520472ca */ /* 0x040fe400000e0000 */
[C---:B------:R-:W-:Y:S01]  /*2b530*/  R2UR UR5, R83.reuse ;  /* 0x00000000530572ca */ /* 0x040fe200000e0000 */
[----:B0-----:R-:W4:Y:S01]  /*2b540*/  LDL R8, [R80] ;  /* 0x0000000050087983 */ /* 0x001f220000100800 */
[----:B------:R-:W-:Y:S02]  /*2b550*/  R2UR UR6, R82 ;  /* 0x00000000520672ca */ /* 0x000fe400000e0000 */
[----:B------:R-:W-:Y:S01]  /*2b560*/  R2UR UR7, R83 ;  /* 0x00000000530772ca */ /* 0x000fe200000e0000 */
[----:B------:R0:W5:Y:S08]  /*2b570*/  LDL.64 R36, [R79+0x38] ;  /* 0x000038004f247983 */ /* 0x0001700000100a00 */
[----:B--2---:R-:W2:Y:S04]  /*2b580*/  LD.E R9, desc[UR4][R32.64+0x8] ;  /* 0x0000080420097980 */ /* 0x004ea8000c101900 */
[----:B------:R-:W2:Y:S04]  /*2b590*/  LD.E R43, desc[UR4][R32.64+0xc] ;  /* 0x00000c04202b7980 */ /* 0x000ea8000c101900 */
[----:B---3--:R-:W3:Y:S01]  /*2b5a0*/  LD.E.64 R34, desc[UR6][R34.64] ;  /* 0x0000000622227980 */ /* 0x008ee2000c101b00 */
[----:B----4-:R-:W-:-:S02]  /*2b5b0*/  IMAD R8, R8, 0x4800, RZ ;  /* 0x0000480008087824 */ /* 0x010fc400078e02ff */
[----:B------:R-:W-:Y:S01]  /*2b5c0*/  IMAD.MOV.U32 R101, RZ, RZ, 0x20 ;  /* 0x00000020ff657424 */ /* 0x000fe200078e00ff */
[----:B------:R-:W-:Y:S01]  /*2b5d0*/  BSSY B2, `(.L_x_1944) ;  /* 0x00001b3000027945 */ /* 0x000fe20003800000 */
[----:B--2---:R-:W-:-:S04]  /*2b5e0*/  SHF.R.S32.HI R10, RZ, 0x1f, R9 ;  /* 0x0000001fff0a7819 */ /* 0x004fc80000011409 */
[----:B------:R-:W-:-:S04]  /*2b5f0*/  LEA.HI R11, R10, R9, RZ, 0x2 ;  /* 0x000000090a0b7211 */ /* 0x000fc800078f10ff */
[--C-:B------:R-:W-:Y:S02]  /*2b600*/  SHF.R.S32.HI R111, RZ, 0x2, R11.reuse ;  /* 0x00000002ff6f7819 */ /* 0x100fe4000001140b */
[----:B------:R-:W-:-:S04]  /*2b610*/  SHF.R.S32.HI R42, RZ, 0x1f, R11 ;  /* 0x0000001fff2a7819 */ /* 0x000fc8000001140b */
[----:B------:R-:W-:-:S04]  /*2b620*/  LEA.HI R42, R42, R111, RZ, 0x3 ;  /* 0x0000006f2a2a7211 */ /* 0x000fc800078f18ff */
[----:B------:R-:W-:Y:S02]  /*2b630*/  LOP3.LUT R60, R42, 0xfffffff8, RZ, 0xc0, !PT ;  /* 0xfffffff82a3c7812 */ /* 0x000fe400078ec0ff */
[----:B------:R-:W-:-:S03]  /*2b640*/  LOP3.LUT R42, R11, 0x1ffffffc, RZ, 0xc0, !PT ;  /* 0x1ffffffc0b2a7812 */ /* 0x000fc600078ec0ff */
[----:B------:R-:W-:Y:S02]  /*2b650*/  IMAD.IADD R60, R111, 0x1, -R60 ;  /* 0x000000016f3c7824 */ /* 0x000fe400078e0a3c */
[----:B------:R-:W-:Y:S02]  /*2b660*/  IMAD.IADD R42, R9, 0x1, -R42 ;  /* 0x00000001092a7824 */ /* 0x000fe400078e0a2a */
[----:B------:R-:W-:Y:S02]  /*2b670*/  IMAD.SHL.U32 R11, R60, 0x40, RZ ;  /* 0x000000403c0b7824 */ /* 0x000fe400078e00ff */
[----:B------:R-:W-:-:S03]  /*2b680*/  IMAD.SHL.U32 R117, R42, 0x8, RZ ;  /* 0x000000082a757824 */ /* 0x000fc600078e00ff */
[----:B------:R-:W-:Y:S02]  /*2b690*/  LOP3.LUT R42, R11, 0x1c0, RZ, 0xc0, !PT ;  /* 0x000001c00b2a7812 */ /* 0x000fe400078ec0ff */
[----:B------:R-:W-:Y:S02]  /*2b6a0*/  LEA.HI R9, R10, R9, RZ, 0x5 ;  /* 0x000000090a097211 */ /* 0x000fe400078f28ff */
[----:B------:R-:W-:Y:S02]  /*2b6b0*/  LOP3.LUT R11, R42, 0x18, R117, 0xf8, !PT ;  /* 0x000000182a0b7812 */ /* 0x000fe400078ef875 */
[----:B------:R-:W-:Y:S01]  /*2b6c0*/  SHF.R.U32.HI R42, RZ, 0x3, R42 ;  /* 0x00000003ff2a7819 */ /* 0x000fe2000001162a */
[----:B------:R-:W-:-:S03]  /*2b6d0*/  IMAD.SHL.U32 R9, R9, 0x10, RZ ;  /* 0x0000001009097824 */ /* 0x000fc600078e00ff */
[----:B------:R-:W-:Y:S01]  /*2b6e0*/  LOP3.LUT R42, R11, R42, RZ, 0x3c, !PT ;  /* 0x0000002a0b2a7212 */ /* 0x000fe200078e3cff */
[----:B------:R-:W-:-:S03]  /*2b6f0*/  IMAD R43, R26, -0x60, R43 ;  /* 0xffffffa01a2b7824 */ /* 0x000fc600078e022b */
[----:B------:R-:W-:Y:S02]  /*2b700*/  LOP3.LUT R9, R42, 0xfffffe00, R9, 0xf8, !PT ;  /* 0xfffffe002a097812 */ /* 0x000fe400078ef809 */
[----:B------:R-:W-:Y:S02]  /*2b710*/  VIMNMX R10, R43, 0x60, PT ;  /* 0x000000602b0a7848 */ /* 0x000fe40003fe0100 */
[----:B------:R-:W-:-:S04]  /*2b720*/  IADD3 R95, P1, R8, R9, RZ ;  /* 0x00000009085f7210 */ /* 0x000fc80007f3e0ff */
[----:B------:R-:W-:Y:S02]  /*2b730*/  LEA.HI.X.SX32 R100, R8, RZ, 0x1, P1 ;  /* 0x000000ff08647211 */ /* 0x000fe400008f0eff */
[----:B------:R-:W-:Y:S02]  /*2b740*/  ISETP.GE.AND P1, PT, R111, R10, PT ;  /* 0x0000000a6f00720c */ /* 0x000fe40003f26270 */
[----:B------:R-:W-:Y:S02]  /*2b750*/  LOP3.LUT P0, RZ, R60, 0x4, RZ, 0xc0, !PT ;  /* 0x000000043cff7812 */ /* 0x000fe4000780c0ff */
[C---:B---3--:R-:W-:Y:S02]  /*2b760*/  LEA R42, P2, R95.reuse, R34, 0x1 ;  /* 0x000000225f2a7211 */ /* 0x048fe400078408ff */
[----:B------:R-:W-:Y:S02]  /*2b770*/  SHF.R.S32.HI R113, RZ, 0x1f, R117 ;  /* 0x0000001fff717819 */ /* 0x000fe40000011475 */
[----:B------:R-:W-:-:S02]  /*2b780*/  LEA.HI.X R43, R95, R35, R100, 0x1, P2 ;  /* 0x000000235f2b7211 */ /* 0x000fc400010f0c64 */
[----:B------:R-:W-:-:S03]  /*2b790*/  SEL R101, R101, 0xffffffe0, !P0 ;  /* 0xffffffe065657807 */ /* 0x000fc60004000000 */
[----:B0-----:R-:W-:Y:S05]  /*2b7a0*/  @P1 BRA `(.L_x_1945) ;  /* 0x0000001800541947 */ /* 0x001fea0003800000 */
[----:B------:R-:W-:Y:S02]  /*2b7b0*/  R2UR UR4, R82 ;  /* 0x00000000520472ca */ /* 0x000fe400000e0000 */
[----:B------:R-:W-:-:S13]  /*2b7c0*/  R2UR UR5, R83 ;  /* 0x00000000530572ca */ /* 0x000fda00000e0000 */
[----:B-----5:R-:W2:Y:S01]  /*2b7d0*/  LD.E.U8 R152, desc[UR4][R36.64] ;  /* 0x0000000424987980 */ /* 0x020ea2000c101100 */
[----:B------:R-:W-:Y:S01]  /*2b7e0*/  SHF.R.S32.HI R11, RZ, 0x1f, R111 ;  /* 0x0000001fff0b7819 */ /* 0x000fe2000001146f */
[----:B------:R-:W-:Y:S01]  /*2b7f0*/  IMAD R10, R87, R111, RZ ;  /* 0x0000006f570a7224 */ /* 0x000fe200078e02ff */
[----:B------:R-:W-:Y:S01]  /*2b800*/  IADD3 R8, P0, R117, R68, RZ ;  /* 0x0000004475087210 */ /* 0x000fe20007f1e0ff */
[----:B------:R-:W-:Y:S02]  /*2b810*/  BSSY B3, `(.L_x_1946) ;  /* 0x0000046000037945 */ /* 0x000fe40003800000 */
[C---:B------:R-:W-:Y:S02]  /*2b820*/  IMAD R11, R86.reuse, R11, R10 ;  /* 0x0000000b560b7224 */ /* 0x040fe400078e020a */
[----:B------:R-:W-:Y:S02]  /*2b830*/  IMAD.X R9, R113, 0x1, R71, P0 ;  /* 0x0000000171097824 */ /* 0x000fe400000e0647 */
[----:B------:R-:W-:-:S04]  /*2b840*/  IMAD.WIDE.U32 R8, R86, R111, R8 ;  /* 0x0000006f56087225 */ /* 0x000fc800078e0008 */
[----:B------:R-:W-:Y:S01]  /*2b850*/  IMAD.IADD R9, R9, 0x1, R11 ;  /* 0x0000000109097824 */ /* 0x000fe200078e020b */
[----:B------:R-:W-:-:S04]  /*2b860*/  LEA R60, P1, R8, R84, 0x1 ;  /* 0x00000054083c7211 */ /* 0x000fc800078208ff */
[----:B------:R-:W-:Y:S02]  /*2b870*/  LEA.HI.X R61, R8, R85, R9, 0x1, P1 ;  /* 0x00000055083d7211 */ /* 0x000fe400008f0c09 */
[----:B--2---:R-:W-:-:S04]  /*2b880*/  LOP3.LUT R10, R152, 0x1, RZ, 0xc0, !PT ;  /* 0x00000001980a7812 */ /* 0x004fc800078ec0ff */
[----:B------:R-:W-:-:S13]  /*2b890*/  ISETP.NE.U32.AND P0, PT, R10, 0x1, PT ;  /* 0x000000010a00780c */ /* 0x000fda0003f05070 */
[----:B------:R-:W-:Y:S05]  /*2b8a0*/  @P0 BRA `(.L_x_1947) ;  /* 0x0000000000f00947 */ /* 0x000fea0003800000 */
[----:B------:R-:W-:Y:S02]  /*2b8b0*/  R2UR UR4, R82 ;  /* 0x00000000520472ca */ /* 0x000fe400000e0000 */
[----:B------:R-:W-:-:S13]  /*2b8c0*/  R2UR UR5, R83 ;  /* 0x00000000530572ca */ /* 0x000fda00000e0000 */
[----:B------:R-:W2:Y:S01]  /*2b8d0*/  LD.E.U8 R8, desc[UR4][R32.64+0x18] ;  /* 0x0000180420087980 */ /* 0x000ea2000c101100 */
[----:B------:R-:W-:Y:S01]  /*2b8e0*/  BSSY B4, `(.L_x_1948) ;  /* 0x0000032000047945 */ /* 0x000fe20003800000 */
[----:B--2---:R-:W-:-:S04]  /*2b8f0*/  LOP3.LUT R8, R8, 0x1, RZ, 0xc0, !PT ;  /* 0x0000000108087812 */ /* 0x004fc800078ec0ff */
[----:B------:R-:W-:Y:S02]  /*2b900*/  ISETP.NE.U32.AND P0, PT, R8, 0x1, PT ;  /* 0x000000010800780c */ /* 0x000fe40003f05070 */
[----:B------:R0:W5:Y:S11]  /*2b910*/  LD.E.128 R8, desc[UR4][R42.64] ;  /* 0x000000042a087980 */ /* 0x000176000c101d00 */
[----:B0-----:R-:W-:Y:S05]  /*2b920*/  @P0 BRA `(.L_x_1949) ;  /* 0x0000000000b40947 */ /* 0x001fea0003800000 */
[--C-:B------:R-:W-:Y:S02]  /*2b930*/  SHF.R.U32.HI R152, RZ, 0x10, R97.reuse ;  /* 0x00000010ff987819 */ /* 0x100fe40000011661 */
[----:B------:R-:W-:Y:S01]  /*2b940*/  SHF.R.U64 R155, R96, 0x10, R97 ;  /* 0x00000010609b7819 */ /* 0x000fe20000001261 */
[----:B-----5:R-:W-:Y:S01]  /*2b950*/  IMAD.U32 R96, R10, 0x10000, RZ ;  /* 0x000100000a607824 */ /* 0x020fe200078e00ff */
        /* <DEDUP_REMOVED lines=8> */
[----:B------:R-:W-:Y:S01]  /*2b9e0*/  LOP3.LUT R99, R9, 0xffff0000, RZ, 0xc0, !PT ;  /* 0xffff000009637812 */ /* 0x000fe200078ec0ff */
[----:B------:R-:W-:Y:S01]  /*2b9f0*/  IMAD.U32 R9, R8, 0x10000, RZ ;  /* 0x0001000008097824 */ /* 0x000fe200078e00ff */
[C---:B------:R-:W-:Y:S01]  /*2ba00*/  LOP3.LUT R154, R152.reuse, 0xffff0000, RZ, 0xc0, !PT ;  /* 0xffff0000989a7812 */ /* 0x040fe200078ec0ff */
[----:B------:R-:W-:Y:S01]  /*2ba10*/  IMAD.U32 R157, R155, 0x10000, RZ ;  /* 0x000100009b9d7824 */ /* 0x000fe200078e00ff */
[----:B------:R-:W-:Y:S01]  /*2ba20*/  LOP3.LUT R150, R97, 0xffff0000, RZ, 0xc0, !PT ;  /* 0xffff000061967812 */ /* 0x000fe200078ec0ff */
[----:B------:R-:W-:Y:S01]  /*2ba30*/  IMAD.U32 R152, R152, 0x10000, RZ ;  /* 0x0001000098987824 */ /* 0x000fe200078e00ff */
[----:B------:R-:W-:Y:S01]  /*2ba40*/  LOP3.LUT R98, R10, 0xffff0000, RZ, 0xc0, !PT ;  /* 0xffff00000a627812 */ /* 0x000fe200078ec0ff */
[----:B------:R-:W-:Y:S01]  /*2ba50*/  FMUL.FTZ R156, R99, R154 ;  /* 0x0000009a639c7220 */ /* 0x000fe20000410000 */
[----:B------:R-:W-:Y:S01]  /*2ba60*/  LOP3.LUT R10, R11, 0xffff0000, RZ, 0xc0, !PT ;  /* 0xffff00000b0a7812 */ /* 0x000fe200078ec0ff */
[-C--:B------:R-:W-:Y:S01]  /*2ba70*/  FMUL.FTZ R159, R99, R150.reuse ;  /* 0x00000096639f7220 */ /* 0x080fe20000410000 */
[----:B------:R-:W-:Y:S01]  /*2ba80*/  LOP3.LUT R99, R8, 0xffff0000, RZ, 0xc0, !PT ;  /* 0xffff000008637812 */ /* 0x000fe200078ec0ff */
[----:B------:R-:W-:Y:S01]  /*2ba90*/  FFMA.FTZ R8, R149, R150, -R156 ;  /* 0x0000009695087223 */ /* 0x000fe2000001089c */
[----:B------:R-:W-:Y:S01]  /*2baa0*/  LOP3.LUT R155, R155, 0xffff0000, RZ, 0xc0, !PT ;  /* 0xffff00009b9b7812 */ /* 0x000fe200078ec0ff */
[----:B------:R-:W-:Y:S01]  /*2bab0*/  FFMA.FTZ R159, R149, R154, R159 ;  /* 0x0000009a959f7223 */ /* 0x000fe2000001009f */
[----:B------:R-:W-:Y:S01]  /*2bac0*/  LOP3.LUT R151, R151, 0xffff0000, RZ, 0xc0, !PT ;  /* 0xffff000097977812 */ /* 0x000fe200078ec0ff */
[C---:B------:R-:W-:Y:S01]  /*2bad0*/  FMUL.FTZ R161, R98.reuse, R157 ;  /* 0x0000009d62a17220 */ /* 0x040fe20000410000 */
[----:B------:R-:W-:Y:S01]  /*2bae0*/  FMUL.FTZ R149, R98, R153 ;  /* 0x0000009962957220 */ /* 0x000fe20000410000 */
[----:B------:R-:W-:-:S02]  /*2baf0*/  IMAD.U32 R98, R97, 0x10000, RZ ;  /* 0x0001000061627824 */ /* 0x000fc400078e00ff */
[C---:B------:R-:W-:Y:S01]  /*2bb00*/  FMUL.FTZ R150, R10.reuse, R155 ;  /* 0x0000009b0a967220 */ /* 0x040fe20000410000 */
[----:B------:R-:W-:Y:S01]  /*2bb10*/  FMUL.FTZ R154, R10, R151 ;  /* 0x000000970a9a7220 */ /* 0x000fe20000410000 */
[C---:B------:R-:W-:Y:S01]  /*2bb20*/  FFMA.FTZ R161, R96.reuse, R153, -R161 ;  /* 0x0000009960a17223 */ /* 0x040fe200000108a1 */
[----:B------:R-:W-:Y:S01]  /*2bb30*/  FMUL.FTZ R10, R99, R152 ;  /* 0x00000098630a7220 */ /* 0x000fe20000410000 */
[----:B------:R-:W-:Y:S02]  /*2bb40*/  IMAD.U32 R11, R11, 0x10000, RZ ;  /* 0x000100000b0b7824 */ /* 0x000fe400078e00ff */
[----:B------:R-:W-:Y:S01]  /*2bb50*/  FFMA.FTZ R96, R96, R157, R149 ;  /* 0x0000009d60607223 */ /* 0x000fe20000010095 */
[-C--:B------:R-:W-:Y:S01]  /*2bb60*/  FMUL.FTZ R99, R99, R98.reuse ;  /* 0x0000006263637220 */ /* 0x080fe20000410000 */
[----:B------:R-:W-:Y:S01]  /*2bb70*/  FFMA.FTZ R10, R9, R98, -R10 ;  /* 0x00000062090a7223 */ /* 0x000fe2000001080a */
[C---:B------:R-:W-:Y:S01]  /*2bb80*/  FFMA.FTZ R150, R11.reuse, R151, -R150 ;  /* 0x000000970b967223 */ /* 0x040fe20000010896 */
[----:B------:R-:W-:Y:S01]  /*2bb90*/  FFMA.FTZ R11, R11, R155, R154 ;  /* 0x0000009b0b0b7223 */ /* 0x000fe2000001009a */
[----:B------:R-:W-:Y:S01]  /*2bba0*/  FFMA.FTZ R99, R9, R152, R99 ;  /* 0x0000009809637223 */ /* 0x000fe20000010063 */
[----:B------:R-:W-:-:S02]  /*2bbb0*/  F2FP.BF16.F32.PACK_AB R96, R96, R161 ;  /* 0x000000a16060723e */ /* 0x000fc400000010ff */
[----:B------:R-:W-:Y:S02]  /*2bbc0*/  F2FP.BF16.F32.PACK_AB R9, R159, R8 ;  /* 0x000000089f09723e */ /* 0x000fe400000010ff */
[----:B------:R-:W-:Y:S01]  /*2bbd0*/  F2FP.BF16.F32.PACK_AB R8, R99, R10 ;  /* 0x0000000a6308723e */ /* 0x000fe200000010ff */
[----:B------:R-:W-:Y:S01]  /*2bbe0*/  IMAD.MOV.U32 R10, RZ, RZ, R96 ;  /* 0x000000ffff0a7224 */ /* 0x000fe200078e0060 */
[----:B------:R-:W-:-:S07]  /*2bbf0*/  F2FP.BF16.F32.PACK_AB R11, R11, R150 ;  /* 0x000000960b0b723e */ /* 0x000fce00000010ff */
.L_x_1949:
[----:B------:R-:W-:Y:S05]  /*2bc00*/  BSYNC B4 ;  /* 0x0000000000047941 */ /* 0x000fea0003800000 */
.L_x_1948:
[C---:B------:R-:W-:Y:S02]  /*2bc10*/  R2UR UR4, R82.reuse ;  /* 0x00000000520472ca */ /* 0x040fe400000e0000 */
[C---:B------:R-:W-:Y:S02]  /*2bc20*/  R2UR UR5, R83.reuse ;  /* 0x00000000530572ca */ /* 0x040fe400000e0000 */
[----:B------:R-:W-:Y:S02]  /*2bc30*/  R2UR UR6, R82 ;  /* 0x00000000520672ca */ /* 0x000fe400000e0000 */
[----:B------:R-:W-:-:S09]  /*2bc40*/  R2UR UR7, R83 ;  /* 0x00000000530772ca */ /* 0x000fd200000e0000 */
[----:B-----5:R0:W-:Y:S04]  /*2bc50*/  ST.E.128 desc[UR4][R60.64], R8 ;  /* 0x000000083c007985 */ /* 0x0201e8000c101d04 */
[----:B------:R0:W5:Y:S02]  /*2bc60*/  LD.E.U8 R152, desc[UR6][R36.64] ;  /* 0x0000000624987980 */ /* 0x000164000c101100 */
.L_x_1947:
[----:B------:R-:W-:Y:S05]  /*2bc70*/  BSYNC B3 ;  /* 0x0000000000037941 */ /* 0x000fea0003800000 */
.L_x_1946:
[----:B-----5:R-:W-:Y:S01]  /*2bc80*/  LOP3.LUT P0, RZ, R152, 0x2, RZ, 0xc0, !PT ;  /* 0x0000000298ff7812 */ /* 0x020fe2000780c0ff */
[----:B------:R-:W-:-:S12]  /*2bc90*/  BSSY B3, `(.L_x_1950) ;  /* 0x0000041000037945 */ /* 0x000fd80003800000 */
[----:B------:R-:W-:Y:S05]  /*2bca0*/  @!P0 BRA `(.L_x_1951) ;  /* 0x0000000000fc8947 */ /* 0x000fea0003800000 */
[----:B------:R-:W-:Y:S02]  /*2bcb0*/  R2UR UR4, R82 ;  /* 0x00000000520472ca */ /* 0x000fe400000e0000 */
[----:B------:R-:W-:-:S13]  /*2bcc0*/  R2UR UR5, R83 ;  /* 0x00000000530572ca */ /* 0x000fda00000e0000 */
[----:B0-----:R-:W2:Y:S01]  /*2bcd0*/  LD.E.U8 R11, desc[UR4][R32.64+0x18] ;  /* 0x00001804200b7980 */ /* 0x001ea2000c101100 */
[----:B------:R-:W-:-:S04]  /*2bce0*/  IADD3 R9, P0, R101, R95, RZ ;  /* 0x0000005f65097210 */ /* 0x000fc80007f1e0ff */
[----:B------:R-:W-:Y:S02]  /*2bcf0*/  LEA.HI.X.SX32 R10, R101, R100, 0x1, P0 ;  /* 0x00000064650a7211 */ /* 0x000fe400000f0eff */
[----:B------:R-:W-:-:S04]  /*2bd00*/  LEA R8, P1, R9, R34, 0x1 ;  /* 0x0000002209087211 */ /* 0x000fc800078208ff */
[----:B------:R-:W-:Y:S01]  /*2bd10*/  LEA.HI.X R9, R9, R35, R10, 0x1, P1 ;  /* 0x0000002309097211 */ /* 0x000fe200008f0c0a */
[----:B------:R-:W-:Y:S01]  /*2bd20*/  BSSY B4, `(.L_x_1952) ;  /* 0x0000031000047945 */ /* 0x000fe20003800000 */
[----:B--2---:R-:W-:-:S04]  /*2bd30*/  LOP3.LUT P0, RZ, R11, 0x2, RZ, 0xc0, !PT ;  /* 0x000000020bff7812 */ /* 0x004fc8000780c0ff */
[----:B------:R-:W5:Y:S09]  /*2bd40*/  LD.E.128 R8, desc[UR4][R8.64] ;  /* 0x0000000408087980 */ /* 0x000f72000c101d00 */
[----:B------:R-:W-:Y:S05]  /*2bd50*/  @!P0 BRA `(.L_x_1953) ;  /* 0x0000000000b48947 */ /* 0x000fea0003800000 */
[----:B------:R-:W-:Y:S01]  /*2bd60*/  SHF.R.U64 R96, R92, 0x10, R93 ;  /* 0x000000105c607819 */ /* 0x000fe2000000125d */
[----:B-----5:R-:W-:Y:S01]  /*2bd70*/  IMAD.U32 R92, R10, 0x10000, RZ ;  /* 0x000100000a5c7824 */ /* 0x020fe200078e00ff */
[--C-:B------:R-:W-:Y:S02]  /*2bd80*/  SHF.R.U64 R98, R90, 0x10, R91.reuse ;  /* 0x000000105a627819 */ /* 0x100fe4000000125b */
[----:B------:R-:W-:Y:S02]  /*2bd90*/  SHF.R.U32.HI R97, RZ, 0x10, R91 ;  /* 0x00000010ff617819 */ /* 0x000fe4000001165b */
[----:B------:R-:W-:Y:S02]  /*2bda0*/  SHF.R.U32.HI R91, RZ, 0x10, R93 ;  /* 0x00000010ff5b7819 */ /* 0x000fe4000001165d */
[----:B------:R-:W-:Y:S02]  /*2bdb0*/  PRMT R147, R147, 0x5410, R96 ;  /* 0x0000541093937816 */ /* 0x000fe40000000060 */
[----:B------:R-:W-:-:S02]  /*2bdc0*/  PRMT R145, R145, 0x5410, R98 ;  /* 0x0000541091917816 */ /* 0x000fc40000000062 */
[----:B------:R-:W-:Y:S02]  /*2bdd0*/  PRMT R148, R148, 0x5410, R91 ;  /* 0x0000541094947816 */ /* 0x000fe4000000005b */
[----:B------:R-:W-:Y:S02]  /*2bde0*/  LOP3.LUT R91, R9, 0xffff0000, RZ, 0xc0, !PT ;  /* 0xffff0000095b7812 */ /* 0x000fe400078ec0ff */
[----:B------:R-:W-:Y:S01]  /*2bdf0*/  LOP3.LUT R98, R147, 0xffff0000, RZ, 0xc0, !PT ;  /* 0xffff000093627812 */ /* 0x000fe200078ec0ff */
[----:B------:R-:W-:Y:S01]  /*2be00*/  IMAD.U32 R99, R148, 0x10000, RZ ;  /* 0x0001000094637824 */ /* 0x000fe200078e00ff */
[----:B------:R-:W-:Y:S01]  /*2be10*/  LOP3.LUT R96, R145, 0xffff0000, RZ, 0xc0, !PT ;  /* 0xffff000091607812 */ /* 0x000fe200078ec0ff */
[----:B------:R-:W-:Y:S01]  /*2be20*/  IMAD.U32 R147, R147, 0x10000, RZ ;  /* 0x0001000093937824 */ /* 0x000fe200078e00ff */
[----:B------:R-:W-:Y:S01]  /*2be30*/  PRMT R146, R146, 0x5410, R97 ;  /* 0x0000541092927816 */ /* 0x000fe20000000061 */
[----:B------:R-:W-:Y:S01]  /*2be40*/  FMUL.FTZ R150, R91, R98 ;  /* 0x000000625b967220 */ /* 0x000fe20000410000 */
[----:B------:R-:W-:Y:S01]  /*2be50*/  LOP3.LUT R93, R10, 0xffff0000, RZ, 0xc0, !PT ;  /* 0xffff00000a5d7812 */ /* 0x000fe200078ec0ff */
[C---:B------:R-:W-:Y:S01]  /*2be60*/  IMAD.U32 R10, R11.reuse, 0x10000, RZ ;  /* 0x000100000b0a7824 */ /* 0x040fe200078e00ff */
[----:B------:R-:W-:Y:S01]  /*2be70*/  LOP3.LUT R90, R11, 0xffff0000, RZ, 0xc0, !PT ;  /* 0xffff00000b5a7812 */ /* 0x000fe200078ec0ff */
[----:B------:R-:W-:-:S02]  /*2be80*/  IMAD.U32 R11, R9, 0x10000, RZ ;  /* 0x00010000090b7824 */ /* 0x000fc400078e00ff */
[-C--:B------:R-:W-:Y:S01]  /*2be90*/  FMUL.FTZ R91, R91, R96.reuse ;  /* 0x000000605b5b7220 */ /* 0x080fe20000410000 */
[----:B------:R-:W-:Y:S02]  /*2bea0*/  IMAD.U32 R97, R146, 0x10000, RZ ;  /* 0x0001000092617824 */ /* 0x000fe400078e00ff */
[----:B------:R-:W-:Y:S01]  /*2beb0*/  FMUL.FTZ R151, R93, R99 ;  /* 0x000000635d977220 */ /* 0x000fe20000410000 */
[C---:B------:R-:W-:Y:S01]  /*2bec0*/  FFMA.FTZ R150, R11.reuse, R96, -R150 ;  /* 0x000000600b967223 */ /* 0x040fe20000010896 */
[----:B------:R-:W-:Y:S01]  /*2bed0*/  FFMA.FTZ R149, R11, R98, R91 ;  /* 0x000000620b957223 */ /* 0x000fe2000001005b */
[----:B------:R-:W-:Y:S02]  /*2bee0*/  IMAD.U32 R9, R8, 0x10000, RZ ;  /* 0x0001000008097824 */ /* 0x000fe400078e00ff */
[-C--:B------:R-:W-:Y:S01]  /*2bef0*/  FMUL.FTZ R93, R93, R97.reuse ;  /* 0x000000615d5d7220 */ /* 0x080fe20000410000 */
[----:B------:R-:W-:Y:S01]  /*2bf00*/  LOP3.LUT R91, R148, 0xffff0000, RZ, 0xc0, !PT ;  /* 0xffff0000945b7812 */ /* 0x000fe200078ec0ff */
[----:B------:R-:W-:Y:S01]  /*2bf10*/  FFMA.FTZ R151, R92, R97, -R151 ;  /* 0x000000615c977223 */ /* 0x000fe20000010897 */
[----:B------:R-:W-:Y:S01]  /*2bf20*/  LOP3.LUT R11, R146, 0xffff0000, RZ, 0xc0, !PT ;  /* 0xffff0000920b7812 */ /* 0x000fe200078ec0ff */
[----:B------:R-:W-:Y:S01]  /*2bf30*/  IMAD.U32 R145, R145, 0x10000, RZ ;  /* 0x0001000091917824 */ /* 0x000fe200078e00ff */
[----:B------:R-:W-:Y:S01]  /*2bf40*/  LOP3.LUT R8, R8, 0xffff0000, RZ, 0xc0, !PT ;  /* 0xffff000008087812 */ /* 0x000fe200078ec0ff */
[----:B------:R-:W-:Y:S01]  /*2bf50*/  FFMA.FTZ R92, R92, R99, R93 ;  /* 0x000000635c5c7223 */ /* 0x000fe2000001005d */
[C---:B------:R-:W-:Y:S01]  /*2bf60*/  FMUL.FTZ R93, R90.reuse, R91 ;  /* 0x0000005b5a5d7220 */ /* 0x040fe20000410000 */
[----:B------:R-:W-:Y:S01]  /*2bf70*/  FMUL.FTZ R96, R90, R11 ;  /* 0x0000000b5a607220 */ /* 0x000fe20000410000 */
[----:B------:R-:W-:Y:S01]  /*2bf80*/  F2FP.BF16.F32.PACK_AB R149, R149, R150 ;  /* 0x000000969595723e */ /* 0x000fe200000010ff */
        /* <DEDUP_REMOVED lines=9> */
[----:B------:R-:W-:-:S07]  /*2c020*/  IMAD.MOV.U32 R9, RZ, RZ, R149 ;  /* 0x000000ffff097224 */ /* 0x000fce00078e0095 */
.L_x_1953:
[----:B------:R-:W-:Y:S05]  /*2c030*/  BSYNC B4 ;  /* 0x0000000000047941 */ /* 0x000fea0003800000 */
.L_x_1952:
[C---:B------:R-:W-:Y:S02]  /*2c040*/  R2UR UR4, R82.reuse ;  /* 0x00000000520472ca */ /* 0x040fe400000e0000 */
[C---:B------:R-:W-:Y:S02]  /*2c050*/  R2UR UR5, R83.reuse ;  /* 0x00000000530572ca */ /* 0x040fe400000e0000 */
[----:B------:R-:W-:Y:S02]  /*2c060*/  R2UR UR6, R82 ;  /* 0x00000000520672ca */ /* 0x000fe400000e0000 */
[----:B------:R-:W-:-:S09]  /*2c070*/  R2UR UR7, R83 ;  /* 0x00000000530772ca */ /* 0x000fd200000e0000 */
[----:B-----5:R1:W-:Y:S04]  /*2c080*/  ST.E.128 desc[UR4][R60.64+0x40], R8 ;  /* 0x000040083c007985 */ /* 0x0203e8000c101d04 */
[----:B------:R1:W5:Y:S02]  /*2c090*/  LD.E.U8 R152, desc[UR6][R36.64] ;  /* 0x0000000624987980 */ /* 0x000364000c101100 */
.L_x_1951:
[----:B------:R-:W-:Y:S05]  /*2c0a0*/  BSYNC B3 ;  /* 0x0000000000037941 */ /* 0x000fea0003800000 */
.L_x_1950:
[----:B-----5:R-:W-:Y:S01]  /*2c0b0*/  LOP3.LUT P0, RZ, R152, 0x4, RZ, 0xc0, !PT ;  /* 0x0000000498ff7812 */ /* 0x020fe2000780c0ff */
[----:B------:R-:W-:-:S12]  /*2c0c0*/  BSSY B3, `(.L_x_1954) ;  /* 0x000003e000037945 */ /* 0x000fd80003800000 */
[----:B------:R-:W-:Y:S05]  /*2c0d0*/  @!P0 BRA `(.L_x_1955) ;  /* 0x0000000000f08947 */ /* 0x000fea0003800000 */
[----:B------:R-:W-:Y:S02]  /*2c0e0*/  R2UR UR4, R82 ;  /* 0x00000000520472ca */ /* 0x000fe400000e0000 */
[----:B------:R-:W-:-:S13]  /*2c0f0*/  R2UR UR5, R83 ;  /* 0x00000000530572ca */ /* 0x000fda00000e0000 */
[----:B01----:R-:W2:Y:S01]  /*2c100*/  LD.E.U8 R8, desc[UR4][R32.64+0x18] ;  /* 0x0000180420087980 */ /* 0x003ea2000c101100 */
[----:B------:R-:W-:Y:S01]  /*2c110*/  BSSY B4, `(.L_x_1956) ;  /* 0x0000032000047945 */ /* 0x000fe20003800000 */
[----:B--2---:R-:W-:Y:S02]  /*2c120*/  LOP3.LUT P0, RZ, R8, 0x4, RZ, 0xc0, !PT ;  /* 0x0000000408ff7812 */ /* 0x004fe4000780c0ff */
[----:B------:R0:W5:Y:S11]  /*2c130*/  LD.E.128 R8, desc[UR4][R42.64+0x3000] ;  /* 0x003000042a087980 */ /* 0x000176000c101d00 */
[----:B0-----:R-:W-:Y:S05]  /*2c140*/  @!P0 BRA `(.L_x_1957) ;  /* 0x0000000000b88947 */ /* 0x001fea0003800000 */
[----:B------:R-:W-:Y:S01]  /*2c150*/  SHF.R.U64 R90, R88, 0x10, R89 ;  /* 0x00000010585a7819 */ /* 0x000fe20000001259 */
[----:B-----5:R-:W-:Y:S01]  /*2c160*/  IMAD.U32 R88, R11, 0x10000, RZ ;  /* 0x000100000b587824 */ /* 0x020fe200078e00ff */
        /* <DEDUP_REMOVED lines=19> */
[-C--:B------:R-:W-:Y:S01]  /*2c2a0*/  FMUL.FTZ R11, R11, R90.reuse ;  /* 0x0000005a0b0b7220 */ /* 0x080fe20000410000 */
[----:B------:R-:W-:Y:S01]  /*2c2b0*/  LOP3.LUT R8, R8, 0xffff0000, RZ, 0xc0, !PT ;  /* 0xffff000008087812 */ /* 0x000fe200078ec0ff */
[C---:B------:R-:W-:Y:S01]  /*2c2c0*/  FMUL.FTZ R99, R75.reuse, R93 ;  /* 0x0000005d4b637220 */ /* 0x040fe20000410000 */
[----:B------:R-:W-:Y:S01]  /*2c2d0*/  LOP3.LUT R144, R144, 0xffff0000, RZ, 0xc0, !PT ;  /* 0xffff000090907812 */ /* 0x000fe200078ec0ff */
[-C--:B------:R-:W-:Y:S01]  /*2c2e0*/  FMUL.FTZ R75, R75, R91.reuse ;  /* 0x0000005b4b4b7220 */ /* 0x080fe20000410000 */
        /* <DEDUP_REMOVED lines=20> */
.L_x_1957:
[----:B------:R-:W-:Y:S05]  /*2c430*/  BSYNC B4 ;  /* 0x0000000000047941 */ /* 0x000fea0003800000 */
.L_x_1956:
[C---:B------:R-:W-:Y:S02]  /*2c440*/  R2UR UR4, R82.reuse ;  /* 0x00000000520472ca */ /* 0x040fe400000e0000 */
[C---:B------:R-:W-:Y:S02]  /*2c450*/  R2UR UR5, R83.reuse ;  /* 0x00000000530572ca */ /* 0x040fe400000e0000 */
[----:B------:R-:W-:Y:S02]  /*2c460*/  R2UR UR6, R82 ;  /* 0x00000000520672ca */ /* 0x000fe400000e0000 */
[----:B------:R-:W-:-:S09]  /*2c470*/  R2UR UR7, R83 ;  /* 0x00000000530772ca */ /* 0x000fd200000e0000 */
[----:B-----5:R2:W-:Y:S04]  /*2c480*/  ST.E.128 desc[UR4][R60.64+0x80], R8 ;  /* 0x000080083c007985 */ /* 0x0205e8000c101d04 */
[----:B------:R2:W5:Y:S02]  /*2c490*/  LD.E.U8 R152, desc[UR6][R36.64] ;  /* 0x0000000624987980 */ /* 0x000564000c101100 */
.L_x_1955:
[----:B------:R-:W-:Y:S05]  /*2c4a0*/  BSYNC B3 ;  /* 0x0000000000037941 */ /* 0x000fea0003800000 */
.L_x_1954:
[----:B-----5:R-:W-:Y:S01]  /*2c4b0*/  LOP3.LUT P0, RZ, R152, 0x8, RZ, 0xc0, !PT ;  /* 0x0000000898ff7812 */ /* 0x020fe2000780c0ff */
[----:B------:R-:W-:-:S12]  /*2c4c0*/  BSSY B3, `(.L_x_1958) ;  /* 0x0000043000037945 */ /* 0x000fd80003800000 */
[----:B------:R-:W-:Y:S05]  /*2c4d0*/  @!P0 BRA `(.L_x_1959) ;  /* 0x0000000400048947 */ /* 0x000fea0003800000 */
[----:B------:R-:W-:Y:S02]  /*2c4e0*/  R2UR UR4, R82 ;  /* 0x00000000520472ca */ /* 0x000fe400000e0000 */
[----:B------:R-:W-:-:S13]  /*2c4f0*/  R2UR UR5, R83 ;  /* 0x00000000530572ca */ /* 0x000fda00000e0000 */
[----:B012---:R-:W2:Y:S01]  /*2c500*/  LD.E.U8 R11, desc[UR4][R32.64+0x18] ;  /* 0x00001804200b7980 */ /* 0x007ea2000c101100 */
[----:B------:R-:W-:-:S05]  /*2c510*/  VIADD R8, R101, 0x1800 ;  /* 0x0000180065087836 */ /* 0x000fca0000000000 */
        /* <DEDUP_REMOVED lines=54> */
.L_x_1961:
[----:B------:R-:W-:Y:S05]  /*2c880*/  BSYNC B4 ;  /* 0x0000000000047941 */ /* 0x000fea0003800000 */
.L_x_1960:
[C---:B------:R-:W-:Y:S02]  /*2c890*/  R2UR UR4, R82.reuse ;  /* 0x00000000520472ca */ /* 0x040fe400000e0000 */
[C---:B------:R-:W-:Y:S02]  /*2c8a0*/  R2UR UR5, R83.reuse ;  /* 0x00000000530572ca */ /* 0x040fe400000e0000 */
[----:B------:R-:W-:Y:S02]  /*2c8b0*/  R2UR UR6, R82 ;  /* 0x00000000520672ca */ /* 0x000fe400000e0000 */
[----:B------:R-:W-:-:S09]  /*2c8c0*/  R2UR UR7, R83 ;  /* 0x00000000530772ca */ /* 0x000fd200000e0000 */
[----:B-----5:R3:W-:Y:S04]  /*2c8d0*/  ST.E.128 desc[UR4][R60.64+0xc0], R8 ;  /* 0x0000c0083c007985 */ /* 0x0207e8000c101d04 */
[----:B------:R3:W5:Y:S02]  /*2c8e0*/  LD.E.U8 R152, desc[UR6][R36.64] ;  /* 0x0000000624987980 */ /* 0x000764000c101100 */
.L_x_1959:
[----:B------:R-:W-:Y:S05]  /*2c8f0*/  BSYNC B3 ;  /* 0x0000000000037941 */ /* 0x000fea0003800000 */
.L_x_1958:
[----:B-----5:R-:W-:Y:S01]  /*2c900*/  LOP3.LUT P0, RZ, R152, 0x10, RZ, 0xc0, !PT ;  /* 0x0000001098ff7812 */ /* 0x020fe2000780c0ff */
[----:B------:R-:W-:-:S12]  /*2c910*/  BSSY B3, `(.L_x_1962) ;  /* 0x000003e000037945 */ /* 0x000fd80003800000 */
[----:B------:R-:W-:Y:S05]  /*2c920*/  @!P0 BRA `(.L_x_1963) ;  /* 0x0000000000f08947 */ /* 0x000fea0003800000 */
[----:B------:R-:W-:Y:S02]  /*2c930*/  R2UR UR4, R82 ;  /* 0x00000000520472ca */ /* 0x000fe400000e0000 */
[----:B------:R-:W-:-:S13]  /*2c940*/  R2UR UR5, R83 ;  /* 0x00000000530572ca */ /* 0x000fda00000e0000 */
[----:B0123--:R-:W2:Y:S01]  /*2c950*/  LD.E.U8 R8, desc[UR4][R32.64+0x18] ;  /* 0x0000180420087980 */ /* 0x00fea2000c101100 */
        /* <DEDUP_REMOVED lines=50> */
.L_x_1965:
[----:B------:R-:W-:Y:S05]  /*2cc80*/  BSYNC B4 ;  /* 0x0000000000047941 */ /* 0x000fea0003800000 */
.L_x_1964:
[C---:B------:R-:W-:Y:S02]  /*2cc90*/  R2UR UR4, R82.reuse ;  /* 0x00000000520472ca */ /* 0x040fe400000e0000 */
[C---:B------:R-:W-:Y:S02]  /*2cca0*/  R2UR UR5, R83.reuse ;  /* 0x00000000530572ca */ /* 0x040fe400000e0000 */
[----:B------:R-:W-:Y:S02]  /*2ccb0*/  R2UR UR6, R82 ;  /* 0x00000000520672ca */ /* 0x000fe400000e0000 */
[----:B------:R-:W-:-:S09]  /*2ccc0*/  R2UR UR7, R83 ;  /* 0x00000000530772ca */ /* 0x000fd200000e0000 */
[----:B-----5:R4:W-:Y:S04]  /*2ccd0*/  ST.E.128 desc[UR4][R60.64+0x100], R8 ;  /* 0x000100083c007985 */ /* 0x0209e8000c101d04 */
[----:B------:R4:W5:Y:S02]  /*2cce0*/  LD.E.U8 R152, desc[UR6][R36.64] ;  /* 0x0000000624987980 */ /* 0x000964000c101100 */
.L_x_1963:
[----:B------:R-:W-:Y:S05]  /*2ccf0*/  BSYNC B3 ;  /* 0x0000000000037941 */ /* 0x000fea0003800000 */
.L_x_1962:
[----:B-----5:R-:W-:-:S13]  /*2cd00*/  LOP3.LUT P0, RZ, R152, 0x20, RZ, 0xc0, !PT ;  /* 0x0000002098ff7812 */ /* 0x020fda000780c0ff */
[----:B------:R-:W-:Y:S05]  /*2cd10*/  @!P0 BRA `(.L_x_1945) ;  /* 0x0000000000f88947 */ /* 0x000fea0003800000 */
[----:B------:R-:W-:Y:S02]  /*2cd20*/  R2UR UR4, R82 ;  /* 0x00000000520472ca */ /* 0x000fe400000e0000 */
[----:B------:R-:W-:-:S13]  /*2cd30*/  R2UR UR5, R83 ;  /* 0x00000000530572ca */ /* 0x000fda00000e0000 */
[----:B------:R-:W2:Y:S02]  /*2cd40*/  LD.E.U8 R62, desc[UR4][R32.64+0x18] ;  /* 0x00001804203e7980 */ /* 0x000ea4000c101100 */
[----:B01234-:R-:W-:-:S05]  /*2cd50*/  VIADD R8, R101, 0x3000 ;  /* 0x0000300065087836 */ /* 0x01ffca0000000000 */
[----:B------:R-:W-:-:S04]  /*2cd60*/  IADD3 R9, P0, R8, R95, RZ ;  /* 0x0000005f08097210 */ /* 0x000fc80007f1e0ff */
[----:B------:R-:W-:Y:S02]  /*2cd70*/  LEA.HI.X.SX32 R10, R8, R100, 0x1, P0 ;  /* 0x00000064080a7211 */ /* 0x000fe400000f0eff */
[----:B------:R-:W-:-:S04]  /*2cd80*/  LEA R8, P0, R9, R34, 0x1 ;  /* 0x0000002209087211 */ /* 0x000fc800078008ff */
[----:B------:R-:W-:Y:S01]  /*2cd90*/  LEA.HI.X R9, R9, R35, R10, 0x1, P0 ;  /* 0x0000002309097211 */ /* 0x000fe200000f0c0a */
[----:B------:R-:W-:Y:S05]  /*2cda0*/  BSSY B3, `(.L_x_1966) ;  /* 0x0000032000037945 */ /* 0x000fea0003800000 */
[----:B------:R-:W5:Y:S01]  /*2cdb0*/  LD.E.128 R8, desc[UR4][R8.64] ;  /* 0x0000000408087980 */ /* 0x000f62000c101d00 */
[----:B------:R-:W-:-:S13]  /*2cdc0*/  LOP3.LUT P0, RZ, R62, 0x20, RZ, 0xc0, !PT ;  /* 0x000000203eff7812 */ /* 0x000fda000780c0ff */
[----:B------:R-:W-:Y:S05]  /*2cdd0*/  @!P0 BRA `(.L_x_1967) ;  /* 0x0000000000b88947 */ /* 0x000fea0003800000 */
[----:B------:R-:W-:Y:S02]  /*2cde0*/  SHF.R.U32.HI R62, RZ, 0x10, R59 ;  /* 0x00000010ff3e7819 */ /* 0x000fe4000001163b */
[----:B------:R-:W-:Y:S02]  /*2cdf0*/  SHF.R.U32.HI R64, RZ, 0x10, R57 ;  /* 0x00000010ff407819 */ /* 0x000fe40000011639 */
[----:B------:R-:W-:Y:S01]  /*2ce00*/  SHF.R.U64 R63, R58, 0x10, R59 ;  /* 0x000000103a3f7819 */ /* 0x000fe2000000123b */
[----:B-----5:R-:W-:Y:S01]  /*2ce10*/  IMAD.U32 R58, R11, 0x10000, RZ ;  /* 0x000100000b3a7824 */ /* 0x020fe200078e00ff */
[----:B------:R-:W-:Y:S01]  /*2ce20*/  SHF.R.U64 R65, R56, 0x10, R57 ;  /* 0x0000001038417819 */ /* 0x000fe20000001239 */
[----:B------:R-:W-:Y:S01]  /*2ce30*/  IMAD.U32 R56, R10, 0x10000, RZ ;  /* 0x000100000a387824 */ /* 0x000fe200078e00ff */
[----:B------:R-:W-:Y:S02]  /*2ce40*/  PRMT R129, R129, 0x5410, R62 ;  /* 0x0000541081817816 */ /* 0x000fe4000000003e */
[----:B------:R-:W-:-:S02]  /*2ce50*/  PRMT R131, R131, 0x5410, R64 ;  /* 0x0000541083837816 */ /* 0x000fc40000000040 */
[----:B------:R-:W-:Y:S02]  /*2ce60*/  PRMT R130, R130, 0x5410, R63 ;  /* 0x0000541082827816 */ /* 0x000fe4000000003f */
[----:B------:R-:W-:Y:S01]  /*2ce70*/  LOP3.LUT R57, R10, 0xffff0000, RZ, 0xc0, !PT ;  /* 0xffff00000a397812 */ /* 0x000fe200078ec0ff */
[----:B------:R-:W-:Y:S01]  /*2ce80*/  IMAD.U32 R63, R131, 0x10000, RZ ;  /* 0x00010000833f7824 */ /* 0x000fe200078e00ff */
[----:B------:R-:W-:Y:S01]  /*2ce90*/  LOP3.LUT R59, R11, 0xffff0000, RZ, 0xc0, !PT ;  /* 0xffff00000b3b7812 */ /* 0x000fe200078ec0ff */
[----:B------:R-:W-:Y:S01]  /*2cea0*/  IMAD.U32 R10, R9, 0x10000, RZ ;  /* 0x00010000090a7824 */ /* 0x000fe200078e00ff */
[----:B------:R-:W-:Y:S01]  /*2ceb0*/  PRMT R132, R132, 0x5410, R65 ;  /* 0x0000541084847816 */ /* 0x000fe20000000041 */
[----:B------:R-:W-:Y:S01]  /*2cec0*/  IMAD.U32 R65, R129, 0x10000, RZ ;  /* 0x0001000081417824 */ /* 0x000fe200078e00ff */
[----:B------:R-:W-:Y:S01]  /*2ced0*/  LOP3.LUT R11, R9, 0xffff0000, RZ, 0xc0, !PT ;  /* 0xffff0000090b7812 */ /* 0x000fe200078ec0ff */
[----:B------:R-:W-:Y:S01]  /*2cee0*/  IMAD.U32 R9, R8, 0x10000, RZ ;  /* 0x0001000008097824 */ /* 0x000fe200078e00ff */
[----:B------:R-:W-:Y:S01]  /*2cef0*/  LOP3.LUT R64, R130, 0xffff0000, RZ, 0xc0, !PT ;  /* 0xffff000082407812 */ /* 0x000fe200078ec0ff */
[C---:B------:R-:W-:Y:S01]  /*2cf00*/  FMUL.FTZ R73, R57.reuse, R65 ;  /* 0x0000004139497220 */ /* 0x040fe20000410000 */
[----:B------:R-:W-:Y:S01]  /*2cf10*/  LOP3.LUT R62, R132, 0xffff0000, RZ, 0xc0, !PT ;  /* 0xffff0000843e7812 */ /* 0x000fe200078ec0ff */
[-C--:B------:R-:W-:Y:S01]  /*2cf20*/  FMUL.FTZ R57, R57, R63.reuse ;  /* 0x0000003f39397220 */ /* 0x080fe20000410000 */
[----:B------:R-:W-:Y:S01]  /*2cf30*/  LOP3.LUT R129, R129, 0xffff0000, RZ, 0xc0, !PT ;  /* 0xffff000081817812 */ /* 0x000fe200078ec0ff */
[----:B------:R-:W-:Y:S01]  /*2cf40*/  FMUL.FTZ R67, R11, R64 ;  /* 0x000000400b437220 */ /* 0x000fe20000410000 */
[----:B------:R-:W-:Y:S01]  /*2cf50*/  LOP3.LUT R131, R131, 0xffff0000, RZ, 0xc0, !PT ;  /* 0xffff000083837812 */ /* 0x000fe200078ec0ff */
[----:B------:R-:W-:Y:S01]  /*2cf60*/  FFMA.FTZ R73, R56, R63, -R73 ;  /* 0x0000003f38497223 */ /* 0x000fe20000010849 */
[-C--:B------:R-:W-:Y:S01]  /*2cf70*/  FMUL.FTZ R11, R11, R62.reuse ;  /* 0x0000003e0b0b7220 */ /* 0x080fe20000410000 */
[----:B------:R-:W-:Y:S01]  /*2cf80*/  LOP3.LUT R8, R8, 0xffff0000, RZ, 0xc0, !PT ;  /* 0xffff000008087812 */ /* 0x000fe200078ec0ff */
[----:B------:R-:W-:Y:S01]  /*2cf90*/  FFMA.FTZ R67, R10, R62, -R67 ;  /* 0x0000003e0a437223 */ /* 0x000fe20000010843 */
[----:B------:R-:W-:Y:S01]  /*2cfa0*/  FFMA.FTZ R56, R56, R65, R57 ;  /* 0x0000004138387223 */ /* 0x000fe20000010039 */
[----:B------:R-:W-:-:S02]  /*2cfb0*/  IMAD.U32 R130, R130, 0x10000, RZ ;  /* 0x0001000082827824 */ /* 0x000fc400078e00ff */
[C---:B------:R-:W-:Y:S01]  /*2cfc0*/  FMUL.FTZ R57, R59.reuse, R129 ;  /* 0x000000813b397220 */ /* 0x040fe20000410000 */
[----:B------:R-:W-:Y:S02]  /*2cfd0*/  IMAD.U32 R132, R132, 0x10000, RZ ;  /* 0x0001000084847824 */ /* 0x000fe400078e00ff */
[-C--:B------:R-:W-:Y:S01]  /*2cfe0*/  FMUL.FTZ R62, R59, R131.reuse ;  /* 0x000000833b3e7220 */ /* 0x080fe20000410000 */
        /* <DEDUP_REMOVED lines=13> */
.L_x_1967:
[----:B------:R-:W-:Y:S05]  /*2d0c0*/  BSYNC B3 ;  /* 0x0000000000037941 */ /* 0x000fea0003800000 */
.L_x_1966:
[----:B------:R-:W-:Y:S02]  /*2d0d0*/  R2UR UR4, R82 ;  /* 0x00000000520472ca */ /* 0x000fe400000e0000 */
[----:B------:R-:W-:-:S13]  /*2d0e0*/  R2UR UR5, R83 ;  /* 0x00000000530572ca */ /* 0x000fda00000e0000 */
[----:B-----5:R0:W-:Y:S02]  /*2d0f0*/  ST.E.128 desc[UR4][R60.64+0x140], R8 ;  /* 0x000140083c007985 */ /* 0x0201e4000c101d04 */
.L_x_1945:
[----:B------:R-:W-:Y:S05]  /*2d100*/  BSYNC B2 ;  /* 0x0000000000027941 */ /* 0x000fea0003800000 */
.L_x_1944:
[----:B------:R-:W-:Y:S02]  /*2d110*/  R2UR UR4, R82 ;  /* 0x00000000520472ca */ /* 0x000fe400000e0000 */
[----:B------:R-:W-:-:S13]  /*2d120*/  R2UR UR5, R83 ;  /* 0x00000000530572ca */ /* 0x000fda00000e0000 */
[----:B01234-:R-:W2:Y:S01]  /*2d130*/  LD.E R9, desc[UR4][R32.64+0xc] ;  /* 0x00000c0420097980 */ /* 0x01fea2000c101900 */
[----:B------:R-:W-:Y:S02]  /*2d140*/  VIADD R8, R111, 0x40 ;  /* 0x000000406f087836 */ /* 0x000fe40000000000 */
[----:B--2---:R-:W-:-:S05]  /*2d150*/  IMAD R9, R26, -0x60, R9 ;  /* 0xffffffa01a097824 */ /* 0x004fca00078e0209 */
[----:B------:R-:W-:-:S04]  /*2d160*/  VIMNMX R9, R9, 0x60, PT ;  /* 0x0000006009097848 */ /* 0x000fc80003fe0100 */
[----:B------:R-:W-:-:S13]  /*2d170*/  ISETP.GE.AND P0, PT, R8, R9, PT ;  /* 0x000000090800720c */ /* 0x000fda0003f06270 */
[----:B------:R-:W-:Y:S05]  /*2d180*/  @P0 BRA `(.L_x_1968) ;  /* 0x0000007800280947 */ /* 0x000fea0003800000 */
[----:B------:R-:W-:Y:S02]  /*2d190*/  R2UR UR4, R82 ;  /* 0x00000000520472ca */ /* 0x000fe400000e0000 */
[----:B------:R-:W-:-:S13]  /*2d1a0*/  R2UR UR5, R83 ;  /* 0x00000000530572ca */ /* 0x000fda00000e0000 */
[----:B-----5:R-:W2:Y:S01]  /*2d1b0*/  LD.E.U8 R58, desc[UR4][R36.64] ;  /* 0x00000004243a7980 */ /* 0x020ea2000c101100 */
[----:B------:R-:W-:Y:S01]  /*2d1c0*/  IADD3 R11, P0, R111, 0x40, RZ ;  /* 0x000000406f0b7810 */ /* 0x000fe20007f1e0ff */
[----:B------:R-:W-:Y:S01]  /*2d1d0*/  BSSY B2, `(.L_x_1969) ;  /* 0x000004a000027945 */ /* 0x000fe20003800000 */
[----:B------:R-:W-:Y:S02]  /*2d1e0*/  IADD3 R8, P1, R117, R68, RZ ;  /* 0x0000004475087210 */ /* 0x000fe40007f3e0ff */
[----:B------:R-:W-:-:S03]  /*2d1f0*/  LEA.HI.X.SX32 R111, R111, RZ, 0x1, P0 ;  /* 0x000000ff6f6f7211 */ /* 0x000fc600000f0eff */
[----:B------:R-:W-:Y:S02]  /*2d200*/  IMAD.X R9, R113, 0x1, R71, P1 ;  /* 0x0000000171097824 */ /* 0x000fe400008e0647 */
[----:B------:R-:W-:Y:S02]  /*2d210*/  IMAD R111, R111, R86, RZ ;  /* 0x000000566f6f7224 */ /* 0x000fe400078e02ff */
[----:B------:R-:W-:-:S04]  /*2d220*/  IMAD.WIDE.U32 R8, R86, R11, R8 ;  /* 0x0000000b56087225 */ /* 0x000fc800078e0008 */
[----:B------:R-:W-:Y:S01]  /*2d230*/  IMAD R111, R87, R11, R111 ;  /* 0x0000000b576f7224 */ /* 0x000fe200078e026f */
[----:B------:R-:W-:-:S03]  /*2d240*/  LEA R56, P1, R8, R84, 0x1 ;  /* 0x0000005408387211 */ /* 0x000fc600078208ff */
[----:B------:R-:W-:-:S05]  /*2d250*/  IMAD.IADD R9, R9, 0x1, R111 ;  /* 0x0000000109097824 */ /* 0x000fca00078e026f */
        /* <DEDUP_REMOVED lines=58> */
.L_x_1972:
[----:B------:R-:W-:Y:S05]  /*2d600*/  BSYNC B3 ;  /* 0x0000000000037941 */ /* 0x000fea0003800000 */
.L_x_1971:
[C---:B------:R-:W-:Y:S02]  /*2d610*/  R2UR UR4, R82.reuse ;  /* 0x00000000520472ca */ /* 0x040fe400000e0000 */
[C---:B------:R-:W-:Y:S02]  /*2d620*/  R2UR UR5, R83.reuse ;  /* 0x00000000530572ca */ /* 0x040fe400000e0000 */
[----:B------:R-:W-:Y:S02]  /*2d630*/  R2UR UR6, R82 ;  /* 0x00000000520672ca */ /* 0x000fe400000e0000 */
[----:B------:R-:W-:-:S09]  /*2d640*/  R2UR UR7, R83 ;  /* 0x00000000530772ca */ /* 0x000fd200000e0000 */
[----:B-----5:R0:W-:Y:S04]  /*2d650*/  ST.E.128 desc[UR4][R56.64], R8 ;  /* 0x0000000838007985 */ /* 0x0201e8000c101d04 */
[----:B------:R0:W5:Y:S02]  /*2d660*/  LD.E.U8 R58, desc[UR6][R36.64] ;  /* 0x00000006243a7980 */ /* 0x000164000c101100 */
.L_x_1970:
[----:B------:R-:W-:Y:S05]  /*2d670*/  BSYNC B2 ;  /* 0x0000000000027941 */ /* 0x000fea0003800000 */
.L_x_1969:
[----:B-----5:R-:W-:Y:S01]  /*2d680*/  LOP3.LUT P0, RZ, R58, 0x2, RZ, 0xc0, !PT ;  /* 0x000000023aff7812 */ /* 0x020fe2000780c0ff */
[----:B------:R-:W-:-:S12]  /*2d690*/  BSSY B2, `(.L_x_1973) ;  /* 0x0000043000027945 */ /* 0x000fd80003800000 */
[----:B------:R-:W-:Y:S05]  /*2d6a0*/  @!P0 BRA `(.L_x_1974) ;  /* 0x0000000400048947 */ /* 0x000fea0003800000 */
[----:B------:R-:W-:Y:S02]  /*2d6b0*/  R2UR UR4, R82 ;  /* 0x00000000520472ca */ /* 0x000fe400000e0000 */
[----:B------:R-:W-:-:S13]  /*2d6c0*/  R2UR UR5, R83 ;  /* 0x00000000530572ca */ /* 0x000fda00000e0000 */
[----:B0-----:R-:W2:Y:S01]  /*2d6d0*/  LD.E.U8 R11, desc[UR4][R32.64+0x18] ;  /* 0x00001804200b7980 */ /* 0x001ea2000c101100 */
        /* <DEDUP_REMOVED lines=55> */
.L_x_1976:
[----:B------:R-:W-:Y:S05]  /*2da50*/  BSYNC B3 ;  /* 0x0000000000037941 */ /* 0x000fea0003800000 */
.L_x_1975:
[C---:B------:R-:W-:Y:S02]  /*2da60*/  R2UR UR4, R82.reuse ;  /* 0x00000000520472ca */ /* 0x040fe400000e0000 */
[C---:B------:R-:W-:Y:S02]  /*2da70*/  R2UR UR5, R83.reuse ;  /* 0x00000000530572ca */ /* 0x040fe400000e0000 */
[----:B------:R-:W-:Y:S02]  /*2da80*/  R2UR UR6, R82 ;  /* 0x00000000520672ca */ /* 0x000fe400000e0000 */
[----:B------:R-:W-:-:S09]  /*2da90*/  R2UR UR7, R83 ;  /* 0x00000000530772ca */ /* 0x000fd200000e0000 */
[----:B-----5:R1:W-:Y:S04]  /*2daa0*/  ST.E.128 desc[UR4][R56.64+0x40], R8 ;  /* 0x0000400838007985 */ /* 0x0203e8000c101d04 */
[----:B------:R1:W5:Y:S02]  /*2dab0*/  LD.E.U8 R58, desc[UR6][R36.64] ;  /* 0x00000006243a7980 */ /* 0x000364000c101100 */
.L_x_1974:
[----:B------:R-:W-:Y:S05]  /*2dac0*/  BSYNC B2 ;  /* 0x0000000000027941 */ /* 0x000fea0003800000 */
.L_x_1973:
        /* <DEDUP_REMOVED lines=23> */
[C---:B------:R-:W-:Y:S01]  /*2dc40*/  LOP3.LUT R50, R119.reuse, 0xffff0000, RZ, 0xc0, !PT ;  /* 0xffff000077327812 */ /* 0x040fe200078ec0ff */
        /* <DEDUP_REMOVED lines=20> */
[----:B------:R-:W-:Y:S01]  /*2dd90*/  FMUL.FTZ R8, R8, R116 ;  /* 0x0000007408087220 */ /* 0x000fe20000410000 */
[----:B------:R-:W-:Y:S01]  /*2dda0*/  FMUL.FTZ R47, R47, R118 ;  /* 0x000000762f2f7220 */ /* 0x000fe20000410000 */
        /* <DEDUP_REMOVED lines=10> */
.L_x_1980:
[----:B------:R-:W-:Y:S05]  /*2de50*/  BSYNC B3 ;  /* 0x0000000000037941 */ /* 0x000fea0003800000 */
.L_x_1979:
[C---:B------:R-:W-:Y:S02]  /*2de60*/  R2UR UR4, R82.reuse ;  /* 0x00000000520472ca */ /* 0x040fe400000e0000 */
[C---:B------:R-:W-:Y:S02]  /*2de70*/  R2UR UR5, R83.reuse ;  /* 0x00000000530572ca */ /* 0x040fe400000e0000 */
[----:B------:R-:W-:Y:S02]  /*2de80*/  R2UR UR6, R82 ;  /* 0x00000000520672ca */ /* 0x000fe400000e0000 */
[----:B------:R-:W-:-:S09]  /*2de90*/  R2UR UR7, R83 ;  /* 0x00000000530772ca */ /* 0x000fd200000e0000 */
[----:B-----5:R2:W-:Y:S04]  /*2dea0*/  ST.E.128 desc[UR4][R56.64+0x80], R8 ;  /* 0x0000800838007985 */ /* 0x0205e8000c101d04 */
[----:B------:R2:W5:Y:S02]  /*2deb0*/  LD.E.U8 R58, desc[UR6][R36.64] ;  /* 0x00000006243a7980 */ /* 0x000564000c101100 */
.L_x_1978:
[----:B------:R-:W-:Y:S05]  /*2dec0*/  BSYNC B2 ;  /* 0x0000000000027941 */ /* 0x000fea0003800000 */
.L_x_1977:
        /* <DEDUP_REMOVED lines=15> */
[----:B------:R-:W-:Y:S02]  /*2dfc0*/  SHF.R.U32.HI R44, RZ, 0x10, R41 ;  /* 0x00000010ff2c7819 */ /* 0x000fe40000011629 */
[----:B------:R-:W-:Y:S02]  /*2dfd0*/  SHF.R.U32.HI R47, RZ, 0x10, R39 ;  /* 0x00000010ff2f7819 */ /* 0x000fe40000011627 */
[----:B------:R-:W-:Y:S01]  /*2dfe0*/  SHF.R.U64 R45, R40, 0x10, R41 ;  /* 0x00000010282d7819 */ /* 0x000fe20000001229 */
[----:B-----5:R-:W-:Y:S01]  /*2dff0*/  IMAD.U32 R40, R11, 0x10000, RZ ;  /* 0x000100000b287824 */ /* 0x020fe200078e00ff */
[----:B------:R-:W-:Y:S02]  /*2e000*/  PRMT R115, R115, 0x5410, R44 ;  /* 0x0000541073737816 */ /* 0x000fe4000000002c */
[----:B------:R-:W-:Y:S01]  /*2e010*/  SHF.R.U64 R49, R38, 0x10, R39 ;  /* 0x0000001026317819 */ /* 0x000fe20000001227 */
[----:B------:R-:W-:Y:S01]  /*2e020*/  IMAD.U32 R38, R10, 0x10000, RZ ;  /* 0x000100000a267824 */ /* 0x000fe200078e00ff */
[----:B------:R-:W-:Y:S01]  /*2e030*/  PRMT R112, R112, 0x5410, R47 ;  /* 0x0000541070707816 */ /* 0x000fe2000000002f */
[----:B------:R-:W-:Y:S01]  /*2e040*/  IMAD.U32 R47, R115, 0x10000, RZ ;  /* 0x00010000732f7824 */ /* 0x000fe200078e00ff */
[----:B------:R-:W-:-:S02]  /*2e050*/  PRMT R114, R114, 0x5410, R45 ;  /* 0x0000541072727816 */ /* 0x000fc4000000002d */
[----:B------:R-:W-:Y:S01]  /*2e060*/  LOP3.LUT R39, R10, 0xffff0000, RZ, 0xc0, !PT ;  /* 0xffff00000a277812 */ /* 0x000fe200078ec0ff */
[----:B------:R-:W-:Y:S01]  /*2e070*/  IMAD.U32 R45, R112, 0x10000, RZ ;  /* 0x00010000702d7824 */ /* 0x000fe200078e00ff */
[----:B------:R-:W-:Y:S01]  /*2e080*/  LOP3.LUT R41, R11, 0xffff0000, RZ, 0xc0, !PT ;  /* 0xffff00000b297812 */ /* 0x000fe200078ec0ff */
[----:B------:R-:W-:Y:S01]  /*2e090*/  IMAD.U32 R10, R9, 0x10000, RZ ;  /* 0x00010000090a7824 */ /* 0x000fe200078e00ff */
[----:B------:R-:W-:Y:S01]  /*2e0a0*/  PRMT R110, R110, 0x5410, R49 ;  /* 0x000054106e6e7816 */ /* 0x000fe20000000031 */
[----:B------:R-:W-:Y:S01]  /*2e0b0*/  FMUL.FTZ R51, R39, R47 ;  /* 0x0000002f27337220 */ /* 0x000fe20000410000 */
[----:B------:R-:W-:Y:S01]  /*2e0c0*/  LOP3.LUT R11, R9, 0xffff0000, RZ, 0xc0, !PT ;  /* 0xffff0000090b7812 */ /* 0x000fe200078ec0ff */
[-C--:B------:R-:W-:Y:S01]  /*2e0d0*/  FMUL.FTZ R39, R39, R45.reuse ;  /* 0x0000002d27277220 */ /* 0x080fe20000410000 */
[----:B------:R-:W-:Y:S01]  /*2e0e0*/  LOP3.LUT R46, R114, 0xffff0000, RZ, 0xc0, !PT ;  /* 0xffff0000722e7812 */ /* 0x000fe200078ec0ff */
[----:B------:R-:W-:Y:S01]  /*2e0f0*/  IMAD.U32 R9, R8, 0x10000, RZ ;  /* 0x0001000008097824 */ /* 0x000fe200078e00ff */
[----:B------:R-:W-:Y:S01]  /*2e100*/  LOP3.LUT R44, R110, 0xffff0000, RZ, 0xc0, !PT ;  /* 0xffff00006e2c7812 */ /* 0x000fe200078ec0ff */
[----:B------:R-:W-:Y:S01]  /*2e110*/  FFMA.FTZ R51, R38, R45, -R51 ;  /* 0x0000002d26337223 */ /* 0x000fe20000010833 */
[----:B------:R-:W-:Y:S01]  /*2e120*/  LOP3.LUT R115, R115, 0xffff0000, RZ, 0xc0, !PT ;  /* 0xffff000073737812 */ /* 0x000fe200078ec0ff */
[C---:B------:R-:W-:Y:S01]  /*2e130*/  FMUL.FTZ R49, R11.reuse, R46 ;  /* 0x0000002e0b317220 */ /* 0x040fe20000410000 */
[----:B------:R-:W-:Y:S01]  /*2e140*/  LOP3.LUT R112, R112, 0xffff0000, RZ, 0xc0, !PT ;  /* 0xffff000070707812 */ /* 0x000fe200078ec0ff */
[-C--:B------:R-:W-:Y:S01]  /*2e150*/  FMUL.FTZ R11, R11, R44.reuse ;  /* 0x0000002c0b0b7220 */ /* 0x080fe20000410000 */
[----:B------:R-:W-:Y:S01]  /*2e160*/  LOP3.LUT R8, R8, 0xffff0000, RZ, 0xc0, !PT ;  /* 0xffff000008087812 */ /* 0x000fe200078ec0ff */
[----:B------:R-:W-:Y:S01]  /*2e170*/  FFMA.FTZ R49, R10, R44, -R49 ;  /* 0x0000002c0a317223 */ /* 0x000fe20000010831 */
[----:B------:R-:W-:Y:S01]  /*2e180*/  FFMA.FTZ R38, R38, R47, R39 ;  /* 0x0000002f26267223 */ /* 0x000fe20000010027 */
[----:B------:R-:W-:-:S02]  /*2e190*/  IMAD.U32 R114, R114, 0x10000, RZ ;  /* 0x0001000072727824 */ /* 0x000fc400078e00ff */
[CC--:B------:R-:W-:Y:S01]  /*2e1a0*/  FMUL.FTZ R39, R41.reuse, R115.reuse ;  /* 0x0000007329277220 */ /* 0x0c0fe20000410000 */
[----:B------:R-:W-:Y:S02]  /*2e1b0*/  IMAD.U32 R110, R110, 0x10000, RZ ;  /* 0x000100006e6e7824 */ /* 0x000fe400078e00ff */
[----:B------:R-:W-:Y:S01]  /*2e1c0*/  FMUL.FTZ R44, R41, R112 ;  /* 0x00000070292c7220 */ /* 0x000fe20000410000 */
[----:B------:R-:W-:Y:S01]  /*2e1d0*/  FFMA.FTZ R46, R10, R46, R11 ;  /* 0x0000002e0a2e7223 */ /* 0x000fe2000001000b */
        /* <DEDUP_REMOVED lines=12> */
.L_x_1984:
[----:B------:R-:W-:Y:S05]  /*2e2a0*/  BSYNC B3 ;  /* 0x0000000000037941 */ /* 0x000fea0003800000 */
.L_x_1983:
[C---:B------:R-:W-:Y:S02]  /*2e2b0*/  R2UR UR4, R82.reuse ;  /* 0x00000000520472ca */ /* 0x040fe400000e0000 */
[C---:B------:R-:W-:Y:S02]  /*2e2c0*/  R2UR UR5, R83.reuse ;  /* 0x00000000530572ca */ /* 0x040fe400000e0000 */
[----:B------:R-:W-:Y:S02]  /*2e2d0*/  R2UR UR6, R82 ;  /* 0x00000000520672ca */ /* 0x000fe400000e0000 */
[----:B------:R-:W-:-:S09]  /*2e2e0*/  R2UR UR7, R83 ;  /* 0x00000000530772ca */ /* 0x000fd200000e0000 */
[----:B-----5:R3:W-:Y:S04]  /*2e2f0*/  ST.E.128 desc[UR4][R56.64+0xc0], R8 ;  /* 0x0000c00838007985 */ /* 0x0207e8000c101d04 */
[----:B------:R3:W5:Y:S02]  /*2e300*/  LD.E.U8 R58, desc[UR6][R36.64] ;  /* 0x00000006243a7980 */ /* 0x000764000c101100 */
.L_x_1982:
[----:B------:R-:W-:Y:S05]  /*2e310*/  BSYNC B2 ;  /* 0x0000000000027941 */ /* 0x000fea0003800000 */
.L_x_1981:
        /* <DEDUP_REMOVED lines=56> */
.L_x_1988:
[----:B------:R-:W-:Y:S05]  /*2e6a0*/  BSYNC B3 ;  /* 0x0000000000037941 */ /* 0x000fea0003800000 */
.L_x_1987:
[C---:B------:R-:W-:Y:S02]  /*2e6b0*/  R2UR UR4, R82.reuse ;  /* 0x00000000520472ca */ /* 0x040fe400000e0000 */
[C---:B------:R-:W-:Y:S02]  /*2e6c0*/  R2UR UR5, R83.reuse ;  /* 0x00000000530572ca */ /* 0x040fe400000e0000 */
[----:B------:R-:W-:Y:S02]  /*2e6d0*/  R2UR UR6, R82 ;  /* 0x00000000520672ca */ /* 0x000fe400000e0000 */
[----:B------:R-:W-:-:S09]  /*2e6e0*/  R2UR UR7, R83 ;  /* 0x00000000530772ca */ /* 0x000fd200000e0000 */
[----:B-----5:R4:W-:Y:S04]  /*2e6f0*/  ST.E.128 desc[UR4][R56.64+0x100], R8 ;  /* 0x0001000838007985 */ /* 0x0209e8000c101d04 */
[----:B------:R4:W5:Y:S02]  /*2e700*/  LD.E.U8 R58, desc[UR6][R36.64] ;  /* 0x00000006243a7980 */ /* 0x000964000c101100 */
.L_x_1986:
[----:B------:R-:W-:Y:S05]  /*2e710*/  BSYNC B2 ;  /* 0x0000000000027941 */ /* 0x000fea0003800000 */
.L_x_1985:
[----:B-----5:R-:W-:-:S13]  /*2e720*/  LOP3.LUT P0, RZ, R58, 0x20, RZ, 0xc0, !PT ;  /* 0x000000203aff7812 */ /* 0x020fda000780c0ff */
[----:B------:R-:W-:Y:S05]  /*2e730*/  @!P0 BRA `(.L_x_1968) ;  /* 0x0000006000bc8947 */ /* 0x000fea0003800000 */
[----:B------:R-:W-:Y:S02]  /*2e740*/  R2UR UR4, R82 ;  /* 0x00000000520472ca */ /* 0x000fe400000e0000 */
[----:B------:R-:W-:-:S13]  /*2e750*/  R2UR UR5, R83 ;  /* 0x00000000530572ca */ /* 0x000fda00000e0000 */
[----:B------:R-:W2:Y:S01]  /*2e760*/  LD.E.U8 R32, desc[UR4][R32.64+0x18] ;  /* 0x0000180420207980 */ /* 0x000ea2000c101100 */
[----:B------:R-:W-:-:S05]  /*2e770*/  VIADD R101, R101, 0x4000 ;  /* 0x0000400065657836 */ /* 0x000fca0000000000 */
[----:B------:R-:W-:-:S04]  /*2e780*/  IADD3 R95, P0, R101, R95, RZ ;  /* 0x0000005f655f7210 */ /* 0x000fc80007f1e0ff */
[----:B------:R-:W-:Y:S02]  /*2e790*/  LEA.HI.X.SX32 R100, R101, R100, 0x1, P0 ;  /* 0x0000006465647211 */ /* 0x000fe400000f0eff */
[----:B01234-:R-:W-:-:S04]  /*2e7a0*/  LEA R8, P0, R95, R34, 0x1 ;  /* 0x000000225f087211 */ /* 0x01ffc800078008ff */
        /* <DEDUP_REMOVED lines=51> */
.L_x_1990:
[----:B------:R-:W-:Y:S05]  /*2eae0*/  BSYNC B2 ;  /* 0x0000000000027941 */ /* 0x000fea0003800000 */
.L_x_1989:
[----:B------:R-:W-:Y:S02]  /*2eaf0*/  R2UR UR4, R82 ;  /* 0x00000000520472ca */ /* 0x000fe400000e0000 */
[----:B------:R-:W-:-:S13]  /*2eb00*/  R2UR UR5, R83 ;  /* 0x00000000530572ca */ /* 0x000fda00000e0000 */
[----:B-----5:R0:W-:Y:S01]  /*2eb10*/  ST.E.128 desc[UR4][R56.64+0x140], R8 ;  /* 0x0001400838007985 */ /* 0x0201e2000c101d04 */
[----:B------:R-:W-:Y:S05]  /*2eb20*/  BRA `(.L_x_1968) ;  /* 0x0000005c00c07947 */ /* 0x000fea0003800000 */
.L_x_1935:
[C---:B------:R-:W-:Y:S01]  /*2eb30*/  R2UR UR8, R82.reuse ;  /* 0x00000000520872ca */ /* 0x040fe200000e0000 */
[----:B------:R0:W5:Y:S01]  /*2eb40*/  LDL.64 R72, [R79+0x10] ;  /* 0x000010004f487983 */ /* 0x0001620000100a00 */
[C---:B------:R-:W-:Y:S02]  /*2eb50*/  R2UR UR9, R83.reuse ;  /* 0x00000000530972ca */ /* 0x040fe400000e0000 */
[C---:B------:R-:W-:Y:S02]  /*2eb60*/  R2UR UR10, R82.reuse ;  /* 0x00000000520a72ca */ /* 0x040fe400000e0000 */
[C---:B------:R-:W-:Y:S02]  /*2eb70*/  R2UR UR11, R83.reuse ;  /* 0x00000000530b72ca */ /* 0x040fe400000e0000 */
[----:B------:R-:W-:Y:S02]  /*2eb80*/  R2UR UR4, R82 ;  /* 0x00000000520472ca */ /* 0x000fe400000e0000 */
[----:B------:R-:W-:-:S02]  /*2eb90*/  R2UR UR5, R83 ;  /* 0x00000000530572ca */ /* 0x000fc400000e0000 */
[C---:B------:R-:W-:Y:S02]  /*2eba0*/  R2UR UR6, R82.reuse ;  /* 0x00000000520672ca */ /* 0x040fe400000e0000 */
[----:B------:R-:W-:Y:S01]  /*2ebb0*/  R2UR UR7, R83 ;  /* 0x00000000530772ca */ /* 0x000fe200000e0000 */
[----:B-----5:R-:W2:Y:S04]  /*2ebc0*/  LD.E R8, desc[UR8][R100.64+0x14] ;  /* 0x0000140864087980 */ /* 0x020ea8000c101900 */
[----:B------:R-:W3:Y:S04]  /*2ebd0*/  LD.E R11, desc[UR10][R100.64+0xc] ;  /* 0x00000c0a640b7980 */ /* 0x000ee8000c101900 */
[----:B------:R-:W4:Y:S04]  /*2ebe0*/  LD.E.64 R88, desc[UR4][R100.64+0xa0] ;  /* 0x0000a00464587980 */ /* 0x000f28000c101b00 */
[----:B------:R-:W4:Y:S01]  /*2ebf0*/  LD.E.64 R90, desc[UR6][R100.64+0xc0] ;  /* 0x0000c006645a7980 */ /* 0x000f22000c101b00 */
[----:B------:R-:W-:-:S02]  /*2ec00*/  R2UR UR12, R82 ;  /* 0x00000000520c72ca */ /* 0x000fc400000e0000 */
[----:B------:R-:W-:Y:S01]  /*2ec10*/  R2UR UR13, R83 ;  /* 0x00000000530d72ca */ /* 0x000fe200000e0000 */
[----:B------:R0:W5:Y:S01]  /*2ec20*/  LD.E.64 R74, desc[UR4][R100.64+0x98] ;  /* 0x00009804644a7980 */ /* 0x000162000c101b00 */
[----:B------:R-:W-:Y:S03]  /*2ec30*/  BSSY B2, `(.L_x_1991) ;  /* 0x0000053000027945 */ /* 0x000fe60003800000 */
[----:B------:R0:W5:Y:S04]  /*2ec40*/  LD.E.64 R92, desc[UR6][R100.64+0xa8] ;  /* 0x0000a806645c7980 */ /* 0x000168000c101b00 */
[----:B------:R0:W5:Y:S04]  /*2ec50*/  LD.E.64 R98, desc[UR8][R100.64+0xb8] ;  /* 0x0000b80864627980 */ /* 0x000168000c101b00 */
[----:B------:R0:W5:Y:S01]  /*2ec60*/  LD.E.U8 R106, desc[UR12][R100.64+0x19] ;  /* 0x0000190c646a7980 */ /* 0x000162000c101100 */
[----:B------:R-:W-:-:S02]  /*2ec70*/  CS2R R46, SRZ ;  /* 0x00000000002e7805 */ /* 0x000fc4000001ff00 */
[----:B------:R-:W-:Y:S02]  /*2ec80*/  CS2R R28, SRZ ;  /* 0x00000000001c7805 */ /* 0x000fe4000001ff00 */
[----:B------:R-:W-:Y:S02]  /*2ec90*/  CS2R R34, SRZ ;  /* 0x0000000000227805 */ /* 0x000fe4000001ff00 */
[----:B------:R-:W-:Y:S02]  /*2eca0*/  CS2R R32, SRZ ;  /* 0x0000000000207805 */ /* 0x000fe4000001ff00 */
[----:B------:R-:W-:Y:S02]  /*2ecb0*/  CS2R R38, SRZ ;  /* 0x0000000000267805 */ /* 0x000fe4000001ff00 */
[----:B------:R-:W-:Y:S02]  /*2ecc0*/  CS2R R36, SRZ ;  /* 0x0000000000247805 */ /* 0x000fe4000001ff00 */
[----:B------:R-:W-:Y:S01]  /*2ecd0*/  CS2R R42, SRZ ;  /* 0x00000000002a7805 */ /* 0x000fe2000001ff00 */
[----:B------:R-:W5:Y:S01]  /*2ece0*/  LD.E.64 R100, desc[UR10][R100.64+0xc8] ;  /* 0x0000c80a64647980 */ /* 0x000f62000c101b00 */
        /* <DEDUP_REMOVED lines=12> */
[----:B--2---:R-:W-:Y:S01]  /*2edb0*/  SHF.R.S32.HI R9, RZ, 0x1f, R8 ;  /* 0x0000001fff097819 */ /* 0x004fe20000011408 */
[----:B---3--:R-:W-:-:S03]  /*2edc0*/  IMAD R11, R26, -0x60, R11 ;  /* 0xffffffa01a0b7824 */ /* 0x008fc600078e020b */
[----:B------:R-:W-:-:S04]  /*2edd0*/  LEA.HI R9, R9, R8, RZ, 0x2 ;  /* 0x0000000809097211 */ /* 0x000fc800078f10ff */
[----:B------:R-:W-:Y:S02]  /*2ede0*/  SHF.R.S32.HI R9, RZ, 0x2, R9 ;  /* 0x00000002ff097819 */ /* 0x000fe40000011409 */
[----:B------:R-:W-:-:S04]  /*2edf0*/  VIMNMX R11, R11, 0x60, PT ;  /* 0x000000600b0b7848 */ /* 0x000fc80003fe0100 */
[----:B------:R-:W-:Y:S01]  /*2ee00*/  ISETP.GE.AND P1, PT, R9, R11, PT ;  /* 0x0000000b0900720c */ /* 0x000fe20003f26270 */
[-C--:B----4-:R-:W-:Y:S02]  /*2ee10*/  IMAD R13, R89, R26.reuse, RZ ;  /* 0x0000001a590d7224 */ /* 0x090fe400078e02ff */
[-C--:B------:R-:W-:Y:S02]  /*2ee20*/  IMAD R15, R91, R26.reuse, RZ ;  /* 0x0000001a5b0f7224 */ /* 0x080fe400078e02ff */
[----:B------:R-:W-:Y:S02]  /*2ee30*/  VIADD R8, R9, 0x40 ;  /* 0x0000004009087836 */ /* 0x000fe40000000000 */
[-C--:B------:R-:W-:Y:S02]  /*2ee40*/  IMAD R95, R88, R31.reuse, R13 ;  /* 0x0000001f585f7224 */ /* 0x080fe400078e020d */
[----:B------:R-:W-:Y:S02]  /*2ee50*/  IMAD R103, R90, R31, R15 ;  /* 0x0000001f5a677224 */ /* 0x000fe400078e020f */
[----:B------:R-:W-:Y:S01]  /*2ee60*/  IMAD.WIDE.U32 R88, R88, R26, RZ ;  /* 0x0000001a58587225 */ /* 0x000fe200078e00ff */
[----:B------:R-:W-:-:S03]  /*2ee70*/  ISETP.GE.AND P0, PT, R8, R11, PT ;  /* 0x0000000b0800720c */ /* 0x000fc60003f06270 */
[----:B------:R-:W-:Y:S01]  /*2ee80*/  IMAD.WIDE.U32 R90, R90, R26, RZ ;  /* 0x0000001a5a5a7225 */ /* 0x000fe200078e00ff */
[----:B------:R-:W-:Y:S02]  /*2ee90*/  CS2R R10, SRZ ;  /* 0x00000000000a7805 */ /* 0x000fe4000001ff00 */
[----:B------:R-:W-:Y:S02]  /*2eea0*/  CS2R R8, SRZ ;  /* 0x0000000000087805 */ /* 0x000fe4000001ff00 */
[----:B------:R-:W-:Y:S02]  /*2eeb0*/  CS2R R14, SRZ ;  /* 0x00000000000e7805 */ /* 0x000fe4000001ff00 */
[----:B------:R-:W-:Y:S02]  /*2eec0*/  CS2R R12, SRZ ;  /* 0x00000000000c7805 */ /* 0x000fe4000001ff00 */
[----:B------:R-:W-:Y:S01]  /*2eed0*/  CS2R R30, SRZ ;  /* 0x00000000001e7805 */ /* 0x000fe2000001ff00 */
[----:B------:R-:W-:-:S02]  /*2eee0*/  IMAD.IADD R95, R89, 0x1, R95 ;  /* 0x00000001595f7824 */ /* 0x000fc400078e025f */
[----:B------:R-:W-:Y:S01]  /*2eef0*/  IMAD.IADD R107, R91, 0x1, R103 ;  /* 0x000000015b6b7824 */ /* 0x000fe200078e0267 */
[----:B0-----:R-:W-:Y:S06]  /*2ef00*/  @P1 BRA `(.L_x_1992) ;  /* 0x0000000000941947 */ /* 0x001fec0003800000 */
[----:B-----5:R-:W-:Y:S02]  /*2ef10*/  LOP3.LUT R8, R106, 0x1, RZ, 0xc0, !PT ;  /* 0x000000016a087812 */ /* 0x020fe400078ec0ff */
[----:B------:R-:W-:Y:S02]  /*2ef20*/  CS2R R30, SRZ ;  /* 0x00000000001e7805 */ /* 0x000fe4000001ff00 */
[----:B------:R-:W-:Y:S02]  /*2ef30*/  CS2R R28, SRZ ;  /* 0x00000000001c7805 */ /* 0x000fe4000001ff00 */
[----:B------:R-:W-:Y:S02]  /*2ef40*/  CS2R R14, SRZ ;  /* 0x00000000000e7805 */ /* 0x000fe4000001ff00 */
[----:B------:R-:W-:Y:S02]  /*2ef50*/  ISETP.NE.U32.AND P3, PT, R8, 0x1, PT ;  /* 0x000000010800780c */ /* 0x000fe40003f65070 */
[----:B------:R-:W-:-:S02]  /*2ef60*/  CS2R R12, SRZ ;  /* 0x00000000000c7805 */ /* 0x000fc4000001ff00 */
[----:B------:R-:W-:Y:S02]  /*2ef70*/  CS2R R10, SRZ ;  /* 0x00000000000a7805 */ /* 0x000fe4000001ff00 */
[----:B------:R-:W-:Y:S02]  /*2ef80*/  CS2R R8, SRZ ;  /* 0x0000000000087805 */ /* 0x000fe4000001ff00 */
[----:B------:R-:W-:Y:S02]  /*2ef90*/  R2P PR, R106, 0x6 ;  /* 0x000000066a007804 */ /* 0x000fe40000000000 */
[----:B------:R-:W-:Y:S02]  /*2efa0*/  CS2R R42, SRZ ;  /* 0x00000000002a7805 */ /* 0x000fe4000001ff00 */
[----:B------:R-:W-:Y:S02]  /*2efb0*/  LEA R102, P4, R88, R92, 0x1 ;  /* 0x0000005c58667211 */ /* 0x000fe400078808ff */
[----:B------:R-:W-:-:S02]  /*2efc0*/  CS2R R40, SRZ ;  /* 0x0000000000287805 */ /* 0x000fc4000001ff00 */
[----:B------:R-:W-:Y:S02]  /*2efd0*/  LEA R104, P5, R90, R100, 0x1 ;  /* 0x000000645a687211 */ /* 0x000fe400078a08ff */
[----:B------:R-:W-:Y:S02]  /*2efe0*/  CS2R R38, SRZ ;  /* 0x0000000000267805 */ /* 0x000fe4000001ff00 */
[----:B------:R-:W-:Y:S02]  /*2eff0*/  CS2R R36, SRZ ;  /* 0x0000000000247805 */ /* 0x000fe4000001ff00 */
[----:B------:R-:W-:Y:S02]  /*2f000*/  CS2R R34, SRZ ;  /* 0x0000000000227805 */ /* 0x000fe4000001ff00 */
[----:B------:R-:W-:Y:S02]  /*2f010*/  CS2R R32, SRZ ;  /* 0x0000000000207805 */ /* 0x000fe4000001ff00 */
[----:B------:R-:W-:-:S02]  /*2f020*/  @!P3 R2UR UR4, R82 ;  /* 0x000000005204b2ca */ /* 0x000fc400000e0000 */
[C---:B------:R-:W-:Y:S02]  /*2f030*/  @!P3 R2UR UR5, R83.reuse ;  /* 0x000000005305b2ca */ /* 0x040fe400000e0000 */
[C---:B------:R-:W-:Y:S02]  /*2f040*/  @P1 R2UR UR8, R82.reuse ;  /* 0x00000000520812ca */ /* 0x040fe400000e0000 */
[C---:B------:R-:W-:Y:S02]  /*2f050*/  @P1 R2UR UR9, R83.reuse ;  /* 0x00000000530912ca */ /* 0x040fe400000e0000 */
[C---:B------:R-:W-:Y:S02]  /*2f060*/  @P2 R2UR UR12, R82.reuse ;  /* 0x00000000520c22ca */ /* 0x040fe400000e0000 */
[----:B------:R-:W-:Y:S02]  /*2f070*/  @P2 R2UR UR13, R83 ;  /* 0x00000000530d22ca */ /* 0x000fe400000e0000 */
[----:B------:R-:W-:-:S02]  /*2f080*/  @!P3 R2UR UR6, R82 ;  /* 0x000000005206b2ca */ /* 0x000fc400000e0000 */
[C---:B------:R-:W-:Y:S02]  /*2f090*/  @!P3 R2UR UR7, R83.reuse ;  /* 0x000000005307b2ca */ /* 0x040fe400000e0000 */
[C---:B------:R-:W-:Y:S02]  /*2f0a0*/  @P1 R2UR UR10, R82.reuse ;  /* 0x00000000520a12ca */ /* 0x040fe400000e0000 */
[C---:B------:R-:W-:Y:S02]  /*2f0b0*/  @P1 R2UR UR11, R83.reuse ;  /* 0x00000000530b12ca */ /* 0x040fe400000e0000 */
[----:B------:R-:W-:Y:S02]  /*2f0c0*/  @P2 R2UR UR14, R82 ;  /* 0x00000000520e22ca */ /* 0x000fe400000e0000 */
[----:B------:R-:W-:Y:S02]  /*2f0d0*/  @P2 R2UR UR15, R83 ;  /* 0x00000000530f22ca */ /* 0x000fe400000e0000 */
[----:B------:R-:W-:-:S02]  /*2f0e0*/  LEA.HI.X R103, R88, R93, R95, 0x1, P4 ;  /* 0x0000005d58677211 */ /* 0x000fc400020f0c5f */
[----:B------:R-:W-:-:S03]  /*2f0f0*/  LEA.HI.X R105, R90, R101, R107, 0x1, P5 ;  /* 0x000000655a697211 */ /* 0x000fc600028f0c6b */
[----:B------:R0:W5:Y:S04]  /*2f100*/  @!P3 LD.E.128 R28, desc[UR4][R102.64] ;  /* 0x00000004661cb980 */ /* 0x000168000c101d00 */
[----:B------:R0:W5:Y:S04]  /*2f110*/  @P1 LD.E.128 R12, desc[UR8][R102.64+0x40] ;  /* 0x00004008660c1980 */ /* 0x000168000c101d00 */
[----:B------:R0:W5:Y:S04]  /*2f120*/  @P2 LD.E.128 R8, desc[UR12][R102.64+0x80] ;  /* 0x0000800c66082980 */ /* 0x000168000c101d00 */
[----:B------:R0:W5:Y:S04]  /*2f130*/  @!P3 LD.E.128 R40, desc[UR6][R104.64] ;  /* 0x000000066828b980 */ /* 0x000168000c101d00 */
[----:B------:R0:W5:Y:S04]  /*2f140*/  @P1 LD.E.128 R36, desc[UR10][R104.64+0x40] ;  /* 0x0000400a68241980 */ /* 0x000168000c101d00 */
[----:B------:R0:W5:Y:S02]  /*2f150*/  @P2 LD.E.128 R32, desc[UR14][R104.64+0x80] ;  /* 0x0000800e68202980 */ /* 0x000164000c101d00 */
.L_x_1992:
[----:B------:R-:W-:Y:S05]  /*2f160*/  BSYNC B2 ;  /* 0x0000000000027941 */ /* 0x000fea0003800000 */
.L_x_1991:
[----:B------:R-:W-:Y:S04]  /*2f170*/  BSSY B2, `(.L_x_1993) ;  /* 0x000002b000027945 */ /* 0x000fe80003800000 */
[----:B------:R-:W-:Y:S05]  /*2f180*/  @P0 BRA `(.L_x_1994) ;  /* 0x0000000000a40947 */ /* 0x000fea0003800000 */
[----:B-----5:R-:W-:Y:S02]  /*2f190*/  IADD3 R89, P0, R74, R88, RZ ;  /* 0x000000584a597210 */ /* 0x020fe40007f1e0ff */
[----:B------:R-:W-:Y:S02]  /*2f1a0*/  CS2R R54, SRZ ;  /* 0x0000000000367805 */ /* 0x000fe4000001ff00 */
[----:B------:R-:W-:Y:S02]  /*2f1b0*/  IADD3 R91, P3, R98, R90, RZ ;  /* 0x0000005a625b7210 */ /* 0x000fe40007f7e0ff */
[----:B------:R-:W-:Y:S02]  /*2f1c0*/  CS2R R52, SRZ ;  /* 0x0000000000347805 */ /* 0x000fe4000001ff00 */
[C---:B------:R-:W-:Y:S01]  /*2f1d0*/  LOP3.LUT R44, R106.reuse, 0x1, RZ, 0xc0, !PT ;  /* 0x000000016a2c7812 */ /* 0x040fe200078ec0ff */
[----:B------:R-:W-:Y:S01]  /*2f1e0*/  IMAD.X R75, R75, 0x1, R95, P0 ;  /* 0x000000014b4b7824 */ /* 0x000fe200000e065f */
[----:B------:R-:W-:Y:S01]  /*2f1f0*/  R2P PR, R106, 0x6 ;  /* 0x000000066a007804 */ /* 0x000fe20000000000 */
[----:B------:R-:W-:Y:S01]  /*2f200*/  IMAD.X R98, R99, 0x1, R107, P3 ;  /* 0x0000000163627824 */ /* 0x000fe200018e066b */
[----:B------:R-:W-:-:S02]  /*2f210*/  ISETP.NE.U32.AND P4, PT, R44, 0x1, PT ;  /* 0x000000012c00780c */ /* 0x000fc40003f85070 */
[----:B------:R-:W-:Y:S02]  /*2f220*/  CS2R R50, SRZ ;  /* 0x0000000000327805 */ /* 0x000fe4000001ff00 */
[----:B------:R-:W-:Y:S02]  /*2f230*/  LEA R74, P0, R89, R92, 0x1 ;  /* 0x0000005c594a7211 */ /* 0x000fe400078008ff */
[----:B------:R-:W-:Y:S02]  /*2f240*/  CS2R R48, SRZ ;  /* 0x0000000000307805 */ /* 0x000fe4000001ff00 */
[----:B------:R-:W-:Y:S02]  /*2f250*/  LEA R88, P3, R91, R100, 0x1 ;  /* 0x000000645b587211 */ /* 0x000fe400078608ff */
[----:B------:R-:W-:Y:S02]  /*2f260*/  CS2R R46, SRZ ;  /* 0x00000000002e7805 */ /* 0x000fe4000001ff00 */
[----:B------:R-:W-:-:S02]  /*2f270*/  LEA.HI.X R75, R89, R93, R75, 0x1, P0 ;  /* 0x0000005d594b7211 */ /* 0x000fc400000f0c4b */
[----:B------:R-:W-:Y:S02]  /*2f280*/  CS2R R44, SRZ ;  /* 0x00000000002c7805 */ /* 0x000fe4000001ff00 */
[----:B------:R-:W-:Y:S02]  /*2f290*/  CS2R R66, SRZ ;  /* 0x0000000000427805 */ /* 0x000fe4000001ff00 */
[----:B------:R-:W-:Y:S02]  /*2f2a0*/  CS2R R64, SRZ ;  /* 0x0000000000407805 */ /* 0x000fe4000001ff00 */
[----:B------:R-:W-:Y:S02]  /*2f2b0*/  CS2R R62, SRZ ;  /* 0x00000000003e7805 */ /* 0x000fe4000001ff00 */
[----:B------:R-:W-:Y:S02]  /*2f2c0*/  @P1 R2UR UR8, R82 ;  /* 0x00000000520812ca */ /* 0x000fe400000e0000 */
[----:B------:R-:W-:-:S02]  /*2f2d0*/  CS2R R60, SRZ ;  /* 0x00000000003c7805 */ /* 0x000fc4000001ff00 */
[C---:B------:R-:W-:Y:S02]  /*2f2e0*/  @!P4 R2UR UR4, R82.reuse ;  /* 0x000000005204c2ca */ /* 0x040fe400000e0000 */
[----:B------:R-:W-:Y:S02]  /*2f2f0*/  CS2R R58, SRZ ;  /* 0x00000000003a7805 */ /* 0x000fe4000001ff00 */
[C---:B------:R-:W-:Y:S02]  /*2f300*/  @!P4 R2UR UR5, R83.reuse ;  /* 0x000000005305c2ca */ /* 0x040fe400000e0000 */
[----:B------:R-:W-:Y:S02]  /*2f310*/  CS2R R56, SRZ ;  /* 0x0000000000387805 */ /* 0x000fe4000001ff00 */
[----:B------:R-:W-:Y:S02]  /*2f320*/  @P1 R2UR UR9, R83 ;  /* 0x00000000530912ca */ /* 0x000fe400000e0000 */
[----:B------:R-:W-:-:S02]  /*2f330*/  @P2 R2UR UR12, R82 ;  /* 0x00000000520c22ca */ /* 0x000fc400000e0000 */
[C---:B------:R-:W-:Y:S02]  /*2f340*/  @P2 R2UR UR13, R83.reuse ;  /* 0x00000000530d22ca */ /* 0x040fe400000e0000 */
[C---:B------:R-:W-:Y:S02]  /*2f350*/  @!P4 R2UR UR6, R82.reuse ;  /* 0x000000005206c2ca */ /* 0x040fe400000e0000 */
[C---:B------:R-:W-:Y:S02]  /*2f360*/  @!P4 R2UR UR7, R83.reuse ;  /* 0x000000005307c2ca */ /* 0x040fe400000e0000 */
[C---:B------:R-:W-:Y:S01]  /*2f370*/  @P1 R2UR UR10, R82.reuse ;  /* 0x00000000520a12ca */ /* 0x040fe200000e0000 */
[----:B------:R1:W5:Y:S01]  /*2f380*/  @!P4 LD.E.128 R52, desc[UR4][R74.64] ;  /* 0x000000044a34c980 */ /* 0x000362000c101d00 */
[C---:B------:R-:W-:Y:S02]  /*2f390*/  @P1 R2UR UR11, R83.reuse ;  /* 0x00000000530b12ca */ /* 0x040fe400000e0000 */
[----:B------:R-:W-:Y:S01]  /*2f3a0*/  @P2 R2UR UR14, R82 ;  /* 0x00000000520e22ca */ /* 0x000fe200000e0000 */
[----:B------:R1:W5:Y:S01]  /*2f3b0*/  @P1 LD.E.128 R48, desc[UR8][R74.64+0x40] ;  /* 0x000040084a301980 */ /* 0x000362000c101d00 */
[----:B------:R-:W-:-:S02]  /*2f3c0*/  @P2 R2UR UR15, R83 ;  /* 0x00000000530f22ca */ /* 0x000fc400000e0000 */
[----:B------:R-:W-:Y:S01]  /*2f3d0*/  LEA.HI.X R89, R91, R101, R98, 0x1, P3 ;  /* 0x000000655b597211 */ /* 0x000fe200018f0c62 */
[----:B------:R1:W5:Y:S04]  /*2f3e0*/  @P2 LD.E.128 R44, desc[UR12][R74.64+0x80] ;  /* 0x0000800c4a2c2980 */ /* 0x000368000c101d00 */
[----:B------:R1:W5:Y:S04]  /*2f3f0*/  @!P4 LD.E.128 R64, desc[UR6][R88.64] ;  /* 0x000000065840c980 */ /* 0x000368000c101d00 */
[----:B------:R1:W5:Y:S04]  /*2f400*/  @P1 LD.E.128 R60, desc[UR10][R88.64+0x40] ;  /* 0x0000400a583c1980 */ /* 0x000368000c101d00 */
[----:B------:R1:W5:Y:S02]  /*2f410*/  @P2 LD.E.128 R56, desc[UR14][R88.64+0x80] ;  /* 0x0000800e58382980 */ /* 0x000364000c101d00 */
.L_x_1994:
[----:B------:R-:W-:Y:S05]  /*2f420*/  BSYNC B2 ;  /* 0x0000000000027941 */ /* 0x000fea0003800000 */
.L_x_1993:
[----:B------:R-:W-:Y:S01]  /*2f430*/  R2UR UR4, R82 ;  /* 0x00000000520472ca */ /* 0x000fe200000e0000 */
[----:B-1---5:R1:W5:Y:S01]  /*2f440*/  LDL R74, [R80] ;  /* 0x00000000504a7983 */ /* 0x0223620000100800 */
        /* <DEDUP_REMOVED lines=49> */
[----:B0-----:R-:W-:Y:S01]  /*2f760*/  PRMT R105, R105, 0x5410, R90 ;  /* 0x0000541069697816 */ /* 0x001fe2000000005a */
        /* <DEDUP_REMOVED lines=52> */
[----:B-1----:R-:W-:Y:S05]  /*2fab0*/  @!P0 BRA `(.L_x_1996) ;  /* 0x0000000000048947 */ /* 0x002fea0003800000 */
[----:B------:R-:W-:Y:S01]  /*2fac0*/  BPT.TRAP 0x1 ;  /* 0x000000040000795c */ /* 0x000fe20000300000 */
.L_x_1996:
[----:B------:R-:W-:Y:S05]  /*2fad0*/  BSYNC B2 ;  /* 0x0000000000027941 */ /* 0x000fea0003800000 */
.L_x_1995:
        /* <DEDUP_REMOVED lines=9> */
.L_x_2047:
[----:B------:R-:W-:Y:S05]  /*2fb70*/  BSYNC B2 ;  /* 0x0000000000027941 */ /* 0x000fea0003800000 */
.L_x_1997:
[----:B------:R-:W2:Y:S01]  /*2fb80*/  LDL.64 R88, [R79+0x50] ;  /* 0x000050004f587983 */ /* 0x000ea20000100a00 */
[C---:B------:R-:W-:Y:S02]  /*2fb90*/  R2UR UR4, R82.reuse ;  /* 0x00000000520472ca */ /* 0x040fe400000e0000 */
[C---:B------:R-:W-:Y:S01]  /*2fba0*/  R2UR UR5, R83.reuse ;  /* 0x00000000530572ca */ /* 0x040fe200000e0000 */
[----:B------:R-:W3:Y:S01]  /*2fbb0*/  LDL.64 R72, [R79+0x8] ;  /* 0x000008004f487983 */ /* 0x000ee20000100a00 */
[C---:B------:R-:W-:Y:S02]  /*2fbc0*/  R2UR UR6, R82.reuse ;  /* 0x00000000520672ca */ /* 0x040fe400000e0000 */
[----:B------:R-:W-:Y:S01]  /*2fbd0*/  R2UR UR7, R83 ;  /* 0x00000000530772ca */ /* 0x000fe200000e0000 */
[----:B------:R-:W4:Y:S04]  /*2fbe0*/  LDL R101, [R80] ;  /* 0x0000000050657983 */ /* 0x000f280000100800 */
[----:B------:R-:W3:Y:S04]  /*2fbf0*/  LDL.64 R92, [R79+0x58] ;  /* 0x000058004f5c7983 */ /* 0x000ee80000100a00 */
[----:B------:R-:W5:Y:S04]  /*2fc00*/  LDL.64 R90, [R79+0x38] ;  /* 0x000038004f5a7983 */ /* 0x000f680000100a00 */
[----:B--2---:R-:W2:Y:S04]  /*2fc10*/  LD.E R130, desc[UR4][R88.64+0x8] ;  /* 0x0000080458827980 */ /* 0x004ea8000c101900 */
[----:B------:R-:W2:Y:S01]  /*2fc20*/  LD.E R69, desc[UR6][R88.64+0xc] ;  /* 0x00000c0658457980 */ /* 0x000ea2000c101900 */
[----:B------:R-:W-:-:S02]  /*2fc30*/  R2UR UR8, R82 ;  /* 0x00000000520872ca */ /* 0x000fc400000e0000 */
[----:B------:R-:W-:Y:S01]  /*2fc40*/  R2UR UR9, R83 ;  /* 0x00000000530972ca */ /* 0x000fe200000e0000 */
[----:B----4-:R-:W-:Y:S01]  /*2fc50*/  IMAD R101, R101, 0x4800, RZ ;  /* 0x0000480065657824 */ /* 0x010fe200078e02ff */
[----:B------:R-:W5:Y:S01]  /*2fc60*/  LD.E R100, desc[UR6][R88.64+0x4] ;  /* 0x0000040658647980 */ /* 0x000f62000c101900 */
[----:B------:R-:W-:Y:S03]  /*2fc70*/  BSSY B2, `(.L_x_1999) ;  /* 0x0000209000027945 */ /* 0x000fe60003800000 */
[----:B---3--:R-:W5:Y:S07]  /*2fc80*/  LD.E.64 R92, desc[UR4][R92.64] ;  /* 0x000000045c5c7980 */ /* 0x008f6e000c101b00 */
[----:B------:R1:W5:Y:S01]  /*2fc90*/  LD.E R95, desc[UR8][R72.64+0x74] ;  /* 0x00007408485f7980 */ /* 0x000362000c101900 */
[----:B------:R-:W-:-:S02]  /*2fca0*/  SHF.R.S32.HI R102, RZ, 0x1f, R101 ;  /* 0x0000001fff667819 */ /* 0x000fc40000011465 */
[----:B--2---:R-:W-:Y:S01]  /*2fcb0*/  SHF.R.S32.HI R131, RZ, 0x1f, R130 ;  /* 0x0000001fff837819 */ /* 0x004fe20000011482 */
[----:B------:R-:W-:-:S03]  /*2fcc0*/  IMAD R70, R26, -0x60, R69 ;  /* 0xffffffa01a467824 */ /* 0x000fc600078e0245 */
[----:B------:R-:W-:Y:S02]  /*2fcd0*/  LEA.HI R69, R131, R130, RZ, 0x2 ;  /* 0x0000008283457211 */ /* 0x000fe400078f10ff */
[----:B------:R-:W-:Y:S02]  /*2fce0*/  VIMNMX R70, R70, 0x60, PT ;  /* 0x0000006046467848 */ /* 0x000fe40003fe0100 */
[----:B------:R-:W-:-:S04]  /*2fcf0*/  SHF.R.S32.HI R121, RZ, 0x2, R69 ;  /* 0x00000002ff797819 */ /* 0x000fc80000011445 */
[----:B------:R-:W-:Y:S02]  /*2fd00*/  ISETP.GE.AND P0, PT, R121, R70, PT ;  /* 0x000000467900720c */ /* 0x000fe40003f06270 */
[----:B------:R-:W-:Y:S01]  /*2fd10*/  LOP3.LUT R69, R69, 0x1ffffffc, RZ, 0xc0, !PT ;  /* 0x1ffffffc45457812 */ /* 0x000fe200078ec0ff */
[----:B------:R-:W-:Y:S01]  /*2fd20*/  IMAD R70, R87, R121, RZ ;  /* 0x0000007957467224 */ /* 0x000fe200078e02ff */
[----:B-1----:R-:W-:-:S03]  /*2fd30*/  SHF.R.S32.HI R73, RZ, 0x1f, R121 ;  /* 0x0000001fff497819 */ /* 0x002fc60000011479 */
[----:B------:R-:W-:Y:S02]  /*2fd40*/  IMAD.IADD R69, R130, 0x1, -R69 ;  /* 0x0000000182457824 */ /* 0x000fe400078e0a45 */
[----:B------:R-:W-:Y:S02]  /*2fd50*/  IMAD R73, R86, R73, R70 ;  /* 0x0000004956497224 */ /* 0x000fe400078e0246 */
[----:B------:R-:W-:Y:S02]  /*2fd60*/  IMAD.SHL.U32 R103, R69, 0x8, RZ ;  /* 0x0000000845677824 */ /* 0x000fe400078e00ff */
[----:B------:R-:W-:Y:S01]  /*2fd70*/  IMAD.MOV.U32 R70, RZ, RZ, R68 ;  /* 0x000000ffff467224 */ /* 0x000fe200078e0044 */
[----:B------:R-:W-:Y:S06]  /*2fd80*/  @P0 BRA `(.L_x_2000) ;  /* 0x0000001c00dc0947 */ /* 0x000fec0003800000 */
[----:B------:R-:W-:Y:S02]  /*2fd90*/  R2UR UR4, R82 ;  /* 0x00000000520472ca */ /* 0x000fe400000e0000 */
[----:B------:R-:W-:-:S13]  /*2fda0*/  R2UR UR5, R83 ;  /* 0x00000000530572ca */ /* 0x000fda00000e0000 */
[----:B-----5:R-:W2:Y:S01]  /*2fdb0*/  LD.E.U8 R68, desc[UR4][R90.64] ;  /* 0x000000045a447980 */ /* 0x020ea2000c101100 */
[----:B------:R-:W-:Y:S01]  /*2fdc0*/  IMAD.WIDE.U32 R98, R86, R121, R70 ;  /* 0x0000007956627225 */ /* 0x000fe200078e0046 */
[----:B------:R-:W-:Y:S03]  /*2fdd0*/  BSSY B3, `(.L_x_2001) ;  /* 0x00000a4000037945 */ /* 0x000fe60003800000 */
[----:B------:R-:W-:Y:S01]  /*2fde0*/  IMAD.IADD R129, R99, 0x1, R73 ;  /* 0x0000000163817824 */ /* 0x000fe200078e0249 */
[----:B--2---:R-:W-:-:S04]  /*2fdf0*/  LOP3.LUT R68, R68, 0x1, RZ, 0xc0, !PT ;  /* 0x0000000144447812 */ /* 0x004fc800078ec0ff */
[----:B------:R-:W-:-:S13]  /*2fe00*/  ISETP.NE.U32.AND P0, PT, R68, 0x1, PT ;  /* 0x000000014400780c */ /* 0x000fda0003f05070 */
[----:B------:R-:W-:Y:S05]  /*2fe10*/  @P0 BRA `(.L_x_2002) ;  /* 0x00000008007c0947 */ /* 0x000fea0003800000 */
[----:B------:R-:W-:Y:S01]  /*2fe20*/  LEA.HI R152, R100, R100, RZ, 0x1 ;  /* 0x0000006464987211 */ /* 0x000fe200078f08ff */
[----:B------:R-:W-:Y:S01]  /*2fe30*/  IMAD.IADD R69, R95, 0x1, -R100 ;  /* 0x000000015f457824 */ /* 0x000fe200078e0a64 */
[----:B------:R-:W-:Y:S02]  /*2fe40*/  LEA.HI R73, R131, R130, RZ, 0x5 ;  /* 0x0000008283497211 */ /* 0x000fe400078f28ff */
[----:B------:R-:W-:Y:S02]  /*2fe50*/  SHF.R.S32.HI R152, RZ, 0x1, R152 ;  /* 0x00000001ff987819 */ /* 0x000fe40000011498 */
[----:B------:R-:W-:Y:S01]  /*2fe60*/  R2UR UR4, R82 ;  /* 0x00000000520472ca */ /* 0x000fe200000e0000 */
[----:B------:R-:W-:Y:S01]  /*2fe70*/  IMAD.SHL.U32 R73, R73, 0x10, RZ ;  /* 0x0000001049497824 */ /* 0x000fe200078e00ff */
[----:B------:R-:W-:Y:S02]  /*2fe80*/  ISETP.GE.AND P0, PT, R103, R152, PT ;  /* 0x000000986700720c */ /* 0x000fe40003f06270 */
[----:B------:R-:W-:-:S02]  /*2fe90*/  R2UR UR5, R83 ;  /* 0x00000000530572ca */ /* 0x000fc400000e0000 */
[----:B------:R-:W-:Y:S02]  /*2fea0*/  SEL R68, R152, RZ, P0 ;  /* 0x000000ff98447207 */ /* 0x000fe40000000000 */
[----:B------:R-:W-:Y:S02]  /*2feb0*/  SEL R71, R100, R69, !P0 ;  /* 0x0000004564477207 */ /* 0x000fe40004000000 */
[----:B------:R-:W-:Y:S01]  /*2fec0*/  LOP3.LUT R73, R73, 0xfffffe00, RZ, 0xc0, !PT ;  /* 0xfffffe0049497812 */ /* 0x000fe200078ec0ff */
[----:B------:R-:W-:Y:S01]  /*2fed0*/  IMAD.IADD R68, R103, 0x1, R68 ;  /* 0x0000000167447824 */ /* 0x000fe200078e0244 */
[----:B------:R-:W-:Y:S02]  /*2fee0*/  SHF.R.S32.HI R72, RZ, 0x1f, R71 ;  /* 0x0000001fff487819 */ /* 0x000fe40000011447 */
[----:B------:R-:W-:Y:S02]  /*2fef0*/  R2UR UR6, R82 ;  /* 0x00000000520672ca */ /* 0x000fe400000e0000 */
[----:B------:R-:W-:-:S02]  /*2ff00*/  SHF.R.S32.HI R69, RZ, 0x1f, R68 ;  /* 0x0000001fff457819 */ /* 0x000fc40000011444 */
[----:B------:R-:W-:Y:S01]  /*2ff10*/  LEA.HI R72, R72, R71, RZ, 0x4 ;  /* 0x0000004748487211 */ /* 0x000fe200078f20ff */
[----:B------:R-:W-:Y:S01]  /*2ff20*/  IMAD.SHL.U32 R71, R121, 0x40, RZ ;  /* 0x0000004079477824 */ /* 0x000fe200078e00ff */
[CC--:B------:R-:W-:Y:S02]  /*2ff30*/  LEA.HI R70, R69.reuse, R68.reuse, RZ, 0x3 ;  /* 0x0000004445467211 */ /* 0x0c0fe400078f18ff */
[----:B------:R-:W-:Y:S02]  /*2ff40*/  LEA.HI R68, R69, R68, RZ, 0x6 ;  /* 0x0000004445447211 */ /* 0x000fe400078f30ff */
[----:B------:R-:W-:Y:S02]  /*2ff50*/  SHF.R.S32.HI R141, RZ, 0x3, R70 ;  /* 0x00000003ff8d7819 */ /* 0x000fe40000011446 */
[----:B------:R-:W-:Y:S02]  /*2ff60*/  LOP3.LUT R71, R71, 0x1c0, RZ, 0xc0, !PT ;  /* 0x000001c047477812 */ /* 0x000fe400078ec0ff */
[----:B------:R-:W-:-:S02]  /*2ff70*/  LEA.HI.SX32 R72, R72, R141, 0x1c ;  /* 0x0000008d48487211 */ /* 0x000fc400078fe2ff */
[----:B------:R-:W-:Y:S02]  /*2ff80*/  SHF.R.U32.HI R69, RZ, 0x3, R71 ;  /* 0x00000003ff457819 */ /* 0x000fe40000011647 */
[----:B0-----:R-:W-:Y:S01]  /*2ff90*/  SHF.R.S32.HI R75, RZ, 0x1f, R72 ;  /* 0x0000001fff4b7819 */ /* 0x001fe20000011448 */
[----:B------:R-:W-:Y:S01]  /*2ffa0*/  IMAD.SHL.U32 R140, R72, 0x8, RZ ;  /* 0x00000008488c7824 */ /* 0x000fe200078e00ff */
[----:B------:R-:W-:Y:S02]  /*2ffb0*/  SHF.R.S32.HI R68, RZ, 0x6, R68 ;  /* 0x00000006ff447819 */ /* 0x000fe40000011444 */
[----:B------:R-:W-:Y:S02]  /*2ffc0*/  LEA.HI R75, R75, R72, RZ, 0x3 ;  /* 0x000000484b4b7211 */ /* 0x000fe400078f18ff */
[----:B------:R-:W-:Y:S01]  /*2ffd0*/  LOP3.LUT R70, R71, 0x38, R70, 0xf8, !PT ;  /* 0x0000003847467812 */ /* 0x000fe200078ef846 */
[----:B------:R-:W-:Y:S01]  /*2ffe0*/  IMAD R68, R68, 0x1800, R73 ;  /* 0x0000180044447824 */ /* 0x000fe200078e0249 */
[----:B------:R-:W-:-:S02]  /*2fff0*/  SHF.R.S32.HI R74, RZ, 0x3, R75 ;  /* 0x00000003ff4a7819 */ /* 0x000fc4000001144b */
[----:B------:R-:W-:Y:S02]  /*30000*/  LOP3.LUT R72, R71, 0x38, R140, 0xf8, !PT ;  /* 0x0000003847487812 */ /* 0x000fe400078ef88c */
[-C--:B------:R-:W-:Y:S01]  /*30010*/  LOP3.LUT R71, R70, R69.reuse, RZ, 0x3c, !PT ;  /* 0x0000004546477212 */ /* 0x080fe200078e3cff */
[----:B------:R-:W-:Y:S01]  /*30020*/  IMAD R74, R74, 0x1800, R73 ;  /* 0x000018004a4a7824 */ /* 0x000fe200078e0249 */
[----:B------:R-:W-:Y:S02]  /*30030*/  LOP3.LUT R69, R72, R69, RZ, 0x3c, !PT ;  /* 0x0000004548457212 */ /* 0x000fe400078e3cff */
[----:B------:R-:W-:Y:S01]  /*30040*/  R2UR UR7, R83 ;  /* 0x00000000530772ca */ /* 0x000fe200000e0000 */
[----:B------:R-:W-:Y:S02]  /*30050*/  IMAD.IADD R68, R68, 0x1, R71 ;  /* 0x0000000144447824 */ /* 0x000fe400078e0247 */
[----:B------:R-:W-:-:S03]  /*30060*/  IMAD.IADD R74, R74, 0x1, R69 ;  /* 0x000000014a4a7824 */ /* 0x000fc600078e0245 */
[C---:B------:R-:W-:Y:S02]  /*30070*/  IADD3 R69, P0, R101.reuse, R68, RZ ;  /* 0x0000004465457210 */ /* 0x040fe40007f1e0ff */
[----:B------:R-:W-:-:S03]  /*30080*/  IADD3 R71, P1, R101, R74, RZ ;  /* 0x0000004a65477210 */ /* 0x000fc60007f3e0ff */
[--C-:B------:R-:W-:Y:S01]  /*30090*/  IMAD.X R73, RZ, RZ, R102.reuse, P0 ;  /* 0x000000ffff497224 */ /* 0x100fe200000e0666 */
[-C--:B------:R-:W-:Y:S01]  /*300a0*/  LEA R68, P0, R69, R92.reuse, 0x1 ;  /* 0x0000005c45447211 */ /* 0x080fe200078008ff */
[----:B------:R-:W-:Y:S01]  /*300b0*/  IMAD.X R70, RZ, RZ, R102, P1 ;  /* 0x000000ffff467224 */ /* 0x000fe200008e0666 */
[----:B------:R-:W-:Y:S02]  /*300c0*/  LEA R72, P1, R71, R92, 0x1 ;  /* 0x0000005c47487211 */ /* 0x000fe400078208ff */
[-C--:B------:R-:W-:Y:S02]  /*300d0*/  LEA.HI.X R69, R69, R93.reuse, R73, 0x1, P0 ;  /* 0x0000005d45457211 */ /* 0x080fe400000f0c49 */
[----:B------:R-:W-:Y:S02]  /*300e0*/  ISETP.GE.AND P0, PT, R103, R152, PT ;  /* 0x000000986700720c */ /* 0x000fe40003f06270 */
[----:B------:R-:W-:Y:S02]  /*300f0*/  LEA.HI.X R73, R71, R93, R70, 0x1, P1 ;  /* 0x0000005d47497211 */ /* 0x000fe400008f0c46 */
[----:B------:R-:W-:Y:S01]  /*30100*/  ISETP.GE.AND P1, PT, R140, R95, PT ;  /* 0x0000005f8c00720c */ /* 0x000fe20003f26270 */
[----:B------:R-:W-:Y:S01]  /*30110*/  IMAD.SHL.U32 R141, R141, 0x8, RZ ;  /* 0x000000088d8d7824 */ /* 0x000fe200078e00ff */
[----:B------:R-:W5:Y:S01]  /*30120*/  LD.E.128 R68, desc[UR4][R68.64] ;  /* 0x0000000444447980 */ /* 0x000f62000c101d00 */
[----:B------:R-:W-:Y:S03]  /*30130*/  BSSY B4, `(.L_x_2003) ;  /* 0x0000062000047945 */ /* 0x000fe60003800000 */
[C---:B------:R-:W-:Y:S01]  /*30140*/  IADD3 R145, P2, R141.reuse, R98, RZ ;  /* 0x000000628d917210 */ /* 0x040fe20007f5e0ff */
[----:B------:R-:W5:Y:S03]  /*30150*/  LD.E.128 R72, desc[UR6][R72.64] ;  /* 0x0000000648487980 */ /* 0x000f66000c101d00 */
[----:B------:R-:W-:-:S03]  /*30160*/  LEA.HI.X.SX32 R141, R141, R129, 0x1, P2 ;  /* 0x000000818d8d7211 */ /* 0x000fc600010f0eff */
[----:B------:R-:W-:Y:S01]  /*30170*/  @!P1 IADD3 R143, P3, R140, R98, RZ ;  /* 0x000000628c8f9210 */ /* 0x000fe20007f7e0ff */
[----:B------:R-:W-:-:S12]  /*30180*/  @P0 BRA `(.L_x_2004) ;  /* 0x0000000400700947 */ /* 0x000fd80003800000 */
[----:B------:R-:W-:Y:S01]  /*30190*/  SHF.R.U64 R28, R28, 0x10, R29 ;  /* 0x000000101c1c7819 */ /* 0x000fe2000000121d */
[----:B-----5:R-:W-:Y:S01]  /*301a0*/  IMAD.U32 R154, R73, 0x10000, RZ ;  /* 0x00010000499a7824 */ /* 0x020fe200078e00ff */
[----:B------:R-:W-:Y:S01]  /*301b0*/  SHF.R.U64 R40, R40, 0x10, R41 ;  /* 0x0000001028287819 */ /* 0x000fe20000001229 */
[----:B------:R-:W-:Y:S01]  /*301c0*/  IMAD.U32 R152, R69, 0x10000, RZ ;  /* 0x0001000045987824 */ /* 0x000fe200078e00ff */
[----:B------:R-:W-:Y:S01]  /*301d0*/  SHF.R.U32.HI R29, RZ, 0x10, R29 ;  /* 0x00000010ff1d7819 */ /* 0x000fe2000001161d */
[----:B------:R-:W-:Y:S01]  /*301e0*/  IMAD.U32 R160, R75, 0x10000, RZ ;  /* 0x000100004ba07824 */ /* 0x000fe200078e00ff */
[----:B------:R-:W-:Y:S01]  /*301f0*/  SHF.R.U32.HI R41, RZ, 0x10, R41 ;  /* 0x00000010ff297819 */ /* 0x000fe20000011629 */
[----:B------:R-:W-:Y:S01]  /*30200*/  IMAD.U32 R157, R71, 0x10000, RZ ;  /* 0x00010000479d7824 */ /* 0x000fe200078e00ff */
[----:B------:R-:W-:Y:S01]  /*30210*/  PRMT R163, R163, 0x5410, R29 ;  /* 0x00005410a3a37816 */ /* 0x000fe2000000001d */
[----:B------:R-:W-:Y:S01]  /*30220*/  IMAD.U32 R155, R72, 0x10000, RZ ;  /* 0x00010000489b7824 */ /* 0x000fe200078e00ff */
[----:B------:R-:W-:Y:S01]  /*30230*/  PRMT R162, R162, 0x5410, R41 ;  /* 0x00005410a2a27816 */ /* 0x000fe20000000029 */
[----:B------:R-:W-:Y:S01]  /*30240*/  IMAD.U32 R153, R68, 0x10000, RZ ;  /* 0x0001000044997824 */ /* 0x000fe200078e00ff */
[--C-:B------:R-:W-:Y:S01]  /*30250*/  SHF.R.U64 R30, R30, 0x10, R31.reuse ;  /* 0x000000101e1e7819 */ /* 0x100fe2000000121f */
[----:B------:R-:W-:Y:S01]  /*30260*/  IMAD.U32 R29, R163, 0x10000, RZ ;  /* 0x00010000a31d7824 */ /* 0x000fe200078e00ff */
[----:B------:R-:W-:Y:S01]  /*30270*/  SHF.R.U32.HI R31, RZ, 0x10, R31 ;  /* 0x00000010ff1f7819 */ /* 0x000fe2000001161f */
[----:B------:R-:W-:Y:S01]  /*30280*/  IMAD.U32 R41, R162, 0x10000, RZ ;  /* 0x00010000a2297824 */ /* 0x000fe200078e00ff */
[--C-:B------:R-:W-:Y:S01]  /*30290*/  SHF.R.U64 R42, R42, 0x10, R43.reuse ;  /* 0x000000102a2a7819 */ /* 0x100fe2000000122b */
[----:B------:R-:W-:Y:S01]  /*302a0*/  FMUL.FTZ R165, R154, R29 ;  /* 0x0000001d9aa57220 */ /* 0x000fe20000410000 */
[----:B------:R-:W-:Y:S01]  /*302b0*/  SHF.R.U32.HI R43, RZ, 0x10, R43 ;  /* 0x00000010ff2b7819 */ /* 0x000fe2000001162b */
[----:B------:R-:W-:Y:S01]  /*302c0*/  IMAD.U32 R156, R70, 0x10000, RZ ;  /* 0x00010000469c7824 */ /* 0x000fe200078e00ff */
[----:B------:R-:W-:-:S02]  /*302d0*/  LOP3.LUT R73, R73, 0xffff0000, RZ, 0xc0, !PT ;  /* 0xffff000049497812 */ /* 0x000fc400078ec0ff */
[----:B------:R-:W-:Y:S02]  /*302e0*/  LOP3.LUT R162, R162, 0xffff0000, RZ, 0xc0, !PT ;  /* 0xffff0000a2a27812 */ /* 0x000fe400078ec0ff */
[----:B------:R-:W-:Y:S01]  /*302f0*/  PRMT R161, R161, 0x5410, R31 ;  /* 0x00005410a1a17816 */ /* 0x000fe2000000001f */
[----:B------:R-:W-:Y:S01]  /*30300*/  FMUL.FTZ R31, R154, R41 ;  /* 0x000000299a1f7220 */ /* 0x000fe20000410000 */
[----:B------:R-:W-:Y:S01]  /*30310*/  PRMT R158, R158, 0x5410, R43 ;  /* 0x000054109e9e7816 */ /* 0x000fe2000000002b */
[----:B------:R-:W-:Y:S01]  /*30320*/  FMUL.FTZ R164, R73, R162 ;  /* 0x000000a249a47220 */ /* 0x000fe20000410000 */
[----:B------:R-:W-:Y:S01]  /*30330*/  LOP3.LUT R154, R163, 0xffff0000, RZ, 0xc0, !PT ;  /* 0xffff0000a39a7812 */ /* 0x000fe200078ec0ff */
[----:B------:R-:W-:Y:S01]  /*30340*/  FFMA.FTZ R29, R152, R29, -R31 ;  /* 0x0000001d981d7223 */ /* 0x000fe2000001081f */
[----:B------:R-:W-:Y:S01]  /*30350*/  LOP3.LUT R69, R69, 0xffff0000, RZ, 0xc0, !PT ;  /* 0xffff000045457812 */ /* 0x000fe200078ec0ff */
[----:B------:R-:W-:Y:S01]  /*30360*/  IMAD.U32 R43, R158, 0x10000, RZ ;  /* 0x000100009e2b7824 */ /* 0x000fe200078e00ff */
[----:B------:R-:W-:Y:S01]  /*30370*/  LOP3.LUT R75, R75, 0xffff0000, RZ, 0xc0, !PT ;  /* 0xffff00004b4b7812 */ /* 0x000fe200078ec0ff */
[----:B------:R-:W-:Y:S01]  /*30380*/  FMUL.FTZ R166, R73, R154 ;  /* 0x0000009a49a67220 */ /* 0x000fe20000410000 */
[----:B------:R-:W-:-:S02]  /*30390*/  IMAD.U32 R31, R161, 0x10000, RZ ;  /* 0x00010000a11f7824 */ /* 0x000fc400078e00ff */
[----:B------:R-:W-:Y:S01]  /*303a0*/  FFMA.FTZ R154, R69, R154, -R164 ;  /* 0x0000009a459a7223 */ /* 0x000fe200000108a4 */
[----:B------:R-:W-:Y:S01]  /*303b0*/  LOP3.LUT R164, R158, 0xffff0000, RZ, 0xc0, !PT ;  /* 0xffff00009ea47812 */ /* 0x000fe200078ec0ff */
[C---:B------:R-:W-:Y:S01]  /*303c0*/  FMUL.FTZ R168, R160.reuse, R43 ;  /* 0x0000002ba0a87220 */ /* 0x040fe20000410000 */
[----:B------:R-:W-:Y:S01]  /*303d0*/  LOP3.LUT R158, R161, 0xffff0000, RZ, 0xc0, !PT ;  /* 0xffff0000a19e7812 */ /* 0x000fe200078ec0ff */
[----:B------:R-:W-:Y:S01]  /*303e0*/  FMUL.FTZ R160, R160, R31 ;  /* 0x0000001fa0a07220 */ /* 0x000fe20000410000 */
[----:B------:R-:W-:Y:S01]  /*303f0*/  PRMT R40, R105, 0x5432, R40 ;  /* 0x0000543269287816 */ /* 0x000fe20000000028 */
[----:B------:R-:W-:Y:S01]  /*30400*/  FFMA.FTZ R152, R152, R41, R165 ;  /* 0x0000002998987223 */ /* 0x000fe200000100a5 */
[----:B------:R-:W-:Y:S01]  /*30410*/  PRMT R28, R107, 0x5432, R28 ;  /* 0x000054326b1c7816 */ /* 0x000fe2000000001c */
[----:B------:R-:W-:Y:S01]  /*30420*/  FFMA.FTZ R69, R69, R162, R166 ;  /* 0x000000a245457223 */ /* 0x000fe200000100a6 */
[----:B------:R-:W-:Y:S01]  /*30430*/  LOP3.LUT R71, R71, 0xffff0000, RZ, 0xc0, !PT ;  /* 0xffff000047477812 */ /* 0x000fe200078ec0ff */
[----:B------:R-:W-:Y:S01]  /*30440*/  FFMA.FTZ R31, R157, R31, -R168 ;  /* 0x0000001f9d1f7223 */ /* 0x000fe200000108a8 */
[----:B------:R-:W-:Y:S01]  /*30450*/  LOP3.LUT R72, R72, 0xffff0000, RZ, 0xc0, !PT ;  /* 0xffff000048487812 */ /* 0x000fe200078ec0ff */
[C---:B------:R-:W-:Y:S01]  /*30460*/  FMUL.FTZ R166, R75.reuse, R164 ;  /* 0x000000a44ba67220 */ /* 0x040fe20000410000 */
[-C--:B------:R-:W-:Y:S01]  /*30470*/  FMUL.FTZ R168, R75, R158.reuse ;  /* 0x0000009e4ba87220 */ /* 0x080fe20000410000 */
[----:B------:R-:W-:Y:S01]  /*30480*/  LOP3.LUT R41, R40, 0xffff0000, RZ, 0xc0, !PT ;  /* 0xffff000028297812 */ /* 0x000fe200078ec0ff */
[----:B------:R-:W-:Y:S01]  /*30490*/  FFMA.FTZ R157, R157, R43, R160 ;  /* 0x0000002b9d9d7223 */ /* 0x000fe200000100a0 */
[----:B------:R-:W-:Y:S01]  /*304a0*/  PRMT R42, R104, 0x5432, R42 ;  /* 0x00005432682a7816 */ /* 0x000fe2000000002a */
[C---:B------:R-:W-:Y:S01]  /*304b0*/  FFMA.FTZ R158, R71.reuse, R158, -R166 ;  /* 0x0000009e479e7223 */ /* 0x040fe200000108a6 */
[----:B------:R-:W-:Y:S01]  /*304c0*/  LOP3.LUT R43, R28, 0xffff0000, RZ, 0xc0, !PT ;  /* 0xffff00001c2b7812 */ /* 0x000fe200078ec0ff */
[----:B------:R-:W-:Y:S01]  /*304d0*/  FFMA.FTZ R164, R71, R164, R168 ;  /* 0x000000a447a47223 */ /* 0x000fe200000100a8 */
[----:B------:R-:W-:Y:S01]  /*304e0*/  LOP3.LUT R68, R68, 0xffff0000, RZ, 0xc0, !PT ;  /* 0xffff000044447812 */ /* 0x000fe200078ec0ff */
[----:B------:R-:W-:Y:S01]  /*304f0*/  FMUL.FTZ R71, R72, R41 ;  /* 0x0000002948477220 */ /* 0x000fe20000410000 */
[----:B------:R-:W-:Y:S01]  /*30500*/  LOP3.LUT R159, R70, 0xffff0000, RZ, 0xc0, !PT ;  /* 0xffff0000469f7812 */ /* 0x000fe200078ec0ff */
[----:B------:R-:W-:Y:S01]  /*30510*/  IMAD.U32 R70, R74, 0x10000, RZ ;  /* 0x000100004a467824 */ /* 0x000fe200078e00ff */
[----:B------:R-:W-:Y:S01]  /*30520*/  PRMT R30, R106, 0x5432, R30 ;  /* 0x000054326a1e7816 */ /* 0x000fe2000000001e */
[----:B------:R-:W-:Y:S01]  /*30530*/  IMAD.U32 R73, R42, 0x10000, RZ ;  /* 0x000100002a497824 */ /* 0x000fe200078e00ff */
[----:B------:R-:W-:Y:S01]  /*30540*/  LOP3.LUT R74, R74, 0xffff0000, RZ, 0xc0, !PT ;  /* 0xffff00004a4a7812 */ /* 0x000fe200078ec0ff */
[----:B------:R-:W-:Y:S01]  /*30550*/  FMUL.FTZ R75, R72, R43 ;  /* 0x0000002b484b7220 */ /* 0x000fe20000410000 */
[----:B------:R-:W-:Y:S01]  /*30560*/  LOP3.LUT R42, R42, 0xffff0000, RZ, 0xc0, !PT ;  /* 0xffff00002a2a7812 */ /* 0x000fe200078ec0ff */
[----:B------:R-:W-:-:S02]  /*30570*/  IMAD.U32 R162, R40, 0x10000, RZ ;  /* 0x0001000028a27824 */ /* 0x000fc400078e00ff */
[----:B------:R-:W-:Y:S01]  /*30580*/  FFMA.FTZ R43, R68, R43, -R71 ;  /* 0x0000002b442b7223 */ /* 0x000fe20000010847 */
[C---:B------:R-:W-:Y:S01]  /*30590*/  IMAD.U32 R71, R30.reuse, 0x10000, RZ ;  /* 0x000100001e477824 */ /* 0x040fe200078e00ff */
[----:B------:R-:W-:Y:S01]  /*305a0*/  LOP3.LUT R30, R30, 0xffff0000, RZ, 0xc0, !PT ;  /* 0xffff00001e1e7812 */ /* 0x000fe200078ec0ff */
[----:B------:R-:W-:Y:S02]  /*305b0*/  IMAD.U32 R160, R28, 0x10000, RZ ;  /* 0x000100001ca07824 */ /* 0x000fe400078e00ff */
[----:B------:R-:W-:Y:S01]  /*305c0*/  FFMA.FTZ R68, R68, R41, R75 ;  /* 0x0000002944447223 */ /* 0x000fe2000001004b */
[C---:B------:R-:W-:Y:S01]  /*305d0*/  FMUL.FTZ R28, R155.reuse, R162 ;  /* 0x000000a29b1c7220 */ /* 0x040fe20000410000 */
[----:B------:R-:W-:Y:S01]  /*305e0*/  FMUL.FTZ R41, R70, R73 ;  /* 0x0000004946297220 */ /* 0x000fe20000410000 */
[----:B------:R-:W-:Y:S01]  /*305f0*/  FMUL.FTZ R40, R74, R42 ;  /* 0x0000002a4a287220 */ /* 0x000fe20000410000 */
[-C--:B------:R-:W-:Y:S01]  /*30600*/  FMUL.FTZ R155, R155, R160.reuse ;  /* 0x000000a09b9b7220 */ /* 0x080fe20000410000 */
[----:B------:R-:W-:Y:S01]  /*30610*/  FFMA.FTZ R28, R153, R160, -R28 ;  /* 0x000000a0991c7223 */ /* 0x000fe2000001081c */
[-C--:B------:R-:W-:Y:S01]  /*30620*/  FMUL.FTZ R70, R70, R71.reuse ;  /* 0x0000004746467220 */ /* 0x080fe20000410000 */
[-C--:B------:R-:W-:Y:S01]  /*30630*/  FMUL.FTZ R75, R74, R30.reuse ;  /* 0x0000001e4a4b7220 */ /* 0x080fe20000410000 */
[C---:B------:R-:W-:Y:S01]  /*30640*/  FFMA.FTZ R41, R156.reuse, R71, -R41 ;  /* 0x000000479c297223 */ /* 0x040fe20000010829 */
        /* <DEDUP_REMOVED lines=16> */
.L_x_2004:
[----:B------:R-:W-:Y:S05]  /*30750*/  BSYNC B4 ;  /* 0x0000000000047941 */ /* 0x000fea0003800000 */
.L_x_2003:
[C---:B------:R-:W-:Y:S02]  /*30760*/  R2UR UR4, R82.reuse ;  /* 0x00000000520472ca */ /* 0x040fe400000e0000 */
[C---:B------:R-:W-:Y:S02]  /*30770*/  R2UR UR5, R83.reuse ;  /* 0x00000000530572ca */ /* 0x040fe400000e0000 */
[----:B------:R-:W-:Y:S02]  /*30780*/  @!P1 R2UR UR6, R82 ;  /* 0x00000000520692ca */ /* 0x000fe400000e0000 */
[----:B------:R-:W-:Y:S02]  /*30790*/  @!P1 R2UR UR7, R83 ;  /* 0x00000000530792ca */ /* 0x000fe400000e0000 */
[----:B------:R-:W-:Y:S02]  /*307a0*/  LEA R28, P0, R145, R84, 0x1 ;  /* 0x00000054911c7211 */ /* 0x000fe400078008ff */
[----:B------:R-:W-:-:S02]  /*307b0*/  @!P1 LEA.HI.X.SX32 R140, R140, R129, 0x1, P3 ;  /* 0x000000818c8c9211 */ /* 0x000fc400018f0eff */
[----:B------:R-:W-:Y:S02]  /*307c0*/  @!P1 LEA R30, P2, R143, R84, 0x1 ;  /* 0x000000548f1e9211 */ /* 0x000fe400078408ff */
[-C--:B------:R-:W-:Y:S02]  /*307d0*/  LEA.HI.X R29, R145, R85.reuse, R141, 0x1, P0 ;  /* 0x00000055911d7211 */ /* 0x080fe400000f0c8d */
[----:B------:R-:W-:-:S03]  /*307e0*/  @!P1 LEA.HI.X R31, R143, R85, R140, 0x1, P2 ;  /* 0x000000558f1f9211 */ /* 0x000fc600010f0c8c */
[----:B-----5:R1:W-:Y:S04]  /*307f0*/  ST.E.128 desc[UR4][R28.64], R68 ;  /* 0x000000441c007985 */ /* 0x0203e8000c101d04 */
[----:B------:R1:W-:Y:S02]  /*30800*/  @!P1 ST.E.128 desc[UR6][R30.64], R72 ;  /* 0x000000481e009985 */ /* 0x0003e4000c101d06 */
.L_x_2002:
[----:B------:R-:W-:Y:S05]  /*30810*/  BSYNC B3 ;  /* 0x0000000000037941 */ /* 0x000fea0003800000 */
.L_x_2001:
[----:B------:R-:W-:Y:S02]  /*30820*/  R2UR UR4, R82 ;  /* 0x00000000520472ca */ /* 0x000fe400000e0000 */
[----:B------:R-:W-:-:S13]  /*30830*/  R2UR UR5, R83 ;  /* 0x00000000530572ca */ /* 0x000fda00000e0000 */
[----:B-1----:R-:W2:Y:S01]  /*30840*/  LD.E.U8 R28, desc[UR4][R90.64] ;  /* 0x000000045a1c7980 */ /* 0x002ea2000c101100 */
[----:B------:R-:W-:Y:S01]  /*30850*/  BSSY B3, `(.L_x_2005) ;  /* 0x00000a4000037945 */ /* 0x000fe20003800000 */
[----:B--2---:R-:W-:-:S13]  /*30860*/  LOP3.LUT P0, RZ, R28, 0x2, RZ, 0xc0, !PT ;  /* 0x000000021cff7812 */ /* 0x004fda000780c0ff */
[----:B------:R-:W-:Y:S05]  /*30870*/  @!P0 BRA `(.L_x_2006) ;  /* 0x0000000800848947 */ /* 0x000fea0003800000 */
[----:B------:R-:W-:Y:S02]  /*30880*/  R2UR UR4, R82 ;  /* 0x00000000520472ca */ /* 0x000fe400000e0000 */
[----:B------:R-:W-:-:S13]  /*30890*/  R2UR UR5, R83 ;  /* 0x00000000530572ca */ /* 0x000fda00000e0000 */
[----:B------:R-:W2:Y:S01]  /*308a0*/  LD.E R28, desc[UR4][R88.64+0x4] ;  /* 0x00000404581c7980 */ /* 0x000ea2000c101900 */
[----:B------:R-:W-:Y:S01]  /*308b0*/  VIADD R69, R103, 0x20 ;  /* 0x0000002067457836 */ /* 0x000fe20000000000 */
[----:B------:R-:W-:Y:S01]  /*308c0*/  LEA.HI R41, R131, R130, RZ, 0x5 ;  /* 0x0000008283297211 */ /* 0x000fe200078f28ff */
[----:B------:R-:W-:Y:S01]  /*308d0*/  IMAD.IADD R31, R95, 0x1, -R100 ;  /* 0x000000015f1f7824 */ /* 0x000fe200078e0a64 */
[----:B------:R-:W-:Y:S02]  /*308e0*/  R2UR UR6, R82 ;  /* 0x00000000520672ca */ /* 0x000fe400000e0000 */
[----:B------:R-:W-:Y:S01]  /*308f0*/  R2UR UR7, R83 ;  /* 0x00000000530772ca */ /* 0x000fe200000e0000 */
[----:B------:R-:W-:-:S05]  /*30900*/  IMAD.SHL.U32 R42, R41, 0x10, RZ ;  /* 0x00000010292a7824 */ /* 0x000fca00078e00ff */
[----:B------:R-:W-:Y:S01]  /*30910*/  LOP3.LUT R43, R42, 0xfffffe00, RZ, 0xc0, !PT ;  /* 0xfffffe002a2b7812 */ /* 0x000fe200078ec0ff */
[----:B------:R-:W-:Y:S01]  /*30920*/  BSSY B4, `(.L_x_2007) ;  /* 0x000008b000047945 */ /* 0x000fe20003800000 */
[----:B--2---:R-:W-:-:S04]  /*30930*/  LEA.HI R70, R28, R28, RZ, 0x1 ;  /* 0x0000001c1c467211 */ /* 0x004fc800078f08ff */
[----:B------:R-:W-:-:S04]  /*30940*/  SHF.R.S32.HI R70, RZ, 0x1, R70 ;  /* 0x00000001ff467819 */ /* 0x000fc80000011446 */
[----:B------:R-:W-:-:S04]  /*30950*/  ISETP.GE.AND P0, PT, R69, R70, PT ;  /* 0x000000464500720c */ /* 0x000fc80003f06270 */
[----:B------:R-:W-:Y:S02]  /*30960*/  SEL R28, R70, RZ, P0 ;  /* 0x000000ff461c7207 */ /* 0x000fe40000000000 */
[----:B------:R-:W-:-:S03]  /*30970*/  SEL R31, R100, R31, !P0 ;  /* 0x0000001f641f7207 */ /* 0x000fc60004000000 */
[----:B------:R-:W-:Y:S01]  /*30980*/  IMAD.IADD R28, R69, 0x1, R28 ;  /* 0x00000001451c7824 */ /* 0x000fe200078e021c */
[----:B------:R-:W-:-:S04]  /*30990*/  SHF.R.S32.HI R40, RZ, 0x1f, R31 ;  /* 0x0000001fff287819 */ /* 0x000fc8000001141f */
[----:B------:R-:W-:Y:S02]  /*309a0*/  SHF.R.S32.HI R29, RZ, 0x1f, R28 ;  /* 0x0000001fff1d7819 */ /* 0x000fe4000001141c */
[----:B------:R-:W-:Y:S01]  /*309b0*/  LEA.HI R40, R40, R31, RZ, 0x4 ;  /* 0x0000001f28287211 */ /* 0x000fe200078f20ff */
[----:B------:R-:W-:Y:S01]  /*309c0*/  IMAD.SHL.U32 R31, R121, 0x40, RZ ;  /* 0x00000040791f7824 */ /* 0x000fe200078e00ff */
[CC--:B------:R-:W-:Y:S02]  /*309d0*/  LEA.HI R30, R29.reuse, R28.reuse, RZ, 0x3 ;  /* 0x0000001c1d1e7211 */ /* 0x0c0fe400078f18ff */
[----:B------:R-:W-:Y:S02]  /*309e0*/  LEA.HI R28, R29, R28, RZ, 0x6 ;  /* 0x0000001c1d1c7211 */ /* 0x000fe400078f30ff */
[----:B------:R-:W-:Y:S02]  /*309f0*/  SHF.R.S32.HI R71, RZ, 0x3, R30 ;  /* 0x00000003ff477819 */ /* 0x000fe4000001141e */
[----:B------:R-:W-:-:S02]  /*30a00*/  LOP3.LUT R41, R31, 0x1c0, RZ, 0xc0, !PT ;  /* 0x000001c01f297812 */ /* 0x000fc400078ec0ff */
[----:B------:R-:W-:Y:S02]  /*30a10*/  LEA.HI.SX32 R40, R40, R71, 0x1c ;  /* 0x0000004728287211 */ /* 0x000fe400078fe2ff */
[----:B------:R-:W-:Y:S02]  /*30a20*/  SHF.R.U32.HI R42, RZ, 0x3, R41 ;  /* 0x00000003ff2a7819 */ /* 0x000fe40000011629 */
[----:B------:R-:W-:Y:S01]  /*30a30*/  SHF.R.S32.HI R31, RZ, 0x1f, R40 ;  /* 0x0000001fff1f7819 */ /* 0x000fe20000011428 */
        /* <DEDUP_REMOVED lines=9> */
[----:B------:R-:W-:-:S03]  /*30ad0*/  LOP3.LUT R31, R31, R42, RZ, 0x3c, !PT ;  /* 0x0000002a1f1f7212 */ /* 0x000fc600078e3cff */
        /* <DEDUP_REMOVED lines=13> */
[----:B------:R-:W5:Y:S04]  /*30bb0*/  LD.E.128 R28, desc[UR4][R28.64] ;  /* 0x000000041c1c7980 */ /* 0x000f68000c101d00 */
[C---:B------:R-:W-:Y:S01]  /*30bc0*/  IADD3 R73, P2, R72.reuse, R98, RZ ;  /* 0x0000006248497210 */ /* 0x040fe20007f5e0ff */
[----:B------:R-:W5:Y:S03]  /*30bd0*/  LD.E.128 R40, desc[UR6][R40.64] ;  /* 0x0000000628287980 */ /* 0x000f66000c101d00 */
[----:B------:R-:W-:-:S03]  /*30be0*/  LEA.HI.X.SX32 R69, R72, R129, 0x1, P2 ;  /* 0x0000008148457211 */ /* 0x000fc600010f0eff */
[----:B------:R-:W-:Y:S01]  /*30bf0*/  @!P1 IADD3 R71, P3, R68, R98, RZ ;  /* 0x0000006244479210 */ /* 0x000fe20007f7e0ff */
[----:B------:R-:W-:-:S12]  /*30c00*/  @P0 BRA `(.L_x_2008) ;  /* 0x0000000400700947 */ /* 0x000fd80003800000 */
[----:B------:R-:W-:Y:S01]  /*30c10*/  SHF.R.U32.HI R72, RZ, 0x10, R37 ;  /* 0x00000010ff487819 */ /* 0x000fe20000011625 */
[----:B-----5:R-:W-:Y:S01]  /*30c20*/  IMAD.U32 R70, R43, 0x10000, RZ ;  /* 0x000100002b467824 */ /* 0x020fe200078e00ff */
[----:B0-----:R-:W-:Y:S02]  /*30c30*/  SHF.R.U32.HI R74, RZ, 0x10, R13 ;  /* 0x00000010ff4a7819 */ /* 0x001fe4000001160d */
[----:B------:R-:W-:Y:S02]  /*30c40*/  PRMT R151, R151, 0x5410, R72 ;  /* 0x0000541097977816 */ /* 0x000fe40000000048 */
[----:B------:R-:W-:Y:S02]  /*30c50*/  PRMT R147, R147, 0x5410, R74 ;  /* 0x0000541093937816 */ /* 0x000fe4000000004a */
[----:B------:R-:W-:Y:S01]  /*30c60*/  SHF.R.U64 R141, R36, 0x10, R37 ;  /* 0x00000010248d7819 */ /* 0x000fe20000001225 */
[----:B------:R-:W-:Y:S01]  /*30c70*/  IMAD.U32 R36, R41, 0x10000, RZ ;  /* 0x0001000029247824 */ /* 0x000fe200078e00ff */
[--C-:B------:R-:W-:Y:S01]  /*30c80*/  SHF.R.U64 R75, R38, 0x10, R39.reuse ;  /* 0x00000010264b7819 */ /* 0x100fe20000001227 */
[----:B------:R-:W-:Y:S01]  /*30c90*/  IMAD.U32 R74, R151, 0x10000, RZ ;  /* 0x00010000974a7824 */ /* 0x000fe200078e00ff */
[----:B------:R-:W-:Y:S01]  /*30ca0*/  SHF.R.U32.HI R140, RZ, 0x10, R39 ;  /* 0x00000010ff8c7819 */ /* 0x000fe20000011627 */
[C---:B------:R-:W-:Y:S01]  /*30cb0*/  IMAD.U32 R39, R29.reuse, 0x10000, RZ ;  /* 0x000100001d277824 */ /* 0x040fe200078e00ff */
[----:B------:R-:W-:Y:S01]  /*30cc0*/  LOP3.LUT R37, R29, 0xffff0000, RZ, 0xc0, !PT ;  /* 0xffff00001d257812 */ /* 0x000fe200078ec0ff */
[C---:B------:R-:W-:Y:S01]  /*30cd0*/  IMAD.U32 R38, R31.reuse, 0x10000, RZ ;  /* 0x000100001f267824 */ /* 0x040fe200078e00ff */
[----:B------:R-:W-:Y:S01]  /*30ce0*/  LOP3.LUT R29, R31, 0xffff0000, RZ, 0xc0, !PT ;  /* 0xffff00001f1d7812 */ /* 0x000fe200078ec0ff */
[----:B------:R-:W-:Y:S01]  /*30cf0*/  FMUL.FTZ R72, R36, R74 ;  /* 0x0000004a24487220 */ /* 0x000fe20000410000 */
[----:B------:R-:W-:Y:S01]  /*30d00*/  LOP3.LUT R31, R43, 0xffff0000, RZ, 0xc0, !PT ;  /* 0xffff00002b1f7812 */ /* 0x000fe200078ec0ff */
[----:B------:R-:W-:Y:S01]  /*30d10*/  IMAD.U32 R43, R147, 0x10000, RZ ;  /* 0x00010000932b7824 */ /* 0x000fe200078e00ff */
[----:B------:R-:W-:-:S02]  /*30d20*/  SHF.R.U32.HI R143, RZ, 0x10, R15 ;  /* 0x00000010ff8f7819 */ /* 0x000fc4000001160f */
[----:B------:R-:W-:Y:S01]  /*30d30*/  PRMT R149, R149, 0x5410, R140 ;  /* 0x0000541095957816 */ /* 0x000fe2000000008c */
[-C--:B------:R-:W-:Y:S01]  /*30d40*/  FMUL.FTZ R152, R36, R43.reuse ;  /* 0x0000002b24987220 */ /* 0x080fe20000410000 */
[----:B------:R-:W-:Y:S01]  /*30d50*/  LOP3.LUT R41, R41, 0xffff0000, RZ, 0xc0, !PT ;  /* 0xffff000029297812 */ /* 0x000fe200078ec0ff */
[----:B------:R-:W-:Y:S01]  /*30d60*/  FFMA.FTZ R36, R39, R43, -R72 ;  /* 0x0000002b27247223 */ /* 0x000fe20000010848 */
[----:B------:R-:W-:Y:S01]  /*30d70*/  LOP3.LUT R140, R151, 0xffff0000, RZ, 0xc0, !PT ;  /* 0xffff0000978c7812 */ /* 0x000fe200078ec0ff */
[----:B------:R-:W-:Y:S01]  /*30d80*/  FFMA.FTZ R39, R39, R74, R152 ;  /* 0x0000004a27277223 */ /* 0x000fe20000010098 */
[----:B------:R-:W-:Y:S02]  /*30d90*/  PRMT R144, R144, 0x5410, R143 ;  /* 0x0000541090907816 */ /* 0x000fe4000000008f */
[----:B------:R-:W-:Y:S01]  /*30da0*/  LOP3.LUT R72, R147, 0xffff0000, RZ, 0xc0, !PT ;  /* 0xffff000093487812 */ /* 0x000fe200078ec0ff */
[----:B------:R-:W-:Y:S01]  /*30db0*/  FMUL.FTZ R154, R41, R140 ;  /* 0x0000008c299a7220 */ /* 0x000fe20000410000 */
[----:B------:R-:W-:Y:S01]  /*30dc0*/  PRMT R148, R148, 0x5410, R75 ;  /* 0x0000541094947816 */ /* 0x000fe2000000004b */
[----:B------:R-:W-:Y:S01]  /*30dd0*/  IMAD.U32 R75, R149, 0x10000, RZ ;  /* 0x00010000954b7824 */ /* 0x000fe200078e00ff */
[----:B------:R-:W-:Y:S01]  /*30de0*/  SHF.R.U64 R153, R12, 0x10, R13 ;  /* 0x000000100c997819 */ /* 0x000fe2000000120d */
[----:B------:R-:W-:Y:S01]  /*30df0*/  IMAD.U32 R43, R144, 0x10000, RZ ;  /* 0x00010000902b7824 */ /* 0x000fe200078e00ff */
[----:B------:R-:W-:Y:S01]  /*30e00*/  PRMT R150, R150, 0x5410, R141 ;  /* 0x0000541096967816 */ /* 0x000fe2000000008d */
[-C--:B------:R-:W-:Y:S01]  /*30e10*/  FMUL.FTZ R152, R41, R72.reuse ;  /* 0x0000004829987220 */ /* 0x080fe20000410000 */
[----:B------:R-:W-:Y:S01]  /*30e20*/  FFMA.FTZ R41, R37, R72, -R154 ;  /* 0x0000004825297223 */ /* 0x000fe2000001089a */
[C---:B------:R-:W-:Y:S01]  /*30e30*/  FMUL.FTZ R141, R70.reuse, R75 ;  /* 0x0000004b468d7220 */ /* 0x040fe20000410000 */
[-C--:B------:R-:W-:Y:S01]  /*30e40*/  FMUL.FTZ R72, R70, R43.reuse ;  /* 0x0000002b46487220 */ /* 0x080fe20000410000 */
[----:B------:R-:W-:Y:S01]  /*30e50*/  LOP3.LUT R74, R149, 0xffff0000, RZ, 0xc0, !PT ;  /* 0xffff0000954a7812 */ /* 0x000fe200078ec0ff */
[----:B------:R-:W-:Y:S01]  /*30e60*/  FFMA.FTZ R70, R37, R140, R152 ;  /* 0x0000008c25467223 */ /* 0x000fe20000010098 */
[----:B------:R-:W-:Y:S01]  /*30e70*/  LOP3.LUT R144, R144, 0xffff0000, RZ, 0xc0, !PT ;  /* 0xffff000090907812 */ /* 0x000fe200078ec0ff */
[----:B------:R-:W-:Y:S01]  /*30e80*/  FFMA.FTZ R37, R38, R43, -R141 ;  /* 0x0000002b26257223 */ /* 0x000fe2000001088d */
[----:B------:R-:W-:Y:S01]  /*30e90*/  PRMT R146, R146, 0x5410, R153 ;  /* 0x0000541092927816 */ /* 0x000fe20000000099 */
[----:B------:R-:W-:Y:S01]  /*30ea0*/  FFMA.FTZ R38, R38, R75, R72 ;  /* 0x0000004b26267223 */ /* 0x000fe20000010048 */
[C---:B------:R-:W-:Y:S01]  /*30eb0*/  IMAD.U32 R13, R40.reuse, 0x10000, RZ ;  /* 0x00010000280d7824 */ /* 0x040fe200078e00ff */
[----:B------:R-:W-:Y:S01]  /*30ec0*/  LOP3.LUT R40, R40, 0xffff0000, RZ, 0xc0, !PT ;  /* 0xffff000028287812 */ /* 0x000fe200078ec0ff */
[----:B------:R-:W-:-:S02]  /*30ed0*/  IMAD.U32 R72, R150, 0x10000, RZ ;  /* 0x0001000096487824 */ /* 0x000fc400078e00ff */
[C---:B------:R-:W-:Y:S01]  /*30ee0*/  FMUL.FTZ R140, R31.reuse, R74 ;  /* 0x0000004a1f8c7220 */ /* 0x040fe20000410000 */
[----:B------:R-:W-:Y:S01]  /*30ef0*/  FMUL.FTZ R152, R31, R144 ;  /* 0x000000901f987220 */ /* 0x000fe20000410000 */
[----:B------:R-:W-:Y:S01]  /*30f00*/  LOP3.LUT R75, R150, 0xffff0000, RZ, 0xc0, !PT ;  /* 0xffff0000964b7812 */ /* 0x000fe200078ec0ff */
[----:B------:R-:W-:Y:S01]  /*30f10*/  IMAD.U32 R43, R146, 0x10000, RZ ;  /* 0x00010000922b7824 */ /* 0x000fe200078e00ff */
[----:B------:R-:W-:Y:S01]  /*30f20*/  SHF.R.U64 R145, R14, 0x10, R15 ;  /* 0x000000100e917819 */ /* 0x000fe2000000120f */
[----:B------:R-:W-:Y:S01]  /*30f30*/  IMAD.U32 R12, R28, 0x10000, RZ ;  /* 0x000100001c0c7824 */ /* 0x000fe200078e00ff */
[----:B------:R-:W-:Y:S01]  /*30f40*/  LOP3.LUT R31, R146, 0xffff0000, RZ, 0xc0, !PT ;  /* 0xffff0000921f7812 */ /* 0x000fe200078ec0ff */
[----:B------:R-:W-:Y:S01]  /*30f50*/  FMUL.FTZ R141, R13, R72 ;  /* 0x000000480d8d7220 */ /* 0x000fe20000410000 */
[----:B------:R-:W-:Y:S01]  /*30f60*/  LOP3.LUT R28, R28, 0xffff0000, RZ, 0xc0, !PT ;  /* 0xffff00001c1c7812 */ /* 0x000fe200078ec0ff */
[C---:B------:R-:W-:Y:S01]  /*30f70*/  FFMA.FTZ R140, R29.reuse, R144, -R140 ;  /* 0x000000901d8c7223 */ /* 0x040fe2000001088c */
[----:B------:R-:W-:Y:S01]  /*30f80*/  FFMA.FTZ R143, R29, R74, R152 ;  /* 0x0000004a1d8f7223 */ /* 0x000fe20000010098 */
[----:B------:R-:W-:Y:S01]  /*30f90*/  PRMT R142, R142, 0x5410, R145 ;  /* 0x000054108e8e7816 */ /* 0x000fe20000000091 */
[----:B------:R-:W-:Y:S01]  /*30fa0*/  FMUL.FTZ R13, R13, R43 ;  /* 0x0000002b0d0d7220 */ /* 0x000fe20000410000 */
[----:B------:R-:W-:Y:S01]  /*30fb0*/  FMUL.FTZ R29, R40, R75 ;  /* 0x0000004b281d7220 */ /* 0x000fe20000410000 */
[----:B------:R-:W-:Y:S01]  /*30fc0*/  FFMA.FTZ R141, R12, R43, -R141 ;  /* 0x0000002b0c8d7223 */ /* 0x000fe2000001088d */
[----:B------:R-:W-:Y:S01]  /*30fd0*/  FMUL.FTZ R43, R40, R31 ;  /* 0x0000001f282b7220 */ /* 0x000fe20000410000 */
[----:B------:R-:W-:-:S02]  /*30fe0*/  IMAD.U32 R15, R42, 0x10000, RZ ;  /* 0x000100002a0f7824 */ /* 0x000fc400078e00ff */
[----:B------:R-:W-:Y:S01]  /*30ff0*/  FFMA.FTZ R72, R12, R72, R13 ;  /* 0x000000480c487223 */ /* 0x000fe2000001000d */
[----:B------:R-:W-:Y:S01]  /*31000*/  FFMA.FTZ R40, R28, R31, -R29 ;  /* 0x0000001f1c287223 */ /* 0x000fe2000001081d */
[----:B------:R-:W-:Y:S01]  /*31010*/  LOP3.LUT R42, R42, 0xffff0000, RZ, 0xc0, !PT ;  /* 0xffff00002a2a7812 */ /* 0x000fe200078ec0ff */
[C---:B------:R-:W-:Y:S01]  /*31020*/  IMAD.U32 R29, R148.reuse, 0x10000, RZ ;  /* 0x00010000941d7824 */ /* 0x040fe200078e00ff */
[----:B------:R-:W-:Y:S01]  /*31030*/  LOP3.LUT R31, R148, 0xffff0000, RZ, 0xc0, !PT ;  /* 0xffff0000941f7812 */ /* 0x000fe200078ec0ff */
[C---:B------:R-:W-:Y:S01]  /*31040*/  IMAD.U32 R12, R142.reuse, 0x10000, RZ ;  /* 0x000100008e0c7824 */ /* 0x040fe200078e00ff */
[----:B------:R-:W-:Y:S01]  /*31050*/  LOP3.LUT R13, R142, 0xffff0000, RZ, 0xc0, !PT ;  /* 0xffff00008e0d7812 */ /* 0x000fe200078ec0ff */
[----:B------:R-:W-:Y:S01]  /*31060*/  FFMA.FTZ R43, R28, R75, R43 ;  /* 0x0000004b1c2b7223 */ /* 0x000fe2000001002b */
[C---:B------:R-:W-:Y:S02]  /*31070*/  IMAD.U32 R14, R30.reuse, 0x10000, RZ ;  /* 0x000100001e0e7824 */ /* 0x040fe400078e00ff */
[C---:B------:R-:W-:Y:S01]  /*31080*/  FMUL.FTZ R75, R15.reuse, R29 ;  /* 0x0000001d0f4b7220 */ /* 0x040fe20000410000 */
[-C--:B------:R-:W-:Y:S01]  /*31090*/  FMUL.FTZ R28, R15, R12.reuse ;  /* 0x0000000c0f1c7220 */ /* 0x080fe20000410000 */
[----:B------:R-:W-:Y:S01]  /*310a0*/  LOP3.LUT R30, R30, 0xffff0000, RZ, 0xc0, !PT ;  /* 0xffff00001e1e7812 */ /* 0x000fe200078ec0ff */
[C---:B------:R-:W-:Y:S01]  /*310b0*/  FMUL.FTZ R15, R42.reuse, R31 ;  /* 0x0000001f2a0f7220 */ /* 0x040fe20000410000 */
[----:B------:R-:W-:Y:S01]  /*310c0*/  FMUL.FTZ R42, R42, R13 ;  /* 0x0000000d2a2a7220 */ /* 0x000fe20000410000 */
[C---:B------:R-:W-:Y:S01]  /*310d0*/  FFMA.FTZ R28, R14.reuse, R29, R28 ;  /* 0x0000001d0e1c7223 */ /* 0x040fe2000001001c */
[----:B------:R-:W-:Y:S01]  /*310e0*/  FFMA.FTZ R75, R14, R12, -R75 ;  /* 0x0000000c0e4b7223 */ /* 0x000fe2000001084b */
[----:B------:R-:W-:Y:S01]  /*310f0*/  F2FP.BF16.F32.PACK_AB R40, R40, R141 ;  /* 0x0000008d2828723e */ /* 0x000fe200000010ff */
[C---:B------:R-:W-:Y:S01]  /*31100*/  FFMA.FTZ R31, R30.reuse, R31, R42 ;  /* 0x0000001f1e1f7223 */ /* 0x040fe2000001002a */
[----:B------:R-:W-:Y:S01]  /*31110*/  FFMA.FTZ R12, R30, R13, -R15 ;  /* 0x0000000d1e0c7223 */ /* 0x000fe2000001080f */
        /* <DEDUP_REMOVED lines=11> */
.L_x_2008:
[----:B------:R-:W-:Y:S05]  /*311d0*/  BSYNC B4 ;  /* 0x0000000000047941 */ /* 0x000fea0003800000 */
.L_x_2007:
        /* <DEDUP_REMOVED lines=11> */
.L_x_2006:
[----:B------:R-:W-:Y:S05]  /*31290*/  BSYNC B3 ;  /* 0x0000000000037941 */ /* 0x000fea0003800000 */
.L_x_2005:
[----:B------:R-:W-:Y:S02]  /*312a0*/  R2UR UR4, R82 ;  /* 0x00000000520472ca */ /* 0x000fe400000e0000 */
[----:B------:R-:W-:-:S13]  /*312b0*/  R2UR UR5, R83 ;  /* 0x00000000530572ca */ /* 0x000fda00000e0000 */
[----:B-1----:R-:W2:Y:S02]  /*312c0*/  LD.E.U8 R12, desc[UR4][R90.64] ;  /* 0x000000045a0c7980 */ /* 0x002ea4000c101100 */
        /* <DEDUP_REMOVED lines=49> */
[----:B------:R-:W-:Y:S02]  /*315e0*/  LEA.HI.X R29, R15, R93, R14, 0x1, P1 ;  /* 0x0000005d0f1d7211 */ /* 0x000fe400008f0c0e */
[----:B------:R-:W-:Y:S02]  /*315f0*/  ISETP.GE.AND P1, PT, R40, R95, PT ;  /* 0x0000005f2800720c */ /* 0x000fe40003f26270 */
[----:B------:R-:W-:Y:S01]  /*31600*/  ISETP.GE.AND P0, PT, R36, R37, PT ;  /* 0x000000252400720c */ /* 0x000fe20003f06270 */
[----:B------:R-:W-:Y:S01]  /*31610*/  IMAD.SHL.U32 R38, R38, 0x8, RZ ;  /* 0x0000000826267824 */ /* 0x000fe200078e00ff */
[----:B------:R-:W5:Y:S04]  /*31620*/  LD.E.128 R12, desc[UR4][R12.64] ;  /* 0x000000040c0c7980 */ /* 0x000f68000c101d00 */
[C---:B------:R-:W-:Y:S01]  /*31630*/  IADD3 R37, P2, R38.reuse, R98, RZ ;  /* 0x0000006226257210 */ /* 0x040fe20007f5e0ff */
[----:B------:R-:W5:Y:S03]  /*31640*/  LD.E.128 R28, desc[UR6][R28.64] ;  /* 0x000000061c1c7980 */ /* 0x000f66000c101d00 */
[----:B------:R-:W-:-:S02]  /*31650*/  LEA.HI.X.SX32 R36, R38, R129, 0x1, P2 ;  /* 0x0000008126247211 */ /* 0x000fc400010f0eff */
[----:B------:R-:W-:-:S04]  /*31660*/  @!P1 IADD3 R99, P3, R40, R98, RZ ;  /* 0x0000006228639210 */ /* 0x000fc80007f7e0ff */
[----:B------:R-:W-:Y:S01]  /*31670*/  @!P1 LEA.HI.X.SX32 R129, R40, R129, 0x1, P3 ;  /* 0x0000008128819211 */ /* 0x000fe200018f0eff */
[----:B------:R-:W-:Y:S08]  /*31680*/  @P0 BRA `(.L_x_2010) ;  /* 0x0000000400700947 */ /* 0x000ff00003800000 */
[----:B------:R-:W-:Y:S02]  /*31690*/  SHF.R.U32.HI R38, RZ, 0x10, R33 ;  /* 0x00000010ff267819 */ /* 0x000fe40000011621 */
[----:B------:R-:W-:Y:S02]  /*316a0*/  SHF.R.U32.HI R68, RZ, 0x10, R9 ;  /* 0x00000010ff447819 */ /* 0x000fe40000011609 */
[----:B------:R-:W-:Y:S01]  /*316b0*/  SHF.R.U64 R39, R10, 0x10, R11 ;  /* 0x000000100a277819 */ /* 0x000fe2000000120b */
[----:B-----5:R-:W-:Y:S01]  /*316c0*/  IMAD.U32 R10, R12, 0x10000, RZ ;  /* 0x000100000c0a7824 */ /* 0x020fe200078e00ff */
[----:B------:R-:W-:Y:S02]  /*316d0*/  PRMT R139, R139, 0x5410, R38 ;  /* 0x000054108b8b7816 */ /* 0x000fe40000000026 */
[----:B------:R-:W-:Y:S01]  /*316e0*/  SHF.R.U64 R43, R32, 0x10, R33 ;  /* 0x00000010202b7819 */ /* 0x000fe20000001221 */
[----:B------:R-:W-:Y:S01]  /*316f0*/  IMAD.U32 R33, R29, 0x10000, RZ ;  /* 0x000100001d217824 */ /* 0x000fe200078e00ff */
[----:B------:R-:W-:Y:S01]  /*31700*/  SHF.R.U64 R41, R34, 0x10, R35 ;  /* 0x0000001022297819 */ /* 0x000fe20000001223 */
[----:B------:R-:W-:Y:S01]  /*31710*/  IMAD.U32 R32, R13, 0x10000, RZ ;  /* 0x000100000d207824 */ /* 0x000fe200078e00ff */
[----:B------:R-:W-:-:S02]  /*31720*/  PRMT R135, R135, 0x5410, R68 ;  /* 0x0000541087877816 */ /* 0x000fc40000000044 */
[----:B------:R-:W-:Y:S01]  /*31730*/  PRMT R132, R132, 0x5410, R39 ;  /* 0x0000541084847816 */ /* 0x000fe20000000027 */
[----:B------:R-:W-:Y:S01]  /*31740*/  IMAD.U32 R39, R139, 0x10000, RZ ;  /* 0x000100008b277824 */ /* 0x000fe200078e00ff */
[----:B------:R-:W-:Y:S01]  /*31750*/  SHF.R.U32.HI R40, RZ, 0x10, R35 ;  /* 0x00000010ff287819 */ /* 0x000fe20000011623 */
[----:B------:R-:W-:Y:S01]  /*31760*/  IMAD.U32 R38, R135, 0x10000, RZ ;  /* 0x0001000087267824 */ /* 0x000fe200078e00ff */
[----:B------:R-:W-:Y:S01]  /*31770*/  PRMT R136, R136, 0x5410, R41 ;  /* 0x0000541088887816 */ /* 0x000fe20000000029 */
[CC--:B------:R-:W-:Y:S01]  /*31780*/  FMUL.FTZ R41, R33.reuse, R39.reuse ;  /* 0x0000002721297220 */ /* 0x0c0fe20000410000 */
[----:B------:R-:W-:Y:S01]  /*31790*/  SHF.R.U32.HI R42, RZ, 0x10, R11 ;  /* 0x00000010ff2a7819 */ /* 0x000fe2000001160b */
[-C--:B------:R-:W-:Y:S01]  /*317a0*/  FMUL.FTZ R33, R33, R38.reuse ;  /* 0x0000002621217220 */ /* 0x080fe20000410000 */
[----:B------:R-:W-:Y:S01]  /*317b0*/  PRMT R137, R137, 0x5410, R40 ;  /* 0x0000541089897816 */ /* 0x000fe20000000028 */
[C---:B------:R-:W-:Y:S01]  /*317c0*/  FFMA.FTZ R41, R32.reuse, R38, -R41 ;  /* 0x0000002620297223 */ /* 0x040fe20000010829 */
[----:B------:R-:W-:Y:S01]  /*317d0*/  PRMT R133, R133, 0x5410, R42 ;  /* 0x0000541085857816 */ /* 0x000fe2000000002a */
[----:B------:R-:W-:Y:S01]  /*317e0*/  IMAD.U32 R35, R31, 0x10000, RZ ;  /* 0x000100001f237824 */ /* 0x000fe200078e00ff */
[----:B------:R-:W-:Y:S01]  /*317f0*/  LOP3.LUT R34, R29, 0xffff0000, RZ, 0xc0, !PT ;  /* 0xffff00001d227812 */ /* 0x000fe200078ec0ff */
[----:B------:R-:W-:Y:S01]  /*31800*/  IMAD.U32 R38, R137, 0x10000, RZ ;  /* 0x0001000089267824 */ /* 0x000fe200078e00ff */
[----:B------:R-:W-:Y:S01]  /*31810*/  LOP3.LUT R139, R139, 0xffff0000, RZ, 0xc0, !PT ;  /* 0xffff00008b8b7812 */ /* 0x000fe200078ec0ff */
[----:B------:R-:W-:Y:S01]  /*31820*/  FFMA.FTZ R39, R32, R39, R33 ;  /* 0x0000002720277223 */ /* 0x000fe20000010021 */
[----:B------:R-:W-:Y:S01]  /*31830*/  LOP3.LUT R135, R135, 0xffff0000, RZ, 0xc0, !PT ;  /* 0xffff000087877812 */ /* 0x000fe200078ec0ff */
[----:B------:R-:W-:-:S02]  /*31840*/  IMAD.U32 R29, R15, 0x10000, RZ ;  /* 0x000100000f1d7824 */ /* 0x000fc400078e00ff */
[----:B------:R-:W-:Y:S01]  /*31850*/  FMUL.FTZ R68, R35, R38 ;  /* 0x0000002623447220 */ /* 0x000fe20000410000 */
[----:B------:R-:W-:Y:S01]  /*31860*/  IMAD.U32 R32, R133, 0x10000, RZ ;  /* 0x0001000085207824 */ /* 0x000fe200078e00ff */
[----:B------:R-:W-:Y:S01]  /*31870*/  SHF.R.U64 R69, R8, 0x10, R9 ;  /* 0x0000001008457819 */ /* 0x000fe20000001209 */
[C---:B------:R-:W-:Y:S01]  /*31880*/  FMUL.FTZ R40, R34.reuse, R139 ;  /* 0x0000008b22287220 */ /* 0x040fe20000410000 */
[-C--:B------:R-:W-:Y:S01]  /*31890*/  FMUL.FTZ R42, R34, R135.reuse ;  /* 0x00000087222a7220 */ /* 0x080fe20000410000 */
[----:B------:R-:W-:Y:S01]  /*318a0*/  LOP3.LUT R13, R13, 0xffff0000, RZ, 0xc0, !PT ;  /* 0xffff00000d0d7812 */ /* 0x000fe200078ec0ff */
[-C--:B------:R-:W-:Y:S01]  /*318b0*/  FMUL.FTZ R35, R35, R32.reuse ;  /* 0x0000002023237220 */ /* 0x080fe20000410000 */
[----:B------:R-:W-:Y:S01]  /*318c0*/  LOP3.LUT R31, R31, 0xffff0000, RZ, 0xc0, !PT ;  /* 0xffff00001f1f7812 */ /* 0x000fe200078ec0ff */
[----:B------:R-:W-:Y:S01]  /*318d0*/  FFMA.FTZ R68, R29, R32, -R68 ;  /* 0x000000201d447223 */ /* 0x000fe20000010844 */
[----:B------:R-:W-:Y:S01]  /*318e0*/  LOP3.LUT R34, R137, 0xffff0000, RZ, 0xc0, !PT ;  /* 0xffff000089227812 */ /* 0x000fe200078ec0ff */
[C---:B------:R-:W-:Y:S01]  /*318f0*/  FFMA.FTZ R40, R13.reuse, R135, -R40 ;  /* 0x000000870d287223 */ /* 0x040fe20000010828 */
[----:B------:R-:W-:Y:S01]  /*31900*/  PRMT R134, R134, 0x5410, R69 ;  /* 0x0000541086867816 */ /* 0x000fe20000000045 */
[----:B------:R-:W-:Y:S01]  /*31910*/  FFMA.FTZ R42, R13, R139, R42 ;  /* 0x0000008b0d2a7223 */ /* 0x000fe2000001002a */
[----:B------:R-:W-:Y:S01]  /*31920*/  LOP3.LUT R32, R133, 0xffff0000, RZ, 0xc0, !PT ;  /* 0xffff000085207812 */ /* 0x000fe200078ec0ff */
[----:B------:R-:W-:Y:S01]  /*31930*/  FMUL.FTZ R70, R31, R34 ;  /* 0x000000221f467220 */ /* 0x000fe20000410000 */
[----:B------:R-:W-:Y:S01]  /*31940*/  PRMT R138, R138, 0x5410, R43 ;  /* 0x000054108a8a7816 */ /* 0x000fe2000000002b */
[----:B------:R-:W-:Y:S01]  /*31950*/  IMAD.U32 R11, R28, 0x10000, RZ ;  /* 0x000100001c0b7824 */ /* 0x000fe200078e00ff */
[----:B------:R-:W-:Y:S01]  /*31960*/  LOP3.LUT R15, R15, 0xffff0000, RZ, 0xc0, !PT ;  /* 0xffff00000f0f7812 */ /* 0x000fe200078ec0ff */
[----:B------:R-:W-:-:S02]  /*31970*/  IMAD.U32 R13, R134, 0x10000, RZ ;  /* 0x00010000860d7824 */ /* 0x000fc400078e00ff */
[----:B------:R-:W-:Y:S01]  /*31980*/  FMUL.FTZ R72, R31, R32 ;  /* 0x000000201f487220 */ /* 0x000fe20000410000 */
[----:B------:R-:W-:Y:S01]  /*31990*/  LOP3.LUT R28, R28, 0xffff0000, RZ, 0xc0, !PT ;  /* 0xffff00001c1c7812 */ /* 0x000fe200078ec0ff */
[C---:B------:R-:W-:Y:S01]  /*319a0*/  IMAD.U32 R33, R138.reuse, 0x10000, RZ ;  /* 0x000100008a217824 */ /* 0x040fe200078e00ff */
[----:B------:R-:W-:Y:S01]  /*319b0*/  LOP3.LUT R31, R138, 0xffff0000, RZ, 0xc0, !PT ;  /* 0xffff00008a1f7812 */ /* 0x000fe200078ec0ff */
[----:B------:R-:W-:Y:S01]  /*319c0*/  FFMA.FTZ R38, R29, R38, R35 ;  /* 0x000000261d267223 */ /* 0x000fe20000010023 */
[----:B------:R-:W-:Y:S01]  /*319d0*/  FFMA.FTZ R43, R15, R32, -R70 ;  /* 0x000000200f2b7223 */ /* 0x000fe20000010846 */
[----:B------:R-:W-:Y:S01]  /*319e0*/  LOP3.LUT R29, R134, 0xffff0000, RZ, 0xc0, !PT ;  /* 0xffff0000861d7812 */ /* 0x000fe200078ec0ff */
[C---:B------:R-:W-:Y:S01]  /*319f0*/  FMUL.FTZ R32, R11.reuse, R13 ;  /* 0x0000000d0b207220 */ /* 0x040fe20000410000 */
[----:B------:R-:W-:Y:S01]  /*31a00*/  LOP3.LUT R12, R12, 0xffff0000, RZ, 0xc0, !PT ;  /* 0xffff00000c0c7812 */ /* 0x000fe200078ec0ff */
[----:B------:R-:W-:Y:S01]  /*31a10*/  FMUL.FTZ R35, R11, R33 ;  /* 0x000000210b237220 */ /* 0x000fe20000410000 */
[----:B------:R-:W-:Y:S01]  /*31a20*/  FMUL.FTZ R11, R28, R31 ;  /* 0x0000001f1c0b7220 */ /* 0x000fe20000410000 */
[----:B------:R-:W-:Y:S01]  /*31a30*/  FFMA.FTZ R32, R10, R33, R32 ;  /* 0x000000210a207223 */ /* 0x000fe20000010020 */
[----:B------:R-:W-:-:S02]  /*31a40*/  IMAD.U32 R9, R30, 0x10000, RZ ;  /* 0x000100001e097824 */ /* 0x000fc400078e00ff */
[----:B------:R-:W-:Y:S01]  /*31a50*/  FFMA.FTZ R69, R15, R34, R72 ;  /* 0x000000220f457223 */ /* 0x000fe20000010048 */
[----:B------:R-:W-:Y:S01]  /*31a60*/  FFMA.FTZ R35, R10, R13, -R35 ;  /* 0x0000000d0a237223 */ /* 0x000fe20000010823 */
[-C--:B------:R-:W-:Y:S01]  /*31a70*/  FMUL.FTZ R33, R28, R29.reuse ;  /* 0x0000001d1c217220 */ /* 0x080fe20000410000 */
[----:B------:R-:W-:Y:S01]  /*31a80*/  LOP3.LUT R30, R30, 0xffff0000, RZ, 0xc0, !PT ;  /* 0xffff00001e1e7812 */ /* 0x000fe200078ec0ff */
[----:B------:R-:W-:Y:S01]  /*31a90*/  FFMA.FTZ R28, R12, R29, -R11 ;  /* 0x0000001d0c1c7223 */ /* 0x000fe2000001080b */
[C---:B------:R-:W-:Y:S01]  /*31aa0*/  IMAD.U32 R13, R136.reuse, 0x10000, RZ ;  /* 0x00010000880d7824 */ /* 0x040fe200078e00ff */
[----:B------:R-:W-:Y:S01]  /*31ab0*/  LOP3.LUT R15, R136, 0xffff0000, RZ, 0xc0, !PT ;  /* 0xffff0000880f7812 */ /* 0x000fe200078ec0ff */
[C---:B------:R-:W-:Y:S01]  /*31ac0*/  IMAD.U32 R10, R132.reuse, 0x10000, RZ ;  /* 0x00010000840a7824 */ /* 0x040fe200078e00ff */
[----:B------:R-:W-:Y:S01]  /*31ad0*/  LOP3.LUT R11, R132, 0xffff0000, RZ, 0xc0, !PT ;  /* 0xffff0000840b7812 */ /* 0x000fe200078ec0ff */
[----:B------:R-:W-:Y:S01]  /*31ae0*/  FFMA.FTZ R33, R12, R31, R33 ;  /* 0x0000001f0c217223 */ /* 0x000fe20000010021 */
[----:B------:R-:W-:-:S02]  /*31af0*/  IMAD.U32 R8, R14, 0x10000, RZ ;  /* 0x000100000e087824 */ /* 0x000fc400078e00ff */
[C---:B------:R-:W-:Y:S01]  /*31b00*/  FMUL.FTZ R29, R9.reuse, R13 ;  /* 0x0000000d091d7220 */ /* 0x040fe20000410000 */
[-C--:B------:R-:W-:Y:S01]  /*31b10*/  FMUL.FTZ R12, R9, R10.reuse ;  /* 0x0000000a090c7220 */ /* 0x080fe20000410000 */
[----:B------:R-:W-:Y:S01]  /*31b20*/  LOP3.LUT R14, R14, 0xffff0000, RZ, 0xc0, !PT ;  /* 0xffff00000e0e7812 */ /* 0x000fe200078ec0ff */
[C---:B------:R-:W-:Y:S01]  /*31b30*/  FMUL.FTZ R9, R30.reuse, R15 ;  /* 0x0000000f1e097220 */ /* 0x040fe20000410000 */
[----:B------:R-:W-:Y:S01]  /*31b40*/  FMUL.FTZ R30, R30, R11 ;  /* 0x0000000b1e1e7220 */ /* 0x000fe20000410000 */
[C---:B------:R-:W-:Y:S01]  /*31b50*/  FFMA.FTZ R29, R8.reuse, R10, -R29 ;  /* 0x0000000a081d7223 */ /* 0x040fe2000001081d */
[----:B------:R-:W-:Y:S01]  /*31b60*/  FFMA.FTZ R12, R8, R13, R12 ;  /* 0x0000000d080c7223 */ /* 0x000fe2000001000c */
[C---:B------:R-:W-:Y:S01]  /*31b70*/  FFMA.FTZ R8, R14.reuse, R11, -R9 ;  /* 0x0000000b0e087223 */ /* 0x040fe20000010809 */
[----:B------:R-:W-:Y:S01]  /*31b80*/  FFMA.FTZ R15, R14, R15, R30 ;  /* 0x0000000f0e0f7223 */ /* 0x000fe2000001001e */
[----:B------:R-:W-:Y:S02]  /*31b90*/  F2FP.BF16.F32.PACK_AB R31, R69, R38 ;  /* 0x00000026451f723e */ /* 0x000fe400000010ff */
        /* <DEDUP_REMOVED lines=9> */
[----:B------:R-:W-:-:S02]  /*31c30*/  IMAD.MOV.U32 R29, RZ, RZ, R39 ;  /* 0x000000ffff1d7224 */ /* 0x000fc400078e0027 */
[----:B------:R-:W-:-:S07]  /*31c40*/  IMAD.MOV.U32 R15, RZ, RZ, R43 ;  /* 0x000000ffff0f7224 */ /* 0x000fce00078e002b */
.L_x_2010:
[----:B------:R-:W-:Y:S05]  /*31c50*/  BSYNC B3 ;  /* 0x0000000000037941 */ /* 0x000fea0003800000 */
.L_x_2009:
[C---:B------:R-:W-:Y:S02]  /*31c60*/  R2UR UR4, R82.reuse ;  /* 0x00000000520472ca */ /* 0x040fe400000e0000 */
[C---:B------:R-:W-:Y:S02]  /*31c70*/  R2UR UR5, R83.reuse ;  /* 0x00000000530572ca */ /* 0x040fe400000e0000 */
[----:B------:R-:W-:Y:S02]  /*31c80*/  @!P1 R2UR UR6, R82 ;  /* 0x00000000520692ca */ /* 0x000fe400000e0000 */
[----:B------:R-:W-:Y:S02]  /*31c90*/  @!P1 R2UR UR7, R83 ;  /* 0x00000000530792ca */ /* 0x000fe400000e0000 */
[-C--:B------:R-:W-:Y:S02]  /*31ca0*/  LEA R8, P0, R37, R84.reuse, 0x1 ;  /* 0x0000005425087211 */ /* 0x080fe400078008ff */
[----:B------:R-:W-:-:S02]  /*31cb0*/  @!P1 LEA R10, P2, R99, R84, 0x1 ;  /* 0x00000054630a9211 */ /* 0x000fc400078408ff */
[-C--:B------:R-:W-:Y:S02]  /*31cc0*/  LEA.HI.X R9, R37, R85.reuse, R36, 0x1, P0 ;  /* 0x0000005525097211 */ /* 0x080fe400000f0c24 */
[----:B------:R-:W-:-:S03]  /*31cd0*/  @!P1 LEA.HI.X R11, R99, R85, R129, 0x1, P2 ;  /* 0x00000055630b9211 */ /* 0x000fc600010f0c81 */
[----:B-----5:R1:W-:Y:S04]  /*31ce0*/  ST.E.128 desc[UR4][R8.64], R12 ;  /* 0x0000000c08007985 */ /* 0x0203e8000c101d04 */
[----:B------:R1:W-:Y:S02]  /*31cf0*/  @!P1 ST.E.128 desc[UR6][R10.64], R28 ;  /* 0x0000001c0a009985 */ /* 0x0003e4000c101d06 */
.L_x_2000:
[----:B------:R-:W-:Y:S05]  /*31d00*/  BSYNC B2 ;  /* 0x0000000000027941 */ /* 0x000fea0003800000 */
.L_x_1999:
[----:B------:R-:W-:Y:S02]  /*31d10*/  R2UR UR4, R82 ;  /* 0x00000000520472ca */ /* 0x000fe400000e0000 */
[----:B------:R-:W-:-:S13]  /*31d20*/  R2UR UR5, R83 ;  /* 0x00000000530572ca */ /* 0x000fda00000e0000 */
[----:B-1----:R-:W2:Y:S01]  /*31d30*/  LD.E R9, desc[UR4][R88.64+0xc] ;  /* 0x00000c0458097980 */ /* 0x002ea2000c101900 */
[----:B------:R-:W-:Y:S01]  /*31d40*/  VIADD R121, R121, 0x40 ;  /* 0x0000004079797836 */ /* 0x000fe20000000000 */
[----:B------:R-:W-:Y:S01]  /*31d50*/  SHF.R.S32.HI R11, RZ, 0x1f, R26 ;  /* 0x0000001fff0b7819 */ /* 0x000fe2000001141a */
[----:B------:R-:W-:-:S04]  /*31d60*/  IMAD R12, R97, R26, RZ ;  /* 0x0000001a610c7224 */ /* 0x000fc800078e02ff */
[----:B------:R-:W-:Y:S01]  /*31d70*/  IMAD R97, R96, R11, R12 ;  /* 0x0000000b60617224 */ /* 0x000fe200078e020c */
[----:B------:R-:W-:Y:S01]  /*31d80*/  SHF.R.S32.HI R11, RZ, 0x1f, R121 ;  /* 0x0000001fff0b7819 */ /* 0x000fe20000011479 */
[----:B--2---:R-:W-:-:S05]  /*31d90*/  IMAD R9, R26, -0x60, R9 ;  /* 0xffffffa01a097824 */ /* 0x004fca00078e0209 */
[----:B------:R-:W-:Y:S01]  /*31da0*/  VIMNMX R10, R9, 0x60, PT ;  /* 0x00000060090a7848 */ /* 0x000fe20003fe0100 */
[----:B------:R-:W-:-:S03]  /*31db0*/  IMAD.WIDE.U32 R8, R96, R26, RZ ;  /* 0x0000001a60087225 */ /* 0x000fc600078e00ff */
[----:B------:R-:W-:Y:S01]  /*31dc0*/  ISETP.GE.AND P0, PT, R121, R10, PT ;  /* 0x0000000a7900720c */ /* 0x000fe20003f06270 */
[----:B------:R-:W-:Y:S02]  /*31dd0*/  IMAD R10, R87, R121, RZ ;  /* 0x00000079570a7224 */ /* 0x000fe400078e02ff */
[----:B------:R-:W-:Y:S02]  /*31de0*/  IMAD.IADD R9, R9, 0x1, R97 ;  /* 0x0000000109097824 */ /* 0x000fe400078e0261 */
[C---:B------:R-:W-:Y:S02]  /*31df0*/  IMAD R11, R86.reuse, R11, R10 ;  /* 0x0000000b560b7224 */ /* 0x040fe400078e020a */
[----:B------:R-:W-:-:S06]  /*31e00*/  IMAD.WIDE.U32 R86, R86, R121, R8 ;  /* 0x0000007956567225 */ /* 0x000fcc00078e0008 */
[----:B------:R-:W-:Y:S05]  /*31e10*/  @P0 BRA `(.L_x_1968) ;  /* 0x0000002c00040947 */ /* 0x000fea0003800000 */
[----:B------:R-:W-:Y:S02]  /*31e20*/  R2UR UR4, R82 ;  /* 0x00000000520472ca */ /* 0x000fe400000e0000 */
[----:B------:R-:W-:-:S13]  /*31e30*/  R2UR UR5, R83 ;  /* 0x00000000530572ca */ /* 0x000fda00000e0000 */
[----:B-----5:R-:W2:Y:S01]  /*31e40*/  LD.E.U8 R8, desc[UR4][R90.64] ;  /* 0x000000045a087980 */ /* 0x020ea2000c101100 */
[----:B------:R-:W-:Y:S01]  /*31e50*/  BSSY B2, `(.L_x_2011) ;  /* 0x00000a5000027945 */ /* 0x000fe20003800000 */
[----:B------:R-:W-:Y:S01]  /*31e60*/  IMAD.IADD R32, R87, 0x1, R11 ;  /* 0x0000000157207824 */ /* 0x000fe200078e020b */
[----:B--2---:R-:W-:-:S04]  /*31e70*/  LOP3.LUT R8, R8, 0x1, RZ, 0xc0, !PT ;  /* 0x0000000108087812 */ /* 0x004fc800078ec0ff */
[----:B------:R-:W-:-:S13]  /*31e80*/  ISETP.NE.U32.AND P0, PT, R8, 0x1, PT ;  /* 0x000000010800780c */ /* 0x000fda0003f05070 */
[----:B------:R-:W-:Y:S05]  /*31e90*/  @P0 BRA `(.L_x_2012) ;  /* 0x0000000800800947 */ /* 0x000fea0003800000 */
[----:B------:R-:W-:Y:S02]  /*31ea0*/  R2UR UR4, R82 ;  /* 0x00000000520472ca */ /* 0x000fe400000e0000 */
[----:B------:R-:W-:-:S13]  /*31eb0*/  R2UR UR5, R83 ;  /* 0x00000000530572ca */ /* 0x000fda00000e0000 */
[----:B------:R-:W2:Y:S01]  /*31ec0*/  LD.E R8, desc[UR4][R88.64+0x4] ;  /* 0x0000040458087980 */ /* 0x000ea2000c101900 */
[----:B------:R-:W-:Y:S01]  /*31ed0*/  IMAD.IADD R11, R95, 0x1, -R100 ;  /* 0x000000015f0b7824 */ /* 0x000fe200078e0a64 */
[----:B------:R-:W-:Y:S02]  /*31ee0*/  SHF.R.S32.HI R14, RZ, 0x1f, R121 ;  /* 0x0000001fff0e7819 */ /* 0x000fe40000011479 */
[----:B------:R-:W-:Y:S02]  /*31ef0*/  R2UR UR6, R82 ;  /* 0x00000000520672ca */ /* 0x000fe400000e0000 */
[----:B------:R-:W-:Y:S02]  /*31f00*/  LEA.HI R14, R14, R121, RZ, 0x3 ;  /* 0x000000790e0e7211 */ /* 0x000fe400078f18ff */
[----:B------:R-:W-:-:S03]  /*31f10*/  R2UR UR7, R83 ;  /* 0x00000000530772ca */ /* 0x000fc600000e0000 */
        /* <DEDUP_REMOVED lines=53> */
[----:B------:R-:W-:Y:S01]  /*32270*/  SHF.R.U64 R54, R64, 0x10, R65 ;  /* 0x0000001040367819 */ /* 0x000fe20000001241 */
[----:B------:R-:W-:Y:S01]  /*32280*/  IMAD.U32 R39, R15, 0x10000, RZ ;  /* 0x000100000f277824 */ /* 0x000fe200078e00ff */
[----:B------:R-:W-:Y:S01]  /*32290*/  SHF.R.U32.HI R53, RZ, 0x10, R53 ;  /* 0x00000010ff357819 */ /* 0x000fe20000011635 */
[----:B------:R-:W-:Y:S01]  /*322a0*/  IMAD.U32 R34, R12, 0x10000, RZ ;  /* 0x000100000c227824 */ /* 0x000fe200078e00ff */
[----:B------:R-:W-:Y:S02]  /*322b0*/  SHF.R.U32.HI R65, RZ, 0x10, R65 ;  /* 0x00000010ff417819 */ /* 0x000fe40000011641 */
[----:B------:R-:W-:-:S02]  /*322c0*/  PRMT R124, R124, 0x5410, R53 ;  /* 0x000054107c7c7816 */ /* 0x000fc40000000035 */
[----:B------:R-:W-:Y:S02]  /*322d0*/  PRMT R128, R128, 0x5410, R65 ;  /* 0x0000541080807816 */ /* 0x000fe40000000041 */
[----:B------:R-:W-:Y:S02]  /*322e0*/  SHF.R.U32.HI R55, RZ, 0x10, R55 ;  /* 0x00000010ff377819 */ /* 0x000fe40000011637 */
[----:B------:R-:W-:Y:S02]  /*322f0*/  SHF.R.U64 R52, R66, 0x10, R67 ;  /* 0x0000001042347819 */ /* 0x000fe40000001243 */
[----:B------:R-:W-:Y:S01]  /*32300*/  PRMT R123, R123, 0x5410, R42 ;  /* 0x000054107b7b7816 */ /* 0x000fe2000000002a */
[----:B------:R-:W-:Y:S01]  /*32310*/  IMAD.U32 R42, R128, 0x10000, RZ ;  /* 0x00010000802a7824 */ /* 0x000fe200078e00ff */
[----:B------:R-:W-:Y:S01]  /*32320*/  PRMT R120, R120, 0x5410, R41 ;  /* 0x0000541078787816 */ /* 0x000fe20000000029 */
[----:B------:R-:W-:Y:S01]  /*32330*/  IMAD.U32 R41, R124, 0x10000, RZ ;  /* 0x000100007c297824 */ /* 0x000fe200078e00ff */
[----:B------:R-:W-:Y:S01]  /*32340*/  SHF.R.U32.HI R67, RZ, 0x10, R67 ;  /* 0x00000010ff437819 */ /* 0x000fe20000011643 */
[----:B------:R-:W-:Y:S01]  /*32350*/  FMUL.FTZ R53, R37, R42 ;  /* 0x0000002a25357220 */ /* 0x000fe20000410000 */
[----:B------:R-:W-:-:S02]  /*32360*/  LOP3.LUT R38, R13, 0xffff0000, RZ, 0xc0, !PT ;  /* 0xffff00000d267812 */ /* 0x000fc400078ec0ff */
[----:B------:R-:W-:Y:S01]  /*32370*/  PRMT R122, R122, 0x5410, R55 ;  /* 0x000054107a7a7816 */ /* 0x000fe20000000037 */
[-C--:B------:R-:W-:Y:S01]  /*32380*/  FMUL.FTZ R55, R37, R41.reuse ;  /* 0x0000002925377220 */ /* 0x080fe20000410000 */
[----:B------:R-:W-:Y:S01]  /*32390*/  LOP3.LUT R43, R128, 0xffff0000, RZ, 0xc0, !PT ;  /* 0xffff0000802b7812 */ /* 0x000fe200078ec0ff */
[----:B------:R-:W-:Y:S01]  /*323a0*/  FFMA.FTZ R53, R28, R41, -R53 ;  /* 0x000000291c357223 */ /* 0x000fe20000010835 */
[----:B------:R-:W-:Y:S01]  /*323b0*/  PRMT R126, R126, 0x5410, R67 ;  /* 0x000054107e7e7816 */ /* 0x000fe20000000043 */
[----:B------:R-:W-:Y:S01]  /*323c0*/  FFMA.FTZ R55, R28, R42, R55 ;  /* 0x0000002a1c377223 */ /* 0x000fe20000010037 */
[----:B------:R-:W-:Y:S01]  /*323d0*/  LOP3.LUT R37, R124, 0xffff0000, RZ, 0xc0, !PT ;  /* 0xffff00007c257812 */ /* 0x000fe200078ec0ff */
[----:B------:R-:W-:Y:S01]  /*323e0*/  FMUL.FTZ R65, R38, R43 ;  /* 0x0000002b26417220 */ /* 0x000fe20000410000 */
[----:B------:R-:W-:Y:S01]  /*323f0*/  LOP3.LUT R30, R9, 0xffff0000, RZ, 0xc0, !PT ;  /* 0xffff0000091e7812 */ /* 0x000fe200078ec0ff */
[----:B------:R-:W-:Y:S01]  /*32400*/  IMAD.U32 R41, R126, 0x10000, RZ ;  /* 0x000100007e297824 */ /* 0x000fe200078e00ff */
[----:B------:R-:W-:Y:S01]  /*32410*/  LOP3.LUT R36, R12, 0xffff0000, RZ, 0xc0, !PT ;  /* 0xffff00000c247812 */ /* 0x000fe200078ec0ff */
[----:B------:R-:W-:-:S02]  /*32420*/  IMAD.U32 R28, R122, 0x10000, RZ ;  /* 0x000100007a1c7824 */ /* 0x000fc400078e00ff */
[-C--:B------:R-:W-:Y:S01]  /*32430*/  FMUL.FTZ R67, R38, R37.reuse ;  /* 0x0000002526437220 */ /* 0x080fe20000410000 */
[----:B------:R-:W-:Y:S01]  /*32440*/  PRMT R125, R125, 0x5410, R52 ;  /* 0x000054107d7d7816 */ /* 0x000fe20000000034 */
[C---:B------:R-:W-:Y:S01]  /*32450*/  FFMA.FTZ R38, R30.reuse, R37, -R65 ;  /* 0x000000251e267223 */ /* 0x040fe20000010841 */
[----:B------:R-:W-:Y:S02]  /*32460*/  IMAD.U32 R12, R11, 0x10000, RZ ;  /* 0x000100000b0c7824 */ /* 0x000fe400078e00ff */
[C---:B------:R-:W-:Y:S01]  /*32470*/  FMUL.FTZ R37, R39.reuse, R41 ;  /* 0x0000002927257220 */ /* 0x040fe20000410000 */
[-C--:B------:R-:W-:Y:S01]  /*32480*/  FMUL.FTZ R52, R39, R28.reuse ;  /* 0x0000001c27347220 */ /* 0x080fe20000410000 */
[----:B------:R-:W-:Y:S01]  /*32490*/  LOP3.LUT R40, R15, 0xffff0000, RZ, 0xc0, !PT ;  /* 0xffff00000f287812 */ /* 0x000fe200078ec0ff */
[----:B------:R-:W-:Y:S01]  /*324a0*/  FFMA.FTZ R42, R30, R43, R67 ;  /* 0x0000002b1e2a7223 */ /* 0x000fe20000010043 */
[----:B------:R-:W-:Y:S01]  /*324b0*/  LOP3.LUT R126, R126, 0xffff0000, RZ, 0xc0, !PT ;  /* 0xffff00007e7e7812 */ /* 0x000fe200078ec0ff */
[C---:B------:R-:W-:Y:S01]  /*324c0*/  FFMA.FTZ R43, R12.reuse, R28, -R37 ;  /* 0x0000001c0c2b7223 */ /* 0x040fe20000010825 */
[----:B------:R-:W-:Y:S01]  /*324d0*/  PRMT R127, R127, 0x5410, R54 ;  /* 0x000054107f7f7816 */ /* 0x000fe20000000036 */
[----:B------:R-:W-:Y:S01]  /*324e0*/  FFMA.FTZ R52, R12, R41, R52 ;  /* 0x000000290c347223 */ /* 0x000fe20000010034 */
[----:B------:R-:W-:Y:S01]  /*324f0*/  LOP3.LUT R122, R122, 0xffff0000, RZ, 0xc0, !PT ;  /* 0xffff00007a7a7812 */ /* 0x000fe200078ec0ff */
[----:B------:R-:W-:Y:S01]  /*32500*/  IMAD.U32 R12, R123, 0x10000, RZ ;  /* 0x000100007b0c7824 */ /* 0x000fe200078e00ff */
[----:B------:R-:W-:Y:S01]  /*32510*/  LOP3.LUT R13, R11, 0xffff0000, RZ, 0xc0, !PT ;  /* 0xffff00000b0d7812 */ /* 0x000fe200078ec0ff */
[----:B------:R-:W-:Y:S01]  /*32520*/  FMUL.FTZ R30, R40, R126 ;  /* 0x0000007e281e7220 */ /* 0x000fe20000410000 */
[----:B------:R-:W-:-:S02]  /*32530*/  IMAD.U32 R28, R127, 0x10000, RZ ;  /* 0x000100007f1c7824 */ /* 0x000fc400078e00ff */
[----:B------:R-:W-:Y:S01]  /*32540*/  FMUL.FTZ R40, R40, R122 ;  /* 0x0000007a28287220 */ /* 0x000fe20000410000 */
[----:B------:R-:W-:Y:S01]  /*32550*/  IMAD.U32 R9, R8, 0x10000, RZ ;  /* 0x0001000008097824 */ /* 0x000fe200078e00ff */
[----:B------:R-:W-:Y:S01]  /*32560*/  LOP3.LUT R127, R127, 0xffff0000, RZ, 0xc0, !PT ;  /* 0xffff00007f7f7812 */ /* 0x000fe200078ec0ff */
[C---:B------:R-:W-:Y:S01]  /*32570*/  FMUL.FTZ R37, R34.reuse, R12 ;  /* 0x0000000c22257220 */ /* 0x040fe20000410000 */
[----:B------:R-:W-:Y:S01]  /*32580*/  FFMA.FTZ R122, R13, R122, -R30 ;  /* 0x0000007a0d7a7223 */ /* 0x000fe2000001081e */
[----:B------:R-:W-:Y:S01]  /*32590*/  LOP3.LUT R123, R123, 0xffff0000, RZ, 0xc0, !PT ;  /* 0xffff00007b7b7812 */ /* 0x000fe200078ec0ff */
[----:B------:R-:W-:Y:S01]  /*325a0*/  FMUL.FTZ R30, R34, R28 ;  /* 0x0000001c221e7220 */ /* 0x000fe20000410000 */
[----:B------:R-:W-:Y:S01]  /*325b0*/  LOP3.LUT R8, R8, 0xffff0000, RZ, 0xc0, !PT ;  /* 0xffff000008087812 */ /* 0x000fe200078ec0ff */
[----:B------:R-:W-:Y:S01]  /*325c0*/  FFMA.FTZ R41, R13, R126, R40 ;  /* 0x0000007e0d297223 */ /* 0x000fe20000010028 */
[----:B------:R-:W-:Y:S01]  /*325d0*/  FFMA.FTZ R37, R9, R28, R37 ;  /* 0x0000001c09257223 */ /* 0x000fe20000010025 */
[----:B------:R-:W-:-:S02]  /*325e0*/  IMAD.U32 R15, R14, 0x10000, RZ ;  /* 0x000100000e0f7824 */ /* 0x000fc400078e00ff */
[----:B------:R-:W-:Y:S01]  /*325f0*/  FMUL.FTZ R13, R36, R127 ;  /* 0x0000007f240d7220 */ /* 0x000fe20000410000 */
[----:B------:R-:W-:Y:S01]  /*32600*/  IMAD.U32 R28, R125, 0x10000, RZ ;  /* 0x000100007d1c7824 */ /* 0x000fe200078e00ff */
[----:B------:R-:W-:Y:S01]  /*32610*/  LOP3.LUT R14, R14, 0xffff0000, RZ, 0xc0, !PT ;  /* 0xffff00000e0e7812 */ /* 0x000fe200078ec0ff */
[----:B------:R-:W-:Y:S01]  /*32620*/  FFMA.FTZ R30, R9, R12, -R30 ;  /* 0x0000000c091e7223 */ /* 0x000fe2000001081e */
[-C--:B------:R-:W-:Y:S01]  /*32630*/  FMUL.FTZ R39, R36, R123.reuse ;  /* 0x0000007b24277220 */ /* 0x080fe20000410000 */
[----:B------:R-:W-:Y:S01]  /*32640*/  LOP3.LUT R125, R125, 0xffff0000, RZ, 0xc0, !PT ;  /* 0xffff00007d7d7812 */ /* 0x000fe200078ec0ff */
[C---:B------:R-:W-:Y:S01]  /*32650*/  IMAD.U32 R12, R120.reuse, 0x10000, RZ ;  /* 0x00010000780c7824 */ /* 0x040fe200078e00ff */
[----:B------:R-:W-:Y:S01]  /*32660*/  LOP3.LUT R9, R120, 0xffff0000, RZ, 0xc0, !PT ;  /* 0xffff000078097812 */ /* 0x000fe200078ec0ff */
[----:B------:R-:W-:Y:S01]  /*32670*/  FFMA.FTZ R13, R8, R123, -R13 ;  /* 0x0000007b080d7223 */ /* 0x000fe2000001080d */
[----:B------:R-:W-:Y:S02]  /*32680*/  IMAD.U32 R11, R10, 0x10000, RZ ;  /* 0x000100000a0b7824 */ /* 0x000fe400078e00ff */
        /* <DEDUP_REMOVED lines=14> */
[----:B------:R-:W-:Y:S02]  /*32770*/  F2FP.BF16.F32.PACK_AB R12, R8, R37 ;  /* 0x00000025080c723e */ /* 0x000fe400000010ff */
[----:B------:R-:W-:Y:S01]  /*32780*/  F2FP.BF16.F32.PACK_AB R14, R14, R15 ;  /* 0x0000000f0e0e723e */ /* 0x000fe200000010ff */
[----:B------:R-:W-:Y:S01]  /*32790*/  IMAD.MOV.U32 R8, RZ, RZ, R30 ;  /* 0x000000ffff087224 */ /* 0x000fe200078e001e */
[----:B------:R-:W-:Y:S01]  /*327a0*/  F2FP.BF16.F32.PACK_AB R9, R38, R53 ;  /* 0x000000352609723e */ /* 0x000fe200000010ff */
[----:B------:R-:W-:Y:S01]  /*327b0*/  IMAD.MOV.U32 R15, RZ, RZ, R41 ;  /* 0x000000ffff0f7224 */ /* 0x000fe200078e0029 */
[----:B------:R-:W-:-:S02]  /*327c0*/  F2FP.BF16.F32.PACK_AB R11, R122, R43 ;  /* 0x0000002b7a0b723e */ /* 0x000fc400000010ff */
[----:B------:R-:W-:-:S07]  /*327d0*/  F2FP.BF16.F32.PACK_AB R10, R39, R34 ;  /* 0x00000022270a723e */ /* 0x000fce00000010ff */
.L_x_2014:
[----:B------:R-:W-:Y:S05]  /*327e0*/  BSYNC B3 ;  /* 0x0000000000037941 */ /* 0x000fea0003800000 */
.L_x_2013:
        /* <DEDUP_REMOVED lines=11> */
.L_x_2012:
[----:B------:R-:W-:Y:S05]  /*328a0*/  BSYNC B2 ;  /* 0x0000000000027941 */ /* 0x000fea0003800000 */
.L_x_2011:
        /* <DEDUP_REMOVED lines=10> */
[----:B------:R-:W-:Y:S01]  /*32950*/  SHF.R.S32.HI R14, RZ, 0x1f, R121 ;  /* 0x0000001fff0e7819 */ /* 0x000fe20000011479 */
[----:B------:R-:W-:Y:S01]  /*32960*/  IMAD.IADD R11, R95, 0x1, -R100 ;  /* 0x000000015f0b7824 */ /* 0x000fe200078e0a64 */
        /* <DEDUP_REMOVED lines=60> */
[----:B------:R-:W-:Y:S02]  /*32d30*/  SHF.R.U64 R42, R50, 0x10, R51 ;  /* 0x00000010322a7819 */ /* 0x000fe40000001233 */
[----:B------:R-:W-:-:S02]  /*32d40*/  PRMT R112, R112, 0x5410, R49 ;  /* 0x0000541070707816 */ /* 0x000fc40000000031 */
[----:B------:R-:W-:Y:S02]  /*32d50*/  PRMT R119, R119, 0x5410, R60 ;  /* 0x0000541077777816 */ /* 0x000fe4000000003c */
[----:B------:R-:W-:Y:S02]  /*32d60*/  SHF.R.U64 R43, R62, 0x10, R63 ;  /* 0x000000103e2b7819 */ /* 0x000fe4000000123f */
[----:B------:R-:W-:Y:S01]  /*32d70*/  PRMT R115, R115, 0x5410, R42 ;  /* 0x0000541073737816 */ /* 0x000fe2000000002a */
[----:B------:R-:W-:Y:S01]  /*32d80*/  IMAD.U32 R42, R119, 0x10000, RZ ;  /* 0x00010000772a7824 */ /* 0x000fe200078e00ff */
[----:B------:R-:W-:Y:S01]  /*32d90*/  PRMT R118, R118, 0x5410, R41 ;  /* 0x0000541076767816 */ /* 0x000fe20000000029 */
[----:B------:R-:W-:Y:S01]  /*32da0*/  IMAD.U32 R41, R112, 0x10000, RZ ;  /* 0x0001000070297824 */ /* 0x000fe200078e00ff */
[----:B------:R-:W-:Y:S02]  /*32db0*/  SHF.R.U32.HI R51, RZ, 0x10, R51 ;  /* 0x00000010ff337819 */ /* 0x000fe40000011633 */
[----:B------:R-:W-:Y:S01]  /*32dc0*/  SHF.R.U32.HI R62, RZ, 0x10, R63 ;  /* 0x00000010ff3e7819 */ /* 0x000fe2000001163f */
[----:B------:R-:W-:Y:S01]  /*32dd0*/  FMUL.FTZ R49, R37, R41 ;  /* 0x0000002925317220 */ /* 0x000fe20000410000 */
[----:B------:R-:W-:-:S02]  /*32de0*/  LOP3.LUT R38, R13, 0xffff0000, RZ, 0xc0, !PT ;  /* 0xffff00000d267812 */ /* 0x000fc400078ec0ff */
[----:B------:R-:W-:Y:S01]  /*32df0*/  PRMT R116, R116, 0x5410, R43 ;  /* 0x0000541074747816 */ /* 0x000fe2000000002b */
[-C--:B------:R-:W-:Y:S01]  /*32e00*/  FMUL.FTZ R43, R37, R42.reuse ;  /* 0x0000002a252b7220 */ /* 0x080fe20000410000 */
[----:B------:R-:W-:Y:S01]  /*32e10*/  LOP3.LUT R119, R119, 0xffff0000, RZ, 0xc0, !PT ;  /* 0xffff000077777812 */ /* 0x000fe200078ec0ff */
[----:B------:R-:W-:Y:S01]  /*32e20*/  FFMA.FTZ R49, R28, R42, R49 ;  /* 0x0000002a1c317223 */ /* 0x000fe20000010031 */
[----:B------:R-:W-:Y:S01]  /*32e30*/  PRMT R114, R114, 0x5410, R51 ;  /* 0x0000541072727816 */ /* 0x000fe20000000033 */
[----:B------:R-:W-:Y:S01]  /*32e40*/  FFMA.FTZ R43, R28, R41, -R43 ;  /* 0x000000291c2b7223 */ /* 0x000fe2000001082b */
[----:B------:R-:W-:Y:S01]  /*32e50*/  PRMT R117, R117, 0x5410, R62 ;  /* 0x0000541075757816 */ /* 0x000fe2000000003e */
[----:B------:R-:W-:Y:S01]  /*32e60*/  FMUL.FTZ R51, R38, R119 ;  /* 0x0000007726337220 */ /* 0x000fe20000410000 */
[----:B------:R-:W-:Y:S01]  /*32e70*/  LOP3.LUT R37, R112, 0xffff0000, RZ, 0xc0, !PT ;  /* 0xffff000070257812 */ /* 0x000fe200078ec0ff */
[----:B------:R-:W-:Y:S01]  /*32e80*/  IMAD.U32 R28, R114, 0x10000, RZ ;  /* 0x00010000721c7824 */ /* 0x000fe200078e00ff */
[----:B------:R-:W-:Y:S01]  /*32e90*/  LOP3.LUT R30, R9, 0xffff0000, RZ, 0xc0, !PT ;  /* 0xffff0000091e7812 */ /* 0x000fe200078ec0ff */
[----:B------:R-:W-:Y:S01]  /*32ea0*/  IMAD.U32 R41, R117, 0x10000, RZ ;  /* 0x0001000075297824 */ /* 0x000fe200078e00ff */
[----:B------:R-:W-:Y:S01]  /*32eb0*/  LOP3.LUT R36, R12, 0xffff0000, RZ, 0xc0, !PT ;  /* 0xffff00000c247812 */ /* 0x000fe200078ec0ff */
[-C--:B------:R-:W-:Y:S01]  /*32ec0*/  FMUL.FTZ R53, R38, R37.reuse ;  /* 0x0000002526357220 */ /* 0x080fe20000410000 */
[----:B------:R-:W-:Y:S01]  /*32ed0*/  LOP3.LUT R40, R15, 0xffff0000, RZ, 0xc0, !PT ;  /* 0xffff00000f287812 */ /* 0x000fe200078ec0ff */
[C---:B------:R-:W-:Y:S01]  /*32ee0*/  FFMA.FTZ R38, R30.reuse, R37, -R51 ;  /* 0x000000251e267223 */ /* 0x040fe20000010833 */
[----:B------:R-:W-:Y:S01]  /*32ef0*/  LOP3.LUT R117, R117, 0xffff0000, RZ, 0xc0, !PT ;  /* 0xffff000075757812 */ /* 0x000fe200078ec0ff */
[----:B------:R-:W-:Y:S01]  /*32f00*/  IMAD.U32 R12, R11, 0x10000, RZ ;  /* 0x000100000b0c7824 */ /* 0x000fe200078e00ff */
[----:B------:R-:W-:Y:S01]  /*32f10*/  PRMT R113, R113, 0x5410, R48 ;  /* 0x0000541071717816 */ /* 0x000fe20000000030 */
[C---:B------:R-:W-:Y:S01]  /*32f20*/  FMUL.FTZ R37, R39.reuse, R41 ;  /* 0x0000002927257220 */ /* 0x040fe20000410000 */
[-C--:B------:R-:W-:Y:S01]  /*32f30*/  FMUL.FTZ R50, R39, R28.reuse ;  /* 0x0000001c27327220 */ /* 0x080fe20000410000 */
[----:B------:R-:W-:Y:S01]  /*32f40*/  LOP3.LUT R13, R11, 0xffff0000, RZ, 0xc0, !PT ;  /* 0xffff00000b0d7812 */ /* 0x000fe200078ec0ff */
[----:B------:R-:W-:Y:S01]  /*32f50*/  FFMA.FTZ R42, R30, R119, R53 ;  /* 0x000000771e2a7223 */ /* 0x000fe20000010035 */
[----:B------:R-:W-:Y:S01]  /*32f60*/  LOP3.LUT R114, R114, 0xffff0000, RZ, 0xc0, !PT ;  /* 0xffff000072727812 */ /* 0x000fe200078ec0ff */
[C---:B------:R-:W-:Y:S01]  /*32f70*/  FFMA.FTZ R48, R12.reuse, R28, -R37 ;  /* 0x0000001c0c307223 */ /* 0x040fe20000010825 */
[----:B------:R-:W-:Y:S01]  /*32f80*/  FFMA.FTZ R50, R12, R41, R50 ;  /* 0x000000290c327223 */ /* 0x000fe20000010032 */
[----:B------:R-:W-:Y:S01]  /*32f90*/  FMUL.FTZ R30, R40, R117 ;  /* 0x00000075281e7220 */ /* 0x000fe20000410000 */
[----:B------:R-:W-:-:S02]  /*32fa0*/  IMAD.U32 R12, R113, 0x10000, RZ ;  /* 0x00010000710c7824 */ /* 0x000fc400078e00ff */
[-C--:B------:R-:W-:Y:S01]  /*32fb0*/  FMUL.FTZ R40, R40, R114.reuse ;  /* 0x0000007228287220 */ /* 0x080fe20000410000 */
[C---:B------:R-:W-:Y:S02]  /*32fc0*/  IMAD.U32 R28, R118.reuse, 0x10000, RZ ;  /* 0x00010000761c7824 */ /* 0x040fe400078e00ff */
[----:B------:R-:W-:Y:S01]  /*32fd0*/  FFMA.FTZ R51, R13, R114, -R30 ;  /* 0x000000720d337223 */ /* 0x000fe2000001081e */
[----:B------:R-:W-:Y:S01]  /*32fe0*/  LOP3.LUT R37, R118, 0xffff0000, RZ, 0xc0, !PT ;  /* 0xffff000076257812 */ /* 0x000fe200078ec0ff */
[----:B------:R-:W-:Y:S01]  /*32ff0*/  IMAD.U32 R9, R8, 0x10000, RZ ;  /* 0x0001000008097824 */ /* 0x000fe200078e00ff */
[----:B------:R-:W-:Y:S01]  /*33000*/  LOP3.LUT R113, R113, 0xffff0000, RZ, 0xc0, !PT ;  /* 0xffff000071717812 */ /* 0x000fe200078ec0ff */
[C---:B------:R-:W-:Y:S01]  /*33010*/  FMUL.FTZ R30, R34.reuse, R28 ;  /* 0x0000001c221e7220 */ /* 0x040fe20000410000 */
[----:B------:R-:W-:Y:S01]  /*33020*/  FMUL.FTZ R39, R34, R12 ;  /* 0x0000000c22277220 */ /* 0x000fe20000410000 */
[----:B------:R-:W-:Y:S01]  /*33030*/  LOP3.LUT R8, R8, 0xffff0000, RZ, 0xc0, !PT ;  /* 0xffff000008087812 */ /* 0x000fe200078ec0ff */
[----:B------:R-:W-:Y:S01]  /*33040*/  FFMA.FTZ R117, R13, R117, R40 ;  /* 0x000000750d757223 */ /* 0x000fe20000010028 */
[----:B------:R-:W-:-:S02]  /*33050*/  IMAD.U32 R15, R14, 0x10000, RZ ;  /* 0x000100000e0f7824 */ /* 0x000fc400078e00ff */
[----:B------:R-:W-:Y:S01]  /*33060*/  FMUL.FTZ R13, R36, R37 ;  /* 0x00000025240d7220 */ /* 0x000fe20000410000 */
[C---:B------:R-:W-:Y:S01]  /*33070*/  FFMA.FTZ R30, R9.reuse, R12, -R30 ;  /* 0x0000000c091e7223 */ /* 0x040fe2000001081e */
[----:B------:R-:W-:Y:S01]  /*33080*/  FFMA.FTZ R39, R9, R28, R39 ;  /* 0x0000001c09277223 */ /* 0x000fe20000010027 */
[----:B------:R-:W-:Y:S01]  /*33090*/  LOP3.LUT R14, R14, 0xffff0000, RZ, 0xc0, !PT ;  /* 0xffff00000e0e7812 */ /* 0x000fe200078ec0ff */
[-C--:B------:R-:W-:Y:S01]  /*330a0*/  FMUL.FTZ R41, R36, R113.reuse ;  /* 0x0000007124297220 */ /* 0x080fe20000410000 */
[C---:B------:R-:W-:Y:S01]  /*330b0*/  IMAD.U32 R12, R115.reuse, 0x10000, RZ ;  /* 0x00010000730c7824 */ /* 0x040fe200078e00ff */
[C---:B------:R-:W-:Y:S01]  /*330c0*/  LOP3.LUT R9, R116.reuse, 0xffff0000, RZ, 0xc0, !PT ;  /* 0xffff000074097812 */ /* 0x040fe200078ec0ff */
[----:B------:R-:W-:Y:S01]  /*330d0*/  IMAD.U32 R28, R116, 0x10000, RZ ;  /* 0x00010000741c7824 */ /* 0x000fe200078e00ff */
[----:B------:R-:W-:Y:S01]  /*330e0*/  LOP3.LUT R115, R115, 0xffff0000, RZ, 0xc0, !PT ;  /* 0xffff000073737812 */ /* 0x000fe200078ec0ff */
[----:B------:R-:W-:Y:S01]  /*330f0*/  FFMA.FTZ R13, R8, R113, -R13 ;  /* 0x00000071080d7223 */ /* 0x000fe2000001080d */
[----:B------:R-:W-:-:S02]  /*33100*/  IMAD.U32 R11, R10, 0x10000, RZ ;  /* 0x000100000a0b7824 */ /* 0x000fc400078e00ff */
        /* <DEDUP_REMOVED lines=21> */
.L_x_2018:
[----:B------:R-:W-:Y:S05]  /*33260*/  BSYNC B3 ;  /* 0x0000000000037941 */ /* 0x000fea0003800000 */
.L_x_2017:
        /* <DEDUP_REMOVED lines=11> */
.L_x_2016:
[----:B------:R-:W-:Y:S05]  /*33320*/  BSYNC B2 ;  /* 0x0000000000027941 */ /* 0x000fea0003800000 */
.L_x_2015:
[----:B------:R-:W-:Y:S02]  /*33330*/  R2UR UR4, R82 ;  /* 0x00000000520472ca */ /* 0x000fe400000e0000 */
[----:B------:R-:W-:-:S13]  /*33340*/  R2UR UR5, R83 ;  /* 0x00000000530572ca */ /* 0x000fda00000e0000 */
[----:B------:R-:W2:Y:S02]  /*33350*/  LD.E.U8 R90, desc[UR4][R90.64] ;  /* 0x000000045a5a7980 */ /* 0x000ea4000c101100 */
[----:B--2---:R-:W-:-:S13]  /*33360*/  LOP3.LUT P0, RZ, R90, 0x4, RZ, 0xc0, !PT ;  /* 0x000000045aff7812 */ /* 0x004fda000780c0ff */
[----:B------:R-:W-:Y:S05]  /*33370*/  @!P0 BRA `(.L_x_1968) ;  /* 0x0000001400ac8947 */ /* 0x000fea0003800000 */
[----:B------:R-:W-:Y:S02]  /*33380*/  R2UR UR4, R82 ;  /* 0x00000000520472ca */ /* 0x000fe400000e0000 */
[----:B------:R-:W-:-:S13]  /*33390*/  R2UR UR5, R83 ;  /* 0x00000000530572ca */ /* 0x000fda00000e0000 */
[----:B------:R-:W2:Y:S01]  /*333a0*/  LD.E R88, desc[UR4][R88.64+0x4] ;  /* 0x0000040458587980 */ /* 0x000ea2000c101900 */
[----:B------:R-:W-:Y:S01]  /*333b0*/  VIADD R103, R103, 0x40 ;  /* 0x0000004067677836 */ /* 0x000fe20000000000 */
[----:B-1----:R-:W-:Y:S01]  /*333c0*/  SHF.R.S32.HI R14, RZ, 0x1f, R121 ;  /* 0x0000001fff0e7819 */ /* 0x002fe20000011479 */
[----:B------:R-:W-:Y:S01]  /*333d0*/  IMAD.SHL.U32 R12, R121, 0x40, RZ ;  /* 0x00000040790c7824 */ /* 0x000fe200078e00ff */
[----:B------:R-:W-:Y:S02]  /*333e0*/  R2UR UR6, R82 ;  /* 0x00000000520672ca */ /* 0x000fe400000e0000 */
[----:B------:R-:W-:Y:S02]  /*333f0*/  LEA.HI R14, R14, R121, RZ, 0x3 ;  /* 0x000000790e0e7211 */ /* 0x000fe400078f18ff */
[----:B------:R-:W-:Y:S02]  /*33400*/  LOP3.LUT R13, R12, 0x1c0, RZ, 0xc0, !PT ;  /* 0x000001c00c0d7812 */ /* 0x000fe400078ec0ff */
[----:B------:R-:W-:Y:S01]  /*33410*/  R2UR UR7, R83 ;  /* 0x00000000530772ca */ /* 0x000fe200000e0000 */
[----:B------:R-:W-:Y:S01]  /*33420*/  IMAD.SHL.U32 R14, R14, 0x40, RZ ;  /* 0x000000400e0e7824 */ /* 0x000fe200078e00ff */
[----:B------:R-:W-:-:S04]  /*33430*/  SHF.R.U32.HI R31, RZ, 0x3, R13 ;  /* 0x00000003ff1f7819 */ /* 0x000fc8000001160d */
[----:B------:R-:W-:Y:S01]  /*33440*/  LOP3.LUT R15, R14, 0xfffffe00, RZ, 0xc0, !PT ;  /* 0xfffffe000e0f7812 */ /* 0x000fe200078ec0ff */
[----:B------:R-:W-:Y:S01]  /*33450*/  BSSY B2, `(.L_x_2019) ;  /* 0x0000083000027945 */ /* 0x000fe20003800000 */
[----:B--2---:R-:W-:-:S04]  /*33460*/  LEA.HI R8, R88, R88, RZ, 0x1 ;  /* 0x0000005858087211 */ /* 0x004fc800078f08ff */
[----:B------:R-:W-:-:S04]  /*33470*/  SHF.R.S32.HI R28, RZ, 0x1, R8 ;  /* 0x00000001ff1c7819 */ /* 0x000fc80000011408 */
[----:B------:R-:W-:-:S04]  /*33480*/  ISETP.GE.AND P0, PT, R103, R28, PT ;  /* 0x0000001c6700720c */ /* 0x000fc80003f06270 */
[----:B------:R-:W-:-:S05]  /*33490*/  SEL R8, R28, RZ, P0 ;  /* 0x000000ff1c087207 */ /* 0x000fca0000000000 */
[----:B------:R-:W-:-:S04]  /*334a0*/  IMAD.IADD R8, R103, 0x1, R8 ;  /* 0x0000000167087824 */ /* 0x000fc800078e0208 */
[----:B------:R-:W-:Y:S01]  /*334b0*/  @P0 IMAD.IADD R100, R95, 0x1, -R100 ;  /* 0x000000015f640824 */ /* 0x000fe200078e0a64 */
[----:B------:R-:W-:-:S04]  /*334c0*/  SHF.R.S32.HI R9, RZ, 0x1f, R8 ;  /* 0x0000001fff097819 */ /* 0x000fc80000011408 */
[----:B------:R-:W-:Y:S02]  /*334d0*/  SHF.R.S32.HI R11, RZ, 0x1f, R100 ;  /* 0x0000001fff0b7819 */ /* 0x000fe40000011464 */
[----:B------:R-:W-:Y:S02]  /*334e0*/  LEA.HI R10, R9, R8, RZ, 0x3 ;  /* 0x00000008090a7211 */ /* 0x000fe400078f18ff */
[----:B------:R-:W-:Y:S02]  /*334f0*/  LEA.HI R11, R11, R100, RZ, 0x4 ;  /* 0x000000640b0b7211 */ /* 0x000fe400078f20ff */
[----:B------:R-:W-:Y:S02]  /*33500*/  SHF.R.S32.HI R30, RZ, 0x3, R10 ;  /* 0x00000003ff1e7819 */ /* 0x000fe4000001140a */
[----:B------:R-:W-:Y:S02]  /*33510*/  LEA.HI R8, R9, R8, RZ, 0x6 ;  /* 0x0000000809087211 */ /* 0x000fe400078f30ff */
[----:B------:R-:W-:-:S02]  /*33520*/  LEA.HI.SX32 R11, R11, R30, 0x1c ;  /* 0x0000001e0b0b7211 */ /* 0x000fc400078fe2ff */
[----:B------:R-:W-:Y:S02]  /*33530*/  SHF.R.S32.HI R8, RZ, 0x6, R8 ;  /* 0x00000006ff087819 */ /* 0x000fe40000011408 */
[----:B------:R-:W-:Y:S01]  /*33540*/  SHF.R.S32.HI R12, RZ, 0x1f, R11 ;  /* 0x0000001fff0c7819 */ /* 0x000fe2000001140b */
[----:B------:R-:W-:Y:S01]  /*33550*/  IMAD.SHL.U32 R29, R11, 0x8, RZ ;  /* 0x000000080b1d7824 */ /* 0x000fe200078e00ff */
[----:B------:R-:W-:Y:S01]  /*33560*/  LOP3.LUT R10, R13, 0x38, R10, 0xf8, !PT ;  /* 0x000000380d0a7812 */ /* 0x000fe200078ef80a */
[----:B------:R-:W-:Y:S01]  /*33570*/  IMAD R8, R8, 0x1800, R15 ;  /* 0x0000180008087824 */ /* 0x000fe200078e020f */
[----:B------:R-:W-:Y:S02]  /*33580*/  LEA.HI R12, R12, R11, RZ, 0x3 ;  /* 0x0000000b0c0c7211 */ /* 0x000fe400078f18ff */
[----:B------:R-:W-:Y:S02]  /*33590*/  LOP3.LUT R9, R10, R31, RZ, 0x3c, !PT ;  /* 0x0000001f0a097212 */ /* 0x000fe400078e3cff */
[----:B------:R-:W-:-:S02]  /*335a0*/  SHF.R.S32.HI R12, RZ, 0x3, R12 ;  /* 0x00000003ff0c7819 */ /* 0x000fc4000001140c */
[----:B------:R-:W-:Y:S01]  /*335b0*/  LOP3.LUT R11, R13, 0x38, R29, 0xf8, !PT ;  /* 0x000000380d0b7812 */ /* 0x000fe200078ef81d */
[----:B------:R-:W-:Y:S02]  /*335c0*/  IMAD.IADD R8, R8, 0x1, R9 ;  /* 0x0000000108087824 */ /* 0x000fe400078e0209 */
[----:B------:R-:W-:Y:S01]  /*335d0*/  IMAD R12, R12, 0x1800, R15 ;  /* 0x000018000c0c7824 */ /* 0x000fe200078e020f */
[----:B------:R-:W-:Y:S02]  /*335e0*/  LOP3.LUT R11, R11, R31, RZ, 0x3c, !PT ;  /* 0x0000001f0b0b7212 */ /* 0x000fe400078e3cff */
[----:B------:R-:W-:-:S03]  /*335f0*/  IADD3 R9, P0, R101, R8, RZ ;  /* 0x0000000865097210 */ /* 0x000fc60007f1e0ff */
[----:B------:R-:W-:Y:S02]  /*33600*/  IMAD.IADD R12, R12, 0x1, R11 ;  /* 0x000000010c0c7824 */ /* 0x000fe400078e020b */
[----:B------:R-:W-:Y:S01]  /*33610*/  IMAD.X R10, RZ, RZ, R102, P0 ;  /* 0x000000ffff0a7224 */ /* 0x000fe200000e0666 */
[----:B------:R-:W-:Y:S02]  /*33620*/  LEA R8, P0, R9, R92, 0x1 ;  /* 0x0000005c09087211 */ /* 0x000fe400078008ff */
[----:B------:R-:W-:Y:S02]  /*33630*/  IADD3 R101, P1, R101, R12, RZ ;  /* 0x0000000c65657210 */ /* 0x000fe40007f3e0ff */
[-C--:B------:R-:W-:Y:S02]  /*33640*/  LEA.HI.X R9, R9, R93.reuse, R10, 0x1, P0 ;  /* 0x0000005d09097211 */ /* 0x080fe400000f0c0a */
[----:B------:R-:W-:Y:S01]  /*33650*/  ISETP.GE.AND P0, PT, R103, R28, PT ;  /* 0x0000001c6700720c */ /* 0x000fe20003f06270 */
[----:B------:R-:W-:Y:S01]  /*33660*/  IMAD.X R102, RZ, RZ, R102, P1 ;  /* 0x000000ffff667224 */ /* 0x000fe200008e0666 */
[C---:B------:R-:W-:Y:S01]  /*33670*/  LEA R12, P1, R101.reuse, R92, 0x1 ;  /* 0x0000005c650c7211 */ /* 0x040fe200078208ff */
[----:B------:R-:W-:Y:S01]  /*33680*/  IMAD.SHL.U32 R49, R30, 0x8, RZ ;  /* 0x000000081e317824 */ /* 0x000fe200078e00ff */
[----:B------:R-:W5:Y:S02]  /*33690*/  LD.E.128 R8, desc[UR4][R8.64] ;  /* 0x0000000408087980 */ /* 0x000f64000c101d00 */
[----:B------:R-:W-:-:S02]  /*336a0*/  LEA.HI.X R13, R101, R93, R102, 0x1, P1 ;  /* 0x0000005d650d7211 */ /* 0x000fc400008f0c66 */
[----:B------:R-:W-:-:S04]  /*336b0*/  IADD3 R51, P1, R49, R86, RZ ;  /* 0x0000005631337210 */ /* 0x000fc80007f3e0ff */
[----:B------:R-:W5:Y:S01]  /*336c0*/  LD.E.128 R12, desc[UR6][R12.64] ;  /* 0x000000060c0c7980 */ /* 0x000f62000c101d00 */
[----:B------:R-:W-:Y:S08]  /*336d0*/  @P0 BRA `(.L_x_2020) ;  /* 0x0000000400680947 */ /* 0x000ff00003800000 */
[--C-:B------:R-:W-:Y:S01]  /*336e0*/  SHF.R.U64 R39, R56, 0x10, R57.reuse ;  /* 0x0000001038277819 */ /* 0x100fe20000001239 */
[----:B-----5:R-:W-:Y:S01]  /*336f0*/  IMAD.U32 R34, R13, 0x10000, RZ ;  /* 0x000100000d227824 */ /* 0x020fe200078e00ff */
[----:B------:R-:W-:Y:S01]  /*33700*/  SHF.R.U32.HI R56, RZ, 0x10, R57 ;  /* 0x00000010ff387819 */ /* 0x000fe20000011639 */
[----:B------:R-:W-:Y:S01]  /*33710*/  IMAD.U32 R28, R9, 0x10000, RZ ;  /* 0x00010000091c7824 */ /* 0x000fe200078e00ff */
[--C-:B------:R-:W-:Y:S01]  /*33720*/  SHF.R.U64 R53, R44, 0x10, R45.reuse ;  /* 0x000000102c357819 */ /* 0x100fe2000000122d */
        /* <DEDUP_REMOVED lines=9> */
[----:B------:R-:W-:Y:S02]  /*337c0*/  SHF.R.U32.HI R46, RZ, 0x10, R47 ;  /* 0x00000010ff2e7819 */ /* 0x000fe4000001162f */
[----:B------:R-:W-:Y:S02]  /*337d0*/  SHF.R.U32.HI R58, RZ, 0x10, R59 ;  /* 0x00000010ff3a7819 */ /* 0x000fe4000001163b */
[----:B------:R-:W-:Y:S01]  /*337e0*/  PRMT R110, R110, 0x5410, R39 ;  /* 0x000054106e6e7816 */ /* 0x000fe20000000027 */
[----:B------:R-:W-:Y:S01]  /*337f0*/  IMAD.U32 R39, R107, 0x10000, RZ ;  /* 0x000100006b277824 */ /* 0x000fe200078e00ff */
[----:B------:R-:W-:Y:S01]  /*33800*/  PRMT R108, R108, 0x5410, R43 ;  /* 0x000054106c6c7816 */ /* 0x000fe2000000002b */
[C---:B------:R-:W-:Y:S01]  /*33810*/  FMUL.FTZ R43, R34.reuse, R41 ;  /* 0x00000029222b7220 */ /* 0x040fe20000410000 */
[----:B------:R-:W-:Y:S01]  /*33820*/  LOP3.LUT R35, R13, 0xffff0000, RZ, 0xc0, !PT ;  /* 0xffff00000d237812 */ /* 0x000fe200078ec0ff */
[-C--:B------:R-:W-:Y:S01]  /*33830*/  FMUL.FTZ R45, R34, R39.reuse ;  /* 0x00000027222d7220 */ /* 0x080fe20000410000 */
[----:B------:R-:W-:Y:S01]  /*33840*/  PRMT R105, R105, 0x5410, R46 ;  /* 0x0000541069697816 */ /* 0x000fe2000000002e */
[C---:B------:R-:W-:Y:S01]  /*33850*/  FFMA.FTZ R38, R28.reuse, R39, -R43 ;  /* 0x000000271c267223 */ /* 0x040fe2000001082b */
[----:B------:R-:W-:Y:S01]  /*33860*/  PRMT R109, R109, 0x5410, R58 ;  /* 0x000054106d6d7816 */ /* 0x000fe2000000003a */
[----:B------:R-:W-:Y:S01]  /*33870*/  FFMA.FTZ R45, R28, R41, R45 ;  /* 0x000000291c2d7223 */ /* 0x000fe2000001002d */
        /* <DEDUP_REMOVED lines=8> */
[----:B------:R-:W-:Y:S01]  /*33900*/  LOP3.LUT R34, R109, 0xffff0000, RZ, 0xc0, !PT ;  /* 0xffff00006d227812 */ /* 0x000fe200078ec0ff */
[C---:B------:R-:W-:Y:S01]  /*33910*/  FMUL.FTZ R41, R36.reuse, R43 ;  /* 0x0000002b24297220 */ /* 0x040fe20000410000 */
[----:B------:R-:W-:Y:S01]  /*33920*/  LOP3.LUT R28, R105, 0xffff0000, RZ, 0xc0, !PT ;  /* 0xffff0000691c7812 */ /* 0x000fe200078ec0ff */
[----:B------:R-:W-:Y:S01]  /*33930*/  FMUL.FTZ R40, R36, R39 ;  /* 0x0000002724287220 */ /* 0x000fe20000410000 */
[----:B------:R-:W-:Y:S01]  /*33940*/  LOP3.LUT R33, R12, 0xffff0000, RZ, 0xc0, !PT ;  /* 0xffff00000c217812 */ /* 0x000fe200078ec0ff */
[C---:B------:R-:W-:Y:S01]  /*33950*/  IMAD.U32 R12, R11.reuse, 0x10000, RZ ;  /* 0x000100000b0c7824 */ /* 0x040fe200078e00ff */
[----:B------:R-:W-:Y:S01]  /*33960*/  PRMT R106, R106, 0x5410, R53 ;  /* 0x000054106a6a7816 */ /* 0x000fe20000000035 */
[C---:B------:R-:W-:Y:S01]  /*33970*/  FFMA.FTZ R47, R30.reuse, R107, -R47 ;  /* 0x0000006b1e2f7223 */ /* 0x040fe2000001082f */
[----:B------:R-:W-:Y:S01]  /*33980*/  FFMA.FTZ R36, R30, R111, R35 ;  /* 0x0000006f1e247223 */ /* 0x000fe20000010023 */
[----:B------:R-:W-:Y:S01]  /*33990*/  LOP3.LUT R13, R11, 0xffff0000, RZ, 0xc0, !PT ;  /* 0xffff00000b0d7812 */ /* 0x000fe200078ec0ff */
[----:B------:R-:W-:-:S02]  /*339a0*/  IMAD.U32 R30, R110, 0x10000, RZ ;  /* 0x000100006e1e7824 */ /* 0x000fc400078e00ff */
[C---:B------:R-:W-:Y:S01]  /*339b0*/  FMUL.FTZ R42, R37.reuse, R34 ;  /* 0x00000022252a7220 */ /* 0x040fe20000410000 */
[-C--:B------:R-:W-:Y:S01]  /*339c0*/  FMUL.FTZ R44, R37, R28.reuse ;  /* 0x0000001c252c7220 */ /* 0x080fe20000410000 */
[----:B------:R-:W-:Y:S01]  /*339d0*/  LOP3.LUT R110, R110, 0xffff0000, RZ, 0xc0, !PT ;  /* 0xffff00006e6e7812 */ /* 0x000fe200078ec0ff */
[C---:B------:R-:W-:Y:S01]  /*339e0*/  FFMA.FTZ R41, R12.reuse, R39, -R41 ;  /* 0x000000270c297223 */ /* 0x040fe20000010829 */
[----:B------:R-:W-:Y:S01]  /*339f0*/  FFMA.FTZ R40, R12, R43, R40 ;  /* 0x0000002b0c287223 */ /* 0x000fe20000010028 */
[C---:B------:R-:W-:Y:S01]  /*33a00*/  IMAD.U32 R12, R106.reuse, 0x10000, RZ ;  /* 0x000100006a0c7824 */ /* 0x040fe200078e00ff */
[----:B------:R-:W-:Y:S01]  /*33a10*/  LOP3.LUT R106, R106, 0xffff0000, RZ, 0xc0, !PT ;  /* 0xffff00006a6a7812 */ /* 0x000fe200078ec0ff */
[C---:B------:R-:W-:Y:S01]  /*33a20*/  IMAD.U32 R9, R8.reuse, 0x10000, RZ ;  /* 0x0001000008097824 */ /* 0x040fe200078e00ff */
[----:B------:R-:W-:Y:S01]  /*33a30*/  LOP3.LUT R8, R8, 0xffff0000, RZ, 0xc0, !PT ;  /* 0xffff000008087812 */ /* 0x000fe200078ec0ff */
[C---:B------:R-:W-:Y:S01]  /*33a40*/  FFMA.FTZ R42, R13.reuse, R28, -R42 ;  /* 0x0000001c0d2a7223 */ /* 0x040fe2000001082a */
[----:B------:R-:W-:Y:S01]  /*33a50*/  FFMA.FTZ R37, R13, R34, R44 ;  /* 0x000000220d257223 */ /* 0x000fe2000001002c */
[----:B------:R-:W-:Y:S01]  /*33a60*/  FMUL.FTZ R13, R33, R110 ;  /* 0x0000006e210d7220 */ /* 0x000fe20000410000 */
[C---:B------:R-:W-:Y:S01]  /*33a70*/  FMUL.FTZ R28, R31.reuse, R30 ;  /* 0x0000001e1f1c7220 */ /* 0x040fe20000410000 */
[----:B------:R-:W-:Y:S01]  /*33a80*/  FMUL.FTZ R35, R31, R12 ;  /* 0x0000000c1f237220 */ /* 0x000fe20000410000 */
[----:B------:R-:W-:Y:S01]  /*33a90*/  FMUL.FTZ R33, R33, R106 ;  /* 0x0000006a21217220 */ /* 0x000fe20000410000 */
[----:B------:R-:W-:-:S02]  /*33aa0*/  IMAD.U32 R15, R14, 0x10000, RZ ;  /* 0x000100000e0f7824 */ /* 0x000fc400078e00ff */
[----:B------:R-:W-:Y:S01]  /*33ab0*/  FFMA.FTZ R106, R8, R106, -R13 ;  /* 0x0000006a086a7223 */ /* 0x000fe2000001080d */
[----:B------:R-:W-:Y:S01]  /*33ac0*/  LOP3.LUT R14, R14, 0xffff0000, RZ, 0xc0, !PT ;  /* 0xffff00000e0e7812 */ /* 0x000fe200078ec0ff */
[C---:B------:R-:W-:Y:S01]  /*33ad0*/  FFMA.FTZ R31, R9.reuse, R12, -R28 ;  /* 0x0000000c091f7223 */ /* 0x040fe2000001081c */
[----:B------:R-:W-:Y:S01]  /*33ae0*/  FFMA.FTZ R35, R9, R30, R35 ;  /* 0x0000001e09237223 */ /* 0x000fe20000010023 */
[C---:B------:R-:W-:Y:S01]  /*33af0*/  LOP3.LUT R13, R108.reuse, 0xffff0000, RZ, 0xc0, !PT ;  /* 0xffff00006c0d7812 */ /* 0x040fe200078ec0ff */
[----:B------:R-:W-:Y:S01]  /*33b00*/  IMAD.U32 R28, R108, 0x10000, RZ ;  /* 0x000100006c1c7824 */ /* 0x000fe200078e00ff */
[C---:B------:R-:W-:Y:S01]  /*33b10*/  LOP3.LUT R9, R104.reuse, 0xffff0000, RZ, 0xc0, !PT ;  /* 0xffff000068097812 */ /* 0x040fe200078ec0ff */
[----:B------:R-:W-:Y:S02]  /*33b20*/  IMAD.U32 R12, R104, 0x10000, RZ ;  /* 0x00010000680c7824 */ /* 0x000fe400078e00ff */
[----:B------:R-:W-:Y:S01]  /*33b30*/  FFMA.FTZ R8, R8, R110, R33 ;  /* 0x0000006e08087223 */ /* 0x000fe20000010021 */
[C---:B------:R-:W-:Y:S01]  /*33b40*/  IMAD.U32 R11, R10.reuse, 0x10000, RZ ;  /* 0x000100000a0b7824 */ /* 0x040fe200078e00ff */
        /* <DEDUP_REMOVED lines=16> */
[----:B------:R-:W-:Y:S02]  /*33c50*/  F2FP.BF16.F32.PACK_AB R11, R42, R41 ;  /* 0x000000292a0b723e */ /* 0x000fe400000010ff */
[----:B------:R-:W-:-:S02]  /*33c60*/  F2FP.BF16.F32.PACK_AB R13, R36, R45 ;  /* 0x0000002d240d723e */ /* 0x000fc400000010ff */
[----:B------:R-:W-:-:S07]  /*33c70*/  F2FP.BF16.F32.PACK_AB R10, R33, R30 ;  /* 0x0000001e210a723e */ /* 0x000fce00000010ff */
.L_x_2020:
[----:B------:R-:W-:Y:S05]  /*33c80*/  BSYNC B2 ;  /* 0x0000000000027941 */ /* 0x000fea0003800000 */
.L_x_2019:
[----:B------:R-:W-:Y:S02]  /*33c90*/  LEA.HI.X.SX32 R49, R49, R32, 0x1, P1 ;  /* 0x0000002031317211 */ /* 0x000fe400008f0eff */
[----:B------:R-:W-:Y:S02]  /*33ca0*/  LEA R30, P0, R51, R84, 0x1 ;  /* 0x00000054331e7211 */ /* 0x000fe400078008ff */
[----:B------:R-:W-:Y:S02]  /*33cb0*/  R2UR UR4, R82 ;  /* 0x00000000520472ca */ /* 0x000fe400000e0000 */
[----:B------:R-:W-:Y:S02]  /*33cc0*/  R2UR UR5, R83 ;  /* 0x00000000530572ca */ /* 0x000fe400000e0000 */
[----:B------:R-:W-:Y:S02]  /*33cd0*/  LEA.HI.X R31, R51, R85, R49, 0x1, P0 ;  /* 0x00000055331f7211 */ /* 0x000fe400000f0c31 */
[----:B------:R-:W-:-:S09]  /*33ce0*/  ISETP.GE.AND P0, PT, R29, R95, PT ;  /* 0x0000005f1d00720c */ /* 0x000fd20003f06270 */
[----:B-----5:R1:W-:Y:S04]  /*33cf0*/  ST.E.128 desc[UR4][R30.64], R8 ;  /* 0x000000081e007985 */ /* 0x0203e8000c101d04 */
[----:B------:R-:W-:Y:S05]  /*33d00*/  @P0 BRA `(.L_x_1968) ;  /* 0x0000000c00480947 */ /* 0x000fea0003800000 */
[----:B------:R-:W-:Y:S02]  /*33d10*/  IADD3 R87, P0, R29, R86, RZ ;  /* 0x000000561d577210 */ /* 0x000fe40007f1e0ff */
[----:B------:R-:W-:Y:S02]  /*33d20*/  R2UR UR4, R82 ;  /* 0x00000000520472ca */ /* 0x000fe400000e0000 */
[----:B------:R-:W-:Y:S02]  /*33d30*/  R2UR UR5, R83 ;  /* 0x00000000530572ca */ /* 0x000fe400000e0000 */
[----:B------:R-:W-:Y:S02]  /*33d40*/  LEA.HI.X.SX32 R29, R29, R32, 0x1, P0 ;  /* 0x000000201d1d7211 */ /* 0x000fe400000f0eff */
[----:B-1----:R-:W-:-:S04]  /*33d50*/  LEA R8, P0, R87, R84, 0x1 ;  /* 0x0000005457087211 */ /* 0x002fc800078008ff */
[----:B------:R-:W-:-:S05]  /*33d60*/  LEA.HI.X R9, R87, R85, R29, 0x1, P0 ;  /* 0x0000005557097211 */ /* 0x000fca00000f0c1d */
[----:B------:R1:W-:Y:S01]  /*33d70*/  ST.E.128 desc[UR4][R8.64], R12 ;  /* 0x0000000c08007985 */ /* 0x0003e2000c101d04 */
[----:B------:R-:W-:Y:S05]  /*33d80*/  BRA `(.L_x_1968) ;  /* 0x0000000c00287947 */ /* 0x000fea0003800000 */
.L_x_1934:
[----:B------:R-:W2:Y:S01]  /*33d90*/  LDL.64 R8, [R79+0x10] ;  /* 0x000010004f087983 */ /* 0x000ea20000100a00 */
[----:B------:R-:W-:Y:S02]  /*33da0*/  R2UR UR4, R82 ;  /* 0x00000000520472ca */ /* 0x000fe400000e0000 */
[----:B------:R-:W-:Y:S01]  /*33db0*/  R2UR UR5, R83 ;  /* 0x00000000530572ca */ /* 0x000fe200000e0000 */
[----:B------:R0:W5:Y:S04]  /*33dc0*/  LDL R10, [R80] ;  /* 0x00000000500a7983 */ /* 0x0001680000100800 */
[----:B------:R0:W5:Y:S08]  /*33dd0*/  LDL R11, [R80+0x4] ;  /* 0x00000400500b7983 */ /* 0x0001700000100800 */
[----:B--2---:R-:W2:Y:S01]  /*33de0*/  LD.E R12, desc[UR4][R8.64+0x1c] ;  /* 0x00001c04080c7980 */ /* 0x004ea2000c101900 */
[----:B------:R-:W-:Y:S01]  /*33df0*/  BSSY B2, `(.L_x_2021) ;  /* 0x0000005000027945 */ /* 0x000fe20003800000 */
[----:B--2---:R-:W-:-:S04]  /*33e00*/  LOP3.LUT R12, R12, 0x1, RZ, 0xfc, !PT ;  /* 0x000000010c0c7812 */ /* 0x004fc800078efcff */
[----:B------:R-:W-:-:S13]  /*33e10*/  ISETP.NE.AND P0, PT, R12, 0x3, PT ;  /* 0x000000030c00780c */ /* 0x000fda0003f05270 */
[----:B0-----:R-:W-:Y:S05]  /*33e20*/  @!P0 BRA `(.L_x_2022) ;  /* 0x0000000000048947 */ /* 0x001fea0003800000 */
[----:B------:R-:W-:Y:S01]  /*33e30*/  BPT.TRAP 0x1 ;  /* 0x000000040000795c */ /* 0x000fe20000300000 */
.L_x_2022:
[----:B------:R-:W-:Y:S05]  /*33e40*/  BSYNC B2 ;  /* 0x0000000000027941 */ /* 0x000fea0003800000 */
.L_x_2021:
        /* <DEDUP_REMOVED lines=9> */
.L_x_2048:
[----:B------:R-:W-:Y:S05]  /*33ee0*/  BSYNC B2 ;  /* 0x0000000000027941 */ /* 0x000fea0003800000 */
.L_x_2023:
[----:B------:R-:W2:Y:S04]  /*33ef0*/  LDL.64 R12, [R79] ;  /* 0x000000004f0c7983 */ /* 0x000ea80000100a00 */
[----:B------:R-:W3:Y:S04]  /*33f00*/  LDL.64 R8, [R79+0x18] ;  /* 0x000018004f087983 */ /* 0x000ee80000100a00 */
[----:B------:R-:W4:Y:S04]  /*33f10*/  LDL.64 R30, [R79+0x30] ;  /* 0x000030004f1e7983 */ /* 0x000f280000100a00 */
[----:B0-----:R-:W4:Y:S01]  /*33f20*/  LDL.64 R10, [R79+0x20] ;  /* 0x000020004f0a7983 */ /* 0x001f220000100a00 */
[----:B------:R-:W-:-:S02]  /*33f30*/  R2UR UR8, R82 ;  /* 0x00000000520872ca */ /* 0x000fc400000e0000 */
[C---:B------:R-:W-:Y:S01]  /*33f40*/  R2UR UR9, R83.reuse ;  /* 0x00000000530972ca */ /* 0x040fe200000e0000 */
[----:B------:R-:W4:Y:S01]  /*33f50*/  LDL R37, [R80] ;  /* 0x0000000050257983 */ /* 0x000f220000100800 */
[C---:B------:R-:W-:Y:S02]  /*33f60*/  R2UR UR4, R82.reuse ;  /* 0x00000000520472ca */ /* 0x040fe400000e0000 */
[C---:B------:R-:W-:Y:S01]  /*33f70*/  R2UR UR5, R83.reuse ;  /* 0x00000000530572ca */ /* 0x040fe200000e0000 */
[----:B------:R-:W5:Y:S01]  /*33f80*/  LDL.64 R14, [R79+0x38] ;  /* 0x000038004f0e7983 */ /* 0x000f620000100a00 */
[C---:B------:R-:W-:Y:S02]  /*33f90*/  R2UR UR10, R82.reuse ;  /* 0x00000000520a72ca */ /* 0x040fe400000e0000 */
[----:B------:R-:W-:Y:S02]  /*33fa0*/  R2UR UR11, R83 ;  /* 0x00000000530b72ca */ /* 0x000fe400000e0000 */
[----:B------:R-:W-:-:S02]  /*33fb0*/  R2UR UR6, R82 ;  /* 0x00000000520672ca */ /* 0x000fc400000e0000 */
[C---:B------:R-:W-:Y:S02]  /*33fc0*/  R2UR UR7, R83.reuse ;  /* 0x00000000530772ca */ /* 0x040fe400000e0000 */
[----:B------:R-:W-:Y:S02]  /*33fd0*/  R2UR UR12, R82 ;  /* 0x00000000520c72ca */ /* 0x000fe400000e0000 */
[----:B------:R-:W-:Y:S01]  /*33fe0*/  R2UR UR13, R83 ;  /* 0x00000000530d72ca */ /* 0x000fe200000e0000 */
[----:B--2---:R-:W2:Y:S04]  /*33ff0*/  LD.E R13, desc[UR8][R12.64] ;  /* 0x000000080c0d7980 */ /* 0x004ea8000c101900 */
[----:B---3--:R-:W3:Y:S04]  /*34000*/  LD.E R36, desc[UR4][R8.64] ;  /* 0x0000000408247980 */ /* 0x008ee8000c101900 */
[----:B----4-:R-:W4:Y:S04]  /*34010*/  LD.E R40, desc[UR10][R30.64] ;  /* 0x0000000a1e287980 */ /* 0x010f28000c101900 */
[----:B------:R-:W4:Y:S04]  /*34020*/  LD.E.64 R34, desc[UR6][R10.64+0x10] ;  /* 0x000010060a227980 */ /* 0x000f28000c101b00 */
[----:B------:R0:W4:Y:S01]  /*34030*/  LD.E.64 R38, desc[UR12][R8.64+0x8] ;  /* 0x0000080c08267980 */ /* 0x000122000c101b00 */
[----:B------:R-:W-:Y:S01]  /*34040*/  IMAD R41, R37, 0x4800, RZ ;  /* 0x0000480025297824 */ /* 0x000fe200078e02ff */
[----:B------:R-:W-:Y:S02]  /*34050*/  BSSY B2, `(.L_x_2025) ;  /* 0x0000055000027945 */ /* 0x000fe40003800000 */
[----:B------:R1:W5:Y:S02]  /*34060*/  LD.E.64 R28, desc[UR4][R10.64+0x8] ;  /* 0x000008040a1c7980 */ /* 0x000364000c101b00 */
[----:B------:R-:W-:-:S02]  /*34070*/  SHF.R.S32.HI R37, RZ, 0x1f, R41 ;  /* 0x0000001fff257819 */ /* 0x000fc40000011429 */
[----:B------:R1:W5:Y:S01]  /*34080*/  LD.E.64 R32, desc[UR6][R10.64+0x18] ;  /* 0x000018060a207980 */ /* 0x000362000c101b00 */
[----:B0-----:R-:W-:Y:S01]  /*34090*/  SHF.R.S32.HI R8, RZ, 0x1f, R26 ;  /* 0x0000001fff087819 */ /* 0x001fe2000001141a */
[----:B--2---:R-:W-:Y:S01]  /*340a0*/  IMAD R13, R26, -0x60, R13 ;  /* 0xffffffa01a0d7824 */ /* 0x004fe200078e020d */
[----:B---3--:R-:W-:-:S04]  /*340b0*/  IADD3 R43, P0, R36, R41, RZ ;  /* 0x00000029242b7210 */ /* 0x008fc80007f1e0ff */
[----:B------:R-:W-:Y:S02]  /*340c0*/  VIMNMX R45, R13, 0x60, PT ;  /* 0x000000600d2d7848 */ /* 0x000fe40003fe0100 */
[----:B------:R-:W-:Y:S02]  /*340d0*/  LEA.HI.X.SX32 R13, R36, R37, 0x1, P0 ;  /* 0x00000025240d7211 */ /* 0x000fe400000f0eff */
[----:B----4-:R-:W-:Y:S01]  /*340e0*/  ISETP.GE.AND P0, PT, R40, R45, PT ;  /* 0x0000002d2800720c */ /* 0x010fe20003f06270 */
[-C--:B------:R-:W-:Y:S02]  /*340f0*/  IMAD R9, R35, R26.reuse, RZ ;  /* 0x0000001a23097224 */ /* 0x080fe400078e02ff */
[----:B------:R-:W-:Y:S01]  /*34100*/  IMAD.WIDE.U32 R36, R34, R26, RZ ;  /* 0x0000001a22247225 */ /* 0x000fe200078e00ff */
[----:B------:R-:W-:-:S03]  /*34110*/  LEA R12, P1, R43, R38, 0x1 ;  /* 0x000000262b0c7211 */ /* 0x000fc600078208ff */
[----:B------:R-:W-:Y:S02]  /*34120*/  IMAD R9, R34, R8, R9 ;  /* 0x0000000822097224 */ /* 0x000fe400078e0209 */
[----:B------:R-:W-:Y:S01]  /*34130*/  IMAD.WIDE R34, R41, 0x2, R38 ;  /* 0x0000000229227825 */ /* 0x000fe200078e0226 */
[----:B------:R-:W-:-:S03]  /*34140*/  LEA.HI.X R13, R43, R39, R13, 0x1, P1 ;  /* 0x000000272b0d7211 */ /* 0x000fc600008f0c0d */
[----:B------:R-:W-:Y:S01]  /*34150*/  IMAD.IADD R41, R37, 0x1, R9 ;  /* 0x0000000125297824 */ /* 0x000fe200078e0209 */
[----:B-1----:R-:W-:Y:S06]  /*34160*/  @P0 BRA `(.L_x_2026) ;  /* 0x00000004000c0947 */ /* 0x002fec0003800000 */
[----:B------:R-:W-:Y:S02]  /*34170*/  R2UR UR4, R82 ;  /* 0x00000000520472ca */ /* 0x000fe400000e0000 */
[----:B------:R-:W-:-:S13]  /*34180*/  R2UR UR5, R83 ;  /* 0x00000000530572ca */ /* 0x000fda00000e0000 */
[----:B-----5:R-:W2:Y:S01]  /*34190*/  LD.E.U8 R40, desc[UR4][R14.64] ;  /* 0x000000040e287980 */ /* 0x020ea2000c101100 */
[C---:B------:R-:W-:Y:S01]  /*341a0*/  LEA R38, P1, R36.reuse, R32, 0x1 ;  /* 0x0000002024267211 */ /* 0x040fe200078208ff */
[----:B------:R-:W-:Y:S03]  /*341b0*/  BSSY B3, `(.L_x_2027) ;  /* 0x000000c000037945 */ /* 0x000fe60003800000 */
[----:B------:R-:W-:Y:S02]  /*341c0*/  LEA.HI.X R39, R36, R33, R41, 0x1, P1 ;  /* 0x0000002124277211 */ /* 0x000fe400008f0c29 */
[----:B--2---:R-:W-:-:S04]  /*341d0*/  LOP3.LUT R8, R40, 0x1, RZ, 0xc0, !PT ;  /* 0x0000000128087812 */ /* 0x004fc800078ec0ff */
[----:B------:R-:W-:-:S13]  /*341e0*/  ISETP.NE.U32.AND P0, PT, R8, 0x1, PT ;  /* 0x000000010800780c */ /* 0x000fda0003f05070 */
[----:B------:R-:W-:Y:S05]  /*341f0*/  @P0 BRA `(.L_x_2028) ;  /* 0x00000000001c0947 */ /* 0x000fea0003800000 */
[----:B------:R-:W-:Y:S02]  /*34200*/  R2UR UR4, R82 ;  /* 0x00000000520472ca */ /* 0x000fe400000e0000 */
[----:B------:R-:W-:-:S13]  /*34210*/  R2UR UR5, R83 ;  /* 0x00000000530572ca */ /* 0x000fda00000e0000 */
[----:B------:R-:W2:Y:S01]  /*34220*/  LD.E.128 R8, desc[UR4][R34.64] ;  /* 0x0000000422087980 */ /* 0x000ea2000c101d00 */
[----:B------:R-:W-:Y:S02]  /*34230*/  R2UR UR6, R82 ;  /* 0x00000000520672ca */ /* 0x000fe400000e0000 */
[----:B------:R-:W-:Y:S01]  /*34240*/  R2UR UR7, R83 ;  /* 0x00000000530772ca */ /* 0x000fe200000e0000 */
[----:B--2---:R0:W-:-:S12]  /*34250*/  ST.E.128 desc[UR4][R38.64], R8 ;  /* 0x0000000826007985 */ /* 0x0041d8000c101d04 */
[----:B------:R0:W5:Y:S02]  /*34260*/  LD.E.U8 R40, desc[UR6][R14.64] ;  /* 0x000000060e287980 */ /* 0x000164000c101100 */
.L_x_2028:
[----:B------:R-:W-:Y:S05]  /*34270*/  BSYNC B3 ;  /* 0x0000000000037941 */ /* 0x000fea0003800000 */
.L_x_2027:
[----:B-----5:R-:W-:Y:S01]  /*34280*/  LOP3.LUT P0, RZ, R40, 0x2, RZ, 0xc0, !PT ;  /* 0x0000000228ff7812 */ /* 0x020fe2000780c0ff */
[----:B------:R-:W-:-:S12]  /*34290*/  BSSY B3, `(.L_x_2029) ;  /* 0x0000009000037945 */ /* 0x000fd80003800000 */
[----:B------:R-:W-:Y:S05]  /*342a0*/  @!P0 BRA `(.L_x_2030) ;  /* 0x00000000001c8947 */ /* 0x000fea0003800000 */
[----:B------:R-:W-:Y:S02]  /*342b0*/  R2UR UR4, R82 ;  /* 0x00000000520472ca */ /* 0x000fe400000e0000 */
[----:B------:R-:W-:-:S13]  /*342c0*/  R2UR UR5, R83 ;  /* 0x00000000530572ca */ /* 0x000fda00000e0000 */
[----:B0-----:R-:W2:Y:S01]  /*342d0*/  LD.E.128 R8, desc[UR4][R12.64] ;  /* 0x000000040c087980 */ /* 0x001ea2000c101d00 */
[----:B------:R-:W-:Y:S02]  /*342e0*/  R2UR UR6, R82 ;  /* 0x00000000520672ca */ /* 0x000fe400000e0000 */
[----:B------:R-:W-:Y:S01]  /*342f0*/  R2UR UR7, R83 ;  /* 0x00000000530772ca */ /* 0x000fe200000e0000 */
[----:B--2---:R1:W-:-:S12]  /*34300*/  ST.E.128 desc[UR4][R38.64+0x40], R8 ;  /* 0x0000400826007985 */ /* 0x0043d8000c101d04 */
[----:B------:R1:W5:Y:S02]  /*34310*/  LD.E.U8 R40, desc[UR6][R14.64] ;  /* 0x000000060e287980 */ /* 0x000364000c101100 */
.L_x_2030:
[----:B------:R-:W-:Y:S05]  /*34320*/  BSYNC B3 ;  /* 0x0000000000037941 */ /* 0x000fea0003800000 */
.L_x_2029:
[----:B-----5:R-:W-:Y:S01]  /*34330*/  LOP3.LUT P0, RZ, R40, 0x4, RZ, 0xc0, !PT ;  /* 0x0000000428ff7812 */ /* 0x020fe2000780c0ff */
[----:B------:R-:W-:-:S12]  /*34340*/  BSSY B3, `(.L_x_2031) ;  /* 0x0000009000037945 */ /* 0x000fd80003800000 */
[----:B------:R-:W-:Y:S05]  /*34350*/  @!P0 BRA `(.L_x_2032) ;  /* 0x00000000001c8947 */ /* 0x000fea0003800000 */
[----:B------:R-:W-:Y:S02]  /*34360*/  R2UR UR4, R82 ;  /* 0x00000000520472ca */ /* 0x000fe400000e0000 */
[----:B------:R-:W-:-:S13]  /*34370*/  R2UR UR5, R83 ;  /* 0x00000000530572ca */ /* 0x000fda00000e0000 */
[----:B01----:R-:W2:Y:S01]  /*34380*/  LD.E.128 R8, desc[UR4][R34.64+0x3000] ;  /* 0x0030000422087980 */ /* 0x003ea2000c101d00 */
[----:B------:R-:W-:Y:S02]  /*34390*/  R2UR UR6, R82 ;  /* 0x00000000520672ca */ /* 0x000fe400000e0000 */
[----:B------:R-:W-:Y:S01]  /*343a0*/  R2UR UR7, R83 ;  /* 0x00000000530772ca */ /* 0x000fe200000e0000 */
[----:B--2---:R2:W-:-:S12]  /*343b0*/  ST.E.128 desc[UR4][R38.64+0x80], R8 ;  /* 0x0000800826007985 */ /* 0x0045d8000c101d04 */
[----:B------:R2:W5:Y:S02]  /*343c0*/  LD.E.U8 R40, desc[UR6][R14.64] ;  /* 0x000000060e287980 */ /* 0x000564000c101100 */
.L_x_2032:
[----:B------:R-:W-:Y:S05]  /*343d0*/  BSYNC B3 ;  /* 0x0000000000037941 */ /* 0x000fea0003800000 */
.L_x_2031:
[----:B-----5:R-:W-:Y:S01]  /*343e0*/  LOP3.LUT P0, RZ, R40, 0x8, RZ, 0xc0, !PT ;  /* 0x0000000828ff7812 */ /* 0x020fe2000780c0ff */
[----:B------:R-:W-:-:S12]  /*343f0*/  BSSY B3, `(.L_x_2033) ;  /* 0x0000009000037945 */ /* 0x000fd80003800000 */
[----:B------:R-:W-:Y:S05]  /*34400*/  @!P0 BRA `(.L_x_2034) ;  /* 0x00000000001c8947 */ /* 0x000fea0003800000 */
[----:B------:R-:W-:Y:S02]  /*34410*/  R2UR UR4, R82 ;  /* 0x00000000520472ca */ /* 0x000fe400000e0000 */
[----:B------:R-:W-:-:S13]  /*34420*/  R2UR UR5, R83 ;  /* 0x00000000530572ca */ /* 0x000fda00000e0000 */
[----:B012---:R-:W2:Y:S01]  /*34430*/  LD.E.128 R8, desc[UR4][R12.64+0x3000] ;  /* 0x003000040c087980 */ /* 0x007ea2000c101d00 */
[----:B------:R-:W-:Y:S02]  /*34440*/  R2UR UR6, R82 ;  /* 0x00000000520672ca */ /* 0x000fe400000e0000 */
[----:B------:R-:W-:Y:S01]  /*34450*/  R2UR UR7, R83 ;  /* 0x00000000530772ca */ /* 0x000fe200000e0000 */
[----:B--2---:R3:W-:-:S12]  /*34460*/  ST.E.128 desc[UR4][R38.64+0xc0], R8 ;  /* 0x0000c00826007985 */ /* 0x0047d8000c101d04 */
[----:B------:R3:W5:Y:S02]  /*34470*/  LD.E.U8 R40, desc[UR6][R14.64] ;  /* 0x000000060e287980 */ /* 0x000764000c101100 */
.L_x_2034:
[----:B------:R-:W-:Y:S05]  /*34480*/  BSYNC B3 ;  /* 0x0000000000037941 */ /* 0x000fea0003800000 */
.L_x_2033:
[----:B-----5:R-:W-:Y:S01]  /*34490*/  LOP3.LUT P0, RZ, R40, 0x10, RZ, 0xc0, !PT ;  /* 0x0000001028ff7812 */ /* 0x020fe2000780c0ff */
[----:B------:R-:W-:-:S12]  /*344a0*/  BSSY B3, `(.L_x_2035) ;  /* 0x0000009000037945 */ /* 0x000fd80003800000 */
[----:B------:R-:W-:Y:S05]  /*344b0*/  @!P0 BRA `(.L_x_2036) ;  /* 0x00000000001c8947 */ /* 0x000fea0003800000 */
[----:B------:R-:W-:Y:S02]  /*344c0*/  R2UR UR4, R82 ;  /* 0x00000000520472ca */ /* 0x000fe400000e0000 */
[----:B------:R-:W-:-:S13]  /*344d0*/  R2UR UR5, R83 ;  /* 0x00000000530572ca */ /* 0x000fda00000e0000 */
[----:B0123--:R-:W2:Y:S01]  /*344e0*/  LD.E.128 R8, desc[UR4][R34.64+0x6000] ;  /* 0x0060000422087980 */ /* 0x00fea2000c101d00 */
[----:B------:R-:W-:Y:S02]  /*344f0*/  R2UR UR6, R82 ;  /* 0x00000000520672ca */ /* 0x000fe400000e0000 */
[----:B------:R-:W-:Y:S01]  /*34500*/  R2UR UR7, R83 ;  /* 0x00000000530772ca */ /* 0x000fe200000e0000 */
[----:B--2---:R4:W-:-:S12]  /*34510*/  ST.E.128 desc[UR4][R38.64+0x100], R8 ;  /* 0x0001000826007985 */ /* 0x0049d8000c101d04 */
[----:B------:R4:W5:Y:S02]  /*34520*/  LD.E.U8 R40, desc[UR6][R14.64] ;  /* 0x000000060e287980 */ /* 0x000964000c101100 */
.L_x_2036:
[----:B------:R-:W-:Y:S05]  /*34530*/  BSYNC B3 ;  /* 0x0000000000037941 */ /* 0x000fea0003800000 */
.L_x_2035:
[----:B-----5:R-:W-:-:S13]  /*34540*/  LOP3.LUT P0, RZ, R40, 0x20, RZ, 0xc0, !PT ;  /* 0x0000002028ff7812 */ /* 0x020fda000780c0ff */
[----:B------:R-:W-:Y:S05]  /*34550*/  @!P0 BRA `(.L_x_2026) ;  /* 0x0000000000108947 */ /* 0x000fea0003800000 */
[----:B------:R-:W-:Y:S02]  /*34560*/  R2UR UR4, R82 ;  /* 0x00000000520472ca */ /* 0x000fe400000e0000 */
[----:B------:R-:W-:-:S13]  /*34570*/  R2UR UR5, R83 ;  /* 0x00000000530572ca */ /* 0x000fda00000e0000 */
[----:B01234-:R-:W2:Y:S04]  /*34580*/  LD.E.128 R8, desc[UR4][R12.64+0x6000] ;  /* 0x006000040c087980 */ /* 0x01fea8000c101d00 */
[----:B--2---:R0:W-:Y:S02]  /*34590*/  ST.E.128 desc[UR4][R38.64+0x140], R8 ;  /* 0x0001400826007985 */ /* 0x0041e4000c101d04 */
.L_x_2026:
[----:B------:R-:W-:Y:S05]  /*345a0*/  BSYNC B2 ;  /* 0x0000000000027941 */ /* 0x000fea0003800000 */
.L_x_2025:
[----:B------:R-:W-:Y:S02]  /*345b0*/  R2UR UR4, R82 ;  /* 0x00000000520472ca */ /* 0x000fe400000e0000 */
[----:B------:R-:W-:-:S13]  /*345c0*/  R2UR UR5, R83 ;  /* 0x00000000530572ca */ /* 0x000fda00000e0000 */
[----:B------:R-:W0:Y:S02]  /*345d0*/  LD.E R30, desc[UR4][R30.64] ;  /* 0x000000041e1e7980 */ /* 0x000e24000c101900 */
[----:B01234-:R-:W-:-:S05]  /*345e0*/  VIADD R8, R30, 0x40 ;  /* 0x000000401e087836 */ /* 0x01ffca0000000000 */
[----:B------:R-:W-:-:S13]  /*345f0*/  ISETP.GE.AND P0, PT, R8, R45, PT ;  /* 0x0000002d0800720c */ /* 0x000fda0003f06270 */
[----:B------:R-:W-:Y:S05]  /*34600*/  @P0 BRA `(.L_x_1968) ;  /* 0x0000000400080947 */ /* 0x000fea0003800000 */
[----:B------:R-:W-:Y:S02]  /*34610*/  R2UR UR4, R82 ;  /* 0x00000000520472ca */ /* 0x000fe400000e0000 */
[----:B------:R-:W-:-:S13]  /*34620*/  R2UR UR5, R83 ;  /* 0x00000000530572ca */ /* 0x000fda00000e0000 */
[----:B-----5:R-:W2:Y:S02]  /*34630*/  LD.E.U8 R30, desc[UR4][R14.64] ;  /* 0x000000040e1e7980 */ /* 0x020ea4000c101100 */
[----:B--2---:R-:W-:-:S04]  /*34640*/  LOP3.LUT R8, R30, 0x1, RZ, 0xc0, !PT ;  /* 0x000000011e087812 */ /* 0x004fc800078ec0ff */
[----:B------:R-:W-:-:S13]  /*34650*/  ISETP.NE.U32.AND P0, PT, R8, 0x1, PT ;  /* 0x000000010800780c */ /* 0x000fda0003f05070 */
[----:B------:R-:W-:Y:S02]  /*34660*/  @!P0 R2UR UR4, R82 ;  /* 0x00000000520482ca */ /* 0x000fe400000e0000 */
[----:B------:R-:W-:-:S13]  /*34670*/  @!P0 R2UR UR5, R83 ;  /* 0x00000000530582ca */ /* 0x000fda00000e0000 */
[----:B------:R-:W2:Y:S01]  /*34680*/  @!P0 LD.E.128 R8, desc[UR4][R34.64+0x2000] ;  /* 0x0020000422088980 */ /* 0x000ea2000c101d00 */
[----:B------:R-:W-:Y:S02]  /*34690*/  IADD3 R37, P1, R28, R36, RZ ;  /* 0x000000241c257210 */ /* 0x000fe40007f3e0ff */
[----:B------:R-:W-:Y:S02]  /*346a0*/  @!P0 R2UR UR6, R82 ;  /* 0x00000000520682ca */ /* 0x000fe400000e0000 */
[----:B------:R-:W-:Y:S01]  /*346b0*/  @!P0 R2UR UR7, R83 ;  /* 0x00000000530782ca */ /* 0x000fe200000e0000 */
[----:B------:R-:W-:Y:S01]  /*346c0*/  IMAD.X R29, R29, 0x1, R41, P1 ;  /* 0x000000011d1d7824 */ /* 0x000fe200008e0629 */
[----:B------:R-:W-:-:S04]  /*346d0*/  LEA R28, P1, R37, R32, 0x1 ;  /* 0x00000020251c7211 */ /* 0x000fc800078208ff */
[----:B------:R-:W-:-:S05]  /*346e0*/  LEA.HI.X R29, R37, R33, R29, 0x1, P1 ;  /* 0x00000021251d7211 */ /* 0x000fca00008f0c1d */
[----:B--2---:R0:W-:Y:S04]  /*346f0*/  @!P0 ST.E.128 desc[UR4][R28.64], R8 ;  /* 0x000000081c008985 */ /* 0x0041e8000c101d04 */
[----:B------:R-:W2:Y:S01]  /*34700*/  @!P0 LD.E.U8 R30, desc[UR6][R14.64] ;  /* 0x000000060e1e8980 */ /* 0x000ea2000c101100 */
[----:B------:R-:W-:Y:S01]  /*34710*/  BSSY B2, `(.L_x_2037) ;  /* 0x000000a000027945 */ /* 0x000fe20003800000 */
[----:B--2---:R-:W-:-:S13]  /*34720*/  LOP3.LUT P0, RZ, R30, 0x2, RZ, 0xc0, !PT ;  /* 0x000000021eff7812 */ /* 0x004fda000780c0ff */
[----:B0-----:R-:W-:Y:S05]  /*34730*/  @!P0 BRA `(.L_x_2038) ;  /* 0x00000000001c8947 */ /* 0x001fea0003800000 */
[----:B------:R-:W-:Y:S02]  /*34740*/  R2UR UR4, R82 ;  /* 0x00000000520472ca */ /* 0x000fe400000e0000 */
[----:B------:R-:W-:-:S13]  /*34750*/  R2UR UR5, R83 ;  /* 0x00000000530572ca */ /* 0x000fda00000e0000 */
[----:B------:R-:W2:Y:S01]  /*34760*/  LD.E.128 R8, desc[UR4][R12.64+0x2000] ;  /* 0x002000040c087980 */ /* 0x000ea2000c101d00 */
[----:B------:R-:W-:Y:S02]  /*34770*/  R2UR UR6, R82 ;  /* 0x00000000520672ca */ /* 0x000fe400000e0000 */
[----:B------:R-:W-:Y:S01]  /*34780*/  R2UR UR7, R83 ;  /* 0x00000000530772ca */ /* 0x000fe200000e0000 */
[----:B--2---:R0:W-:-:S12]  /*34790*/  ST.E.128 desc[UR4][R28.64+0x40], R8 ;  /* 0x000040081c007985 */ /* 0x0041d8000c101d04 */
[----:B------:R0:W5:Y:S02]  /*347a0*/  LD.E.U8 R30, desc[UR6][R14.64] ;  /* 0x000000060e1e7980 */ /* 0x000164000c101100 */
.L_x_2038:
[----:B------:R-:W-:Y:S05]  /*347b0*/  BSYNC B2 ;  /* 0x0000000000027941 */ /* 0x000fea0003800000 */
.L_x_2037:
        /* <DEDUP_REMOVED lines=10> */
.L_x_2040:
[----:B------:R-:W-:Y:S05]  /*34860*/  BSYNC B2 ;  /* 0x0000000000027941 */ /* 0x000fea0003800000 */
.L_x_2039:
        /* <DEDUP_REMOVED lines=10> */
.L_x_2042:
[----:B------:R-:W-:Y:S05]  /*34910*/  BSYNC B2 ;  /* 0x0000000000027941 */ /* 0x000fea0003800000 */
.L_x_2041:
        /* <DEDUP_REMOVED lines=10> */
.L_x_2044:
[----:B------:R-:W-:Y:S05]  /*349c0*/  BSYNC B2 ;  /* 0x0000000000027941 */ /* 0x000fea0003800000 */
.L_x_2043:
[----:B-----5:R-:W-:-:S13]  /*349d0*/  LOP3.LUT P0, RZ, R30, 0x20, RZ, 0xc0, !PT ;  /* 0x000000201eff7812 */ /* 0x020fda000780c0ff */
[----:B------:R-:W-:Y:S05]  /*349e0*/  @!P0 BRA `(.L_x_1968) ;  /* 0x0000000000108947 */ /* 0x000fea0003800000 */
[----:B------:R-:W-:Y:S02]  /*349f0*/  R2UR UR4, R82 ;  /* 0x00000000520472ca */ /* 0x000fe400000e0000 */
[----:B------:R-:W-:-:S13]  /*34a00*/  R2UR UR5, R83 ;  /* 0x00000000530572ca */ /* 0x000fda00000e0000 */
[----:B0123--:R-:W2:Y:S04]  /*34a10*/  LD.E.128 R8, desc[UR4][R12.64+0x8000] ;  /* 0x008000040c087980 */ /* 0x00fea8000c101d00 */
[----:B--2---:R4:W-:Y:S02]  /*34a20*/  ST.E.128 desc[UR4][R28.64+0x140], R8 ;  /* 0x000140081c007985 */ /* 0x0049e4000c101d04 */
.L_x_1968:
[----:B------:R-:W-:Y:S05]  /*34a30*/  BSYNC B0 ;  /* 0x0000000000007941 */ /* 0x000fea0003800000 */
.L_x_1933:
        /* <DEDUP_REMOVED lines=8> */
[----:B0-----:R-:W-:-:S02]  /*34ac0*/  LOP3.LUT P0, RZ, R9, 0x7f, RZ, 0xc0, !PT ;  /* 0x0000007f09ff7812 */ /* 0x001fc4000780c0ff */
[----:B------:R-:W-:-:S05]  /*34ad0*/  LEA.HI R8, R9, 0x8, RZ, 0x19 ;  /* 0x0000000809087811 */ /* 0x000fca00078fc8ff */
[----:B-1----:R0:W-:Y:S06]  /*34ae0*/  BAR.SYNC.DEFER_BLOCKING R8, 0x80 ;  /* 0x000200080000751d */ /* 0x0021ec0000010000 */
[----:B------:R-:W-:Y:S05]  /*34af0*/  @P0 BRA `(.L_x_2045) ;  /* 0x0000000000240947 */ /* 0x000fea0003800000 */
[----:B0-----:R-:W2:Y:S01]  /*34b00*/  LDL.64 R8, [R79+0x10] ;  /* 0x000010004f087983 */ /* 0x001ea20000100a00 */
[----:B------:R-:W-:Y:S02]  /*34b10*/  R2UR UR4, R82 ;  /* 0x00000000520472ca */ /* 0x000fe400000e0000 */
[----:B------:R-:W-:Y:S01]  /*34b20*/  R2UR UR5, R83 ;  /* 0x00000000530572ca */ /* 0x000fe200000e0000 */
[----:B------:R-:W3:-:S12]  /*34b30*/  LDL R80, [R80] ;  /* 0x0000000050507983 */ /* 0x000ed80000100800 */
[----:B--2---:R-:W2:Y:S02]  /*34b40*/  LD.E.64 R8, desc[UR4][R8.64+0x30] ;  /* 0x0000300408087980 */ /* 0x004ea4000c101b00 */
[----:B--2---:R-:W-:-:S05]  /*34b50*/  MOV R11, R8 ;  /* 0x00000008000b7202 */ /* 0x004fca0000000f00 */
[----:B---3--:R-:W-:-:S05]  /*34b60*/  IMAD R10, R80, 0x8, R11 ;  /* 0x00000008500a7824 */ /* 0x008fca00078e020b */
[----:B------:R-:W-:-:S04]  /*34b70*/  PRMT R10, RZ, 0x654, R10 ;  /* 0x00000654ff0a7816 */ /* 0x000fc8000000000a */
[----:B------:R1:W-:Y:S03]  /*34b80*/  SYNCS.ARRIVE.TRANS64.RED.A1T0 RZ, [R10+URZ], RZ ;  /* 0x000000ff0aff79a7 */ /* 0x0003e6000810043f */
.L_x_2045:
[----:B-----5:R-:W-:-:S04]  /*34b90*/  IMAD.MOV.U32 R95, RZ, RZ, 0x0 ;  /* 0x00000000ff5f7424 */ /* 0x020fc800078e00ff */
[----:B01----:R-:W-:Y:S05]  /*34ba0*/  RET.REL.NODEC R94 `(_ZN7cutlass13device_kernelIN5flash11enable_sm90INS1_16FlashAttnFwdSm90INS1_25CollectiveMainloopFwdSm90ILi2EN4cute5tupleIJNS5_1CILi1EEES8_S8_EEENS6_IJNS7_ILi128EEENS7_ILi96EEENS7_ILi192EEEEEELi192ENS_10bfloat16_tEfNS_4arch4Sm90ELb0ELb1ELb1ELb1ELb0ELb1ELb0ELb1ELb1ELb1ELb1ELb0EEENS1_21CollectiveEpilogueFwdINS6_IJSA_SC_SB_EEES9_SE_SG_Li256ELb1ELb1ELb1ELb0EEENS1_36VarlenDynamicPersistentTileSchedulerILi128ELi96ELi256ELi128ELb1ELb1ELb1ELb1ELb0ELb1EEEEEEEEEvNT_6ParamsE) ;  /* 0xfffffcb45e147950 */ /* 0x003fea0003c3ffff */
.L_x_1943:
[----:B0-----:R0:W1:Y:S02]  /*34bb0*/  SYNCS.PHASECHK.TRANS64.TRYWAIT P0, [R8+URZ], R9 ;  /* 0x00000009080075a7 */ /* 0x001064000800017f */
[----:B-1----:R-:W-:Y:S05]  /*34bc0*/  @!P0 NANOSLEEP.SYNCS 0x989680 ;  /* 0x009896800000895d */ /* 0x002fea0003900000 */
[----:B------:R-:W1:Y:S02]  /*34bd0*/  @!P0 SYNCS.PHASECHK.TRANS64 P0, [R8+URZ], R9 ;  /* 0x00000009080085a7 */ /* 0x000e64000800007f */
[----:B-1----:R-:W-:Y:S05]  /*34be0*/  @!P0 BRA `(.L_x_1943) ;  /* 0xfffffffc00f08947 */ /* 0x002fea000383ffff */
[----:B------:R-:W-:Y:S05]  /*34bf0*/  BRA `(.L_x_2046) ;  /* 0xffffff68003c7947 */ /* 0x000fea000383ffff */
.L_x_1998:
[----:B0-----:R0:W1:Y:S02]  /*34c00*/  SYNCS.PHASECHK.TRANS64.TRYWAIT P0, [R74+URZ], R75 ;  /* 0x0000004b4a0075a7 */ /* 0x001064000800017f */
[----:B-1----:R-:W-:Y:S05]  /*34c10*/  @!P0 NANOSLEEP.SYNCS 0x989680 ;  /* 0x009896800000895d */ /* 0x002fea0003900000 */
[----:B------:R-:W1:Y:S02]  /*34c20*/  @!P0 SYNCS.PHASECHK.TRANS64 P0, [R74+URZ], R75 ;  /* 0x0000004b4a0085a7 */ /* 0x000e64000800007f */
[----:B-1----:R-:W-:Y:S05]  /*34c30*/  @!P0 BRA `(.L_x_1998) ;  /* 0xfffffffc00f08947 */ /* 0x002fea000383ffff */
[----:B------:R-:W-:Y:S05]  /*34c40*/  BRA `(.L_x_2047) ;  /* 0xffffffac00c87947 */ /* 0x000fea000383ffff */
.L_x_2024:
[----:B0-----:R0:W1:Y:S02]  /*34c50*/  SYNCS.PHASECHK.TRANS64.TRYWAIT P0, [R10+URZ], R11 ;  /* 0x0000000b0a0075a7 */ /* 0x001064000800017f */
[----:B-1----:R-:W-:Y:S05]  /*34c60*/  @!P0 NANOSLEEP.SYNCS 0x989680 ;  /* 0x009896800000895d */ /* 0x002fea0003900000 */
[----:B------:R-:W1:Y:S02]  /*34c70*/  @!P0 SYNCS.PHASECHK.TRANS64 P0, [R10+URZ], R11 ;  /* 0x0000000b0a0085a7 */ /* 0x000e64000800007f */
[----:B-1----:R-:W-:Y:S05]  /*34c80*/  @!P0 BRA `(.L_x_2024) ;  /* 0xfffffffc00f08947 */ /* 0x002fea000383ffff */
[----:B------:R-:W-:Y:S05]  /*34c90*/  BRA `(.L_x_2048) ;  /* 0xfffffff000907947 */ /* 0x000fea000383ffff */
.L_x_2049:
        /* <DEDUP_REMOVED lines=14> */
.L_x_3021:


//--------------------- .text._ZN7cutlass13device_kernelIN5flash11enable_sm90INS1_16FlashAttnFwdSm90INS1_25CollectiveMainloopFwdSm90ILi2EN4cute5tupleIJNS5_1CILi1EEES8_S8_EEENS6_IJNS7_ILi128EEENS7_ILi112EEENS7_ILi192EEEEEELi192ENS_10bfloat16_tEfNS_4arch4Sm90ELb1ELb0ELb1ELb0ELb0ELb0ELb0ELb1ELb1ELb1ELb1ELb0EEENS1_21CollectiveEpilogueFwdINS6_IJSA_SC_SB_EEES9_SE_SG_Li256ELb0ELb1ELb1ELb0EEENS1_19SingleTileSchedulerILb0ELb1ELb1ELi128EEEEEEEEEvNT_6ParamsE --------------------------
	.section	.text._ZN7cutlass13device_kernelIN5flash11enable_sm90INS1_16FlashAttnFwdSm90INS1_25CollectiveMainloopFwdSm90ILi2EN4cute5tupleIJNS5_1CILi1EEES8_S8_EEENS6_IJNS7_ILi128EEENS7_ILi112EEENS7_ILi192EEEEEELi192ENS_10bfloat16_tEfNS_4arch4Sm90ELb1ELb0ELb1ELb0ELb0ELb0ELb0ELb1ELb1ELb1ELb1ELb0EEENS1_21CollectiveEpilogueFwdINS6_IJSA_SC_SB_EEES9_SE_SG_Li256ELb0ELb1ELb1ELb0EEENS1_19SingleTileSchedulerILb0ELb1ELb1ELi128EEEEEEEEEvNT_6ParamsE,"ax",@progbits
	.align	128
.text._ZN7cutlass13device_kernelIN5flash11enable_sm90INS1_16FlashAttnFwdSm90INS1_25CollectiveMainloopFwdSm90ILi2EN4cute5tupleIJNS5_1CILi1EEES8_S8_EEENS6_IJNS7_ILi128EEENS7_ILi112EEENS7_ILi192EEEEEELi192ENS_10bfloat16_tEfNS_4arch4Sm90ELb1ELb0ELb1ELb0ELb0ELb0ELb0ELb1ELb1ELb1ELb1ELb0EEENS1_21CollectiveEpilogueFwdINS6_IJSA_SC_SB_EEES9_SE_SG_Li256ELb0ELb1ELb1ELb0EEENS1_19SingleTileSchedulerILb0ELb1ELb1ELi128EEEEEEEEEvNT_6ParamsE:
        .type           _ZN7cutlass13device_kernelIN5flash11enable_sm90INS1_16FlashAttnFwdSm90INS1_25CollectiveMainloopFwdSm90ILi2EN4cute5tupleIJNS5_1CILi1EEES8_S8_EEENS6_IJNS7_ILi128EEENS7_ILi112EEENS7_ILi192EEEEEELi192ENS_10bfloat16_tEfNS_4arch4Sm90ELb1ELb0ELb1ELb0ELb0ELb0ELb0ELb1ELb1ELb1ELb1ELb0EEENS1_21CollectiveEpilogueFwdINS6_IJSA_SC_SB_EEES9_SE_SG_Li256ELb0ELb1ELb1ELb0EEENS1_19SingleTileSchedulerILb0ELb1ELb1ELi128EEEEEEEEEvNT_6ParamsE,@function
        .size           _ZN7cutlass13device_kernelIN5flash11enable_sm90INS1_16FlashAttnFwdSm90INS1_25CollectiveMainloopFwdSm90ILi2EN4cute5tupleIJNS5_1CILi1EEES8_S8_EEENS6_IJNS7_ILi128EEENS7_ILi112EEENS7_ILi192EEEEEELi192ENS_10bfloat16_tEfNS_4arch4Sm90ELb1ELb0ELb1ELb0ELb0ELb0ELb0ELb1ELb1ELb1ELb1ELb0EEENS1_21CollectiveEpilogueFwdINS6_IJSA_SC_SB_EEES9_SE_SG_Li256ELb0ELb1ELb1ELb0EEENS1_19SingleTileSchedulerILb0ELb1ELb1ELi128EEEEEEEEEvNT_6ParamsE,(.L_x_3023 - _ZN7cutlass13device_kernelIN5flash11enable_sm90INS1_16FlashAttnFwdSm90INS1_25CollectiveMainloopFwdSm90ILi2EN4cute5tupleIJNS5_1CILi1EEES8_S8_EEENS6_IJNS7_ILi128EEENS7_ILi112EEENS7_ILi192EEEEEELi192ENS_10bfloat16_tEfNS_4arch4Sm90ELb1ELb0ELb1ELb0ELb0ELb0ELb0ELb1ELb1ELb1ELb1ELb0EEENS1_21CollectiveEpilogueFwdINS6_IJSA_SC_SB_EEES9_SE_SG_Li256ELb0ELb1ELb1ELb0EEENS1_19SingleTileSchedulerILb0ELb1ELb1ELi128EEEEEEEEEvNT_6ParamsE)
        .other          _ZN7cutlass13device_kernelIN5flash11enable_sm90INS1_16FlashAttnFwdSm90INS1_25CollectiveMainloopFwdSm90ILi2EN4cute5tupleIJNS5_1CILi1EEES8_S8_EEENS6_IJNS7_ILi128EEENS7_ILi112EEENS7_ILi192EEEEEELi192ENS_10bfloat16_tEfNS_4arch4Sm90ELb1ELb0ELb1ELb0ELb0ELb0ELb0ELb1ELb1ELb1ELb1ELb0EEENS1_21CollectiveEpilogueFwdINS6_IJSA_SC_SB_EEES9_SE_SG_Li256ELb0ELb1ELb1ELb0EEENS1_19SingleTileSchedulerILb0ELb1ELb1ELi128EEEEEEEEEvNT_6ParamsE,@"STO_CUDA_ENTRY STV_DEFAULT"
_ZN7cutlass13device_kernelIN5flash11enable_sm90INS1_16FlashAttnFwdSm90INS1_25CollectiveMainloopFwdSm90ILi2EN4cute5tupleIJNS5_1CILi1EEES8_S8_EEENS6_IJNS7_ILi128EEENS7_ILi112EEENS7_ILi192EEEEEELi192ENS_10bfloat16_tEfNS_4arch4Sm90ELb1ELb0ELb1ELb0ELb0ELb0ELb0ELb1ELb1ELb1ELb1ELb0EEENS1_21CollectiveEpilogueFwdINS6_IJSA_SC_SB_EEES9_SE_SG_Li256ELb0ELb1ELb1ELb0EEENS1_19SingleTileSchedulerILb0ELb1ELb1ELi128EEEEEEEEEvNT_6ParamsE:
        /* <DEDUP_REMOVED lines=18> */
.L_x_2051:
[----:B------:R-:W-:Y:S05]  /*0120*/  BSYNC B0 ;  /* 0x0000000000007941 */ /* 0x000fea0003800000 */
.L_x_2050:
        /* <DEDUP_REMOVED lines=41> */
.L_x_2052:
        /* <DEDUP_REMOVED lines=22> */
.L_x_2053:
        /* <DEDUP_REMOVED lines=18> */
.L_x_2054:
        /* <DEDUP_REMOVED lines=22> */
.L_x_2055:
        /* <DEDUP_REMOVED lines=22> */
.L_x_2056:
        /* <DEDUP_REMOVED lines=9> */
.L_x_2059:
        /* <DEDUP_REMOVED lines=19> */
[----:B------:R-:W1:Y:S01]  /*0ac0*/  S2UR UR38, SR_CTAID.X ;  /* 0x00000000002679c3 */ /* 0x000e620000002500 */
[----:B------:R-:W-:Y:S01]  /*0ad0*/  ULDC UR4, c[0x0][0x448] ;  /* 0x0001120000047ab9 */ /* 0x000fe20000000800 */
[----:B------:R-:W-:Y:S01]  /*0ae0*/  ULDC UR6, c[0x0][0x424] ;  /* 0x0001090000067ab9 */ /* 0x000fe20000000800 */
[----:B------:R-:W-:Y:S01]  /*0af0*/  UISETP.NE.AND UP1, UPT, UR4, 0x1, UPT ;  /* 0x000000010400788c */ /* 0x000fe2000bf25270 */
[----:B------:R-:W-:Y:S02]  /*0b00*/  ULDC UR7, c[0x0][0x288] ;  /* 0x0000a20000077ab9 */ /* 0x000fe40000000800 */
[----:B------:R-:W-:Y:S01]  /*0b10*/  ULDC.64 UR4, c[0x0][0x418] ;  /* 0x0001060000047ab9 */ /* 0x000fe20000000a00 */
[----:B------:R-:W-:Y:S02]  /*0b20*/  UIADD3 UR7, -UR7, 0x70, URZ ;  /* 0x0000007007077890 */ /* 0x000fe4000fffe13f */
[----:B------:R-:W-:Y:S01]  /*0b30*/  UISETP.NE.U32.AND UP0, UPT, UR4, URZ, UPT ;  /* 0x0000003f0400728c */ /* 0x000fe2000bf05070 */
[----:B------:R-:W-:Y:S01]  /*0b40*/  ULDC UR48, c[0x0][0x2f0] ;  /* 0x0000bc0000307ab9 */ /* 0x000fe20000000800 */
[----:B------:R-:W-:-:S02]  /*0b50*/  USHF.R.U32.HI UR11, URZ, 0x10, UR8 ;  /* 0x000000103f0b7899 */ /* 0x000fc40008011608 */
[----:B------:R-:W-:Y:S01]  /*0b60*/  UISETP.NE.AND.EX UP0, UPT, UR5, URZ, UPT, UP0 ;  /* 0x0000003f0500728c */ /* 0x000fe2000bf05300 */
[----:B------:R-:W-:Y:S02]  /*0b70*/  @UP1 ULDC UR9, c[0x0][0x450] ;  /* 0x0001140000091ab9 */ /* 0x000fe40000000800 */
[----:B------:R-:W-:Y:S01]  /*0b80*/  @UP1 ULDC UR5, c[0x0][0x44c] ;  /* 0x0001130000051ab9 */ /* 0x000fe20000000800 */
[----:B------:R-:W-:-:S04]  /*0b90*/  USEL UR10, UR6, 0x1, UP0 ;  /* 0x00000001060a7887 */ /* 0x000fc80008000000 */
[----:B------:R-:W-:Y:S02]  /*0ba0*/  UIMAD UR7, UR10, UR48, UR7 ;  /* 0x000000300a0772a4 */ /* 0x000fe4000f8e0207 */
[----:B-1----:R-:W-:Y:S01]  /*0bb0*/  USHF.L.U32 UR38, UR38, 0x7, URZ ;  /* 0x0000000726267899 */ /* 0x002fe2000800063f */
[----:B------:R-:W-:-:S03]  /*0bc0*/  IMAD.U32 R17, RZ, RZ, UR10 ;  /* 0x0000000aff117e24 */ /* 0x000fc6000f8e00ff */
[----:B------:R-:W-:Y:S02]  /*0bd0*/  @UP1 UIADD3 UR4, UR38, 0x7f, URZ ;  /* 0x0000007f26041890 */ /* 0x000fe4000fffe03f */
[----:B------:R-:W-:Y:S02]  /*0be0*/  UIADD3 UR6, UR38, 0x7f, URZ ;  /* 0x0000007f26067890 */ /* 0x000fe4000fffe03f */
[----:B------:R-:W-:-:S04]  /*0bf0*/  UIMAD.WIDE.U32 UR4, UR4, UR5, URZ ;  /* 0x00000005040472a5 */ /* 0x000fc8000f8e003f */
[----:B------:R-:W-:Y:S02]  /*0c00*/  @UP1 USHF.R.U32.HI UR6, URZ, UR9, UR5 ;  /* 0x000000093f061299 */ /* 0x000fe40008011605 */
[----:B------:R-:W-:Y:S02]  /*0c10*/  UIMAD UR5, UR10, UR48, 0x6f ;  /* 0x0000006f0a0574a4 */ /* 0x000fe4000f8e0230 */
[----:B------:R-:W-:Y:S01]  /*0c20*/  UIADD3 UR7, UR7, UR6, URZ ;  /* 0x0000000607077290 */ /* 0x000fe2000fffe03f */
[----:B------:R-:W-:Y:S02]  /*0c30*/  UMOV UR4, URZ ;  /* 0x0000003f00047c82 */ /* 0x000fe40008000000 */
[----:B------:R-:W-:Y:S01]  /*0c40*/  UMOV UR6, URZ ;  /* 0x0000003f00067c82 */ /* 0x000fe20008000000 */
[----:B------:R-:W-:Y:S02]  /*0c50*/  UIMAD.WIDE UR4, UR5, -0x6db6db6d, UR4 ;  /* 0x92492493050478a5 */ /* 0x000fe4000f8e0204 */
[----:B------:R-:W-:-:S02]  /*0c60*/  UIMAD.WIDE UR6, UR7, -0x6db6db6d, UR6 ;  /* 0x92492493070678a5 */ /* 0x000fc4000f8e0206 */
[----:B------:R-:W-:Y:S02]  /*0c70*/  USHF.R.U32.HI UR4, URZ, 0x1f, UR5 ;  /* 0x0000001f3f047899 */ /* 0x000fe40008011605 */
[----:B------:R-:W-:Y:S02]  /*0c80*/  USHF.R.U32.HI UR6, URZ, 0x1f, UR7 ;  /* 0x0000001f3f067899 */ /* 0x000fe40008011607 */
[----:B------:R-:W-:Y:S02]  /*0c90*/  ULEA.HI.SX32 UR4, UR5, UR4, 0x1a ;  /* 0x0000000405047291 */ /* 0x000fe4000f8fd23f */
[----:B------:R-:W-:Y:S02]  /*0ca0*/  ULEA.HI.SX32 UR6, UR7, UR6, 0x1a ;  /* 0x0000000607067291 */ /* 0x000fe4000f8fd23f */
[----:B------:R-:W-:Y:S02]  /*0cb0*/  ULOP3.LUT UR7, UR8, 0xffff, URZ, 0xc0, !UPT ;  /* 0x0000ffff08077892 */ /* 0x000fe4000f8ec03f */
[----:B------:R-:W-:-:S04]  /*0cc0*/  UISETP.LT.AND UP0, UPT, UR4, UR6, UPT ;  /* 0x000000060400728c */ /* 0x000fc8000bf01270 */
[----:B------:R-:W-:Y:S02]  /*0cd0*/  USEL UR10, UR4, UR6, UP0 ;  /* 0x00000006040a7287 */ /* 0x000fe40008000000 */
[----:B------:R-:W-:Y:S02]  /*0ce0*/  UISETP.NE.AND UP0, UPT, UR11, URZ, UPT ;  /* 0x0000003f0b00728c */ /* 0x000fe4000bf05270 */
[----:B------:R-:W-:Y:S01]  /*0cf0*/  UISETP.GE.AND UP1, UPT, UR10, 0x1, UPT ;  /* 0x000000010a00788c */ /* 0x000fe2000bf26270 */
[----:B------:R-:W-:-:S05]  /*0d00*/  UMOV UR4, URZ ;  /* 0x0000003f00047c82 */ /* 0x000fca0008000000 */
[----:B------:R-:W-:-:S03]  /*0d10*/  PLOP3.LUT P0, PT, PT, PT, UP1, 0x80, 0x0 ;  /* 0x000000000000781c */ /* 0x000fc60003f0f018 */
[----:B------:R-:W-:-:S10]  /*0d20*/  @!UP0 ULDC UR11, c[0x0][0x9f0] ;  /* 0x00027c00000b8ab9 */ /* 0x000fd40000000800 */
[----:B------:R-:W-:Y:S05]  /*0d30*/  @!P0 BRA `(.L_x_2061) ;  /* 0x0000000000848947 */ /* 0x000fea0003800000 */
[----:B------:R-:W-:Y:S01]  /*0d40*/  MOV R3, UR11 ;  /* 0x0000000b00037c02 */ /* 0x000fe20008000f00 */
[----:B------:R-:W-:Y:S01]  /*0d50*/  UIADD3 UR6, UR11, -0x1, UR10 ;  /* 0xffffffff0b067890 */ /* 0x000fe2000fffe00a */
[----:B------:R-:W-:Y:S02]  /*0d60*/  UMOV UR4, URZ ;  /* 0x0000003f00047c82 */ /* 0x000fe40008000000 */
        /* <DEDUP_REMOVED lines=10> */
[----:B0-----:R-:W-:Y:S02]  /*0e10*/  VIADD R2, R0, 0xffffffe ;  /* 0x0ffffffe00027836 */ /* 0x001fe40000000000 */
        /* <DEDUP_REMOVED lines=19> */
.L_x_2061:
[----:B------:R-:W-:Y:S02]  /*0f50*/  UIMAD UR6, UR7, UR4, URZ ;  /* 0x00000004070672a4 */ /* 0x000fe4000f8e023f */
[----:B------:R-:W-:Y:S01]  /*0f60*/  IMAD.U32 R3, RZ, RZ, UR4 ;  /* 0x00000004ff037e24 */ /* 0x000fe2000f8e00ff */
[----:B------:R-:W-:Y:S01]  /*0f70*/  MOV R0, UR10 ;  /* 0x0000000a00007c02 */ /* 0x000fe20008000f00 */
[----:B0-----:R-:W0:Y:S01]  /*0f80*/  S2R R2, SR_TID.X ;  /* 0x0000000000027919 */ /* 0x001e220000002100 */
[----:B------:R-:W-:Y:S02]  /*0f90*/  R2UR UR5, R17 ;  /* 0x00000000110572ca */ /* 0x000fe400000e0000 */
[----:B------:R-:W-:Y:S02]  /*0fa0*/  CS2R R118, SRZ ;  /* 0x0000000000767805 */ /* 0x000fe4000001ff00 */
[----:B------:R-:W-:Y:S01]  /*0fb0*/  VIADDMNMX R0, R3, UR6, R0, PT ;  /* 0x0000000603007c46 */ /* 0x000fe2000b800100 */
[----:B------:R-:W-:Y:S01]  /*0fc0*/  IMAD.U32 R18, RZ, RZ, UR6 ;  /* 0x00000006ff127e24 */ /* 0x000fe2000f8e00ff */
[----:B------:R-:W-:-:S02]  /*0fd0*/  PLOP3.LUT P0, PT, PT, PT, PT, 0x80, 0x0 ;  /* 0x000000000000781c */ /* 0x000fc40003f0f070 */
[----:B------:R-:W-:Y:S02]  /*0fe0*/  CS2R R116, SRZ ;  /* 0x0000000000747805 */ /* 0x000fe4000001ff00 */
[----:B------:R-:W-:Y:S01]  /*0ff0*/  R2UR UR39, R0 ;  /* 0x00000000002772ca */ /* 0x000fe200000e0000 */
[----:B------:R-:W-:Y:S01]  /*1000*/  IMAD.MOV.U32 R0, RZ, RZ, RZ ;  /* 0x000000ffff007224 */ /* 0x000fe200078e00ff */
[----:B------:R-:W-:Y:S02]  /*1010*/  CS2R R114, SRZ ;  /* 0x0000000000727805 */ /* 0x000fe4000001ff00 */
[----:B------:R-:W-:Y:S02]  /*1020*/  CS2R R112, SRZ ;  /* 0x0000000000707805 */ /* 0x000fe4000001ff00 */
[----:B------:R-:W-:Y:S02]  /*1030*/  CS2R R110, SRZ ;  /* 0x00000000006e7805 */ /* 0x000fe4000001ff00 */
[----:B------:R-:W-:-:S02]  /*1040*/  CS2R R108, SRZ ;  /* 0x00000000006c7805 */ /* 0x000fc4000001ff00 */
[----:B------:R-:W-:Y:S01]  /*1050*/  CS2R R106, SRZ ;  /* 0x00000000006a7805 */ /* 0x000fe2000001ff00 */
[----:B------:R-:W-:Y:S01]  /*1060*/  UIMAD UR48, UR5, UR48, URZ ;  /* 0x00000030053072a4 */ /* 0x000fe2000f8e023f */
        /* <DEDUP_REMOVED lines=16> */
[----:B------:R-:W-:Y:S01]  /*1170*/  CS2R R76, SRZ ;  /* 0x00000000004c7805 */ /* 0x000fe2000001ff00 */
[----:B0-----:R-:W-:Y:S01]  /*1180*/  VIADD R22, R2, 0xffffff80 ;  /* 0xffffff8002167836 */ /* 0x001fe20000000000 */
[----:B------:R-:W-:Y:S02]  /*1190*/  MOV R2, RZ ;  /* 0x000000ff00027202 */ /* 0x000fe40000000f00 */
        /* <DEDUP_REMOVED lines=53> */
[----:B------:R-:W-:Y:S01]  /*14f0*/  IMAD.U32 R10, RZ, RZ, UR6 ;  /* 0x00000006ff0a7e24 */ /* 0x000fe2000f8e00ff */
[----:B------:R-:W-:Y:S01]  /*1500*/  MOV R7, UR5 ;  /* 0x0000000500077c02 */ /* 0x000fe20008000f00 */
[----:B------:R-:W-:Y:S01]  /*1510*/  IMAD.U32 R6, RZ, RZ, UR4 ;  /* 0x00000004ff067e24 */ /* 0x000fe2000f8e00ff */
[----:B------:R-:W-:Y:S01]  /*1520*/  MOV R13, RZ ;  /* 0x000000ff000d7202 */ /* 0x000fe20000000f00 */
[----:B------:R-:W-:-:S02]  /*1530*/  IMAD.U32 R11, RZ, RZ, UR7 ;  /* 0x00000007ff0b7e24 */ /* 0x000fc4000f8e00ff */
[----:B------:R-:W-:Y:S02]  /*1540*/  IMAD.MOV.U32 R8, RZ, RZ, 0x70 ;  /* 0x00000070ff087424 */ /* 0x000fe400078e00ff */
[----:B0-----:R-:W-:-:S07]  /*1550*/  IMAD.MOV.U32 R12, RZ, RZ, 0x1 ;  /* 0x00000001ff0c7424 */ /* 0x001fce00078e00ff */
[----:B------:R-:W-:-:S07]  /*1560*/  LEPC R20, `(.L_x_2063) ;  /* 0x000000001014794e */ /* 0x000fce0000000000 */
[----:B-1----:R-:W-:Y:S05]  /*1570*/  CALL.ABS.NOINC R2 ;  /* 0x0000000002007343 */ /* 0x002fea0003c00000 */
.L_x_2063:
[----:B------:R-:W-:Y:S02]  /*1580*/  R2UR UR4, R16 ;  /* 0x00000000100472ca */ /* 0x000fe400000e0000 */
[----:B------:R-:W-:-:S11]  /*1590*/  SHF.L.U32 R0, RZ, 0x1f, RZ ;  /* 0x0000001fff007819 */ /* 0x000fd600000006ff */
[----:B------:R-:W0:Y:S02]  /*15a0*/  SYNCS.PHASECHK.TRANS64.TRYWAIT P0, [UR4+0x36800], R0 ;  /* 0x03680000ff0075a7 */ /* 0x000e240008000144 */
[----:B0-----:R-:W-:Y:S05]  /*15b0*/  @!P0 BRA `(.L_x_2064) ;  /* 0x0000015000108947 */ /* 0x001fea0003800000 */
.L_x_2185:
[----:B------:R-:W2:Y:S02]  /*15c0*/  LDL R2, [R1+0xc] ;  /* 0x00000c0001027983 */ /* 0x000ea40000100800 */
[----:B--2---:R-:W-:-:S13]  /*15d0*/  R2UR UR4, R2 ;  /* 0x00000000020472ca */ /* 0x004fda00000e0000 */
[----:B------:R-:W-:-:S06]  /*15e0*/  ULOP3.LUT UR4, UR4, 0x1, URZ, 0xfc, !UPT ;  /* 0x0000000104047892 */ /* 0x000fcc000f8efc3f */
[----:B------:R-:W-:-:S05]  /*15f0*/  IMAD.U32 R2, RZ, RZ, UR4 ;  /* 0x00000004ff027e24 */ /* 0x000fca000f8e00ff */
[----:B------:R-:W-:-:S13]  /*1600*/  ISETP.NE.AND P0, PT, R2, 0x3, PT ;  /* 0x000000030200780c */ /* 0x000fda0003f05270 */
[----:B------:R-:W-:Y:S05]  /*1610*/  @!P0 BRA `(.L_x_2065) ;  /* 0x0000000000048947 */ /* 0x000fea0003800000 */
[----:B------:R-:W-:Y:S01]  /*1620*/  BPT.TRAP 0x1 ;  /* 0x000000040000795c */ /* 0x000fe20000300000 */
.L_x_2065:
[----:B------:R-:W-:-:S13]  /*1630*/  R2UR UR4, R16 ;  /* 0x00000000100472ca */ /* 0x000fda00000e0000 */
[----:B------:R1:W2:Y:S01]  /*1640*/  SYNCS.PHASECHK.TRANS64.TRYWAIT P2, [UR4+0x36830], R0 ;  /* 0x03683000ff0075a7 */ /* 0x0002a20008040144 */
[----:B------:R-:W-:Y:S05]  /*1650*/  @!P0 BRA `(.L_x_2066) ;  /* 0x0000000000048947 */ /* 0x000fea0003800000 */
[----:B------:R-:W-:Y:S01]  /*1660*/  BPT.TRAP 0x1 ;  /* 0x000000040000795c */ /* 0x000fe20000300000 */
.L_x_2066:
[----:B------:R-:W3:Y:S01]  /*1670*/  S2R R2, SR_TID.X ;  /* 0x0000000000027919 */ /* 0x000ee20000002100 */
[----:B------:R-:W-:-:S05]  /*1680*/  IMAD.U32 R4, RZ, RZ, UR36 ;  /* 0x00000024ff047e24 */ /* 0x000fca000f8e00ff */
[----:B------:R-:W-:Y:S02]  /*1690*/  LOP3.LUT R4, R4, 0x10000, RZ, 0xfc, !PT ;  /* 0x0001000004047812 */ /* 0x000fe400078efcff */
[----:B---3--:R-:W-:-:S04]  /*16a0*/  LOP3.LUT R2, R2, 0x7f, RZ, 0xc0, !PT ;  /* 0x0000007f02027812 */ /* 0x008fc800078ec0ff */
[----:B------:R-:W-:Y:S01]  /*16b0*/  ISETP.NE.AND P1, PT, R2, RZ, PT ;  /* 0x000000ff0200720c */ /* 0x000fe20003f25270 */
[----:B--2---:R-:W-:-:S12]  /*16c0*/  @P2 BRA `(.L_x_2067) ;  /* 0x00000000000c2947 */ /* 0x004fd80003800000 */
[----:B------:R-:W-:-:S13]  /*16d0*/  R2UR UR4, R16 ;  /* 0x00000000100472ca */ /* 0x000fda00000e0000 */
[----:B------:R-:W2:Y:S02]  /*16e0*/  SYNCS.PHASECHK.TRANS64.TRYWAIT P2, [UR4+0x36830], R0 ;  /* 0x03683000ff0075a7 */ /* 0x000ea40008040144 */
[----:B--2---:R-:W-:Y:S05]  /*16f0*/  @!P2 BRA `(.L_x_2068) ;  /* 0x0000014c00dca947 */ /* 0x004fea0003800000 */
.L_x_2067:
[----:B------:R-:W-:Y:S05]  /*1700*/  WARPSYNC.ALL ;  /* 0x0000000000007948 */ /* 0x000fea0003800000 */
[----:B------:R-:W-:Y:S01]  /*1710*/  IMAD.MOV.U32 R5, RZ, RZ, 0x40000040 ;  /* 0x40000040ff057424 */ /* 0x000fe200078e00ff */
        /* <DEDUP_REMOVED lines=16> */
[----:B------:R-:W-:Y:S01]  /*1820*/  R2UR UR17, R5 ;  /* 0x00000000051172ca */ /* 0x000fe200000e0000 */
[----:B------:R-:W-:Y:S01]  /*1830*/  USHF.R.U32.HI UR4, URZ, 0x4, UR4 ;  /* 0x000000043f047899 */ /* 0x000fe20008011604 */
[----:B------:R-:W-:Y:S01]  /*1840*/  R2UR UR6, R4 ;  /* 0x00000000040672ca */ /* 0x000fe200000e0000 */
[----:B------:R-:W-:Y:S01]  /*1850*/  UMOV UR27, 0x40000040 ;  /* 0x40000040001b7882 */ /* 0x000fe20000000000 */
[----:B------:R-:W-:Y:S01]  /*1860*/  UMOV UR29, 0x40000040 ;  /* 0x40000040001d7882 */ /* 0x000fe20000000000 */
[----:B------:R-:W-:Y:S01]  /*1870*/  ULOP3.LUT UR4, UR4, 0x3fff, URZ, 0xc0, !UPT ;  /* 0x00003fff04047892 */ /* 0x000fe2000f8ec03f */
[----:B------:R-:W-:Y:S01]  /*1880*/  LOP3.LUT R13, R80, 0xffffff80, RZ, 0xc0, !PT ;  /* 0xffffff80500d7812 */ /* 0x000fe200078ec0ff */
[----:B------:R-:W-:Y:S01]  /*1890*/  UMOV UR31, 0x40000040 ;  /* 0x40000040001f7882 */ /* 0x000fe20000000000 */
[----:B------:R-:W-:Y:S01]  /*18a0*/  UMOV UR33, 0x40000040 ;  /* 0x4000004000217882 */ /* 0x000fe20000000000 */
[----:B------:R-:W-:Y:S01]  /*18b0*/  ULOP3.LUT UR50, UR4, 0x10000, URZ, 0xfc, !UPT ;  /* 0x0001000004327892 */ /* 0x000fe2000f8efc3f */
[----:B------:R-:W-:Y:S01]  /*18c0*/  IADD3 R13, R22, -R13, RZ ;  /* 0x8000000d160d7210 */ /* 0x000fe20007ffe0ff */
[----:B------:R-:W-:Y:S01]  /*18d0*/  UMOV UR35, 0x40000040 ;  /* 0x4000004000237882 */ /* 0x000fe20000000000 */
[----:B------:R-:W-:Y:S01]  /*18e0*/  UMOV UR37, 0x40000040 ;  /* 0x4000004000257882 */ /* 0x000fe20000000000 */
[----:B------:R-:W-:Y:S01]  /*18f0*/  UIADD3 UR22, UR50, 0x80, URZ ;  /* 0x0000008032167890 */ /* 0x000fe2000fffe03f */
[----:B------:R-:W-:Y:S01]  /*1900*/  SHF.R.S32.HI R6, RZ, 0x1f, R13 ;  /* 0x0000001fff067819 */ /* 0x000fe2000001140d */
[----:B------:R-:W-:Y:S01]  /*1910*/  UIADD3 UR14, UR50, 0x180, URZ ;  /* 0x00000180320e7890 */ /* 0x000fe2000fffe03f */
[----:B------:R-:W-:Y:S01]  /*1920*/  LEA.HI R23, R23, R22, RZ, 0x2 ;  /* 0x0000001617177211 */ /* 0x000fe200078f10ff */
[----:B------:R-:W-:Y:S01]  /*1930*/  UMOV UR10, UR50 ;  /* 0x00000032000a7c82 */ /* 0x000fe20008000000 */
[----:B------:R-:W-:Y:S01]  /*1940*/  UIADD3 UR18, UR50, 0x200, URZ ;  /* 0x0000020032127890 */ /* 0x000fe2000fffe03f */
[----:B------:R-:W-:Y:S01]  /*1950*/  HGMMA.64x16x16.F32.BF16 R72, gdesc[UR8], RZ, !UPT, gsb0 ;  /* 0x00200000084879f0 */ /* 0x000fe2000c0018ff */
[----:B------:R-:W-:Y:S01]  /*1960*/  R2UR UR8, R4 ;  /* 0x00000000040872ca */ /* 0x000fe200000e0000 */
[----:B------:R-:W-:Y:S01]  /*1970*/  UIADD3 UR10, UR50, 0x100, URZ ;  /* 0x00000100320a7890 */ /* 0x000fe2000fffe03f */
[----:B------:R-:W-:Y:S01]  /*1980*/  R2UR UR9, R5 ;  /* 0x00000000050972ca */ /* 0x000fe200000e0000 */
[----:B------:R-:W-:Y:S01]  /*1990*/  UMOV UR11, 0x40000040 ;  /* 0x40000040000b7882 */ /* 0x000fe20000000000 */
[----:B------:R-:W-:Y:S01]  /*19a0*/  UIADD3 UR4, UR6, 0x2, URZ ;  /* 0x0000000206047890 */ /* 0x000fe2000fffe03f */
[CC--:B------:R-:W-:Y:S01]  /*19b0*/  LEA.HI R10, R6.reuse, R13.reuse, RZ, 0x2 ;  /* 0x0000000d060a7211 */ /* 0x0c0fe200078f10ff */
[----:B------:R-:W-:Y:S01]  /*19c0*/  UIADD3 UR7, UR50, 0x2, URZ ;  /* 0x0000000232077890 */ /* 0x000fe2000fffe03f */
[----:B------:R-:W-:Y:S01]  /*19d0*/  LEA.HI R12, R6, R13, RZ, 0x5 ;  /* 0x0000000d060c7211 */ /* 0x000fe200078f28ff */
[----:B------:R-:W-:Y:S01]  /*19e0*/  UIADD3 UR24, UR6, 0x404, URZ ;  /* 0x0000040406187890 */ /* 0x000fe2000fffe03f */
[----:B------:R-:W-:Y:S01]  /*19f0*/  SHF.R.S32.HI R6, RZ, 0x2, R10 ;  /* 0x00000002ff067819 */ /* 0x000fe2000001140a */
[----:B------:R-:W-:Y:S01]  /*1a00*/  UIADD3 UR26, UR50, 0x384, URZ ;  /* 0x00000384321a7890 */ /* 0x000fe2000fffe03f */
[----:B------:R-:W-:Y:S01]  /*1a10*/  LOP3.LUT R23, R23, 0xfffffffc, RZ, 0xc0, !PT ;  /* 0xfffffffc17177812 */ /* 0x000fe200078ec0ff */
[----:B------:R-:W-:Y:S01]  /*1a20*/  UIADD3 UR28, UR6, 0x406, URZ ;  /* 0x00000406061c7890 */ /* 0x000fe2000fffe03f */
[----:B------:R-:W-:Y:S01]  /*1a30*/  SHF.R.S32.HI R12, RZ, 0x5, R12 ;  /* 0x00000005ff0c7819 */ /* 0x000fe2000001140c */
[----:B------:R-:W-:-:S02]  /*1a40*/  UIADD3 UR30, UR50, 0x386, URZ ;  /* 0x00000386321e7890 */ /* 0x000fc4000fffe03f */
[----:B------:R-:W-:Y:S01]  /*1a50*/  IMAD.U32 R9, RZ, RZ, UR50 ;  /* 0x00000032ff097e24 */ /* 0x000fe2000f8e00ff */
[----:B------:R-:W-:Y:S01]  /*1a60*/  UIADD3 UR32, UR6, 0x800, URZ ;  /* 0x0000080006207890 */ /* 0x000fe2000fffe03f */
[----:B------:R-:W-:Y:S01]  /*1a70*/  LEA R12, R12, UR38, 0x4 ;  /* 0x000000260c0c7c11 */ /* 0x000fe2000f8e20ff */
[----:B------:R-:W-:Y:S01]  /*1a80*/  UIADD3 UR34, UR50, 0x700, URZ ;  /* 0x0000070032227890 */ /* 0x000fe2000fffe03f */
[----:B------:R-:W-:Y:S01]  /*1a90*/  CS2R R118, SRZ ;  /* 0x0000000000767805 */ /* 0x000fe2000001ff00 */
[----:B------:R-:W-:Y:S01]  /*1aa0*/  UIADD3 UR36, UR6, 0x802, URZ ;  /* 0x0000080206247890 */ /* 0x000fe2000fffe03f */
[----:B------:R-:W-:Y:S01]  /*1ab0*/  CS2R R116, SRZ ;  /* 0x0000000000747805 */ /* 0x000fe2000001ff00 */
[----:B------:R-:W-:Y:S01]  /*1ac0*/  UIADD3 UR42, UR50, 0x702, URZ ;  /* 0x00000702322a7890 */ /* 0x000fe2000fffe03f */
[----:B------:R-:W-:Y:S01]  /*1ad0*/  CS2R R114, SRZ ;  /* 0x0000000000727805 */ /* 0x000fe2000001ff00 */
[----:B------:R-:W-:Y:S01]  /*1ae0*/  UMOV UR41, UR37 ;  /* 0x0000002500297c82 */ /* 0x000fe20008000000 */
[----:B------:R-:W-:Y:S01]  /*1af0*/  UMOV UR43, 0x40000040 ;  /* 0x40000040002b7882 */ /* 0x000fe20000000000 */
[----:B------:R-:W-:Y:S01]  /*1b00*/  UIADD3 UR44, UR6, 0x806, URZ ;  /* 0x00000806062c7890 */ /* 0x000fe2000fffe03f */
[----:B------:R-:W-:Y:S01]  /*1b10*/  CS2R R112, SRZ ;  /* 0x0000000000707805 */ /* 0x000fe2000001ff00 */
[----:B------:R-:W-:Y:S01]  /*1b20*/  UMOV UR40, UR36 ;  /* 0x0000002400287c82 */ /* 0x000fe20008000000 */
[----:B------:R-:W-:Y:S01]  /*1b30*/  UIADD3 UR46, UR50, 0x706, URZ ;  /* 0x00000706322e7890 */ /* 0x000fe2000fffe03f */
[----:B------:R-:W-:Y:S01]  /*1b40*/  CS2R R110, SRZ ;  /* 0x00000000006e7805 */ /* 0x000fe2000001ff00 */
[----:B------:R-:W-:Y:S01]  /*1b50*/  UMOV UR45, 0x40000040 ;  /* 0x40000040002d7882 */ /* 0x000fe20000000000 */
[----:B------:R-:W-:Y:S01]  /*1b60*/  UMOV UR47, 0x40000040 ;  /* 0x40000040002f7882 */ /* 0x000fe20000000000 */
[----:B------:R-:W-:Y:S01]  /*1b70*/  UMOV UR60, URZ ;  /* 0x0000003f003c7c82 */ /* 0x000fe20008000000 */
[----:B------:R-:W-:-:S02]  /*1b80*/  CS2R R108, SRZ ;  /* 0x00000000006c7805 */ /* 0x000fc4000001ff00 */
[----:B------:R-:W-:Y:S01]  /*1b90*/  CS2R R106, SRZ ;  /* 0x00000000006a7805 */ /* 0x000fe2000001ff00 */
        /* <DEDUP_REMOVED lines=24> */
[----:B------:R-:W-:Y:S02]  /*1d20*/  UIADD3 UR16, UR50, 0x6, URZ ;  /* 0x0000000632107890 */ /* 0x000fe4000fffe03f */
[----:B------:R-:W-:Y:S01]  /*1d30*/  UIADD3 UR18, UR50, 0x380, URZ ;  /* 0x0000038032127890 */ /* 0x000fe2000fffe03f */
[----:B------:R-:W-:Y:S01]  /*1d40*/  UMOV UR17, 0x40000040 ;  /* 0x4000004000117882 */ /* 0x000fe20000000000 */
        /* <DEDUP_REMOVED lines=69> */
[----:B------:R-:W-:Y:S01]  /*21a0*/  UMOV UR11, 0x40000040 ;  /* 0x40000040000b7882 */ /* 0x000fe20000000000 */
        /* <DEDUP_REMOVED lines=31> */
[----:B------:R-:W-:Y:S01]  /*23a0*/  UMOV UR14, UR16 ;  /* 0x00000010000e7c82 */ /* 0x000fe20008000000 */
        /* <DEDUP_REMOVED lines=50> */
[----:B------:R-:W-:Y:S01]  /*26d0*/  UIADD3 UR14, UR39, -0x2, URZ ;  /* 0xfffffffe270e7890 */ /* 0x000fe2000fffe03f */
        /* <DEDUP_REMOVED lines=238> */
[----:B------:R-:W-:Y:S02]  /*35c0*/  UMOV UR10, 0xffffff90 ;  /* 0xffffff90000a7882 */ /* 0x000fe40000000000 */
[----:B------:R-:W-:Y:S01]  /*35d0*/  UIMAD UR10, UR39, UR10, 0x71 ;  /* 0x00000071270a74a4 */ /* 0x000fe2000f8e020a */
        /* <DEDUP_REMOVED lines=36> */
[----:B------:R-:W-:Y:S02]  /*3820*/  ULDC UR7, c[0x0][0x448] ;  /* 0x0001120000077ab9 */ /* 0x000fe40000000800 */
[----:B------:R-:W-:-:S06]  /*3830*/  UISETP.NE.AND UP0, UPT, UR7, 0x1, UPT ;  /* 0x000000010700788c */ /* 0x000fcc000bf05270 */
[----:B------:R-:W-:-:S05]  /*3840*/  PLOP3.LUT P2, PT, PT, PT, UP0, 0x80, 0x0 ;  /* 0x000000000000781c */ /* 0x000fca0003f4f008 */
[----:B------:R-:W-:Y:S01]  /*3850*/  @UP0 ULDC UR7, c[0x0][0x44c] ;  /* 0x0001130000070ab9 */ /* 0x000fe20000000800 */
[----:B------:R-:W-:Y:S01]  /*3860*/  @UP0 ULDC UR11, c[0x0][0x450] ;  /* 0x00011400000b0ab9 */ /* 0x000fe20000000800 */
[----:B------:R-:W-:Y:S02]  /*3870*/  WARPGROUP.DEPBAR.LE gsb0, 0x0 ;  /* 0x00008000000079c5 */ /* 0x000fe40000010000 */
[----:B------:R-:W-:-:S06]  /*3880*/  WARPGROUP.ARRIVE ;  /* 0x00000000000079c5 */ /* 0x000fcc0000000000 */
[----:B------:R-:W-:Y:S01]  /*3890*/  HGMMA.64x16x16.F32.BF16 R32, gdesc[UR40], R32, gsb0 ;  /* 0x00200000282079f0 */ /* 0x000fe20008001820 */
[----:B------:R-:W-:Y:S01]  /*38a0*/  UMOV UR42, UR6 ;  /* 0x00000006002a7c82 */ /* 0x000fe20008000000 */
[----:B------:R-:W-:Y:S01]  /*38b0*/  UMOV UR43, 0x40000040 ;  /* 0x40000040002b7882 */ /* 0x000fe20000000000 */
[----:B------:R-:W-:Y:S01]  /*38c0*/  ULDC UR6, c[0x0][0x9d8] ;  /* 0x0002760000067ab9 */ /* 0x000fe20000000800 */
        /* <DEDUP_REMOVED lines=14> */
[----:B0-----:R-:W-:Y:S01]  /*39b0*/  FMUL.FTZ R3, R77, UR6 ;  /* 0x000000064d037c20 */ /* 0x001fe20008410000 */
[----:B------:R-:W-:Y:S01]  /*39c0*/  HGMMA.64x16x16.F32.BF16 R64, gdesc[UR44], R64, gsb0 ;  /* 0x002000002c4079f0 */ /* 0x000fe20008001840 */
[----:B------:R-:W-:Y:S01]  /*39d0*/  UIADD3 UR46, UR50, 0x806, URZ ;  /* 0x00000806322e7890 */ /* 0x000fe2000fffe03f */
[----:B------:R-:W0:Y:S01]  /*39e0*/  MUFU.TANH R74, R74 ;  /* 0x0000004a004a7308 */ /* 0x000e220000002400 */
[----:B------:R-:W-:Y:S01]  /*39f0*/  UMOV UR47, 0x40000040 ;  /* 0x40000040002f7882 */ /* 0x000fe20000000000 */
[----:B------:R-:W-:Y:S01]  /*3a00*/  FMUL.FTZ R2, R73, UR6 ;  /* 0x0000000649027c20 */ /* 0x000fe20008410000 */
[----:B-1----:R-:W-:Y:S01]  /*3a10*/  FMUL.FTZ R0, R72, UR6 ;  /* 0x0000000648007c20 */ /* 0x002fe20008410000 */
[----:B------:R-:W-:-:S04]  /*3a20*/  FMUL.FTZ R7, R76, UR6 ;  /* 0x000000064c077c20 */ /* 0x000fc80008410000 */
[----:B------:R-:W1:Y:S08]  /*3a30*/  MUFU.TANH R75, R75 ;  /* 0x0000004b004b7308 */ /* 0x000e700000002400 */
[----:B------:R-:W2:Y:S08]  /*3a40*/  MUFU.TANH R78, R78 ;  /* 0x0000004e004e7308 */ /* 0x000eb00000002400 */
[----:B------:R-:W3:Y:S08]  /*3a50*/  MUFU.TANH R79, R79 ;  /* 0x0000004f004f7308 */ /* 0x000ef00000002400 */
[----:B------:R-:W-:Y:S08]  /*3a60*/  MUFU.TANH R0, R0 ;  /* 0x0000000000007308 */ /* 0x000ff00000002400 */
[----:B------:R-:W-:Y:S08]  /*3a70*/  MUFU.TANH R2, R2 ;  /* 0x0000000200027308 */ /* 0x000ff00000002400 */
[----:B------:R-:W-:Y:S01]  /*3a80*/  MUFU.TANH R7, R7 ;  /* 0x0000000700077308 */ /* 0x000fe20000002400 */
[----:B------:R-:W-:-:S02]  /*3a90*/  WARPGROUP.DEPBAR.LE gsb0, 0x0 ;  /* 0x00008000000079c5 */ /* 0x000fc40000010000 */
[----:B------:R-:W-:Y:S01]  /*3aa0*/  WARPGROUP.ARRIVE ;  /* 0x00000000000079c5 */ /* 0x000fe20000000000 */
[----:B------:R-:W-:Y:S01]  /*3ab0*/  FMUL.FTZ R11, R64, UR6 ;  /* 0x00000006400b7c20 */ /* 0x000fe20008410000 */
[----:B------:R-:W-:Y:S01]  /*3ac0*/  IMAD.IADD R64, R22, 0x1, -R23 ;  /* 0x0000000116407824 */ /* 0x000fe200078e0a17 */
[----:B------:R-:W-:Y:S01]  /*3ad0*/  LEA.HI R23, R81, R81, RZ, 0x1 ;  /* 0x0000005151177211 */ /* 0x000fe200078f08ff */
[----:B------:R-:W-:Y:S01]  /*3ae0*/  FMUL.FTZ R14, R69, UR6 ;  /* 0x00000006450e7c20 */ /* 0x000fe20008410000 */
[----:B------:R-:W-:Y:S01]  /*3af0*/  FMUL.FTZ R15, R68, UR6 ;  /* 0x00000006440f7c20 */ /* 0x000fe20008410000 */
[----:B------:R-:W-:Y:S01]  /*3b00*/  HGMMA.64x16x16.F32.BF16 R56, gdesc[UR44], R56, gsb0 ;  /* 0x002000002c3879f0 */ /* 0x000fe20008001838 */
[----:B------:R-:W-:Y:S01]  /*3b10*/  UIADD3 UR46, UR50, 0x886, URZ ;  /* 0x00000886322e7890 */ /* 0x000fe2000fffe03f */
[----:B------:R-:W-:Y:S01]  /*3b20*/  FMUL.FTZ R66, R66, UR6 ;  /* 0x0000000642427c20 */ /* 0x000fe20008410000 */
[----:B------:R-:W-:Y:S01]  /*3b30*/  UMOV UR47, 0x40000040 ;  /* 0x40000040002f7882 */ /* 0x000fe20000000000 */
[----:B------:R-:W-:Y:S01]  /*3b40*/  FMUL.FTZ R67, R67, UR6 ;  /* 0x0000000643437c20 */ /* 0x000fe20008410000 */
[----:B------:R-:W-:Y:S01]  /*3b50*/  FMUL.FTZ R70, R70, UR6 ;  /* 0x0000000646467c20 */ /* 0x000fe20008410000 */
[----:B------:R-:W-:Y:S01]  /*3b60*/  FMUL.FTZ R71, R71, UR6 ;  /* 0x0000000647477c20 */ /* 0x000fe20008410000 */
[----:B------:R-:W-:Y:S01]  /*3b70*/  FMUL.FTZ R8, R65, UR6 ;  /* 0x0000000641087c20 */ /* 0x000fe20008410000 */
[----:B------:R-:W4:Y:S08]  /*3b80*/  MUFU.TANH R66, R66 ;  /* 0x0000004200427308 */ /* 0x000f300000002400 */
[----:B------:R-:W5:Y:S08]  /*3b90*/  MUFU.TANH R67, R67 ;  /* 0x0000004300437308 */ /* 0x000f700000002400 */
[----:B------:R-:W5:Y:S08]  /*3ba0*/  MUFU.TANH R70, R70 ;  /* 0x0000004600467308 */ /* 0x000f700000002400 */
[----:B------:R-:W5:Y:S08]  /*3bb0*/  MUFU.TANH R65, R71 ;  /* 0x0000004700417308 */ /* 0x000f700000002400 */
[----:B------:R-:W-:Y:S08]  /*3bc0*/  MUFU.TANH R3, R3 ;  /* 0x0000000300037308 */ /* 0x000ff00000002400 */
[----:B------:R-:W-:Y:S01]  /*3bd0*/  MUFU.TANH R11, R11 ;  /* 0x0000000b000b7308 */ /* 0x000fe20000002400 */
[----:B------:R-:W-:-:S02]  /*3be0*/  WARPGROUP.DEPBAR.LE gsb0, 0x0 ;  /* 0x00008000000079c5 */ /* 0x000fc40000010000 */
[----:B------:R-:W-:Y:S01]  /*3bf0*/  WARPGROUP.ARRIVE ;  /* 0x00000000000079c5 */ /* 0x000fe20000000000 */
[----:B------:R-:W-:Y:S01]  /*3c00*/  FMUL.FTZ R20, R57, UR6 ;  /* 0x0000000639147c20 */ /* 0x000fe20008410000 */
[----:B------:R-:W-:Y:S01]  /*3c10*/  SHF.R.S32.HI R57, RZ, 0x1f, R10 ;  /* 0x0000001fff397819 */ /* 0x000fe2000001140a */
[----:B------:R-:W-:Y:S01]  /*3c20*/  FMUL.FTZ R59, R59, UR6 ;  /* 0x000000063b3b7c20 */ /* 0x000fe20008410000 */
[----:B------:R-:W-:Y:S01]  /*3c30*/  FMUL.FTZ R21, R56, UR6 ;  /* 0x0000000638157c20 */ /* 0x000fe20008410000 */
[----:B------:R-:W-:Y:S01]  /*3c40*/  LOP3.LUT R56, R23, 0x3fffffe, RZ, 0xc0, !PT ;  /* 0x03fffffe17387812 */ /* 0x000fe200078ec0ff */
[----:B------:R-:W-:Y:S01]  /*3c50*/  HGMMA.64x16x16.F32.BF16 R48, gdesc[UR44], R48, gsb0 ;  /* 0x002000002c3079f0 */ /* 0x000fe20008001830 */
[----:B------:R-:W-:Y:S01]  /*3c60*/  UIADD3 UR46, UR50, 0x906, URZ ;  /* 0x00000906322e7890 */ /* 0x000fe2000fffe03f */
[-C--:B------:R-:W-:Y:S01]  /*3c70*/  LEA.HI R57, R57, R6.reuse, RZ, 0x3 ;  /* 0x0000000639397211 */ /* 0x080fe200078f18ff */
[----:B------:R-:W-:Y:S01]  /*3c80*/  UMOV UR47, 0x40000040 ;  /* 0x40000040002f7882 */ /* 0x000fe20000000000 */
[----:B------:R0:W-:Y:S01]  /*3c90*/  MUFU.TANH R69, R59 ;  /* 0x0000003b00457308 */ /* 0x0001e20000002400 */
[----:B------:R-:W-:Y:S01]  /*3ca0*/  IMAD.IADD R56, R81, 0x1, -R56 ;  /* 0x0000000151387824 */ /* 0x000fe200078e0a38 */
[----:B------:R-:W-:Y:S01]  /*3cb0*/  LOP3.LUT R57, R57, 0xfffffff8, RZ, 0xc0, !PT ;  /* 0xfffffff839397812 */ /* 0x000fe200078ec0ff */
[----:B------:R-:W-:Y:S01]  /*3cc0*/  FMUL.FTZ R58, R58, UR6 ;  /* 0x000000063a3a7c20 */ /* 0x000fe20008410000 */
[----:B------:R-:W-:Y:S01]  /*3cd0*/  LOP3.LUT R10, R10, 0x7ffffffc, RZ, 0xc0, !PT ;  /* 0x7ffffffc0a0a7812 */ /* 0x000fe200078ec0ff */
[----:B------:R-:W-:Y:S01]  /*3ce0*/  FMUL.FTZ R22, R60, UR6 ;  /* 0x000000063c167c20 */ /* 0x000fe20008410000 */
[----:B------:R-:W-:Y:S01]  /*3cf0*/  FMUL.FTZ R23, R61, UR6 ;  /* 0x000000063d177c20 */ /* 0x000fe20008410000 */
[----:B------:R-:W-:Y:S01]  /*3d00*/  FMUL.FTZ R63, R63, UR6 ;  /* 0x000000063f3f7c20 */ /* 0x000fe20008410000 */
[----:B------:R1:W5:Y:S01]  /*3d10*/  MUFU.TANH R68, R58 ;  /* 0x0000003a00447308 */ /* 0x0003620000002400 */
[----:B0-----:R-:W-:Y:S01]  /*3d20*/  IADD3 R59, R12, R6, -R57 ;  /* 0x000000060c3b7210 */ /* 0x001fe20007ffe839 */
[----:B------:R-:W-:Y:S01]  /*3d30*/  IMAD.IADD R13, R13, 0x1, -R10 ;  /* 0x000000010d0d7824 */ /* 0x000fe200078e0a0a */
[----:B------:R-:W-:Y:S01]  /*3d40*/  LEA.HI R6, R64, R64, RZ, 0x1 ;  /* 0x0000004040067211 */ /* 0x000fe200078f08ff */
[----:B------:R-:W-:-:S02]  /*3d50*/  FMUL.FTZ R62, R62, UR6 ;  /* 0x000000063e3e7c20 */ /* 0x000fc40008410000 */
[----:B------:R-:W-:Y:S01]  /*3d60*/  IMAD R59, R56, 0x40, R59 ;  /* 0x00000040383b7824 */ /* 0x000fe200078e023b */
[----:B------:R-:W-:Y:S01]  /*3d70*/  LOP3.LUT R57, R6, 0x1ffffffe, RZ, 0xc0, !PT ;  /* 0x1ffffffe06397812 */ /* 0x000fe200078ec0ff */
[----:B------:R-:W-:Y:S04]  /*3d80*/  MUFU.TANH R73, R63 ;  /* 0x0000003f00497308 */ /* 0x000fe80000002400 */
[----:B------:R-:W-:Y:S02]  /*3d90*/  IMAD.IADD R12, R64, 0x1, -R57 ;  /* 0x00000001400c7824 */ /* 0x000fe400078e0a39 */
[----:B------:R-:W-:Y:S02]  /*3da0*/  IMAD.U32 R57, RZ, RZ, UR48 ;  /* 0x00000030ff397e24 */ /* 0x000fe4000f8e00ff */
[----:B------:R-:W0:Y:S01]  /*3db0*/  MUFU.TANH R62, R62 ;  /* 0x0000003e003e7308 */ /* 0x000e220000002400 */
[----:B------:R-:W-:-:S05]  /*3dc0*/  LEA R12, R12, R59, 0x3 ;  /* 0x0000003b0c0c7211 */ /* 0x000fca00078e18ff */
[----:B------:R-:W-:Y:S01]  /*3dd0*/  @P2 IMAD.HI.U32 R6, R12, UR7, RZ ;  /* 0x000000070c062c27 */ /* 0x000fe2000f8e00ff */
[----:B------:R-:W-:Y:S01]  /*3de0*/  @UP0 ULDC UR7, c[0x0][0x450] ;  /* 0x0001140000070ab9 */ /* 0x000fe20000000800 */
[----:B------:R-:W-:Y:S08]  /*3df0*/  MUFU.TANH R8, R8 ;  /* 0x0000000800087308 */ /* 0x000ff00000002400 */
[----:B------:R-:W-:Y:S01]  /*3e00*/  MUFU.TANH R15, R15 ;  /* 0x0000000f000f7308 */ /* 0x000fe20000002400 */
[----:B------:R-:W-:-:S02]  /*3e10*/  WARPGROUP.DEPBAR.LE gsb0, 0x0 ;  /* 0x00008000000079c5 */ /* 0x000fc40000010000 */
[----:B------:R-:W-:Y:S01]  /*3e20*/  WARPGROUP.ARRIVE ;  /* 0x00000000000079c5 */ /* 0x000fe20000000000 */
[----:B------:R-:W-:Y:S01]  /*3e30*/  FMUL.FTZ R56, R48, UR6 ;  /* 0x0000000630387c20 */ /* 0x000fe20008410000 */
[----:B------:R-:W-:Y:S01]  /*3e40*/  FMUL.FTZ R48, R49, UR6 ;  /* 0x0000000631307c20 */ /* 0x000fe20008410000 */
[----:B------:R-:W-:Y:S01]  /*3e50*/  IMAD.MOV.U32 R49, RZ, RZ, R12 ;  /* 0x000000ffff317224 */ /* 0x000fe200078e000c */
[----:B------:R-:W-:Y:S01]  /*3e60*/  @P2 SHF.R.U32.HI R49, RZ, UR7, R6 ;  /* 0x00000007ff312c19 */ /* 0x000fe20008011606 */
[----:B------:R-:W-:Y:S01]  /*3e70*/  UIMAD UR7, UR39, -0x70, UR48 ;  /* 0xffffff90270778a4 */ /* 0x000fe2000f8e0230 */
[----:B------:R-:W-:Y:S01]  /*3e80*/  HGMMA.64x16x16.F32.BF16 R40, gdesc[UR44], R40, gsb0 ;  /* 0x002000002c2879f0 */ /* 0x000fe20008001828 */
[----:B------:R-:W-:Y:S01]  /*3e90*/  UIADD3 UR46, UR50, 0x986, URZ ;  /* 0x00000986322e7890 */ /* 0x000fe2000fffe03f */
[----:B------:R-:W-:Y:S01]  /*3ea0*/  FMUL.FTZ R50, R50, UR6 ;  /* 0x0000000632327c20 */ /* 0x000fe20008410000 */
[----:B------:R-:W-:Y:S01]  /*3eb0*/  UMOV UR47, 0x40000040 ;  /* 0x40000040002f7882 */ /* 0x000fe20000000000 */
[----:B-1----:R-:W1:Y:S01]  /*3ec0*/  SHFL.IDX PT, R58, R49, 0x1, 0x1c1f ;  /* 0x003c1f00313a7f89 */ /* 0x002e6200000e0000 */
[----:B------:R-:W-:Y:S01]  /*3ed0*/  UIADD3 UR7, UR7, 0x70, URZ ;  /* 0x0000007007077890 */ /* 0x000fe2000fffe03f */
[----:B------:R-:W-:Y:S01]  /*3ee0*/  IMAD.U32 R6, RZ, RZ, UR10 ;  /* 0x0000000aff067e24 */ /* 0x000fe2000f8e00ff */
[----:B------:R2:W0:Y:S01]  /*3ef0*/  MUFU.TANH R60, R50 ;  /* 0x00000032003c7308 */ /* 0x0004220000002400 */
[----:B------:R-:W-:Y:S01]  /*3f00*/  ULDC UR10, c[0x0][0x288] ;  /* 0x0000a200000a7ab9 */ /* 0x000fe20000000800 */
[----:B------:R-:W-:Y:S01]  /*3f10*/  FMUL.FTZ R51, R51, UR6 ;  /* 0x0000000633337c20 */ /* 0x000fe20008410000 */
[----:B------:R-:W-:-:S02]  /*3f20*/  IMAD R6, R13, -0x2, R6 ;  /* 0xfffffffe0d067824 */ /* 0x000fc400078e0206 */
[----:B------:R-:W-:Y:S01]  /*3f30*/  FMUL.FTZ R54, R54, UR6 ;  /* 0x0000000636367c20 */ /* 0x000fe20008410000 */
[----:B------:R-:W-:Y:S01]  /*3f40*/  FMUL.FTZ R55, R55, UR6 ;  /* 0x0000000637377c20 */ /* 0x000fe20008410000 */
[----:B------:R-:W-:Y:S01]  /*3f50*/  FMUL.FTZ R52, R52, UR6 ;  /* 0x0000000634347c20 */ /* 0x000fe20008410000 */
[----:B------:R-:W-:Y:S01]  /*3f60*/  FMUL.FTZ R53, R53, UR6 ;  /* 0x0000000635357c20 */ /* 0x000fe20008410000 */
[----:B------:R-:W-:Y:S01]  /*3f70*/  IADD3 R57, R6, -UR10, R57 ;  /* 0x8000000a06397c10 */ /* 0x000fe2000fffe039 */
[----:B------:R3:W0:Y:S01]  /*3f80*/  MUFU.TANH R77, R51 ;  /* 0x00000033004d7308 */ /* 0x0006220000002400 */
[----:B--2---:R-:W-:Y:S01]  /*3f90*/  MOV R50, UR7 ;  /* 0x0000000700327c02 */ /* 0x004fe20008000f00 */
[----:B------:R-:W-:-:S04]  /*3fa0*/  ULDC UR7, c[0x0][0x988] ;  /* 0x0002620000077ab9 */ /* 0x000fc80000000800 */
[----:B------:R-:W-:Y:S02]  /*3fb0*/  IMAD R50, R13, -0x2, R50 ;  /* 0xfffffffe0d327824 */ /* 0x000fe400078e0232 */
[----:B------:R2:W0:Y:S03]  /*3fc0*/  MUFU.TANH R10, R54 ;  /* 0x00000036000a7308 */ /* 0x0004260000002400 */
[----:B-1----:R-:W-:-:S04]  /*3fd0*/  VIADDMNMX R58, R58, R57, R50, PT ;  /* 0x000000393a3a7246 */ /* 0x002fc80003800132 */
[C---:B------:R-:W-:Y:S01]  /*3fe0*/  ISETP.GT.AND P5, PT, R58.reuse, RZ, PT ;  /* 0x000000ff3a00720c */ /* 0x040fe20003fa4270 */
[----:B------:R1:W0:Y:S01]  /*3ff0*/  MUFU.TANH R81, R55 ;  /* 0x0000003700517308 */ /* 0x0002220000002400 */
[C---:B------:R-:W-:Y:S02]  /*4000*/  ISETP.GT.AND P6, PT, R58.reuse, 0x1, PT ;  /* 0x000000013a00780c */ /* 0x040fe40003fc4270 */
[----:B------:R-:W-:Y:S02]  /*4010*/  ISETP.GT.AND P4, PT, R58, 0x8, PT ;  /* 0x000000083a00780c */ /* 0x000fe40003f84270 */
[----:B---3--:R-:W-:Y:S02]  /*4020*/  FSEL R51, R74, -INF , P5 ;  /* 0xff8000004a337808 */ /* 0x008fe40002800000 */
[----:B--2---:R-:W-:Y:S01]  /*4030*/  FSEL R54, R75, -INF , P6 ;  /* 0xff8000004b367808 */ /* 0x004fe20003000000 */
[----:B------:R-:W-:Y:S01]  /*4040*/  MUFU.TANH R14, R14 ;  /* 0x0000000e000e7308 */ /* 0x000fe20000002400 */
[----:B------:R-:W-:-:S02]  /*4050*/  ISETP.GT.AND P3, PT, R58, 0x9, PT ;  /* 0x000000093a00780c */ /* 0x000fc40003f64270 */
[----:B-1----:R-:W-:Y:S02]  /*4060*/  FSEL R55, R78, -INF , P4 ;  /* 0xff8000004e377808 */ /* 0x002fe40002000000 */
[----:B------:R-:W-:Y:S02]  /*4070*/  FMNMX.FTZ R6, R51, R54, !PT ;  /* 0x0000003633067209 */ /* 0x000fe40007810000 */
[C---:B------:R-:W-:Y:S01]  /*4080*/  ISETP.GT.AND P5, PT, R58.reuse, 0x10, PT ;  /* 0x000000103a00780c */ /* 0x040fe20003fa4270 */
[----:B------:R-:W-:Y:S01]  /*4090*/  MUFU.TANH R21, R21 ;  /* 0x0000001500157308 */ /* 0x000fe20000002400 */
[----:B------:R-:W-:Y:S01]  /*40a0*/  FSEL R59, R79, -INF , P3 ;  /* 0xff8000004f3b7808 */ /* 0x000fe20001800000 */
[----:B------:R-:W-:Y:S02]  /*40b0*/  WARPGROUP.DEPBAR.LE gsb0, 0x0 ;  /* 0x00008000000079c5 */ /* 0x000fe40000010000 */
[----:B------:R-:W-:Y:S01]  /*40c0*/  WARPGROUP.ARRIVE ;  /* 0x00000000000079c5 */ /* 0x000fe20000000000 */
[----:B------:R-:W-:Y:S01]  /*40d0*/  FMNMX.FTZ R6, R55, R6, !PT ;  /* 0x0000000637067209 */ /* 0x000fe20007810000 */
[----:B------:R-:W-:Y:S01]  /*40e0*/  FMUL.FTZ R43, R43, UR6 ;  /* 0x000000062b2b7c20 */ /* 0x000fe20008410000 */
[----:B------:R-:W-:Y:S01]  /*40f0*/  ISETP.GT.AND P3, PT, R58, 0x11, PT ;  /* 0x000000113a00780c */ /* 0x000fe20003f64270 */
[----:B------:R-:W-:Y:S01]  /*4100*/  FMUL.FTZ R42, R42, UR6 ;  /* 0x000000062a2a7c20 */ /* 0x000fe20008410000 */
[----:B----4-:R-:W-:Y:S01]  /*4110*/  FSEL R61, R66, -INF , P5 ;  /* 0xff800000423d7808 */ /* 0x010fe20002800000 */
[----:B------:R-:W-:Y:S01]  /*4120*/  HGMMA.64x16x16.F32.BF16 R32, gdesc[UR44], R32, gsb0 ;  /* 0x002000002c2079f0 */ /* 0x000fe20008001820 */
[----:B------:R-:W-:Y:S01]  /*4130*/  UIADD3 UR46, UR50, 0xa06, URZ ;  /* 0x00000a06322e7890 */ /* 0x000fe2000fffe03f */
[----:B------:R-:W-:Y:S01]  /*4140*/  FMNMX.FTZ R6, R59, R6, !PT ;  /* 0x000000063b067209 */ /* 0x000fe20007810000 */
[----:B------:R-:W-:Y:S01]  /*4150*/  UMOV UR47, 0x40000040 ;  /* 0x40000040002f7882 */ /* 0x000fe20000000000 */
[----:B------:R-:W-:Y:S01]  /*4160*/  ISETP.GT.AND P4, PT, R58, 0x18, PT ;  /* 0x000000183a00780c */ /* 0x000fe20003f84270 */
[----:B------:R1:W-:Y:S01]  /*4170*/  MUFU.TANH R85, R43 ;  /* 0x0000002b00557308 */ /* 0x0003e20000002400 */
[----:B-----5:R-:W-:Y:S01]  /*4180*/  FSEL R63, R67, -INF , P3 ;  /* 0xff800000433f7808 */ /* 0x020fe20001800000 */
[----:B------:R-:W-:Y:S01]  /*4190*/  FMUL.FTZ R46, R46, UR6 ;  /* 0x000000062e2e7c20 */ /* 0x000fe20008410000 */
[----:B------:R-:W-:Y:S01]  /*41a0*/  FMNMX.FTZ R6, R61, R6, !PT ;  /* 0x000000063d067209 */ /* 0x000fe20007810000 */
[----:B------:R-:W-:Y:S01]  /*41b0*/  FMUL.FTZ R47, R47, UR6 ;  /* 0x000000062f2f7c20 */ /* 0x000fe20008410000 */
[----:B------:R-:W-:Y:S01]  /*41c0*/  ISETP.GT.AND P3, PT, R58, 0x19, PT ;  /* 0x000000193a00780c */ /* 0x000fe20003f64270 */
[----:B------:R-:W-:Y:S01]  /*41d0*/  FMUL.FTZ R40, R40, UR6 ;  /* 0x0000000628287c20 */ /* 0x000fe20008410000 */
[----:B------:R-:W-:Y:S01]  /*41e0*/  FMNMX.FTZ R6, R63, R6, !PT ;  /* 0x000000063f067209 */ /* 0x000fe20007810000 */
[----:B------:R-:W2:Y:S01]  /*41f0*/  MUFU.TANH R42, R42 ;  /* 0x0000002a002a7308 */ /* 0x000ea20000002400 */
[----:B-1----:R-:W-:Y:S01]  /*4200*/  FSEL R43, R70, -INF , P4 ;  /* 0xff800000462b7808 */ /* 0x002fe20002000000 */
[----:B------:R-:W-:Y:S01]  /*4210*/  FMUL.FTZ R41, R41, UR6 ;  /* 0x0000000629297c20 */ /* 0x000fe20008410000 */
[----:B------:R-:W-:Y:S01]  /*4220*/  ISETP.GT.AND P4, PT, R58, 0x20, PT ;  /* 0x000000203a00780c */ /* 0x000fe20003f84270 */
[----:B------:R-:W-:Y:S01]  /*4230*/  FMUL.FTZ R44, R44, UR6 ;  /* 0x000000062c2c7c20 */ /* 0x000fe20008410000 */
[----:B------:R-:W-:Y:S01]  /*4240*/  FSEL R65, R65, -INF , P3 ;  /* 0xff80000041417808 */ /* 0x000fe20001800000 */
[----:B------:R-:W-:Y:S01]  /*4250*/  FMUL.FTZ R45, R45, UR6 ;  /* 0x000000062d2d7c20 */ /* 0x000fe20008410000 */
[----:B------:R-:W-:Y:S01]  /*4260*/  FMNMX.FTZ R6, R43, R6, !PT ;  /* 0x000000062b067209 */ /* 0x000fe20007810000 */
[----:B------:R-:W1:Y:S01]  /*4270*/  MUFU.TANH R46, R46 ;  /* 0x0000002e002e7308 */ /* 0x000e620000002400 */
[----:B------:R-:W-:-:S02]  /*4280*/  ISETP.GT.AND P3, PT, R58, 0x21, PT ;  /* 0x000000213a00780c */ /* 0x000fc40003f64270 */
[----:B------:R-:W-:Y:S02]  /*4290*/  FSEL R67, R68, -INF , P4 ;  /* 0xff80000044437808 */ /* 0x000fe40002000000 */
[----:B------:R-:W-:Y:S02]  /*42a0*/  FMNMX.FTZ R6, R65, R6, !PT ;  /* 0x0000000641067209 */ /* 0x000fe40007810000 */
[C---:B------:R-:W-:Y:S01]  /*42b0*/  ISETP.GT.AND P4, PT, R58.reuse, 0x28, PT ;  /* 0x000000283a00780c */ /* 0x040fe20003f84270 */
[----:B------:R-:W3:Y:S01]  /*42c0*/  MUFU.TANH R47, R47 ;  /* 0x0000002f002f7308 */ /* 0x000ee20000002400 */
[----:B------:R-:W-:Y:S02]  /*42d0*/  FSEL R69, R69, -INF , P3 ;  /* 0xff80000045457808 */ /* 0x000fe40001800000 */
[----:B------:R-:W-:Y:S02]  /*42e0*/  FMNMX.FTZ R6, R67, R6, !PT ;  /* 0x0000000643067209 */ /* 0x000fe40007810000 */
[----:B------:R-:W-:-:S02]  /*42f0*/  ISETP.GT.AND P3, PT, R58, 0x29, PT ;  /* 0x000000293a00780c */ /* 0x000fc40003f64270 */
[----:B0-----:R-:W-:Y:S01]  /*4300*/  FSEL R71, R62, -INF , P4 ;  /* 0xff8000003e477808 */ /* 0x001fe20002000000 */
[----:B------:R-:W-:Y:S01]  /*4310*/  MUFU.TANH R20, R20 ;  /* 0x0000001400147308 */ /* 0x000fe20000002400 */
[----:B------:R-:W-:Y:S02]  /*4320*/  FMNMX.FTZ R6, R69, R6, !PT ;  /* 0x0000000645067209 */ /* 0x000fe40007810000 */
[C---:B------:R-:W-:Y:S02]  /*4330*/  ISETP.GT.AND P4, PT, R58.reuse, 0x30, PT ;  /* 0x000000303a00780c */ /* 0x040fe40003f84270 */
[----:B------:R-:W-:Y:S02]  /*4340*/  FSEL R73, R73, -INF , P3 ;  /* 0xff80000049497808 */ /* 0x000fe40001800000 */
[----:B------:R-:W-:Y:S01]  /*4350*/  FMNMX.FTZ R6, R71, R6, !PT ;  /* 0x0000000647067209 */ /* 0x000fe20007810000 */
[----:B------:R-:W-:Y:S01]  /*4360*/  MUFU.TANH R22, R22 ;  /* 0x0000001600167308 */ /* 0x000fe20000002400 */
[----:B------:R-:W-:-:S02]  /*4370*/  ISETP.GT.AND P3, PT, R58, 0x31, PT ;  /* 0x000000313a00780c */ /* 0x000fc40003f64270 */
[----:B------:R-:W-:Y:S02]  /*4380*/  FSEL R75, R60, -INF , P4 ;  /* 0xff8000003c4b7808 */ /* 0x000fe40002000000 */
[----:B------:R-:W-:Y:S01]  /*4390*/  FMNMX.FTZ R6, R73, R6, !PT ;  /* 0x0000000649067209 */ /* 0x000fe20007810000 */
[----:B------:R-:W-:Y:S02]  /*43a0*/  WARPGROUP.DEPBAR.LE gsb0, 0x0 ;  /* 0x00008000000079c5 */ /* 0x000fe40000010000 */
[----:B------:R-:W-:Y:S01]  /*43b0*/  WARPGROUP.ARRIVE ;  /* 0x00000000000079c5 */ /* 0x000fe20000000000 */
[----:B------:R-:W-:Y:S01]  /*43c0*/  ISETP.GT.AND P4, PT, R58, 0x38, PT ;  /* 0x000000383a00780c */ /* 0x000fe20003f84270 */
[----:B------:R-:W-:Y:S01]  /*43d0*/  FMUL.FTZ R34, R34, UR6 ;  /* 0x0000000622227c20 */ /* 0x000fe20008410000 */
[----:B------:R-:W-:Y:S01]  /*43e0*/  FSEL R77, R77, -INF , P3 ;  /* 0xff8000004d4d7808 */ /* 0x000fe20001800000 */
[----:B------:R-:W-:Y:S01]  /*43f0*/  FMUL.FTZ R35, R35, UR6 ;  /* 0x0000000623237c20 */ /* 0x000fe20008410000 */
[----:B------:R-:W-:Y:S01]  /*4400*/  FMNMX.FTZ R6, R75, R6, !PT ;  /* 0x000000064b067209 */ /* 0x000fe20007810000 */
[----:B------:R-:W-:Y:S01]  /*4410*/  HGMMA.64x16x16.F32.BF16 R24, gdesc[UR44], R24, gsb0 ;  /* 0x002000002c1879f0 */ /* 0x000fe20008001818 */
[----:B------:R-:W-:Y:S01]  /*4420*/  ISETP.GT.AND P3, PT, R58, 0x39, PT ;  /* 0x000000393a00780c */ /* 0x000fe20003f64270 */
[----:B------:R-:W0:Y:S01]  /*4430*/  MUFU.TANH R34, R34 ;  /* 0x0000002200227308 */ /* 0x000e220000002400 */
[----:B------:R-:W-:Y:S01]  /*4440*/  FSEL R79, R10, -INF , P4 ;  /* 0xff8000000a4f7808 */ /* 0x000fe20002000000 */
[----:B------:R-:W-:Y:S01]  /*4450*/  FMUL.FTZ R38, R38, UR6 ;  /* 0x0000000626267c20 */ /* 0x000fe20008410000 */
[----:B------:R-:W-:Y:S01]  /*4460*/  FMNMX.FTZ R6, R77, R6, !PT ;  /* 0x000000064d067209 */ /* 0x000fe20007810000 */
[----:B------:R-:W-:Y:S01]  /*4470*/  FMUL.FTZ R39, R39, UR6 ;  /* 0x0000000627277c20 */ /* 0x000fe20008410000 */
[C---:B------:R-:W-:Y:S01]  /*4480*/  ISETP.GT.AND P4, PT, R58.reuse, 0x40, PT ;  /* 0x000000403a00780c */ /* 0x040fe20003f84270 */
[----:B------:R-:W-:Y:S01]  /*4490*/  FMUL.FTZ R33, R33, UR6 ;  /* 0x0000000621217c20 */ /* 0x000fe20008410000 */
[----:B------:R-:W-:Y:S01]  /*44a0*/  FSEL R81, R81, -INF , P3 ;  /* 0xff80000051517808 */ /* 0x000fe20001800000 */
[----:B------:R-:W4:Y:S01]  /*44b0*/  MUFU.TANH R35, R35 ;  /* 0x0000002300237308 */ /* 0x000f220000002400 */
[----:B------:R-:W-:Y:S01]  /*44c0*/  FMNMX.FTZ R6, R79, R6, !PT ;  /* 0x000000064f067209 */ /* 0x000fe20007810000 */
[----:B------:R-:W-:Y:S01]  /*44d0*/  FMUL.FTZ R37, R37, UR6 ;  /* 0x0000000625257c20 */ /* 0x000fe20008410000 */
[----:B------:R-:W-:Y:S01]  /*44e0*/  ISETP.GT.AND P3, PT, R58, 0x41, PT ;  /* 0x000000413a00780c */ /* 0x000fe20003f64270 */
[----:B------:R-:W-:Y:S01]  /*44f0*/  FMUL.FTZ R32, R32, UR6 ;  /* 0x0000000620207c20 */ /* 0x000fe20008410000 */
[----:B--2---:R-:W-:Y:S01]  /*4500*/  FSEL R83, R42, -INF , P4 ;  /* 0xff8000002a537808 */ /* 0x004fe20002000000 */
[----:B------:R-:W-:Y:S01]  /*4510*/  FMUL.FTZ R36, R36, UR6 ;  /* 0x0000000624247c20 */ /* 0x000fe20008410000 */
[----:B------:R-:W-:Y:S01]  /*4520*/  FMNMX.FTZ R6, R81, R6, !PT ;  /* 0x0000000651067209 */ /* 0x000fe20007810000 */
[----:B------:R-:W2:Y:S01]  /*4530*/  MUFU.TANH R38, R38 ;  /* 0x0000002600267308 */ /* 0x000ea20000002400 */
[----:B------:R-:W-:-:S02]  /*4540*/  ISETP.GT.AND P4, PT, R58, 0x48, PT ;  /* 0x000000483a00780c */ /* 0x000fc40003f84270 */
[----:B------:R-:W-:Y:S02]  /*4550*/  FSEL R85, R85, -INF , P3 ;  /* 0xff80000055557808 */ /* 0x000fe40001800000 */
[----:B------:R-:W-:Y:S02]  /*4560*/  FMNMX.FTZ R6, R83, R6, !PT ;  /* 0x0000000653067209 */ /* 0x000fe40007810000 */
[----:B------:R-:W-:Y:S01]  /*4570*/  ISETP.GT.AND P3, PT, R58, 0x49, PT ;  /* 0x000000493a00780c */ /* 0x000fe20003f64270 */
[----:B------:R-:W5:Y:S01]  /*4580*/  MUFU.TANH R39, R39 ;  /* 0x0000002700277308 */ /* 0x000f620000002400 */
[----:B-1----:R-:W-:Y:S02]  /*4590*/  FSEL R87, R46, -INF , P4 ;  /* 0xff8000002e577808 */ /* 0x002fe40002000000 */
[----:B------:R-:W-:Y:S02]  /*45a0*/  FMNMX.FTZ R6, R85, R6, !PT ;  /* 0x0000000655067209 */ /* 0x000fe40007810000 */
[----:B------:R-:W-:-:S02]  /*45b0*/  ISETP.GT.AND P4, PT, R58, 0x50, PT ;  /* 0x000000503a00780c */ /* 0x000fc40003f84270 */
[----:B---3--:R-:W-:Y:S01]  /*45c0*/  FSEL R89, R47, -INF , P3 ;  /* 0xff8000002f597808 */ /* 0x008fe20001800000 */
[----:B------:R-:W-:Y:S01]  /*45d0*/  MUFU.TANH R23, R23 ;  /* 0x0000001700177308 */ /* 0x000fe20000002400 */
[----:B------:R-:W-:Y:S02]  /*45e0*/  FMNMX.FTZ R6, R87, R6, !PT ;  /* 0x0000000657067209 */ /* 0x000fe40007810000 */
[----:B------:R-:W-:Y:S02]  /*45f0*/  ISETP.GT.AND P3, PT, R58, 0x51, PT ;  /* 0x000000513a00780c */ /* 0x000fe40003f64270 */
[----:B0-----:R-:W-:Y:S02]  /*4600*/  FSEL R91, R34, -INF , P4 ;  /* 0xff800000225b7808 */ /* 0x001fe40002000000 */
[----:B------:R-:W-:Y:S01]  /*4610*/  FMNMX.FTZ R6, R89, R6, !PT ;  /* 0x0000000659067209 */ /* 0x000fe20007810000 */
[----:B------:R-:W-:Y:S01]  /*4620*/  MUFU.TANH R56, R56 ;  /* 0x0000003800387308 */ /* 0x000fe20000002400 */
[----:B------:R-:W-:-:S02]  /*4630*/  ISETP.GT.AND P4, PT, R58, 0x58, PT ;  /* 0x000000583a00780c */ /* 0x000fc40003f84270 */
[----:B----4-:R-:W-:Y:S02]  /*4640*/  FSEL R93, R35, -INF , P3 ;  /* 0xff800000235d7808 */ /* 0x010fe40001800000 */
[----:B------:R-:W-:Y:S02]  /*4650*/  FMNMX.FTZ R6, R91, R6, !PT ;  /* 0x000000065b067209 */ /* 0x000fe40007810000 */
[----:B------:R-:W-:Y:S01]  /*4660*/  ISETP.GT.AND P3, PT, R58, 0x59, PT ;  /* 0x000000593a00780c */ /* 0x000fe20003f64270 */
[----:B------:R-:W-:Y:S01]  /*4670*/  MUFU.TANH R48, R48 ;  /* 0x0000003000307308 */ /* 0x000fe20000002400 */
[----:B--2---:R-:W-:Y:S01]  /*4680*/  FSEL R95, R38, -INF , P4 ;  /* 0xff800000265f7808 */ /* 0x004fe20002000000 */
[----:B------:R-:W-:Y:S02]  /*4690*/  WARPGROUP.DEPBAR.LE gsb0, 0x0 ;  /* 0x00008000000079c5 */ /* 0x000fe40000010000 */
[----:B------:R-:W-:Y:S01]  /*46a0*/  FMUL.FTZ R26, R26, UR6 ;  /* 0x000000061a1a7c20 */ /* 0x000fe20008410000 */
[----:B------:R-:W-:Y:S01]  /*46b0*/  FMUL.FTZ R27, R27, UR6 ;  /* 0x000000061b1b7c20 */ /* 0x000fe20008410000 */
[----:B------:R-:W-:Y:S01]  /*46c0*/  FMUL.FTZ R30, R30, UR6 ;  /* 0x000000061e1e7c20 */ /* 0x000fe20008410000 */
[----:B------:R-:W-:Y:S01]  /*46d0*/  FMUL.FTZ R31, R31, UR6 ;  /* 0x000000061f1f7c20 */ /* 0x000fe20008410000 */
[----:B------:R-:W-:Y:S01]  /*46e0*/  FMNMX.FTZ R6, R93, R6, !PT ;  /* 0x000000065d067209 */ /* 0x000fe20007810000 */
[----:B------:R-:W-:Y:S01]  /*46f0*/  FMUL.FTZ R24, R24, UR6 ;  /* 0x0000000618187c20 */ /* 0x000fe20008410000 */
[----:B------:R-:W0:Y:S01]  /*4700*/  MUFU.TANH R26, R26 ;  /* 0x0000001a001a7308 */ /* 0x000e220000002400 */
[----:B------:R-:W-:Y:S01]  /*4710*/  ISETP.GT.AND P4, PT, R58, 0x60, PT ;  /* 0x000000603a00780c */ /* 0x000fe20003f84270 */
[----:B------:R-:W-:Y:S01]  /*4720*/  FMUL.FTZ R25, R25, UR6 ;  /* 0x0000000619197c20 */ /* 0x000fe20008410000 */
[----:B-----5:R-:W-:Y:S01]  /*4730*/  FSEL R97, R39, -INF , P3 ;  /* 0xff80000027617808 */ /* 0x020fe20001800000 */
[----:B------:R-:W-:Y:S01]  /*4740*/  FMUL.FTZ R29, R29, UR6 ;  /* 0x000000061d1d7c20 */ /* 0x000fe20008410000 */
[----:B------:R-:W-:Y:S01]  /*4750*/  FMNMX.FTZ R6, R95, R6, !PT ;  /* 0x000000065f067209 */ /* 0x000fe20007810000 */
[----:B------:R-:W-:Y:S01]  /*4760*/  FMUL.FTZ R28, R28, UR6 ;  /* 0x000000061c1c7c20 */ /* 0x000fe20008410000 */
[----:B------:R-:W-:Y:S01]  /*4770*/  ISETP.GT.AND P3, PT, R58, 0x61, PT ;  /* 0x000000613a00780c */ /* 0x000fe20003f64270 */
[----:B------:R-:W1:Y:S01]  /*4780*/  MUFU.TANH R27, R27 ;  /* 0x0000001b001b7308 */ /* 0x000e620000002400 */
[----:B------:R-:W-:Y:S01]  /*4790*/  FMNMX.FTZ R6, R97, R6, !PT ;  /* 0x0000000661067209 */ /* 0x000fe20007810000 */
[----:B------:R-:W-:-:S06]  /*47a0*/  @UP0 ULDC UR6, c[0x0][0x44c] ;  /* 0x0001130000060ab9 */ /* 0x000fcc0000000800 */
[----:B------:R-:W2:Y:S01]  /*47b0*/  MUFU.TANH R30, R30 ;  /* 0x0000001e001e7308 */ /* 0x000ea20000002400 */
[----:B0-----:R-:W-:Y:S02]  /*47c0*/  FSEL R99, R26, -INF , P4 ;  /* 0xff8000001a637808 */ /* 0x001fe40002000000 */
[----:B------:R-:W-:Y:S01]  /*47d0*/  ISETP.GT.AND P4, PT, R58, 0x68, PT ;  /* 0x000000683a00780c */ /* 0x000fe20003f84270 */
[----:B------:R-:W0:Y:S01]  /*47e0*/  SHFL.IDX PT, R26, R49, RZ, 0x1c1f ;  /* 0x001c1fff311a7589 */ /* 0x000e2200000e0000 */
[----:B------:R-:W-:-:S03]  /*47f0*/  FMNMX.FTZ R6, R99, R6, !PT ;  /* 0x0000000663067209 */ /* 0x000fc60007810000 */
[----:B------:R-:W3:Y:S01]  /*4800*/  MUFU.TANH R31, R31 ;  /* 0x0000001f001f7308 */ /* 0x000ee20000002400 */
[----:B-1----:R-:W-:Y:S02]  /*4810*/  FSEL R101, R27, -INF , P3 ;  /* 0xff8000001b657808 */ /* 0x002fe40001800000 */
[----:B------:R-:W-:Y:S02]  /*4820*/  ISETP.GT.AND P3, PT, R58, 0x69, PT ;  /* 0x000000693a00780c */ /* 0x000fe40003f64270 */
[----:B------:R-:W-:-:S03]  /*4830*/  FMNMX.FTZ R6, R101, R6, !PT ;  /* 0x0000000665067209 */ /* 0x000fc60007810000 */
[----:B------:R1:W-:Y:S01]  /*4840*/  MUFU.TANH R46, R24 ;  /* 0x00000018002e7308 */ /* 0x0003e20000002400 */
[----:B--2---:R-:W-:-:S04]  /*4850*/  FSEL R103, R30, -INF , P4 ;  /* 0xff8000001e677808 */ /* 0x004fc80002000000 */
[----:B------:R-:W-:-:S03]  /*4860*/  FMNMX.FTZ R6, R103, R6, !PT ;  /* 0x0000000667067209 */ /* 0x000fc60007810000 */
[----:B------:R2:W-:Y:S01]  /*4870*/  MUFU.TANH R58, R25 ;  /* 0x00000019003a7308 */ /* 0x0005e20000002400 */
[----:B---3--:R-:W-:Y:S02]  /*4880*/  FSEL R105, R31, -INF , P3 ;  /* 0xff8000001f697808 */ /* 0x008fe40001800000 */
[----:B0-----:R-:W-:Y:S02]  /*4890*/  VIADDMNMX R26, R26, R57, R50, PT ;  /* 0x000000391a1a7246 */ /* 0x001fe40003800132 */
[----:B------:R-:W-:Y:S02]  /*48a0*/  FMNMX.FTZ R6, R105, R6, !PT ;  /* 0x0000000669067209 */ /* 0x000fe40007810000 */
[C---:B------:R-:W-:Y:S01]  /*48b0*/  ISETP.GT.AND P4, PT, R26.reuse, 0x1, PT ;  /* 0x000000011a00780c */ /* 0x040fe20003f84270 */
[----:B------:R0:W-:Y:S01]  /*48c0*/  MUFU.TANH R50, R29 ;  /* 0x0000001d00327308 */ /* 0x0001e20000002400 */
[----:B------:R-:W-:Y:S01]  /*48d0*/  ISETP.GT.AND P5, PT, R26, 0x8, PT ;  /* 0x000000081a00780c */ /* 0x000fe20003fa4270 */
[----:B------:R-:W3:Y:S01]  /*48e0*/  SHFL.BFLY PT, R27, R6, 0x2, 0x1f ;  /* 0x0c401f00061b7f89 */ /* 0x000ee200000e0000 */
[----:B-1----:R-:W-:-:S02]  /*48f0*/  FSEL R24, R2, -INF , P4 ;  /* 0xff80000002187808 */ /* 0x002fc40002000000 */
[----:B------:R-:W-:Y:S02]  /*4900*/  FSEL R7, R7, -INF , P5 ;  /* 0xff80000007077808 */ /* 0x000fe40002800000 */
[----:B------:R-:W-:Y:S01]  /*4910*/  ISETP.GT.AND P4, PT, R26, 0x10, PT ;  /* 0x000000101a00780c */ /* 0x000fe20003f84270 */
[----:B------:R1:W-:Y:S08]  /*4920*/  MUFU.TANH R38, R33 ;  /* 0x0000002100267308 */ /* 0x0003f00000002400 */
[----:B------:R-:W4:Y:S08]  /*4930*/  MUFU.TANH R52, R52 ;  /* 0x0000003400347308 */ /* 0x000f300000002400 */
[----:B------:R-:W5:Y:S01]  /*4940*/  MUFU.TANH R53, R53 ;  /* 0x0000003500357308 */ /* 0x000f620000002400 */
[----:B---3--:R-:W-:Y:S01]  /*4950*/  FMNMX.FTZ R27, R6, R27, !PT ;  /* 0x0000001b061b7209 */ /* 0x008fe20007810000 */
[----:B------:R-:W-:Y:S01]  /*4960*/  IMAD.U32 R6, RZ, RZ, UR7 ;  /* 0x00000007ff067e24 */ /* 0x000fe2000f8e00ff */
[----:B------:R-:W-:-:S03]  /*4970*/  UIMAD.WIDE.U32 UR6, UR38, UR6, URZ ;  /* 0x00000006260672a5 */ /* 0x000fc6000f8e003f */
[----:B------:R-:W3:Y:S02]  /*4980*/  SHFL.BFLY PT, R10, R27, 0x1, 0x1f ;  /* 0x0c201f001b0a7f89 */ /* 0x000ee400000e0000 */
[----:B------:R-:W5:Y:S01]  /*4990*/  MUFU.TANH R40, R40 ;  /* 0x0000002800287308 */ /* 0x000f620000002400 */
[----:B------:R-:W-:-:S04]  /*49a0*/  @UP0 USHF.R.U32.HI UR38, URZ, UR11, UR7 ;  /* 0x0000000b3f260299 */ /* 0x000fc80008011607 */
[----:B------:R-:W-:-:S03]  /*49b0*/  UIADD3 UR39, UR38, -UR10, UR48 ;  /* 0x8000000a26277290 */ /* 0x000fc6000fffe030 */
[----:B------:R4:W-:Y:S01]  /*49c0*/  MUFU.TANH R42, R37 ;  /* 0x00000025002a7308 */ /* 0x0009e20000002400 */
[----:B------:R-:W-:Y:S02]  /*49d0*/  UMOV UR38, URZ ;  /* 0x0000003f00267c82 */ /* 0x000fe40008000000 */
[----:B------:R-:W-:-:S04]  /*49e0*/  UIMAD.WIDE UR38, UR39, -0x6db6db6d, UR38 ;  /* 0x92492493272678a5 */ /* 0x000fc8000f8e0226 */
[----:B------:R-:W-:Y:S01]  /*49f0*/  USHF.R.U32.HI UR6, URZ, 0x1f, UR39 ;  /* 0x0000001f3f067899 */ /* 0x000fe20008011627 */
[----:B------:R5:W5:Y:S03]  /*4a00*/  MUFU.TANH R47, R41 ;  /* 0x00000029002f7308 */ /* 0x000b660000002400 */
[----:B------:R-:W-:Y:S01]  /*4a10*/  ULEA.HI.SX32 UR6, UR39, UR6, 0x1a ;  /* 0x0000000627067291 */ /* 0x000fe2000f8fd23f */
[----:B---3--:R-:W-:-:S04]  /*4a20*/  FMNMX.FTZ R10, R27, R10, !PT ;  /* 0x0000000a1b0a7209 */ /* 0x008fc80007810000 */
[----:B------:R-:W3:Y:S01]  /*4a30*/  MUFU.TANH R44, R44 ;  /* 0x0000002c002c7308 */ /* 0x000ee20000002400 */
[----:B------:R-:W-:Y:S01]  /*4a40*/  UISETP.LT.AND UP1, UPT, UR15, UR6, UPT ;  /* 0x000000060f00728c */ /* 0x000fe2000bf21270 */
[C---:B------:R-:W-:Y:S01]  /*4a50*/  FSETP.NEU.FTZ.AND P3, PT, R10.reuse, -INF , PT ;  /* 0xff8000000a00780b */ /* 0x040fe20003f7d000 */
[----:B------:R-:W-:Y:S02]  /*4a60*/  FMUL.FTZ R27, R10, R6 ;  /* 0x000000060a1b7220 */ /* 0x000fe40000410000 */
[----:B------:R-:W-:-:S03]  /*4a70*/  USEL UR7, UR15, UR6, !UP1 ;  /* 0x000000060f077287 */ /* 0x000fc6000c800000 */
[----:B------:R3:W-:Y:S01]  /*4a80*/  MUFU.TANH R34, R45 ;  /* 0x0000002d00227308 */ /* 0x0007e20000002400 */
[----:B------:R-:W-:Y:S01]  /*4a90*/  FSEL R30, R27, RZ, P3 ;  /* 0x000000ff1b1e7208 */ /* 0x000fe20001800000 */
[----:B------:R-:W-:Y:S01]  /*4aa0*/  UISETP.GE.AND UP1, UPT, UR14, UR7, UPT ;  /* 0x000000070e00728c */ /* 0x000fe2000bf26270 */
[----:B------:R-:W-:Y:S01]  /*4ab0*/  ISETP.GT.AND P3, PT, R26, RZ, PT ;  /* 0x000000ff1a00720c */ /* 0x000fe20003f64270 */
[----:B------:R-:W-:Y:S01]  /*4ac0*/  UMOV UR6, URZ ;  /* 0x0000003f00067c82 */ /* 0x000fe20008000000 */
[----:B------:R-:W-:Y:S01]  /*4ad0*/  FSEL R27, R11, -INF , P4 ;  /* 0xff8000000b1b7808 */ /* 0x000fe20002000000 */
[-CC-:B------:R-:W-:Y:S01]  /*4ae0*/  FFMA.FTZ R199, R43, R6.reuse, -R30.reuse ;  /* 0x000000062bc77223 */ /* 0x180fe2000001081e */
[----:B--2---:R-:W-:Y:S01]  /*4af0*/  FSEL R25, R0, -INF , P3 ;  /* 0xff80000000197808 */ /* 0x004fe20001800000 */
[----:B------:R-:W-:Y:S01]  /*4b00*/  MUFU.TANH R32, R32 ;  /* 0x0000002000207308 */ /* 0x000fe20000002400 */
[C---:B------:R-:W-:Y:S01]  /*4b10*/  ISETP.GT.AND P3, PT, R26.reuse, 0x9, PT ;  /* 0x000000091a00780c */ /* 0x040fe20003f64270 */
[--C-:B------:R-:W-:Y:S01]  /*4b20*/  FFMA.FTZ R201, R51, R6, -R30.reuse ;  /* 0x0000000633c97223 */ /* 0x100fe2000001081e */
[----:B------:R-:W-:Y:S01]  /*4b30*/  FMNMX.FTZ R2, R25, R24, !PT ;  /* 0x0000001819027209 */ /* 0x000fe20007810000 */
[-CC-:B------:R-:W-:Y:S01]  /*4b40*/  FFMA.FTZ R203, R55, R6.reuse, -R30.reuse ;  /* 0x0000000637cb7223 */ /* 0x180fe2000001081e */
[----:B------:R-:W-:Y:S01]  /*4b50*/  FSEL R3, R3, -INF , P3 ;  /* 0xff80000003037808 */ /* 0x000fe20001800000 */
[--C-:B------:R-:W-:Y:S01]  /*4b60*/  FFMA.FTZ R59, R59, R6, -R30.reuse ;  /* 0x000000063b3b7223 */ /* 0x100fe2000001081e */
[----:B------:R-:W-:Y:S01]  /*4b70*/  FMNMX.FTZ R2, R7, R2, !PT ;  /* 0x0000000207027209 */ /* 0x000fe20007810000 */
[----:B------:R-:W-:Y:S01]  /*4b80*/  MUFU.TANH R36, R36 ;  /* 0x0000002400247308 */ /* 0x000fe20000002400 */
[C---:B------:R-:W-:Y:S01]  /*4b90*/  ISETP.GT.AND P3, PT, R26.reuse, 0x11, PT ;  /* 0x000000111a00780c */ /* 0x040fe20003f64270 */
[--C-:B------:R-:W-:Y:S01]  /*4ba0*/  FFMA.FTZ R197, R61, R6, -R30.reuse ;  /* 0x000000063dc57223 */ /* 0x100fe2000001081e */
[----:B------:R-:W-:Y:S01]  /*4bb0*/  FMNMX.FTZ R2, R3, R2, !PT ;  /* 0x0000000203027209 */ /* 0x000fe20007810000 */
[-CC-:B------:R-:W-:Y:S01]  /*4bc0*/  FFMA.FTZ R63, R63, R6.reuse, -R30.reuse ;  /* 0x000000063f3f7223 */ /* 0x180fe2000001081e */
[----:B------:R-:W-:Y:S01]  /*4bd0*/  ISETP.GT.AND P4, PT, R26, 0x18, PT ;  /* 0x000000181a00780c */ /* 0x000fe20003f84270 */
[--C-:B------:R-:W-:Y:S01]  /*4be0*/  FFMA.FTZ R65, R65, R6, -R30.reuse ;  /* 0x0000000641417223 */ /* 0x100fe2000001081e */
[----:B0-----:R-:W-:Y:S01]  /*4bf0*/  FSEL R29, R8, -INF , P3 ;  /* 0xff800000081d7808 */ /* 0x001fe20001800000 */
[----:B------:R-:W-:Y:S01]  /*4c00*/  MUFU.TANH R60, R28 ;  /* 0x0000001c003c7308 */ /* 0x000fe20000002400 */
[----:B------:R-:W-:Y:S01]  /*4c10*/  FMNMX.FTZ R2, R27, R2, !PT ;  /* 0x000000021b027209 */ /* 0x000fe20007810000 */
[-CC-:B------:R-:W-:Y:S01]  /*4c20*/  FFMA.FTZ R67, R67, R6.reuse, -R30.reuse ;  /* 0x0000000643437223 */ /* 0x180fe2000001081e */
[----:B------:R-:W-:Y:S01]  /*4c30*/  ISETP.GT.AND P3, PT, R26, 0x19, PT ;  /* 0x000000191a00780c */ /* 0x000fe20003f64270 */
[-CC-:B------:R-:W-:Y:S01]  /*4c40*/  FFMA.FTZ R0, R54, R6.reuse, -R30.reuse ;  /* 0x0000000636007223 */ /* 0x180fe2000001081e */
[----:B------:R-:W-:Y:S01]  /*4c50*/  FSEL R15, R15, -INF , P4 ;  /* 0xff8000000f0f7808 */ /* 0x000fe20002000000 */
[--C-:B------:R-:W-:Y:S01]  /*4c60*/  FFMA.FTZ R69, R69, R6, -R30.reuse ;  /* 0x0000000645457223 */ /* 0x100fe2000001081e */
[----:B------:R-:W-:Y:S01]  /*4c70*/  FMNMX.FTZ R8, R29, R2, !PT ;  /* 0x000000021d087209 */ /* 0x000fe20007810000 */
[----:B------:R-:W-:Y:S01]  /*4c80*/  MUFU.EX2 R193, R67 ;  /* 0x0000004300c17308 */ /* 0x000fe20000000800 */
[----:B------:R-:W-:Y:S01]  /*4c90*/  ISETP.GT.AND P4, PT, R26, 0x20, PT ;  /* 0x000000201a00780c */ /* 0x000fe20003f84270 */
[-CC-:B------:R-:W-:Y:S01]  /*4ca0*/  FFMA.FTZ R71, R71, R6.reuse, -R30.reuse ;  /* 0x0000000647477223 */ /* 0x180fe2000001081e */
[----:B------:R-:W-:Y:S01]  /*4cb0*/  FSEL R31, R14, -INF , P3 ;  /* 0xff8000000e1f7808 */ /* 0x000fe20001800000 */
[--C-:B------:R-:W-:Y:S01]  /*4cc0*/  FFMA.FTZ R73, R73, R6, -R30.reuse ;  /* 0x0000000649497223 */ /* 0x100fe2000001081e */
[----:B------:R-:W-:Y:S01]  /*4cd0*/  FMNMX.FTZ R8, R15, R8, !PT ;  /* 0x000000080f087209 */ /* 0x000fe20007810000 */
[-CC-:B------:R-:W-:Y:S01]  /*4ce0*/  FFMA.FTZ R75, R75, R6.reuse, -R30.reuse ;  /* 0x000000064b4b7223 */ /* 0x180fe2000001081e */
[C---:B------:R-:W-:Y:S01]  /*4cf0*/  ISETP.GT.AND P3, PT, R26.reuse, 0x21, PT ;  /* 0x000000211a00780c */ /* 0x040fe20003f64270 */
[----:B------:R-:W-:Y:S01]  /*4d00*/  MUFU.EX2 R2, R59 ;  /* 0x0000003b00027308 */ /* 0x000fe20000000800 */
[----:B------:R-:W-:Y:S01]  /*4d10*/  FSEL R21, R21, -INF , P4 ;  /* 0xff80000015157808 */ /* 0x000fe20002000000 */
[--C-:B------:R-:W-:Y:S01]  /*4d20*/  FFMA.FTZ R77, R77, R6, -R30.reuse ;  /* 0x000000064d4d7223 */ /* 0x100fe2000001081e */
[----:B------:R-:W-:Y:S01]  /*4d30*/  FMNMX.FTZ R8, R31, R8, !PT ;  /* 0x000000081f087209 */ /* 0x000fe20007810000 */
[-CC-:B------:R-:W-:Y:S01]  /*4d40*/  FFMA.FTZ R79, R79, R6.reuse, -R30.reuse ;  /* 0x000000064f4f7223 */ /* 0x180fe2000001081e */
[----:B------:R-:W-:Y:S01]  /*4d50*/  ISETP.GT.AND P4, PT, R26, 0x28, PT ;  /* 0x000000281a00780c */ /* 0x000fe20003f84270 */
[--C-:B------:R-:W-:Y:S01]  /*4d60*/  FFMA.FTZ R81, R81, R6, -R30.reuse ;  /* 0x0000000651517223 */ /* 0x100fe2000001081e */
[----:B-1----:R-:W-:Y:S01]  /*4d70*/  FSEL R33, R20, -INF , P3 ;  /* 0xff80000014217808 */ /* 0x002fe20001800000 */
[----:B------:R-:W-:Y:S01]  /*4d80*/  MUFU.EX2 R201, R201 ;  /* 0x000000c900c97308 */ /* 0x000fe20000000800 */
        /* <DEDUP_REMOVED lines=8> */
[C---:B------:R-:W-:Y:S01]  /*4e10*/  ISETP.GT.AND P4, PT, R26.reuse, 0x30, PT ;  /* 0x000000301a00780c */ /* 0x040fe20003f84270 */
[-CC-:B------:R-:W-:Y:S01]  /*4e20*/  FFMA.FTZ R89, R89, R6.reuse, -R30.reuse ;  /* 0x0000000659597223 */ /* 0x180fe2000001081e */
[----:B------:R-:W-:Y:S01]  /*4e30*/  FSEL R23, R23, -INF , P3 ;  /* 0xff80000017177808 */ /* 0x000fe20001800000 */
[--C-:B------:R-:W-:Y:S01]  /*4e40*/  FFMA.FTZ R91, R91, R6, -R30.reuse ;  /* 0x000000065b5b7223 */ /* 0x100fe2000001081e */
[----:B------:R-:W-:Y:S01]  /*4e50*/  FMNMX.FTZ R14, R35, R14, !PT ;  /* 0x0000000e230e7209 */ /* 0x000fe20007810000 */
[-CC-:B------:R-:W-:Y:S01]  /*4e60*/  FFMA.FTZ R93, R93, R6.reuse, -R30.reuse ;  /* 0x000000065d5d7223 */ /* 0x180fe2000001081e */
[----:B------:R-:W-:Y:S01]  /*4e70*/  ISETP.GT.AND P3, PT, R26, 0x31, PT ;  /* 0x000000311a00780c */ /* 0x000fe20003f64270 */
[----:B------:R-:W-:Y:S01]  /*4e80*/  MUFU.EX2 R8, R63 ;  /* 0x0000003f00087308 */ /* 0x000fe20000000800 */
[----:B----4-:R-:W-:Y:S01]  /*4e90*/  FSEL R37, R56, -INF , P4 ;  /* 0xff80000038257808 */ /* 0x010fe20002000000 */
[--C-:B------:R-:W-:Y:S01]  /*4ea0*/  FFMA.FTZ R95, R95, R6, -R30.reuse ;  /* 0x000000065f5f7223 */ /* 0x100fe2000001081e */
[----:B------:R-:W-:Y:S01]  /*4eb0*/  FMNMX.FTZ R14, R23, R14, !PT ;  /* 0x0000000e170e7209 */ /* 0x000fe20007810000 */
[-CC-:B------:R-:W-:Y:S01]  /*4ec0*/  FFMA.FTZ R97, R97, R6.reuse, -R30.reuse ;  /* 0x0000000661617223 */ /* 0x180fe2000001081e */
[----:B------:R-:W-:Y:S01]  /*4ed0*/  ISETP.GT.AND P4, PT, R26, 0x38, PT ;  /* 0x000000381a00780c */ /* 0x000fe20003f84270 */
[--C-:B------:R-:W-:Y:S01]  /*4ee0*/  FFMA.FTZ R99, R99, R6, -R30.reuse ;  /* 0x0000000663637223 */ /* 0x100fe2000001081e */
[----:B------:R-:W-:Y:S01]  /*4ef0*/  FSEL R39, R48, -INF , P3 ;  /* 0xff80000030277808 */ /* 0x000fe20001800000 */
[----:B------:R-:W0:Y:S01]  /*4f00*/  MUFU.EX2 R0, R0 ;  /* 0x0000000000007308 */ /* 0x000e220000000800 */
[----:B------:R-:W-:Y:S01]  /*4f10*/  FMNMX.FTZ R14, R37, R14, !PT ;  /* 0x0000000e250e7209 */ /* 0x000fe20007810000 */
[-CC-:B------:R-:W-:Y:S01]  /*4f20*/  FFMA.FTZ R101, R101, R6.reuse, -R30.reuse ;  /* 0x0000000665657223 */ /* 0x180fe2000001081e */
[----:B------:R-:W-:Y:S01]  /*4f30*/  ISETP.GT.AND P3, PT, R26, 0x39, PT ;  /* 0x000000391a00780c */ /* 0x000fe20003f64270 */
[-CC-:B------:R-:W-:Y:S01]  /*4f40*/  FFMA.FTZ R103, R103, R6.reuse, -R30.reuse ;  /* 0x0000000667677223 */ /* 0x180fe2000001081e */
[----:B-----5:R-:W-:Y:S01]  /*4f50*/  FSEL R41, R52, -INF , P4 ;  /* 0xff80000034297808 */ /* 0x020fe20002000000 */
[----:B------:R-:W-:Y:S01]  /*4f60*/  FFMA.FTZ R30, R105, R6, -R30 ;  /* 0x00000006691e7223 */ /* 0x000fe2000001081e */
[----:B------:R-:W-:Y:S01]  /*4f70*/  FMNMX.FTZ R14, R39, R14, !PT ;  /* 0x0000000e270e7209 */ /* 0x000fe20007810000 */
[----:B------:R-:W-:Y:S01]  /*4f80*/  MUFU.EX2 R203, R203 ;  /* 0x000000cb00cb7308 */ /* 0x000fe20000000800 */
[----:B------:R-:W-:Y:S01]  /*4f90*/  ISETP.GT.AND P4, PT, R26, 0x40, PT ;  /* 0x000000401a00780c */ /* 0x000fe20003f84270 */
[----:B------:R-:W-:Y:S01]  /*4fa0*/  IMAD.U32 R204, RZ, RZ, UR7 ;  /* 0x00000007ffcc7e24 */ /* 0x000fe2000f8e00ff */
[----:B------:R-:W-:-:S02]  /*4fb0*/  FSEL R43, R53, -INF , P3 ;  /* 0xff800000352b7808 */ /* 0x000fc40001800000 */
[----:B------:R-:W-:Y:S02]  /*4fc0*/  CS2R R104, SRZ ;  /* 0x0000000000687805 */ /* 0x000fe4000001ff00 */
[----:B------:R-:W-:Y:S02]  /*4fd0*/  FMNMX.FTZ R14, R41, R14, !PT ;  /* 0x0000000e290e7209 */ /* 0x000fe40007810000 */
[----:B------:R-:W-:Y:S01]  /*4fe0*/  ISETP.GT.AND P3, PT, R26, 0x41, PT ;  /* 0x000000411a00780c */ /* 0x000fe20003f64270 */
[----:B------:R-:W-:Y:S01]  /*4ff0*/  MUFU.EX2 R197, R197 ;  /* 0x000000c500c57308 */ /* 0x000fe20000000800 */
[----:B---3--:R-:W-:Y:S02]  /*5000*/  FSEL R45, R40, -INF , P4 ;  /* 0xff800000282d7808 */ /* 0x008fe40002000000 */
[----:B------:R-:W-:Y:S02]  /*5010*/  FMNMX.FTZ R14, R43, R14, !PT ;  /* 0x0000000e2b0e7209 */ /* 0x000fe40007810000 */
[----:B------:R-:W-:-:S02]  /*5020*/  ISETP.GT.AND P4, PT, R26, 0x48, PT ;  /* 0x000000481a00780c */ /* 0x000fc40003f84270 */
[----:B------:R-:W-:Y:S01]  /*5030*/  FSEL R47, R47, -INF , P3 ;  /* 0xff8000002f2f7808 */ /* 0x000fe20001800000 */
[----:B------:R-:W-:Y:S01]  /*5040*/  MUFU.EX2 R28, R69 ;  /* 0x00000045001c7308 */ /* 0x000fe20000000800 */
[----:B------:R-:W-:Y:S02]  /*5050*/  FMNMX.FTZ R14, R45, R14, !PT ;  /* 0x0000000e2d0e7209 */ /* 0x000fe40007810000 */
[----:B------:R-:W-:Y:S02]  /*5060*/  ISETP.GT.AND P3, PT, R26, 0x49, PT ;  /* 0x000000491a00780c */ /* 0x000fe40003f64270 */
[----:B------:R-:W-:Y:S01]  /*5070*/  FSEL R49, R44, -INF , P4 ;  /* 0xff8000002c317808 */ /* 0x000fe20002000000 */
[----:B0-----:R-:W-:Y:S01]  /*5080*/  FADD.FTZ R44, R201, R0 ;  /* 0x00000000c92c7221 */ /* 0x001fe20000010000 */
[----:B------:R-:W-:Y:S01]  /*5090*/  FMNMX.FTZ R14, R47, R14, !PT ;  /* 0x0000000e2f0e7209 */ /* 0x000fe20007810000 */
[----:B------:R-:W-:Y:S01]  /*50a0*/  MUFU.EX2 R199, R199 ;  /* 0x000000c700c77308 */ /* 0x000fe20000000800 */
[----:B------:R-:W-:-:S02]  /*50b0*/  ISETP.GT.AND P4, PT, R26, 0x50, PT ;  /* 0x000000501a00780c */ /* 0x000fc40003f84270 */
[----:B------:R-:W-:Y:S02]  /*50c0*/  FSEL R51, R34, -INF , P3 ;  /* 0xff80000022337808 */ /* 0x000fe40001800000 */
[----:B------:R-:W-:Y:S02]  /*50d0*/  FMNMX.FTZ R14, R49, R14, !PT ;  /* 0x0000000e310e7209 */ /* 0x000fe40007810000 */
[----:B------:R-:W-:Y:S01]  /*50e0*/  ISETP.GT.AND P3, PT, R26, 0x51, PT ;  /* 0x000000511a00780c */ /* 0x000fe20003f64270 */
[----:B------:R-:W-:Y:S01]  /*50f0*/  MUFU.EX2 R71, R71 ;  /* 0x0000004700477308 */ /* 0x000fe20000000800 */
[----:B------:R-:W-:Y:S02]  /*5100*/  FSEL R53, R32, -INF , P4 ;  /* 0xff80000020357808 */ /* 0x000fe40002000000 */
[----:B------:R-:W-:Y:S02]  /*5110*/  FMNMX.FTZ R14, R51, R14, !PT ;  /* 0x0000000e330e7209 */ /* 0x000fe40007810000 */
[----:B------:R-:W-:-:S02]  /*5120*/  ISETP.GT.AND P4, PT, R26, 0x58, PT ;  /* 0x000000581a00780c */ /* 0x000fc40003f84270 */
[----:B------:R-:W-:Y:S01]  /*5130*/  FSEL R55, R38, -INF , P3 ;  /* 0xff80000026377808 */ /* 0x000fe20001800000 */
[----:B------:R0:W1:Y:S01]  /*5140*/  MUFU.EX2 R32, R73 ;  /* 0x0000004900207308 */ /* 0x0000620000000800 */
[----:B------:R-:W-:Y:S02]  /*5150*/  FMNMX.FTZ R14, R53, R14, !PT ;  /* 0x0000000e350e7209 */ /* 0x000fe40007810000 */
[----:B------:R-:W-:Y:S02]  /*5160*/  ISETP.GT.AND P3, PT, R26, 0x59, PT ;  /* 0x000000591a00780c */ /* 0x000fe40003f64270 */
[----:B------:R-:W-:Y:S02]  /*5170*/  FSEL R57, R36, -INF , P4 ;  /* 0xff80000024397808 */ /* 0x000fe40002000000 */
[----:B------:R-:W-:Y:S01]  /*5180*/  FMNMX.FTZ R14, R55, R14, !PT ;  /* 0x0000000e370e7209 */ /* 0x000fe20007810000 */
[----:B------:R-:W-:Y:S01]  /*5190*/  MUFU.EX2 R75, R75 ;  /* 0x0000004b004b7308 */ /* 0x000fe20000000800 */
[----:B------:R-:W-:-:S02]  /*51a0*/  ISETP.GT.AND P4, PT, R26, 0x60, PT ;  /* 0x000000601a00780c */ /* 0x000fc40003f84270 */
[----:B0-----:R-:W-:Y:S02]  /*51b0*/  CS2R R72, SRZ ;  /* 0x0000000000487805 */ /* 0x001fe4000001ff00 */
[----:B------:R-:W-:Y:S02]  /*51c0*/  FSEL R59, R42, -INF , P3 ;  /* 0xff8000002a3b7808 */ /* 0x000fe40001800000 */
[----:B------:R-:W-:Y:S02]  /*51d0*/  FMNMX.FTZ R14, R57, R14, !PT ;  /* 0x0000000e390e7209 */ /* 0x000fe40007810000 */
[----:B------:R-:W-:Y:S01]  /*51e0*/  ISETP.GT.AND P3, PT, R26, 0x61, PT ;  /* 0x000000611a00780c */ /* 0x000fe20003f64270 */
[----:B------:R-:W-:Y:S01]  /*51f0*/  MUFU.EX2 R79, R79 ;  /* 0x0000004f004f7308 */ /* 0x000fe20000000800 */
[----:B------:R-:W-:Y:S02]  /*5200*/  FSEL R61, R46, -INF , P4 ;  /* 0xff8000002e3d7808 */ /* 0x000fe40002000000 */
[----:B------:R-:W-:-:S02]  /*5210*/  FMNMX.FTZ R14, R59, R14, !PT ;  /* 0x0000000e3b0e7209 */ /* 0x000fc40007810000 */
[----:B------:R-:W-:Y:S02]  /*5220*/  ISETP.GT.AND P4, PT, R26, 0x68, PT ;  /* 0x000000681a00780c */ /* 0x000fe40003f84270 */
[----:B------:R-:W-:Y:S01]  /*5230*/  FSEL R63, R58, -INF , P3 ;  /* 0xff8000003a3f7808 */ /* 0x000fe20001800000 */
[----:B------:R0:W2:Y:S01]  /*5240*/  MUFU.EX2 R34, R81 ;  /* 0x0000005100227308 */ /* 0x0000a20000000800 */
[----:B------:R-:W-:Y:S02]  /*5250*/  FMNMX.FTZ R14, R61, R14, !PT ;  /* 0x0000000e3d0e7209 */ /* 0x000fe40007810000 */
[----:B------:R-:W-:Y:S02]  /*5260*/  ISETP.GT.AND P3, PT, R26, 0x69, PT ;  /* 0x000000691a00780c */ /* 0x000fe40003f64270 */
[----:B------:R-:W-:Y:S02]  /*5270*/  FSEL R65, R60, -INF , P4 ;  /* 0xff8000003c417808 */ /* 0x000fe40002000000 */
[----:B------:R-:W-:Y:S01]  /*5280*/  FMNMX.FTZ R14, R63, R14, !PT ;  /* 0x0000000e3f0e7209 */ /* 0x000fe20007810000 */
[----:B------:R3:W4:Y:S01]  /*5290*/  MUFU.EX2 R26, R77 ;  /* 0x0000004d001a7308 */ /* 0x0007220000000800 */
[----:B------:R-:W-:-:S02]  /*52a0*/  FSEL R67, R50, -INF , P3 ;  /* 0xff80000032437808 */ /* 0x000fc40001800000 */
[----:B0-----:R-:W-:Y:S02]  /*52b0*/  CS2R R80, SRZ ;  /* 0x0000000000507805 */ /* 0x001fe4000001ff00 */
[----:B------:R-:W-:Y:S02]  /*52c0*/  FMNMX.FTZ R14, R65, R14, !PT ;  /* 0x0000000e410e7209 */ /* 0x000fe40007810000 */
[----:B------:R-:W-:Y:S02]  /*52d0*/  F2FP.BF16.F32.PACK_AB R201, R0, R201 ;  /* 0x000000c900c9723e */ /* 0x000fe400000010ff */
[----:B------:R-:W-:Y:S01]  /*52e0*/  FMNMX.FTZ R14, R67, R14, !PT ;  /* 0x0000000e430e7209 */ /* 0x000fe20007810000 */
[----:B------:R-:W-:Y:S01]  /*52f0*/  MUFU.EX2 R83, R83 ;  /* 0x0000005300537308 */ /* 0x000fe20000000800 */
[----:B-1----:R-:W-:Y:S02]  /*5300*/  F2FP.BF16.F32.PACK_AB R195, R32, R71 ;  /* 0x0000004720c3723e */ /* 0x002fe400000010ff */
[----:B---3--:R-:W-:-:S02]  /*5310*/  CS2R R76, SRZ ;  /* 0x00000000004c7805 */ /* 0x008fc4000001ff00 */
[----:B--2---:R-:W-:Y:S01]  /*5320*/  F2FP.BF16.F32.PACK_AB R191, R34, R79 ;  /* 0x0000004f22bf723e */ /* 0x004fe200000010ff */
[----:B------:R-:W0:Y:S02]  /*5330*/  SHFL.BFLY PT, R11, R14, 0x2, 0x1f ;  /* 0x0c401f000e0b7f89 */ /* 0x000e2400000e0000 */
[----:B------:R1:W2:Y:S01]  /*5340*/  MUFU.EX2 R36, R85 ;  /* 0x0000005500247308 */ /* 0x0002a20000000800 */
[----:B----4-:R-:W-:-:S07]  /*5350*/  F2FP.BF16.F32.PACK_AB R189, R26, R75 ;  /* 0x0000004b1abd723e */ /* 0x010fce00000010ff */
[----:B------:R-:W-:Y:S01]  /*5360*/  MUFU.EX2 R87, R87 ;  /* 0x0000005700577308 */ /* 0x000fe20000000800 */
[----:B-1----:R-:W-:-:S07]  /*5370*/  CS2R R84, SRZ ;  /* 0x0000000000547805 */ /* 0x002fce000001ff00 */
[----:B------:R1:W3:Y:S01]  /*5380*/  MUFU.EX2 R38, R89 ;  /* 0x0000005900267308 */ /* 0x0002e20000000800 */
[----:B--2---:R-:W-:Y:S02]  /*5390*/  F2FP.BF16.F32.PACK_AB R185, R36, R83 ;  /* 0x0000005324b9723e */ /* 0x004fe400000010ff */
[----:B0-----:R-:W-:-:S05]  /*53a0*/  FMNMX.FTZ R20, R14, R11, !PT ;  /* 0x0000000b0e147209 */ /* 0x001fca0007810000 */
[----:B------:R-:W-:Y:S01]  /*53b0*/  MUFU.EX2 R91, R91 ;  /* 0x0000005b005b7308 */ /* 0x000fe20000000800 */
[----:B------:R-:W0:Y:S01]  /*53c0*/  SHFL.BFLY PT, R11, R20, 0x1, 0x1f ;  /* 0x0c201f00140b7f89 */ /* 0x000e2200000e0000 */
[----:B-1----:R-:W-:-:S06]  /*53d0*/  CS2R R88, SRZ ;  /* 0x0000000000587805 */ /* 0x002fcc000001ff00 */
[----:B------:R1:W2:Y:S01]  /*53e0*/  MUFU.EX2 R40, R93 ;  /* 0x0000005d00287308 */ /* 0x0002a20000000800 */
[----:B---3--:R-:W-:-:S07]  /*53f0*/  F2FP.BF16.F32.PACK_AB R187, R38, R87 ;  /* 0x0000005726bb723e */ /* 0x008fce00000010ff */
[----:B------:R-:W-:Y:S01]  /*5400*/  MUFU.EX2 R95, R95 ;  /* 0x0000005f005f7308 */ /* 0x000fe20000000800 */
[----:B-1----:R-:W-:-:S07]  /*5410*/  CS2R R92, SRZ ;  /* 0x00000000005c7805 */ /* 0x002fce000001ff00 */
[----:B------:R1:W3:Y:S01]  /*5420*/  MUFU.EX2 R42, R97 ;  /* 0x00000061002a7308 */ /* 0x0002e20000000800 */
[----:B0-----:R-:W-:Y:S02]  /*5430*/  FMNMX.FTZ R11, R20, R11, !PT ;  /* 0x0000000b140b7209 */ /* 0x001fe40007810000 */
[----:B--2---:R-:W-:Y:S02]  /*5440*/  F2FP.BF16.F32.PACK_AB R181, R40, R91 ;  /* 0x0000005b28b5723e */ /* 0x004fe400000010ff */
[C---:B------:R-:W-:Y:S01]  /*5450*/  FSETP.NEU.FTZ.AND P3, PT, R11.reuse, -INF , PT ;  /* 0xff8000000b00780b */ /* 0x040fe20003f7d000 */
[----:B------:R-:W-:Y:S02]  /*5460*/  FMUL.FTZ R14, R11, R6 ;  /* 0x000000060b0e7220 */ /* 0x000fe40000410000 */
[----:B------:R-:W-:Y:S01]  /*5470*/  MUFU.EX2 R99, R99 ;  /* 0x0000006300637308 */ /* 0x000fe20000000800 */
[----:B-1----:R-:W-:Y:S02]  /*5480*/  CS2R R96, SRZ ;  /* 0x0000000000607805 */ /* 0x002fe4000001ff00 */
[----:B------:R-:W-:-:S02]  /*5490*/  FSEL R14, R14, RZ, P3 ;  /* 0x000000ff0e0e7208 */ /* 0x000fc40001800000 */
[----:B------:R-:W-:-:S03]  /*54a0*/  PLOP3.LUT P3, PT, PT, PT, UP1, 0x80, 0x0 ;  /* 0x000000000000781c */ /* 0x000fc60003f6f018 */
        /* <DEDUP_REMOVED lines=23> */
[-CC-:B------:R-:W-:Y:S01]  /*5620*/  FFMA.FTZ R53, R53, R6.reuse, -R14.reuse ;  /* 0x0000000635357223 */ /* 0x180fe2000001080e */
[-CC-:B------:R-:W-:Y:S01]  /*5630*/  FFMA.FTZ R55, R55, R6.reuse, -R14.reuse ;  /* 0x0000000637377223 */ /* 0x180fe2000001080e */
[-CC-:B------:R-:W-:Y:S01]  /*5640*/  FFMA.FTZ R57, R57, R6.reuse, -R14.reuse ;  /* 0x0000000639397223 */ /* 0x180fe2000001080e */
[-CC-:B------:R-:W-:Y:S01]  /*5650*/  FFMA.FTZ R59, R59, R6.reuse, -R14.reuse ;  /* 0x000000063b3b7223 */ /* 0x180fe2000001080e */
[-CC-:B------:R-:W-:Y:S01]  /*5660*/  FFMA.FTZ R61, R61, R6.reuse, -R14.reuse ;  /* 0x000000063d3d7223 */ /* 0x180fe2000001080e */
[-CC-:B------:R-:W-:Y:S01]  /*5670*/  FFMA.FTZ R63, R63, R6.reuse, -R14.reuse ;  /* 0x000000063f3f7223 */ /* 0x180fe2000001080e */
[-C--:B------:R-:W-:Y:S01]  /*5680*/  FFMA.FTZ R65, R65, R6.reuse, -R14 ;  /* 0x0000000641417223 */ /* 0x080fe2000001080e */
[----:B------:R2:W4:Y:S01]  /*5690*/  MUFU.EX2 R202, R7 ;  /* 0x0000000700ca7308 */ /* 0x0005220000000800 */
[----:B-1----:R-:W-:Y:S01]  /*56a0*/  FADD.FTZ R3, R203, R44 ;  /* 0x0000002ccb037221 */ /* 0x002fe20000010000 */
[----:B------:R-:W-:Y:S01]  /*56b0*/  FFMA.FTZ R14, R67, R6, -R14 ;  /* 0x00000006430e7223 */ /* 0x000fe2000001080e */
[----:B------:R-:W-:-:S02]  /*56c0*/  F2FP.BF16.F32.PACK_AB R203, R2, R203 ;  /* 0x000000cb02cb723e */ /* 0x000fc400000010ff */
[----:B------:R-:W-:Y:S01]  /*56d0*/  CS2R R66, SRZ ;  /* 0x0000000000427805 */ /* 0x000fe2000001ff00 */
[----:B------:R-:W-:Y:S01]  /*56e0*/  FADD.FTZ R44, R2, R3 ;  /* 0x00000003022c7221 */ /* 0x000fe20000010000 */
[----:B---3--:R-:W-:Y:S01]  /*56f0*/  F2FP.BF16.F32.PACK_AB R183, R42, R95 ;  /* 0x0000005f2ab7723e */ /* 0x008fe200000010ff */
[----:B------:R-:W1:Y:S02]  /*5700*/  MUFU.EX2 R27, R27 ;  /* 0x0000001b001b7308 */ /* 0x000e640000000800 */
[----:B------:R-:W-:Y:S01]  /*5710*/  FADD.FTZ R3, R197, R44 ;  /* 0x0000002cc5037221 */ /* 0x000fe20000010000 */
[----:B------:R-:W-:Y:S02]  /*5720*/  F2FP.BF16.F32.PACK_AB R197, R8, R197 ;  /* 0x000000c508c5723e */ /* 0x000fe400000010ff */
[----:B0-----:R-:W-:Y:S01]  /*5730*/  F2FP.BF16.F32.PACK_AB R200, R24, R25 ;  /* 0x0000001918c8723e */ /* 0x001fe200000010ff */
[----:B------:R-:W-:Y:S01]  /*5740*/  FADD.FTZ R44, R8, R3 ;  /* 0x00000003082c7221 */ /* 0x000fe20000010000 */
[----:B------:R-:W-:Y:S01]  /*5750*/  FADD.FTZ R3, R25, R24 ;  /* 0x0000001819037221 */ /* 0x000fe20000010000 */
[----:B------:R-:W-:Y:S01]  /*5760*/  CS2R R24, SRZ ;  /* 0x0000000000187805 */ /* 0x000fe2000001ff00 */
[----:B------:R0:W3:Y:S01]  /*5770*/  MUFU.EX2 R196, R29 ;  /* 0x0000001d00c47308 */ /* 0x0000e20000000800 */
[----:B--2---:R-:W-:Y:S01]  /*5780*/  FADD.FTZ R7, R199, R44 ;  /* 0x0000002cc7077221 */ /* 0x004fe20000010000 */
[----:B----4-:R-:W-:Y:S01]  /*5790*/  FADD.FTZ R44, R202, R3 ;  /* 0x00000003ca2c7221 */ /* 0x010fe20000010000 */
[----:B------:R-:W-:-:S02]  /*57a0*/  F2FP.BF16.F32.PACK_AB R202, R69, R202 ;  /* 0x000000ca45ca723e */ /* 0x000fc400000010ff */
[C---:B------:R-:W-:Y:S01]  /*57b0*/  FADD.FTZ R46, R22.reuse, R7 ;  /* 0x00000007162e7221 */ /* 0x040fe20000010000 */
[----:B------:R-:W-:Y:S01]  /*57c0*/  FADD.FTZ R44, R69, R44 ;  /* 0x0000002c452c7221 */ /* 0x000fe20000010000 */
[----:B------:R-:W-:Y:S01]  /*57d0*/  F2FP.BF16.F32.PACK_AB R199, R22, R199 ;  /* 0x000000c716c7723e */ /* 0x000fe200000010ff */
[----:B------:R-:W2:Y:S01]  /*57e0*/  MUFU.EX2 R15, R15 ;  /* 0x0000000f000f7308 */ /* 0x000ea20000000800 */
[----:B------:R-:W-:Y:S01]  /*57f0*/  FADD.FTZ R7, R193, R46 ;  /* 0x0000002ec1077221 */ /* 0x000fe20000010000 */
[----:B-1----:R-:W-:Y:S01]  /*5800*/  FADD.FTZ R3, R27, R44 ;  /* 0x0000002c1b037221 */ /* 0x002fe20000010000 */
[C---:B------:R-:W-:Y:S02]  /*5810*/  F2FP.BF16.F32.PACK_AB R193, R28.reuse, R193 ;  /* 0x000000c11cc1723e */ /* 0x040fe400000010ff */
[----:B------:R-:W-:Y:S01]  /*5820*/  CS2R R68, SRZ ;  /* 0x0000000000447805 */ /* 0x000fe2000001ff00 */
[----:B------:R-:W-:Y:S01]  /*5830*/  FADD.FTZ R46, R28, R7 ;  /* 0x000000071c2e7221 */ /* 0x000fe20000010000 */
[----:B0-----:R-:W-:Y:S01]  /*5840*/  CS2R R28, SRZ ;  /* 0x00000000001c7805 */ /* 0x001fe2000001ff00 */
[----:B------:R-:W0:Y:S01]  /*5850*/  MUFU.EX2 R198, R31 ;  /* 0x0000001f00c67308 */ /* 0x000e220000000800 */
[C---:B---3--:R-:W-:Y:S01]  /*5860*/  FADD.FTZ R44, R196.reuse, R3 ;  /* 0x00000003c42c7221 */ /* 0x048fe20000010000 */
[----:B------:R-:W-:Y:S01]  /*5870*/  FADD.FTZ R3, R71, R46 ;  /* 0x0000002e47037221 */ /* 0x000fe20000010000 */
[----:B------:R-:W-:-:S02]  /*5880*/  F2FP.BF16.F32.PACK_AB R196, R196, R27 ;  /* 0x0000001bc4c4723e */ /* 0x000fc400000010ff */
[----:B------:R-:W-:Y:S01]  /*5890*/  CS2R R70, SRZ ;  /* 0x0000000000467805 */ /* 0x000fe2000001ff00 */
[----:B------:R-:W-:Y:S02]  /*58a0*/  FADD.FTZ R46, R32, R3 ;  /* 0x00000003202e7221 */ /* 0x000fe40000010000 */
[----:B------:R-:W1:Y:S01]  /*58b0*/  MUFU.EX2 R21, R21 ;  /* 0x0000001500157308 */ /* 0x000e620000000800 */
[----:B--2---:R-:W-:-:S07]  /*58c0*/  FADD.FTZ R7, R15, R44 ;  /* 0x0000002c0f077221 */ /* 0x004fce0000010000 */
[----:B------:R2:W3:Y:S01]  /*58d0*/  MUFU.EX2 R192, R33 ;  /* 0x0000002100c07308 */ /* 0x0004e20000000800 */
[C---:B0-----:R-:W-:Y:S01]  /*58e0*/  FADD.FTZ R44, R198.reuse, R7 ;  /* 0x00000007c62c7221 */ /* 0x041fe20000010000 */
[----:B------:R-:W-:-:S06]  /*58f0*/  F2FP.BF16.F32.PACK_AB R198, R198, R15 ;  /* 0x0000000fc6c6723e */ /* 0x000fcc00000010ff */
[----:B------:R-:W0:Y:S01]  /*5900*/  MUFU.EX2 R35, R35 ;  /* 0x0000002300237308 */ /* 0x000e220000000800 */
[----:B-1----:R-:W-:Y:S01]  /*5910*/  FADD.FTZ R7, R21, R44 ;  /* 0x0000002c15077221 */ /* 0x002fe20000010000 */
[----:B--2---:R-:W-:-:S06]  /*5920*/  CS2R R32, SRZ ;  /* 0x0000000000207805 */ /* 0x004fcc000001ff00 */
[----:B------:R1:W2:Y:S01]  /*5930*/  MUFU.EX2 R194, R23 ;  /* 0x0000001700c27308 */ /* 0x0002a20000000800 */
[C---:B---3--:R-:W-:Y:S01]  /*5940*/  FADD.FTZ R44, R192.reuse, R7 ;  /* 0x00000007c02c7221 */ /* 0x048fe20000010000 */
[----:B------:R-:W-:-:S06]  /*5950*/  F2FP.BF16.F32.PACK_AB R192, R192, R21 ;  /* 0x00000015c0c0723e */ /* 0x000fcc00000010ff */
[----:B------:R-:W3:Y:S01]  /*5960*/  MUFU.EX2 R37, R37 ;  /* 0x0000002500257308 */ /* 0x000ee20000000800 */
[----:B-1----:R-:W-:-:S04]  /*5970*/  IMAD.U32 R23, RZ, RZ, UR49 ;  /* 0x00000031ff177e24 */ /* 0x002fc8000f8e00ff */
[----:B------:R-:W-:Y:S02]  /*5980*/  @!P1 VIADD R3, R23, 0x36840 ;  /* 0x0003684017039836 */ /* 0x000fe40000000000 */
[----:B------:R-:W-:Y:S01]  /*5990*/  FADD.FTZ R23, R75, R46 ;  /* 0x0000002e4b177221 */ /* 0x000fe20000010000 */
[----:B------:R-:W-:Y:S01]  /*59a0*/  CS2R R74, SRZ ;  /* 0x00000000004a7805 */ /* 0x000fe2000001ff00 */
[----:B------:R-:W1:Y:S01]  /*59b0*/  MUFU.EX2 R188, R39 ;  /* 0x0000002700bc7308 */ /* 0x000e620000000800 */
[----:B------:R-:W-:Y:S01]  /*59c0*/  @!P1 PRMT R3, RZ, 0x654, R3 ;  /* 0x00000654ff039816 */ /* 0x000fe20000000003 */
[----:B------:R-:W-:Y:S01]  /*59d0*/  FADD.FTZ R46, R26, R23 ;  /* 0x000000171a2e7221 */ /* 0x000fe20000010000 */
[----:B------:R-:W-:Y:S02]  /*59e0*/  CS2R R26, SRZ ;  /* 0x00000000001a7805 */ /* 0x000fe4000001ff00 */
[----:B------:R0:W-:Y:S01]  /*59f0*/  @!P1 SYNCS.ARRIVE.TRANS64.RED.A1T0 RZ, [R3+URZ], RZ ;  /* 0x000000ff03ff99a7 */ /* 0x0001e2000810043f */
[----:B------:R-:W-:-:S02]  /*5a00*/  FADD.FTZ R7, R79, R46 ;  /* 0x0000002e4f077221 */ /* 0x000fc40000010000 */
[----:B------:R-:W4:Y:S01]  /*5a10*/  MUFU.EX2 R41, R41 ;  /* 0x0000002900297308 */ /* 0x000f220000000800 */
[----:B------:R-:W-:Y:S01]  /*5a20*/  CS2R R78, SRZ ;  /* 0x00000000004e7805 */ /* 0x000fe2000001ff00 */
[----:B------:R-:W-:Y:S01]  /*5a30*/  FADD.FTZ R46, R34, R7 ;  /* 0x00000007222e7221 */ /* 0x000fe20000010000 */
[----:B0-----:R-:W-:-:S03]  /*5a40*/  FADD.FTZ R3, R35, R44 ;  /* 0x0000002c23037221 */ /* 0x001fc60000010000 */
[----:B------:R-:W-:Y:S02]  /*5a50*/  FADD.FTZ R7, R83, R46 ;  /* 0x0000002e53077221 */ /* 0x000fe40000010000 */
[----:B------:R-:W0:Y:S01]  /*5a60*/  MUFU.EX2 R190, R43 ;  /* 0x0000002b00be7308 */ /* 0x000e220000000800 */
[----:B------:R-:W-:Y:S01]  /*5a70*/  CS2R R82, SRZ ;  /* 0x0000000000527805 */ /* 0x000fe2000001ff00 */
[----:B--2---:R-:W-:Y:S01]  /*5a80*/  FADD.FTZ R44, R194, R3 ;  /* 0x00000003c22c7221 */ /* 0x004fe20000010000 */
[----:B------:R-:W-:Y:S01]  /*5a90*/  FADD.FTZ R46, R36, R7 ;  /* 0x00000007242e7221 */ /* 0x000fe20000010000 */
[----:B------:R-:W-:Y:S02]  /*5aa0*/  F2FP.BF16.F32.PACK_AB R194, R194, R35 ;  /* 0x00000023c2c2723e */ /* 0x000fe400000010ff */
[----:B------:R-:W-:Y:S01]  /*5ab0*/  CS2R R34, SRZ ;  /* 0x0000000000227805 */ /* 0x000fe2000001ff00 */
[----:B---3--:R-:W-:Y:S01]  /*5ac0*/  FADD.FTZ R3, R37, R44 ;  /* 0x0000002c25037221 */ /* 0x008fe20000010000 */
[----:B------:R-:W-:Y:S01]  /*5ad0*/  FADD.FTZ R7, R87, R46 ;  /* 0x0000002e57077221 */ /* 0x000fe20000010000 */
[----:B------:R-:W2:Y:S01]  /*5ae0*/  MUFU.EX2 R45, R45 ;  /* 0x0000002d002d7308 */ /* 0x000ea20000000800 */
[----:B------:R-:W-:Y:S01]  /*5af0*/  CS2R R86, SRZ ;  /* 0x0000000000567805 */ /* 0x000fe2000001ff00 */
[C---:B-1----:R-:W-:Y:S01]  /*5b00*/  FADD.FTZ R44, R188.reuse, R3 ;  /* 0x00000003bc2c7221 */ /* 0x042fe20000010000 */
[----:B------:R-:W-:-:S02]  /*5b10*/  F2FP.BF16.F32.PACK_AB R188, R188, R37 ;  /* 0x00000025bcbc723e */ /* 0x000fc400000010ff */
[----:B------:R-:W-:Y:S01]  /*5b20*/  CS2R R36, SRZ ;  /* 0x0000000000247805 */ /* 0x000fe2000001ff00 */
[----:B----4-:R-:W-:Y:S01]  /*5b30*/  FADD.FTZ R3, R41, R44 ;  /* 0x0000002c29037221 */ /* 0x010fe20000010000 */
[----:B------:R-:W-:Y:S01]  /*5b40*/  FADD.FTZ R44, R38, R7 ;  /* 0x00000007262c7221 */ /* 0x000fe20000010000 */
[----:B------:R1:W3:Y:S01]  /*5b50*/  MUFU.EX2 R184, R47 ;  /* 0x0000002f00b87308 */ /* 0x0002e20000000800 */
[----:B------:R-:W-:Y:S01]  /*5b60*/  CS2R R38, SRZ ;  /* 0x0000000000267805 */ /* 0x000fe2000001ff00 */
[C---:B0-----:R-:W-:Y:S01]  /*5b70*/  FADD.FTZ R0, R190.reuse, R3 ;  /* 0x00000003be007221 */ /* 0x041fe20000010000 */
[----:B------:R-:W-:Y:S01]  /*5b80*/  FADD.FTZ R7, R91, R44 ;  /* 0x0000002c5b077221 */ /* 0x000fe20000010000 */
[----:B------:R-:W-:Y:S02]  /*5b90*/  F2FP.BF16.F32.PACK_AB R190, R190, R41 ;  /* 0x00000029bebe723e */ /* 0x000fe400000010ff */
[----:B------:R-:W-:Y:S01]  /*5ba0*/  CS2R R90, SRZ ;  /* 0x00000000005a7805 */ /* 0x000fe2000001ff00 */
[----:B------:R-:W-:Y:S01]  /*5bb0*/  FADD.FTZ R2, R40, R7 ;  /* 0x0000000728027221 */ /* 0x000fe20000010000 */
[----:B------:R-:W0:Y:S01]  /*5bc0*/  MUFU.EX2 R49, R49 ;  /* 0x0000003100317308 */ /* 0x000e220000000800 */
[----:B--2---:R-:W-:Y:S01]  /*5bd0*/  FADD.FTZ R3, R45, R0 ;  /* 0x000000002d037221 */ /* 0x004fe20000010000 */
[----:B-1----:R-:W-:Y:S01]  /*5be0*/  CS2R R46, SRZ ;  /* 0x00000000002e7805 */ /* 0x002fe2000001ff00 */
[----:B------:R-:W-:Y:S01]  /*5bf0*/  FADD.FTZ R7, R95, R2 ;  /* 0x000000025f077221 */ /* 0x000fe20000010000 */
[----:B------:R-:W-:-:S02]  /*5c00*/  CS2R R94, SRZ ;  /* 0x00000000005e7805 */ /* 0x000fc4000001ff00 */
[----:B------:R-:W-:Y:S01]  /*5c10*/  CS2R R40, SRZ ;  /* 0x0000000000287805 */ /* 0x000fe2000001ff00 */
[----:B------:R-:W-:Y:S01]  /*5c20*/  FADD.FTZ R2, R42, R7 ;  /* 0x000000072a027221 */ /* 0x000fe20000010000 */
[----:B------:R1:W2:Y:S01]  /*5c30*/  MUFU.EX2 R186, R51 ;  /* 0x0000003300ba7308 */ /* 0x0002a20000000800 */
[C---:B---3--:R-:W-:Y:S01]  /*5c40*/  FADD.FTZ R0, R184.reuse, R3 ;  /* 0x00000003b8007221 */ /* 0x048fe20000010000 */
[----:B------:R-:W-:Y:S01]  /*5c50*/  F2FP.BF16.F32.PACK_AB R184, R184, R45 ;  /* 0x0000002db8b8723e */ /* 0x000fe200000010ff */
[----:B------:R-:W-:Y:S01]  /*5c60*/  FADD.FTZ R7, R99, R2 ;  /* 0x0000000263077221 */ /* 0x000fe20000010000 */
[----:B------:R-:W-:Y:S02]  /*5c70*/  CS2R R44, SRZ ;  /* 0x00000000002c7805 */ /* 0x000fe4000001ff00 */
[----:B------:R-:W-:Y:S02]  /*5c80*/  CS2R R42, SRZ ;  /* 0x00000000002a7805 */ /* 0x000fe4000001ff00 */
[----:B------:R-:W3:Y:S01]  /*5c90*/  MUFU.EX2 R53, R53 ;  /* 0x0000003500357308 */ /* 0x000ee20000000800 */
[----:B0-----:R-:W-:Y:S01]  /*5ca0*/  FADD.FTZ R3, R49, R0 ;  /* 0x0000000031037221 */ /* 0x001fe20000010000 */
[----:B-1----:R-:W-:-:S06]  /*5cb0*/  CS2R R50, SRZ ;  /* 0x0000000000327805 */ /* 0x002fcc000001ff00 */
[----:B------:R0:W1:Y:S01]  /*5cc0*/  MUFU.EX2 R180, R55 ;  /* 0x0000003700b47308 */ /* 0x0000620000000800 */
[C---:B--2---:R-:W-:Y:S01]  /*5cd0*/  FADD.FTZ R0, R186.reuse, R3 ;  /* 0x00000003ba007221 */ /* 0x044fe20000010000 */
[----:B------:R-:W-:Y:S02]  /*5ce0*/  F2FP.BF16.F32.PACK_AB R186, R186, R49 ;  /* 0x00000031baba723e */ /* 0x000fe400000010ff */
[----:B------:R-:W-:-:S04]  /*5cf0*/  CS2R R48, SRZ ;  /* 0x0000000000307805 */ /* 0x000fc8000001ff00 */
[----:B------:R-:W2:Y:S01]  /*5d00*/  MUFU.EX2 R57, R57 ;  /* 0x0000003900397308 */ /* 0x000ea20000000800 */
[----:B---3--:R-:W-:Y:S01]  /*5d10*/  FADD.FTZ R3, R53, R0 ;  /* 0x0000000035037221 */ /* 0x008fe20000010000 */
[----:B0-----:R-:W-:-:S06]  /*5d20*/  CS2R R54, SRZ ;  /* 0x0000000000367805 */ /* 0x001fcc000001ff00 */
[----:B------:R0:W3:Y:S01]  /*5d30*/  MUFU.EX2 R182, R59 ;  /* 0x0000003b00b67308 */ /* 0x0000e20000000800 */
[C---:B-1----:R-:W-:Y:S01]  /*5d40*/  FADD.FTZ R0, R180.reuse, R3 ;  /* 0x00000003b4007221 */ /* 0x042fe20000010000 */
[----:B------:R-:W-:Y:S02]  /*5d50*/  F2FP.BF16.F32.PACK_AB R180, R180, R53 ;  /* 0x00000035b4b4723e */ /* 0x000fe400000010ff */
[----:B------:R-:W-:-:S04]  /*5d60*/  CS2R R52, SRZ ;  /* 0x0000000000347805 */ /* 0x000fc8000001ff00 */
[----:B------:R-:W1:Y:S01]  /*5d70*/  MUFU.EX2 R61, R61 ;  /* 0x0000003d003d7308 */ /* 0x000e620000000800 */
[----:B--2---:R-:W-:Y:S01]  /*5d80*/  FADD.FTZ R3, R57, R0 ;  /* 0x0000000039037221 */ /* 0x004fe20000010000 */
[----:B0-----:R-:W-:-:S06]  /*5d90*/  CS2R R58, SRZ ;  /* 0x00000000003a7805 */ /* 0x001fcc000001ff00 */
[----:B------:R0:W2:Y:S01]  /*5da0*/  MUFU.EX2 R176, R63 ;  /* 0x0000003f00b07308 */ /* 0x0000a20000000800 */
[C---:B---3--:R-:W-:Y:S01]  /*5db0*/  FADD.FTZ R0, R182.reuse, R3 ;  /* 0x00000003b6007221 */ /* 0x048fe20000010000 */
[----:B------:R-:W-:Y:S02]  /*5dc0*/  F2FP.BF16.F32.PACK_AB R182, R182, R57 ;  /* 0x00000039b6b6723e */ /* 0x000fe400000010ff */
[----:B------:R-:W-:-:S04]  /*5dd0*/  CS2R R56, SRZ ;  /* 0x0000000000387805 */ /* 0x000fc8000001ff00 */
[----:B------:R3:W4:Y:S01]  /*5de0*/  MUFU.EX2 R20, R101 ;  /* 0x0000006500147308 */ /* 0x0007220000000800 */
[----:B-1----:R-:W-:Y:S01]  /*5df0*/  FADD.FTZ R3, R61, R0 ;  /* 0x000000003d037221 */ /* 0x002fe20000010000 */
[----:B0-----:R-:W-:-:S06]  /*5e00*/  CS2R R62, SRZ ;  /* 0x00000000003e7805 */ /* 0x001fcc000001ff00 */
[----:B------:R-:W0:Y:S01]  /*5e10*/  MUFU.EX2 R65, R65 ;  /* 0x0000004100417308 */ /* 0x000e220000000800 */
[C---:B--2---:R-:W-:Y:S01]  /*5e20*/  FADD.FTZ R0, R176.reuse, R3 ;  /* 0x00000003b0007221 */ /* 0x044fe20000010000 */
[----:B------:R-:W-:Y:S02]  /*5e30*/  F2FP.BF16.F32.PACK_AB R176, R176, R61 ;  /* 0x0000003db0b0723e */ /* 0x000fe400000010ff */
[----:B---3--:R-:W-:Y:S02]  /*5e40*/  CS2R R100, SRZ ;  /* 0x0000000000647805 */ /* 0x008fe4000001ff00 */
[----:B------:R-:W-:Y:S02]  /*5e50*/  CS2R R60, SRZ ;  /* 0x00000000003c7805 */ /* 0x000fe4000001ff00 */
[----:B------:R-:W1:Y:S01]  /*5e60*/  MUFU.EX2 R103, R103 ;  /* 0x0000006700677308 */ /* 0x000e620000000800 */
[C---:B----4-:R-:W-:Y:S01]  /*5e70*/  FADD.FTZ R2, R20.reuse, R7 ;  /* 0x0000000714027221 */ /* 0x050fe20000010000 */
[----:B------:R-:W-:Y:S01]  /*5e80*/  F2FP.BF16.F32.PACK_AB R177, R20, R99 ;  /* 0x0000006314b1723e */ /* 0x000fe200000010ff */
[----:B------:R-:W-:Y:S01]  /*5e90*/  IMAD.U32 R20, RZ, RZ, UR14 ;  /* 0x0000000eff147e24 */ /* 0x000fe2000f8e00ff */
[----:B------:R-:W-:-:S04]  /*5ea0*/  CS2R R98, SRZ ;  /* 0x0000000000627805 */ /* 0x000fc8000001ff00 */
[----:B------:R-:W2:Y:S01]  /*5eb0*/  MUFU.EX2 R14, R14 ;  /* 0x0000000e000e7308 */ /* 0x000ea20000000800 */
[----:B0-----:R-:W-:Y:S01]  /*5ec0*/  FADD.FTZ R3, R65, R0 ;  /* 0x0000000041037221 */ /* 0x001fe20000010000 */
[----:B------:R-:W-:-:S06]  /*5ed0*/  MOV R0, 0x3f800000 ;  /* 0x3f80000000007802 */ /* 0x000fcc0000000f00 */
[----:B------:R-:W0:Y:S01]  /*5ee0*/  MUFU.EX2 R30, R30 ;  /* 0x0000001e001e7308 */ /* 0x000e220000000800 */
[----:B-1----:R-:W-:Y:S01]  /*5ef0*/  FADD.FTZ R7, R103, R2 ;  /* 0x0000000267077221 */ /* 0x002fe20000010000 */
[----:B------:R-:W-:Y:S02]  /*5f00*/  IMAD.MOV.U32 R2, RZ, RZ, 0x3f800000 ;  /* 0x3f800000ff027424 */ /* 0x000fe400078e00ff */
[C---:B--2---:R-:W-:Y:S01]  /*5f10*/  FADD.FTZ R8, R14.reuse, R3 ;  /* 0x000000030e087221 */ /* 0x044fe20000010000 */
[----:B------:R-:W-:Y:S01]  /*5f20*/  IMAD.U32 R3, RZ, RZ, UR6 ;  /* 0x00000006ff037e24 */ /* 0x000fe2000f8e00ff */
[----:B------:R-:W-:Y:S02]  /*5f30*/  F2FP.BF16.F32.PACK_AB R178, R14, R65 ;  /* 0x000000410eb2723e */ /* 0x000fe400000010ff */
[----:B------:R-:W-:Y:S01]  /*5f40*/  CS2R R64, SRZ ;  /* 0x0000000000407805 */ /* 0x000fe2000001ff00 */
[C---:B0-----:R-:W-:Y:S01]  /*5f50*/  FADD.FTZ R7, R30.reuse, R7 ;  /* 0x000000071e077221 */ /* 0x041fe20000010000 */
[----:B------:R-:W-:-:S02]  /*5f60*/  F2FP.BF16.F32.PACK_AB R179, R30, R103 ;  /* 0x000000671eb3723e */ /* 0x000fc400000010ff */
[----:B------:R-:W-:Y:S02]  /*5f70*/  CS2R R102, SRZ ;  /* 0x0000000000667805 */ /* 0x000fe4000001ff00 */
[----:B------:R-:W-:Y:S01]  /*5f80*/  CS2R R30, SRZ ;  /* 0x00000000001e7805 */ /* 0x000fe2000001ff00 */
[----:B------:R-:W-:Y:S06]  /*5f90*/  @!P3 BRA `(.L_x_2069) ;  /* 0x0000004c0030b947 */ /* 0x000fec0003800000 */
[----:B------:R-:W-:Y:S01]  /*5fa0*/  R2UR UR59, R20 ;  /* 0x00000000143b72ca */ /* 0x000fe200000e0000 */
[----:B------:R-:W-:Y:S01]  /*5fb0*/  UMOV UR6, URZ ;  /* 0x0000003f00067c82 */ /* 0x000fe20008000000 */
[----:B------:R-:W-:Y:S01]  /*5fc0*/  IMAD.MOV.U32 R14, RZ, RZ, R10 ;  /* 0x000000ffff0e7224 */ /* 0x000fe200078e000a */
[----:B------:R-:W-:Y:S01]  /*5fd0*/  MOV R15, R11 ;  /* 0x0000000b000f7202 */ /* 0x000fe20000000f00 */
[----:B------:R-:W-:Y:S01]  /*5fe0*/  IMAD.U32 R21, RZ, RZ, UR6 ;  /* 0x00000006ff157e24 */ /* 0x000fe2000f8e00ff */
[----:B------:R-:W-:Y:S01]  /*5ff0*/  UMOV UR58, URZ ;  /* 0x0000003f003a7c82 */ /* 0x000fe20008000000 */
[----:B------:R-:W-:Y:S01]  /*6000*/  IMAD.MOV.U32 R2, RZ, RZ, 0x3f800000 ;  /* 0x3f800000ff027424 */ /* 0x000fe200078e00ff */
[----:B------:R-:W-:Y:S01]  /*6010*/  ULDC UR57, c[0x0][0x9d8] ;  /* 0x0002760000397ab9 */ /* 0x000fe20000000800 */
[----:B------:R-:W-:-:S07]  /*6020*/  IMAD.MOV.U32 R119, RZ, RZ, RZ ;  /* 0x000000ffff777224 */ /* 0x000fce00078e00ff */
.L_x_2078:
[----:B------:R-:W-:Y:S01]  /*6030*/  R2UR UR10, R21 ;  /* 0x00000000150a72ca */ /* 0x000fe200000e0000 */
[----:B------:R-:W-:-:S04]  /*6040*/  UIADD3 UR6, UR58, 0x1, URZ ;  /* 0x000000013a067890 */ /* 0x000fc8000fffe03f */
[----:B------:R-:W-:-:S04]  /*6050*/  UISETP.NE.AND UP1, UPT, UR6, 0x2, UPT ;  /* 0x000000020600788c */ /* 0x000fc8000bf25270 */
[----:B------:R-:W-:Y:S02]  /*6060*/  USEL UR7, URZ, 0x1, UP1 ;  /* 0x000000013f077887 */ /* 0x000fe40008800000 */
[----:B------:R-:W-:Y:S02]  /*6070*/  USEL UR60, UR6, URZ, UP1 ;  /* 0x0000003f063c7287 */ /* 0x000fe40008800000 */
[----:B------:R-:W-:-:S06]  /*6080*/  ULOP3.LUT UR6, UR10, UR7, URZ, 0x3c, !UPT ;  /* 0x000000070a067292 */ /* 0x000fcc000f8e3c3f */
[----:B------:R-:W-:Y:S01]  /*6090*/  IMAD.U32 R3, RZ, RZ, UR6 ;  /* 0x00000006ff037e24 */ /* 0x000fe2000f8e00ff */
[----:B------:R-:W-:Y:S06]  /*60a0*/  @!P0 BRA `(.L_x_2070) ;  /* 0x0000000000048947 */ /* 0x000fec0003800000 */
[----:B------:R-:W-:Y:S01]  /*60b0*/  BPT.TRAP 0x1 ;  /* 0x000000040000795c */ /* 0x000fe20000300000 */
.L_x_2070:
[----:B------:R-:W-:Y:S02]  /*60c0*/  R2UR UR7, R16 ;  /* 0x00000000100772ca */ /* 0x000fe400000e0000 */
[----:B------:R-:W-:-:S11]  /*60d0*/  R2UR UR6, R3 ;  /* 0x00000000030672ca */ /* 0x000fd600000e0000 */
[----:B------:R-:W-:Y:S02]  /*60e0*/  ULEA UR61, UR60, UR7, 0x3 ;  /* 0x000000073c3d7291 */ /* 0x000fe4000f8e183f */
[----:B------:R-:W-:-:S04]  /*60f0*/  MOV R6, UR6 ;  /* 0x0000000600067c02 */ /* 0x000fc80008000f00 */
[----:B------:R-:W-:-:S04]  /*6100*/  SHF.L.U32 R6, R6, 0x1f, RZ ;  /* 0x0000001f06067819 */ /* 0x000fc800000006ff */
[----:B------:R0:W1:Y:S01]  /*6110*/  SYNCS.PHASECHK.TRANS64.TRYWAIT P3, [UR61+0x36830], R6 ;  /* 0x03683006ff0075a7 */ /* 0x000062000806017d */
[----:B------:R-:W-:Y:S05]  /*6120*/  @!P0 BRA `(.L_x_2071) ;  /* 0x0000000000048947 */ /* 0x000fea0003800000 */
[----:B------:R-:W-:Y:S01]  /*6130*/  BPT.TRAP 0x1 ;  /* 0x000000040000795c */ /* 0x000fe20000300000 */
.L_x_2071:
[----:B-1----:R-:W-:Y:S05]  /*6140*/  @P3 BRA `(.L_x_2072) ;  /* 0x0000000000083947 */ /* 0x002fea0003800000 */
[----:B------:R-:W1:Y:S02]  /*6150*/  SYNCS.PHASECHK.TRANS64.TRYWAIT P3, [UR61+0x36830], R6 ;  /* 0x03683006ff0075a7 */ /* 0x000e64000806017d */
[----:B-1----:R-:W-:Y:S05]  /*6160*/  @!P3 BRA `(.L_x_2073) ;  /* 0x00000104005cb947 */ /* 0x002fea0003800000 */
.L_x_2072:
        /* <DEDUP_REMOVED lines=10> */
[----:B01----:R-:W-:Y:S01]  /*6210*/  MOV R6, UR41 ;  /* 0x0000002900067c02 */ /* 0x003fe20008000f00 */
[----:B------:R-:W-:Y:S01]  /*6220*/  UMOV UR15, 0x40000040 ;  /* 0x40000040000f7882 */ /* 0x000fe20000000000 */
[----:B------:R-:W-:Y:S01]  /*6230*/  MOV R10, UR40 ;  /* 0x00000028000a7c02 */ /* 0x000fe20008000f00 */
[----:B------:R-:W-:Y:S01]  /*6240*/  UIMAD UR56, UR60, 0xa80, UR6 ;  /* 0x00000a803c3878a4 */ /* 0x000fe2000f8e0206 */
[C---:B------:R-:W-:Y:S01]  /*6250*/  R2UR UR40, R4.reuse ;  /* 0x00000000042872ca */ /* 0x040fe200000e0000 */
[----:B------:R-:W-:Y:S01]  /*6260*/  UMOV UR19, 0x40000040 ;  /* 0x4000004000137882 */ /* 0x000fe20000000000 */
[C---:B------:R-:W-:Y:S01]  /*6270*/  R2UR UR41, R5.reuse ;  /* 0x00000000052972ca */ /* 0x040fe200000e0000 */
[----:B------:R-:W-:Y:S01]  /*6280*/  UIADD3 UR50, UR56, 0x80, URZ ;  /* 0x0000008038327890 */ /* 0x000fe2000fffe03f */
[----:B------:R-:W-:Y:S01]  /*6290*/  MOV R11, UR45 ;  /* 0x0000002d000b7c02 */ /* 0x000fe20008000f00 */
[----:B------:R-:W-:Y:S01]  /*62a0*/  UIADD3 UR6, UR56, 0x100, URZ ;  /* 0x0000010038067890 */ /* 0x000fe2000fffe03f */
[----:B------:R-:W-:Y:S01]  /*62b0*/  MOV R20, UR44 ;  /* 0x0000002c00147c02 */ /* 0x000fe20008000f00 */
[----:B------:R-:W-:Y:S01]  /*62c0*/  UMOV UR54, UR56 ;  /* 0x0000003800367c82 */ /* 0x000fe20008000000 */
[----:B------:R-:W-:Y:S01]  /*62d0*/  UIADD3 UR7, UR56, 0x180, URZ ;  /* 0x0000018038077890 */ /* 0x000fe2000fffe03f */
[----:B------:R-:W-:Y:S01]  /*62e0*/  HGMMA.64x16x16.F32.BF16 R168, gdesc[UR52], RZ, !UPT, gsb0 ;  /* 0x0020000034a879f0 */ /* 0x000fe2000c0018ff */
[C---:B------:R-:W-:Y:S01]  /*62f0*/  R2UR UR52, R4.reuse ;  /* 0x00000000043472ca */ /* 0x040fe200000e0000 */
[----:B------:R-:W-:Y:S01]  /*6300*/  UMOV UR55, 0x40000040 ;  /* 0x4000004000377882 */ /* 0x000fe20000000000 */
[C---:B------:R-:W-:Y:S01]  /*6310*/  R2UR UR53, R5.reuse ;  /* 0x00000000053572ca */ /* 0x040fe200000e0000 */
[----:B------:R-:W-:Y:S01]  /*6320*/  UMOV UR54, UR6 ;  /* 0x0000000600367c82 */ /* 0x000fe20008000000 */
[----:B------:R-:W-:Y:S01]  /*6330*/  R2UR UR44, R4 ;  /* 0x00000000042c72ca */ /* 0x000fe200000e0000 */
[----:B------:R-:W-:Y:S01]  /*6340*/  UMOV UR42, UR7 ;  /* 0x00000007002a7c82 */ /* 0x000fe20008000000 */
[----:B------:R-:W-:Y:S01]  /*6350*/  R2UR UR45, R5 ;  /* 0x00000000052d72ca */ /* 0x000fe200000e0000 */
[----:B------:R-:W-:Y:S01]  /*6360*/  UIADD3 UR6, UR56, 0x200, URZ ;  /* 0x0000020038067890 */ /* 0x000fe2000fffe03f */
[-C--:B------:R-:W-:Y:S01]  /*6370*/  FMUL.FTZ R24, R24, R0.reuse ;  /* 0x0000000018187220 */ /* 0x080fe20000410000 */
[----:B------:R-:W-:Y:S01]  /*6380*/  UMOV UR7, 0x40000040 ;  /* 0x4000004000077882 */ /* 0x000fe20000000000 */
[----:B------:R-:W-:Y:S01]  /*6390*/  UIADD3 UR10, UR56, 0x82, URZ ;  /* 0x00000082380a7890 */ /* 0x000fe2000fffe03f */
[-C--:B------:R-:W-:Y:S01]  /*63a0*/  FMUL.FTZ R25, R25, R0.reuse ;  /* 0x0000000019197220 */ /* 0x080fe20000410000 */
[----:B------:R-:W-:Y:S01]  /*63b0*/  UIADD3 UR11, UR56, 0x102, URZ ;  /* 0x00000102380b7890 */ /* 0x000fe2000fffe03f */
[-C--:B------:R-:W-:Y:S01]  /*63c0*/  FMUL.FTZ R28, R28, R0.reuse ;  /* 0x000000001c1c7220 */ /* 0x080fe20000410000 */
[----:B------:R-:W-:Y:S01]  /*63d0*/  UMOV UR46, UR6 ;  /* 0x00000006002e7c82 */ /* 0x000fe20008000000 */
        /* <DEDUP_REMOVED lines=572> */
.L_x_2074:
        /* <DEDUP_REMOVED lines=8> */
.L_x_2075:
[----:B-1----:R-:W-:Y:S05]  /*8820*/  @P3 BRA `(.L_x_2076) ;  /* 0x0000000000083947 */ /* 0x002fea0003800000 */
[----:B------:R-:W1:Y:S02]  /*8830*/  SYNCS.PHASECHK.TRANS64.TRYWAIT P3, [UR11+0x36850], R0 ;  /* 0x03685000ff0075a7 */ /* 0x000e64000806014b */
[----:B-1----:R-:W-:Y:S05]  /*8840*/  @!P3 BRA `(.L_x_2077) ;  /* 0x000000dc00bcb947 */ /* 0x002fea0003800000 */
.L_x_2076:
[----:B------:R-:W-:Y:S01]  /*8850*/  R2UR UR6, R16 ;  /* 0x00000000100672ca */ /* 0x000fe200000e0000 */
[----:B------:R-:W-:Y:S01]  /*8860*/  WARPGROUP.ARRIVE ;  /* 0x00000000000079c5 */ /* 0x000fe20000000000 */
[----:B------:R-:W-:Y:S01]  /*8870*/  UMOV UR7, 0x40000040 ;  /* 0x4000004000077882 */ /* 0x000fe20000000000 */
[----:B------:R-:W-:Y:S01]  /*8880*/  FMUL.FTZ R159, R159, UR57 ;  /* 0x000000399f9f7c20 */ /* 0x000fe20008410000 */
[----:B------:R-:W-:Y:S01]  /*8890*/  FMUL.FTZ R22, R160, UR57 ;  /* 0x00000039a0167c20 */ /* 0x000fe20008410000 */
[----:B------:R-:W-:Y:S01]  /*88a0*/  FMUL.FTZ R160, R164, UR57 ;  /* 0x00000039a4a07c20 */ /* 0x000fe20008410000 */
[----:B------:R-:W-:Y:S01]  /*88b0*/  R2UR UR15, R17 ;  /* 0x00000000110f72ca */ /* 0x000fe200000e0000 */
[----:B------:R-:W-:Y:S01]  /*88c0*/  MUFU.TANH R164, R159 ;  /* 0x0000009f00a47308 */ /* 0x000fe20000002400 */
[----:B------:R-:W-:Y:S01]  /*88d0*/  FMUL.FTZ R6, R170, UR57 ;  /* 0x00000039aa067c20 */ /* 0x000fe20008410000 */
[----:B------:R-:W-:Y:S01]  /*88e0*/  FMUL.FTZ R10, R171, UR57 ;  /* 0x00000039ab0a7c20 */ /* 0x000fe20008410000 */
[----:B------:R-:W-:Y:S01]  /*88f0*/  ULDC UR14, c[0x0][0x2f0] ;  /* 0x0000bc00000e7ab9 */ /* 0x000fe20000000800 */
[----:B------:R-:W-:Y:S01]  /*8900*/  FMUL.FTZ R21, R161, UR57 ;  /* 0x00000039a1157c20 */ /* 0x000fe20008410000 */
[----:B------:R-:W-:Y:S01]  /*8910*/  FMUL.FTZ R161, R152, UR57 ;  /* 0x0000003998a17c20 */ /* 0x000fe20008410000 */
[----:B------:R-:W-:Y:S01]  /*8920*/  UIADD3 UR6, UR6, 0x400, URZ ;  /* 0x0000040006067890 */ /* 0x000fe2000fffe03f */
[----:B------:R-:W-:Y:S01]  /*8930*/  FMUL.FTZ R152, R153, UR57 ;  /* 0x0000003999987c20 */ /* 0x000fe20008410000 */
[----:B------:R-:W2:Y:S01]  /*8940*/  MUFU.TANH R6, R6 ;  /* 0x0000000600067308 */ /* 0x000ea20000002400 */
[----:B------:R-:W-:Y:S01]  /*8950*/  FMUL.FTZ R153, R157, UR57 ;  /* 0x000000399d997c20 */ /* 0x000fe20008410000 */
[----:B------:R-:W-:Y:S01]  /*8960*/  USHF.R.U32.HI UR6, URZ, 0x4, UR6 ;  /* 0x000000043f067899 */ /* 0x000fe20008011606 */
[----:B------:R-:W-:Y:S01]  /*8970*/  FMUL.FTZ R157, R150, UR57 ;  /* 0x00000039969d7c20 */ /* 0x000fe20008410000 */
[----:B------:R-:W-:Y:S01]  /*8980*/  FMUL.FTZ R158, R158, UR57 ;  /* 0x000000399e9e7c20 */ /* 0x000fe20008410000 */
[----:B------:R-:W-:Y:S01]  /*8990*/  FMUL.FTZ R147, R147, UR57 ;  /* 0x0000003993937c20 */ /* 0x000fe20008410000 */
[----:B------:R-:W-:Y:S01]  /*89a0*/  ULOP3.LUT UR6, UR6, 0x3fff, URZ, 0xc0, !UPT ;  /* 0x00003fff06067892 */ /* 0x000fe2000f8ec03f */
[----:B------:R-:W-:Y:S01]  /*89b0*/  FMUL.FTZ R23, R165, UR57 ;  /* 0x00000039a5177c20 */ /* 0x000fe20008410000 */
[----:B------:R-:W3:Y:S01]  /*89c0*/  MUFU.TANH R10, R10 ;  /* 0x0000000a000a7308 */ /* 0x000ee20000002400 */
[----:B------:R-:W-:Y:S01]  /*89d0*/  FMUL.FTZ R151, R151, UR57 ;  /* 0x0000003997977c20 */ /* 0x000fe20008410000 */
[----:B------:R-:W-:Y:S01]  /*89e0*/  ULOP3.LUT UR6, UR6, 0x3800000, URZ, 0xfc, !UPT ;  /* 0x0380000006067892 */ /* 0x000fe2000f8efc3f */
[----:B------:R-:W-:Y:S01]  /*89f0*/  FMUL.FTZ R138, R138, UR57 ;  /* 0x000000398a8a7c20 */ /* 0x000fe20008410000 */
[----:B------:R-:W-:Y:S01]  /*8a00*/  FMUL.FTZ R139, R139, UR57 ;  /* 0x000000398b8b7c20 */ /* 0x000fe20008410000 */
[----:B------:R-:W-:Y:S01]  /*8a10*/  FMUL.FTZ R143, R143, UR57 ;  /* 0x000000398f8f7c20 */ /* 0x000fe20008410000 */
[----:B------:R-:W-:Y:S01]  /*8a20*/  UIMAD UR10, UR58, 0xa80, UR6 ;  /* 0x00000a803a0a78a4 */ /* 0x000fe2000f8e0206 */
[----:B------:R-:W-:Y:S01]  /*8a30*/  FMUL.FTZ R142, R142, UR57 ;  /* 0x000000398e8e7c20 */ /* 0x000fe20008410000 */
[----:B------:R-:W-:Y:S01]  /*8a40*/  MUFU.TANH R158, R158 ;  /* 0x0000009e009e7308 */ /* 0x000fe20000002400 */
[----:B------:R-:W-:Y:S01]  /*8a50*/  FMUL.FTZ R130, R130, UR57 ;  /* 0x0000003982827c20 */ /* 0x000fe20008410000 */
[----:B------:R-:W-:Y:S01]  /*8a60*/  FMUL.FTZ R134, R134, UR57 ;  /* 0x0000003986867c20 */ /* 0x000fe20008410000 */
[----:B------:R-:W-:Y:S01]  /*8a70*/  FMUL.FTZ R122, R122, UR57 ;  /* 0x000000397a7a7c20 */ /* 0x000fe20008410000 */
[----:B01----:R-:W-:Y:S01]  /*8a80*/  FMUL.FTZ R0, R169, UR57 ;  /* 0x00000039a9007c20 */ /* 0x003fe20008410000 */
[----:B------:R-:W-:Y:S01]  /*8a90*/  UMOV UR6, UR10 ;  /* 0x0000000a00067c82 */ /* 0x000fe20008000000 */
[----:B------:R-:W-:Y:S01]  /*8aa0*/  FMUL.FTZ R126, R126, UR57 ;  /* 0x000000397e7e7c20 */ /* 0x000fe20008410000 */
[----:B------:R-:W-:Y:S01]  /*8ab0*/  HGMMA.64x192x16.F32.BF16 R24, R200, gdesc[UR4].tnspB, R24, gsb0 ;  /* 0x42e00004c8187df0 */ /* 0x000fe20008001818 */
[----:B------:R-:W-:Y:S01]  /*8ac0*/  UIADD3 UR6, UR10, 0x80, URZ ;  /* 0x000000800a067890 */ /* 0x000fe2000fffe03f */
[----:B------:R-:W-:Y:S01]  /*8ad0*/  MUFU.TANH R165, R147 ;  /* 0x0000009300a57308 */ /* 0x000fe20000002400 */
[----:B------:R-:W-:Y:S01]  /*8ae0*/  UMOV UR7, 0x40000040 ;  /* 0x4000004000077882 */ /* 0x000fe20000000000 */
        /* <DEDUP_REMOVED lines=8> */
[----:B------:R-:W-:-:S06]  /*8b70*/  UMOV UR58, UR60 ;  /* 0x0000003c003a7c82 */ /* 0x000fcc0008000000 */
[----:B------:R-:W-:Y:S08]  /*8b80*/  MUFU.TANH R138, R138 ;  /* 0x0000008a008a7308 */ /* 0x000ff00000002400 */
[----:B------:R-:W-:Y:S08]  /*8b90*/  MUFU.TANH R142, R142 ;  /* 0x0000008e008e7308 */ /* 0x000ff00000002400 */
[----:B------:R-:W-:Y:S08]  /*8ba0*/  MUFU.TANH R130, R130 ;  /* 0x0000008200827308 */ /* 0x000ff00000002400 */
[----:B------:R-:W-:Y:S08]  /*8bb0*/  MUFU.TANH R134, R134 ;  /* 0x0000008600867308 */ /* 0x000ff00000002400 */
[----:B------:R-:W-:Y:S08]  /*8bc0*/  MUFU.TANH R122, R122 ;  /* 0x0000007a007a7308 */ /* 0x000ff00000002400 */
[----:B------:R0:W-:Y:S08]  /*8bd0*/  MUFU.TANH R173, R126 ;  /* 0x0000007e00ad7308 */ /* 0x0001f00000002400 */
[----:B------:R-:W-:Y:S01]  /*8be0*/  MUFU.TANH R2, R2 ;  /* 0x0000000200027308 */ /* 0x000fe20000002400 */
[----:B0-----:R-:W-:Y:S01]  /*8bf0*/  FMUL.FTZ R126, R148, UR57 ;  /* 0x00000039947e7c20 */ /* 0x001fe20008410000 */
[----:B------:R-:W-:-:S06]  /*8c00*/  FMUL.FTZ R148, R121, UR57 ;  /* 0x0000003979947c20 */ /* 0x000fcc0008410000 */
        /* <DEDUP_REMOVED lines=17> */
[----:B------:R-:W-:-:S05]  /*8d20*/  FMUL.FTZ R203, R174, UR57 ;  /* 0x00000039aecb7c20 */ /* 0x000fca0008410000 */
[----:B------:R-:W-:Y:S01]  /*8d30*/  HGMMA.64x192x16.F32.BF16 R24, R196, gdesc[UR4].tnspB, R24, gsb0 ;  /* 0x42e00004c4187df0 */ /* 0x000fe20008001818 */
[----:B------:R-:W-:Y:S01]  /*8d40*/  UIADD3 UR6, UR10, 0x100, URZ ;  /* 0x000001000a067890 */ /* 0x000fe2000fffe03f */
[----:B------:R-:W0:Y:S01]  /*8d50*/  MUFU.TANH R203, R203 ;  /* 0x000000cb00cb7308 */ /* 0x000e220000002400 */
[----:B------:R-:W-:Y:S01]  /*8d60*/  UMOV UR7, 0x40000040 ;  /* 0x4000004000077882 */ /* 0x000fe20000000000 */
[----:B------:R-:W-:Y:S02]  /*8d70*/  WARPGROUP.DEPBAR.LE gsb0, 0x0 ;  /* 0x00008000000079c5 */ /* 0x000fe40000010000 */
[----:B------:R-:W-:Y:S01]  /*8d80*/  WARPGROUP.ARRIVE ;  /* 0x00000000000079c5 */ /* 0x000fe20000000000 */
[----:B------:R-:W-:Y:S01]  /*8d90*/  FMUL.FTZ R199, R175, UR57 ;  /* 0x00000039afc77c20 */ /* 0x000fe20008410000 */
[----:B------:R-:W-:Y:S01]  /*8da0*/  FMUL.FTZ R175, R155, UR57 ;  /* 0x000000399baf7c20 */ /* 0x000fe20008410000 */
[----:B------:R-:W-:Y:S01]  /*8db0*/  FMUL.FTZ R197, R162, UR57 ;  /* 0x00000039a2c57c20 */ /* 0x000fe20008410000 */
[----:B------:R-:W-:Y:S01]  /*8dc0*/  FMUL.FTZ R162, R167, UR57 ;  /* 0x00000039a7a27c20 */ /* 0x000fe20008410000 */
[----:B------:R-:W-:-:S09]  /*8dd0*/  IMAD.U32 R167, RZ, RZ, UR14 ;  /* 0x0000000effa77e24 */ /* 0x000fd2000f8e00ff */
[----:B------:R-:W-:Y:S01]  /*8de0*/  HGMMA.64x192x16.F32.BF16 R24, R192, gdesc[UR4].tnspB, R24, gsb0 ;  /* 0x42e00004c0187df0 */ /* 0x000fe20008001818 */
[----:B------:R-:W-:Y:S01]  /*8df0*/  @UP0 ULDC UR6, c[0x0][0x44c] ;  /* 0x0001130000060ab9 */ /* 0x000fe20000000800 */
[----:B------:R-:W-:Y:S01]  /*8e00*/  UMOV UR7, 0x40000040 ;  /* 0x4000004000077882 */ /* 0x000fe20000000000 */
[----:B------:R-:W-:Y:S01]  /*8e10*/  @P2 IMAD.HI.U32 R155, R12, UR6, RZ ;  /* 0x000000060c9b2c27 */ /* 0x000fe2000f8e00ff */
[----:B------:R-:W-:Y:S01]  /*8e20*/  @UP0 ULDC UR6, c[0x0][0x450] ;  /* 0x0001140000060ab9 */ /* 0x000fe20000000800 */
[----:B------:R-:W-:Y:S01]  /*8e30*/  ULDC UR14, c[0x0][0x288] ;  /* 0x0000a200000e7ab9 */ /* 0x000fe20000000800 */
[----:B------:R-:W1:Y:S08]  /*8e40*/  MUFU.TANH R199, R199 ;  /* 0x000000c700c77308 */ /* 0x000e700000002400 */
[----:B------:R-:W4:Y:S08]  /*8e50*/  MUFU.TANH R197, R197 ;  /* 0x000000c500c57308 */ /* 0x000f300000002400 */
[----:B------:R-:W-:Y:S08]  /*8e60*/  MUFU.TANH R162, R162 ;  /* 0x000000a200a27308 */ /* 0x000ff00000002400 */
[----:B------:R-:W-:Y:S01]  /*8e70*/  MUFU.TANH R175, R175 ;  /* 0x000000af00af7308 */ /* 0x000fe20000002400 */
[----:B------:R-:W-:-:S02]  /*8e80*/  WARPGROUP.DEPBAR.LE gsb0, 0x0 ;  /* 0x00008000000079c5 */ /* 0x000fc40000010000 */
[----:B------:R-:W-:Y:S01]  /*8e90*/  FMUL.FTZ R195, R163, UR57 ;  /* 0x00000039a3c37c20 */ /* 0x000fe20008410000 */
[----:B------:R-:W-:Y:S01]  /*8ea0*/  FMUL.FTZ R163, R154, UR57 ;  /* 0x000000399aa37c20 */ /* 0x000fe20008410000 */
[----:B------:R-:W-:Y:S01]  /*8eb0*/  FMUL.FTZ R154, R156, UR57 ;  /* 0x000000399c9a7c20 */ /* 0x000fe20008410000 */
[----:B------:R-:W-:Y:S01]  /*8ec0*/  IMAD.MOV.U32 R156, RZ, RZ, R12 ;  /* 0x000000ffff9c7224 */ /* 0x000fe200078e000c */
[----:B------:R-:W-:Y:S01]  /*8ed0*/  @P2 SHF.R.U32.HI R156, RZ, UR6, R155 ;  /* 0x00000006ff9c2c19 */ /* 0x000fe2000801169b */
[----:B------:R-:W-:Y:S01]  /*8ee0*/  UMOV UR6, 0x1 ;  /* 0x0000000100067882 */ /* 0x000fe20000000000 */
[----:B------:R-:W-:Y:S01]  /*8ef0*/  FMUL.FTZ R155, R146, UR57 ;  /* 0x00000039929b7c20 */ /* 0x000fe20008410000 */
[----:B------:R-:W-:Y:S01]  /*8f00*/  UIMAD UR6, UR59, -0x70, UR6 ;  /* 0xffffff903b0678a4 */ /* 0x000fe2000f8e0206 */
[----:B------:R-:W-:Y:S01]  /*8f10*/  WARPGROUP.ARRIVE ;  /* 0x00000000000079c5 */ /* 0x000fe20000000000 */
[----:B------:R-:W5:Y:S01]  /*8f20*/  SHFL.IDX PT, R159, R156, 0x1, 0x1c1f ;  /* 0x003c1f009c9f7f89 */ /* 0x000f6200000e0000 */
[----:B------:R-:W-:Y:S01]  /*8f30*/  FMUL.FTZ R193, R166, UR57 ;  /* 0x00000039a6c17c20 */ /* 0x000fe20008410000 */
[----:B------:R-:W4:Y:S02]  /*8f40*/  MUFU.TANH R195, R195 ;  /* 0x000000c300c37308 */ /* 0x000f240000002400 */
[----:B------:R-:W-:Y:S01]  /*8f50*/  IMAD.U32 R146, RZ, RZ, UR6 ;  /* 0x00000006ff927e24 */ /* 0x000fe2000f8e00ff */
[----:B------:R-:W-:-:S03]  /*8f60*/  UIADD3 UR6, UR10, 0x180, URZ ;  /* 0x000001800a067890 */ /* 0x000fc6000fffe03f */
[----:B------:R-:W-:Y:S02]  /*8f70*/  IMAD R146, R13, -0x2, R146 ;  /* 0xfffffffe0d927824 */ /* 0x000fe400078e0292 */
[----:B------:R-:W4:Y:S02]  /*8f80*/  MUFU.TANH R193, R193 ;  /* 0x000000c100c17308 */ /* 0x000f240000002400 */
[----:B------:R-:W-:Y:S02]  /*8f90*/  IMAD R146, R167, UR15, R146 ;  /* 0x0000000fa7927c24 */ /* 0x000fe4000f8e0292 */
[----:B------:R-:W-:Y:S01]  /*8fa0*/  HGMMA.64x192x16.F32.BF16 R24, R188, gdesc[UR4].tnspB, R24, gsb0 ;  /* 0x42e00004bc187df0 */ /* 0x000fe20008001818 */
[----:B------:R-:W-:Y:S01]  /*8fb0*/  UIADD3 UR6, UR10, 0x200, URZ ;  /* 0x000002000a067890 */ /* 0x000fe2000fffe03f */
[----:B------:R-:W-:Y:S02]  /*8fc0*/  UMOV UR7, 0x40000040 ;  /* 0x4000004000077882 */ /* 0x000fe40000000000 */
[----:B------:R-:W4:Y:S01]  /*8fd0*/  MUFU.TANH R163, R163 ;  /* 0x000000a300a37308 */ /* 0x000f220000002400 */
[----:B-----5:R-:W-:-:S07]  /*8fe0*/  IADD3 R150, R159, -UR14, R146 ;  /* 0x8000000e9f967c10 */ /* 0x020fce000fffe092 */
[----:B------:R-:W5:Y:S01]  /*8ff0*/  MUFU.TANH R155, R155 ;  /* 0x0000009b009b7308 */ /* 0x000f620000002400 */
[C---:B------:R-:W-:Y:S02]  /*9000*/  ISETP.GT.AND P3, PT, R150.reuse, RZ, PT ;  /* 0x000000ff9600720c */ /* 0x040fe40003f64270 */
[----:B------:R-:W-:Y:S02]  /*9010*/  ISETP.GT.AND P4, PT, R150, 0x1, PT ;  /* 0x000000019600780c */ /* 0x000fe40003f84270 */
[----:B--2---:R-:W-:Y:S02]  /*9020*/  FSEL R201, R6, -INF , P3 ;  /* 0xff80000006c97808 */ /* 0x004fe40001800000 */
[----:B------:R-:W-:Y:S01]  /*9030*/  ISETP.GT.AND P3, PT, R150, 0x8, PT ;  /* 0x000000089600780c */ /* 0x000fe20003f64270 */
[----:B------:R-:W2:Y:S01]  /*9040*/  MUFU.TANH R159, R151 ;  /* 0x00000097009f7308 */ /* 0x000ea20000002400 */
[----:B---3--:R-:W-:Y:S02]  /*9050*/  FSEL R205, R10, -INF , P4 ;  /* 0xff8000000acd7808 */ /* 0x008fe40002000000 */
[----:B------:R-:W-:-:S02]  /*9060*/  FMNMX.FTZ R6, R201, R14, !PT ;  /* 0x0000000ec9067209 */ /* 0x000fc40007810000 */
[C---:B------:R-:W-:Y:S02]  /*9070*/  ISETP.GT.AND P4, PT, R150.reuse, 0x9, PT ;  /* 0x000000099600780c */ /* 0x040fe40003f84270 */
[----:B0-----:R-:W-:Y:S01]  /*9080*/  FSEL R203, R203, -INF , P3 ;  /* 0xff800000cbcb7808 */ /* 0x001fe20001800000 */
[----:B------:R5:W0:Y:S01]  /*9090*/  MUFU.TANH R166, R139 ;  /* 0x0000008b00a67308 */ /* 0x000a220000002400 */
[----:B------:R-:W-:Y:S02]  /*90a0*/  FMNMX.FTZ R6, R205, R6, !PT ;  /* 0x00000006cd067209 */ /* 0x000fe40007810000 */
[C---:B------:R-:W-:Y:S02]  /*90b0*/  ISETP.GT.AND P3, PT, R150.reuse, 0x10, PT ;  /* 0x000000109600780c */ /* 0x040fe40003f64270 */
[----:B-1----:R-:W-:Y:S02]  /*90c0*/  FSEL R199, R199, -INF , P4 ;  /* 0xff800000c7c77808 */ /* 0x002fe40002000000 */
[----:B------:R-:W-:Y:S01]  /*90d0*/  FMNMX.FTZ R6, R203, R6, !PT ;  /* 0x00000006cb067209 */ /* 0x000fe20007810000 */
[----:B------:R-:W1:Y:S01]  /*90e0*/  MUFU.TANH R167, R143 ;  /* 0x0000008f00a77308 */ /* 0x000e620000002400 */
[----:B------:R-:W-:-:S02]  /*90f0*/  ISETP.GT.AND P4, PT, R150, 0x11, PT ;  /* 0x000000119600780c */ /* 0x000fc40003f84270 */
[----:B----4-:R-:W-:Y:S02]  /*9100*/  FSEL R197, R197, -INF , P3 ;  /* 0xff800000c5c57808 */ /* 0x010fe40001800000 */
[----:B------:R-:W-:Y:S02]  /*9110*/  FMNMX.FTZ R6, R199, R6, !PT ;  /* 0x00000006c7067209 */ /* 0x000fe40007810000 */
[C---:B------:R-:W-:Y:S01]  /*9120*/  ISETP.GT.AND P3, PT, R150.reuse, 0x18, PT ;  /* 0x000000189600780c */ /* 0x040fe20003f64270 */
[----:B------:R-:W-:Y:S01]  /*9130*/  MUFU.TANH R154, R154 ;  /* 0x0000009a009a7308 */ /* 0x000fe20000002400 */
[----:B------:R-:W-:Y:S02]  /*9140*/  FSEL R195, R195, -INF , P4 ;  /* 0xff800000c3c37808 */ /* 0x000fe40002000000 */
[----:B------:R-:W-:Y:S02]  /*9150*/  FMNMX.FTZ R6, R197, R6, !PT ;  /* 0x00000006c5067209 */ /* 0x000fe40007810000 */
[----:B------:R-:W-:-:S02]  /*9160*/  ISETP.GT.AND P4, PT, R150, 0x19, PT ;  /* 0x000000199600780c */ /* 0x000fc40003f84270 */
[----:B------:R-:W-:Y:S02]  /*9170*/  FSEL R193, R193, -INF , P3 ;  /* 0xff800000c1c17808 */ /* 0x000fe40001800000 */
[----:B------:R-:W-:Y:S02]  /*9180*/  FMNMX.FTZ R6, R195, R6, !PT ;  /* 0x00000006c3067209 */ /* 0x000fe40007810000 */
[----:B------:R-:W-:Y:S02]  /*9190*/  ISETP.GT.AND P3, PT, R150, 0x20, PT ;  /* 0x000000209600780c */ /* 0x000fe40003f64270 */
[----:B------:R-:W-:Y:S01]  /*91a0*/  FMNMX.FTZ R6, R193, R6, !PT ;  /* 0x00000006c1067209 */ /* 0x000fe20007810000 */
[----:B------:R-:W-:Y:S02]  /*91b0*/  WARPGROUP.DEPBAR.LE gsb0, 0x0 ;  /* 0x00008000000079c5 */ /* 0x000fe40000010000 */
[----:B------:R-:W-:Y:S01]  /*91c0*/  WARPGROUP.ARRIVE ;  /* 0x00000000000079c5 */ /* 0x000fe20000000000 */
[----:B------:R-:W-:-:S02]  /*91d0*/  FSEL R191, R162, -INF , P4 ;  /* 0xff800000a2bf7808 */ /* 0x000fc40002000000 */
[C---:B------:R-:W-:Y:S02]  /*91e0*/  ISETP.GT.AND P4, PT, R150.reuse, 0x21, PT ;  /* 0x000000219600780c */ /* 0x040fe40003f84270 */
[----:B------:R-:W-:Y:S01]  /*91f0*/  FSEL R189, R163, -INF , P3 ;  /* 0xff800000a3bd7808 */ /* 0x000fe20001800000 */
[----:B------:R-:W-:Y:S01]  /*9200*/  HGMMA.64x192x16.F32.BF16 R24, R184, gdesc[UR4].tnspB, R24, gsb0 ;  /* 0x42e00004b8187df0 */ /* 0x000fe20008001818 */
[----:B------:R-:W-:Y:S01]  /*9210*/  FMNMX.FTZ R6, R191, R6, !PT ;  /* 0x00000006bf067209 */ /* 0x000fe20007810000 */
[----:B------:R-:W-:Y:S01]  /*9220*/  UIADD3 UR6, UR10, 0x280, URZ ;  /* 0x000002800a067890 */ /* 0x000fe2000fffe03f */
[C---:B------:R-:W-:Y:S01]  /*9230*/  ISETP.GT.AND P3, PT, R150.reuse, 0x28, PT ;  /* 0x000000289600780c */ /* 0x040fe20003f64270 */
[----:B------:R-:W-:Y:S01]  /*9240*/  UMOV UR7, 0x40000040 ;  /* 0x4000004000077882 */ /* 0x000fe20000000000 */
[----:B------:R-:W-:Y:S02]  /*9250*/  FSEL R175, R175, -INF , P4 ;  /* 0xff800000afaf7808 */ /* 0x000fe40002000000 */
[----:B------:R-:W-:Y:S01]  /*9260*/  FMNMX.FTZ R10, R189, R6, !PT ;  /* 0x00000006bd0a7209 */ /* 0x000fe20007810000 */
[----:B------:R-:W-:Y:S01]  /*9270*/  FMUL.FTZ R6, R131, UR57 ;  /* 0x0000003983067c20 */ /* 0x000fe20008410000 */
[----:B------:R-:W-:-:S02]  /*9280*/  ISETP.GT.AND P4, PT, R150, 0x29, PT ;  /* 0x000000299600780c */ /* 0x000fc40003f84270 */
[----:B------:R-:W-:Y:S02]  /*9290*/  FSEL R147, R158, -INF , P3 ;  /* 0xff8000009e937808 */ /* 0x000fe40001800000 */
[----:B------:R-:W-:Y:S01]  /*92a0*/  FMNMX.FTZ R10, R175, R10, !PT ;  /* 0x0000000aaf0a7209 */ /* 0x000fe20007810000 */
[----:B------:R3:W4:Y:S01]  /*92b0*/  MUFU.TANH R158, R6 ;  /* 0x00000006009e7308 */ /* 0x0007220000002400 */
[----:B------:R-:W-:Y:S02]  /*92c0*/  ISETP.GT.AND P3, PT, R150, 0x30, PT ;  /* 0x000000309600780c */ /* 0x000fe40003f64270 */
[----:B------:R-:W-:Y:S02]  /*92d0*/  FSEL R131, R164, -INF , P4 ;  /* 0xff800000a4837808 */ /* 0x000fe40002000000 */
[----:B------:R-:W-:Y:S02]  /*92e0*/  FMNMX.FTZ R10, R147, R10, !PT ;  /* 0x0000000a930a7209 */ /* 0x000fe40007810000 */
[----:B------:R-:W-:-:S02]  /*92f0*/  ISETP.GT.AND P4, PT, R150, 0x31, PT ;  /* 0x000000319600780c */ /* 0x000fc40003f84270 */
[----:B-----5:R-:W-:Y:S01]  /*9300*/  FSEL R139, R155, -INF , P3 ;  /* 0xff8000009b8b7808 */ /* 0x020fe20001800000 */
[----:B---3--:R-:W-:Y:S01]  /*9310*/  FMUL.FTZ R6, R135, UR57 ;  /* 0x0000003987067c20 */ /* 0x008fe20008410000 */
[----:B------:R-:W-:Y:S02]  /*9320*/  FMNMX.FTZ R10, R131, R10, !PT ;  /* 0x0000000a830a7209 */ /* 0x000fe40007810000 */
[C---:B------:R-:W-:Y:S01]  /*9330*/  ISETP.GT.AND P3, PT, R150.reuse, 0x38, PT ;  /* 0x000000389600780c */ /* 0x040fe20003f64270 */
[----:B------:R3:W5:Y:S01]  /*9340*/  MUFU.TANH R171, R6 ;  /* 0x0000000600ab7308 */ /* 0x0007620000002400 */
[----:B------:R-:W-:Y:S02]  /*9350*/  FSEL R143, R165, -INF , P4 ;  /* 0xff800000a58f7808 */ /* 0x000fe40002000000 */
[----:B------:R-:W-:Y:S02]  /*9360*/  FMNMX.FTZ R10, R139, R10, !PT ;  /* 0x0000000a8b0a7209 */ /* 0x000fe40007810000 */
[----:B------:R-:W-:-:S02]  /*9370*/  ISETP.GT.AND P4, PT, R150, 0x39, PT ;  /* 0x000000399600780c */ /* 0x000fc40003f84270 */
[----:B------:R-:W-:Y:S02]  /*9380*/  FSEL R151, R157, -INF , P3 ;  /* 0xff8000009d977808 */ /* 0x000fe40001800000 */
[----:B------:R-:W-:Y:S01]  /*9390*/  FMNMX.FTZ R10, R143, R10, !PT ;  /* 0x0000000a8f0a7209 */ /* 0x000fe20007810000 */
[----:B---3--:R-:W-:Y:S01]  /*93a0*/  FMUL.FTZ R6, R123, UR57 ;  /* 0x000000397b067c20 */ /* 0x008fe20008410000 */
[C---:B------:R-:W-:Y:S02]  /*93b0*/  ISETP.GT.AND P3, PT, R150.reuse, 0x40, PT ;  /* 0x000000409600780c */ /* 0x040fe40003f64270 */
[----:B--2---:R-:W-:Y:S01]  /*93c0*/  FSEL R135, R159, -INF , P4 ;  /* 0xff8000009f877808 */ /* 0x004fe20002000000 */
[----:B------:R2:W3:Y:S01]  /*93d0*/  MUFU.TANH R169, R6 ;  /* 0x0000000600a97308 */ /* 0x0004e20000002400 */
[----:B------:R-:W-:Y:S02]  /*93e0*/  FMNMX.FTZ R10, R151, R10, !PT ;  /* 0x0000000a970a7209 */ /* 0x000fe40007810000 */
[----:B------:R-:W-:-:S02]  /*93f0*/  ISETP.GT.AND P4, PT, R150, 0x41, PT ;  /* 0x000000419600780c */ /* 0x000fc40003f84270 */
[----:B------:R-:W-:Y:S01]  /*9400*/  FSEL R155, R138, -INF , P3 ;  /* 0xff8000008a9b7808 */ /* 0x000fe20001800000 */
[----:B------:R-:W-:Y:S01]  /*9410*/  FMUL.FTZ R138, R140, UR57 ;  /* 0x000000398c8a7c20 */ /* 0x000fe20008410000 */
[----:B------:R-:W-:Y:S01]  /*9420*/  FMNMX.FTZ R10, R135, R10, !PT ;  /* 0x0000000a870a7209 */ /* 0x000fe20007810000 */
[----:B------:R-:W-:Y:S01]  /*9430*/  FMUL.FTZ R140, R128, UR57 ;  /* 0x00000039808c7c20 */ /* 0x000fe20008410000 */
[----:B------:R-:W-:Y:S01]  /*9440*/  ISETP.GT.AND P3, PT, R150, 0x48, PT ;  /* 0x000000489600780c */ /* 0x000fe20003f64270 */
[----:B--2---:R-:W-:Y:S01]  /*9450*/  FMUL.FTZ R6, R127, UR57 ;  /* 0x000000397f067c20 */ /* 0x004fe20008410000 */
[----:B0-----:R-:W-:Y:S01]  /*9460*/  FSEL R157, R166, -INF , P4 ;  /* 0xff800000a69d7808 */ /* 0x001fe20002000000 */
[----:B------:R-:W-:Y:S01]  /*9470*/  FMUL.FTZ R128, R129, UR57 ;  /* 0x0000003981807c20 */ /* 0x000fe20008410000 */
[----:B------:R-:W-:Y:S01]  /*9480*/  FMNMX.FTZ R10, R155, R10, !PT ;  /* 0x0000000a9b0a7209 */ /* 0x000fe20007810000 */
[----:B------:R0:W2:Y:S01]  /*9490*/  SHFL.IDX PT, R129, R156, RZ, 0x1c1f ;  /* 0x001c1fff9c817589 */ /* 0x0000a200000e0000 */
[----:B------:R-:W-:Y:S01]  /*94a0*/  ISETP.GT.AND P4, PT, R150, 0x49, PT ;  /* 0x000000499600780c */ /* 0x000fe20003f84270 */
[----:B------:R-:W0:Y:S01]  /*94b0*/  MUFU.TANH R6, R6 ;  /* 0x0000000600067308 */ /* 0x000e220000002400 */
[----:B------:R-:W-:Y:S01]  /*94c0*/  FSEL R123, R142, -INF , P3 ;  /* 0xff8000008e7b7808 */ /* 0x000fe20001800000 */
[----:B------:R-:W-:Y:S01]  /*94d0*/  FMUL.FTZ R142, R132, UR57 ;  /* 0x00000039848e7c20 */ /* 0x000fe20008410000 */
[----:B------:R-:W-:Y:S01]  /*94e0*/  FMNMX.FTZ R10, R157, R10, !PT ;  /* 0x0000000a9d0a7209 */ /* 0x000fe20007810000 */
[----:B------:R-:W-:Y:S01]  /*94f0*/  FMUL.FTZ R132, R133, UR57 ;  /* 0x0000003985847c20 */ /* 0x000fe20008410000 */
[----:B------:R-:W-:-:S02]  /*9500*/  ISETP.GT.AND P3, PT, R150, 0x50, PT ;  /* 0x000000509600780c */ /* 0x000fc40003f64270 */
[----:B-1----:R-:W-:Y:S01]  /*9510*/  FSEL R159, R167, -INF , P4 ;  /* 0xff800000a79f7808 */ /* 0x002fe20002000000 */
[----:B------:R-:W-:Y:S01]  /*9520*/  MUFU.TANH R138, R138 ;  /* 0x0000008a008a7308 */ /* 0x000fe20000002400 */
[----:B------:R-:W-:Y:S02]  /*9530*/  FMNMX.FTZ R10, R123, R10, !PT ;  /* 0x0000000a7b0a7209 */ /* 0x000fe40007810000 */
[----:B------:R-:W-:Y:S02]  /*9540*/  ISETP.GT.AND P4, PT, R150, 0x51, PT ;  /* 0x000000519600780c */ /* 0x000fe40003f84270 */
[----:B------:R-:W-:Y:S01]  /*9550*/  FSEL R163, R130, -INF , P3 ;  /* 0xff80000082a37808 */ /* 0x000fe20001800000 */
[----:B------:R-:W-:Y:S01]  /*9560*/  FMUL.FTZ R130, R149, UR57 ;  /* 0x0000003995827c20 */ /* 0x000fe20008410000 */
[----:B------:R-:W-:Y:S01]  /*9570*/  FMNMX.FTZ R10, R159, R10, !PT ;  /* 0x0000000a9f0a7209 */ /* 0x000fe20007810000 */
[----:B------:R-:W-:Y:S01]  /*9580*/  MUFU.TANH R140, R140 ;  /* 0x0000008c008c7308 */ /* 0x000fe20000002400 */
[----:B------:R-:W-:-:S02]  /*9590*/  ISETP.GT.AND P3, PT, R150, 0x58, PT ;  /* 0x000000589600780c */ /* 0x000fc40003f64270 */
[----:B----4-:R-:W-:Y:S01]  /*95a0*/  FSEL R165, R158, -INF , P4 ;  /* 0xff8000009ea57808 */ /* 0x010fe20002000000 */
[----:B------:R-:W-:Y:S01]  /*95b0*/  FMUL.FTZ R158, R125, UR57 ;  /* 0x000000397d9e7c20 */ /* 0x000fe20008410000 */
[----:B------:R-:W-:Y:S02]  /*95c0*/  FMNMX.FTZ R10, R163, R10, !PT ;  /* 0x0000000aa30a7209 */ /* 0x000fe40007810000 */
[----:B------:R-:W-:Y:S01]  /*95d0*/  ISETP.GT.AND P4, PT, R150, 0x59, PT ;  /* 0x000000599600780c */ /* 0x000fe20003f84270 */
[----:B------:R-:W1:Y:S01]  /*95e0*/  MUFU.TANH R130, R130 ;  /* 0x0000008200827308 */ /* 0x000e620000002400 */
[----:B------:R-:W-:Y:S01]  /*95f0*/  FSEL R167, R134, -INF , P3 ;  /* 0xff80000086a77808 */ /* 0x000fe20001800000 */
[----:B------:R-:W-:Y:S01]  /*9600*/  FMUL.FTZ R134, R137, UR57 ;  /* 0x0000003989867c20 */ /* 0x000fe20008410000 */
[----:B------:R-:W-:Y:S01]  /*9610*/  FMNMX.FTZ R10, R165, R10, !PT ;  /* 0x0000000aa50a7209 */ /* 0x000fe20007810000 */
[----:B------:R-:W-:Y:S01]  /*9620*/  FMUL.FTZ R137, R141, UR57 ;  /* 0x000000398d897c20 */ /* 0x000fe20008410000 */
[----:B------:R-:W-:-:S02]  /*9630*/  ISETP.GT.AND P3, PT, R150, 0x60, PT ;  /* 0x000000609600780c */ /* 0x000fc40003f64270 */
[----:B-----5:R-:W-:Y:S01]  /*9640*/  FSEL R171, R171, -INF , P4 ;  /* 0xff800000abab7808 */ /* 0x020fe20002000000 */
[----:B------:R-:W4:Y:S01]  /*9650*/  MUFU.TANH R134, R134 ;  /* 0x0000008600867308 */ /* 0x000f220000002400 */
[----:B------:R-:W-:Y:S02]  /*9660*/  FMNMX.FTZ R10, R167, R10, !PT ;  /* 0x0000000aa70a7209 */ /* 0x000fe40007810000 */
[----:B------:R-:W-:Y:S02]  /*9670*/  ISETP.GT.AND P4, PT, R150, 0x61, PT ;  /* 0x000000619600780c */ /* 0x000fe40003f84270 */
[----:B------:R-:W-:Y:S02]  /*9680*/  FSEL R127, R122, -INF , P3 ;  /* 0xff8000007a7f7808 */ /* 0x000fe40001800000 */
[----:B------:R-:W-:Y:S01]  /*9690*/  FMNMX.FTZ R10, R171, R10, !PT ;  /* 0x0000000aab0a7209 */ /* 0x000fe20007810000 */
[----:B------:R-:W5:Y:S01]  /*96a0*/  MUFU.TANH R137, R137 ;  /* 0x0000008900897308 */ /* 0x000f620000002400 */
[----:B------:R-:W-:-:S02]  /*96b0*/  ISETP.GT.AND P3, PT, R150, 0x68, PT ;  /* 0x000000689600780c */ /* 0x000fc40003f64270 */
[----:B---3--:R-:W-:Y:S02]  /*96c0*/  FSEL R169, R169, -INF , P4 ;  /* 0xff800000a9a97808 */ /* 0x008fe40002000000 */
[----:B------:R-:W-:Y:S02]  /*96d0*/  FMNMX.FTZ R10, R127, R10, !PT ;  /* 0x0000000a7f0a7209 */ /* 0x000fe40007810000 */
[----:B------:R-:W-:Y:S01]  /*96e0*/  ISETP.GT.AND P4, PT, R150, 0x69, PT ;  /* 0x000000699600780c */ /* 0x000fe20003f84270 */
[----:B------:R-:W-:Y:S01]  /*96f0*/  FMUL.FTZ R150, R120, UR57 ;  /* 0x0000003978967c20 */ /* 0x000fe20008410000 */
[----:B------:R-:W-:Y:S01]  /*9700*/  FSEL R173, R173, -INF , P3 ;  /* 0xff800000adad7808 */ /* 0x000fe20001800000 */
[----:B0-----:R0:W-:Y:S01]  /*9710*/  MUFU.TANH R156, R124 ;  /* 0x0000007c009c7308 */ /* 0x0011e20000002400 */
[----:B------:R-:W-:Y:S02]  /*9720*/  FMNMX.FTZ R10, R169, R10, !PT ;  /* 0x0000000aa90a7209 */ /* 0x000fe40007810000 */
[----:B------:R-:W-:-:S02]  /*9730*/  FSEL R149, R6, -INF , P4 ;  /* 0xff80000006957808 */ /* 0x000fc40002000000 */
[----:B------:R-:W-:Y:S01]  /*9740*/  FMNMX.FTZ R10, R173, R10, !PT ;  /* 0x0000000aad0a7209 */ /* 0x000fe20007810000 */
[----:B------:R-:W3:Y:S01]  /*9750*/  LDC R6, c[0x0][0x988] ;  /* 0x00026200ff067b82 */ /* 0x000ee20000000800 */
[----:B--2---:R-:W-:Y:S01]  /*9760*/  IADD3 R146, R129, -UR14, R146 ;  /* 0x8000000e81927c10 */ /* 0x004fe2000fffe092 */
[----:B------:R-:W2:Y:S01]  /*9770*/  MUFU.TANH R128, R128 ;  /* 0x0000008000807308 */ /* 0x000ea20000002400 */
[----:B------:R-:W-:Y:S02]  /*9780*/  FMNMX.FTZ R10, R149, R10, !PT ;  /* 0x0000000a950a7209 */ /* 0x000fe40007810000 */
[C---:B------:R-:W-:Y:S02]  /*9790*/  ISETP.GT.AND P4, PT, R146.reuse, RZ, PT ;  /* 0x000000ff9200720c */ /* 0x040fe40003f84270 */
[----:B------:R-:W-:Y:S01]  /*97a0*/  ISETP.GT.AND P5, PT, R146, 0x1, PT ;  /* 0x000000019200780c */ /* 0x000fe20003fa4270 */
[----:B------:R-:W1:Y:S01]  /*97b0*/  SHFL.BFLY PT, R207, R10, 0x2, 0x1f ;  /* 0x0c401f000acf7f89 */ /* 0x000e6200000e0000 */
[----:B------:R-:W-:Y:S01]  /*97c0*/  FSEL R2, R2, -INF , P4 ;  /* 0xff80000002027808 */ /* 0x000fe20002000000 */
[----:B------:R-:W2:Y:S01]  /*97d0*/  MUFU.TANH R142, R142 ;  /* 0x0000008e008e7308 */ /* 0x000ea20000002400 */
[----:B------:R-:W-:-:S02]  /*97e0*/  FSEL R121, R0, -INF , P5 ;  /* 0xff80000000797808 */ /* 0x000fc40002800000 */
[----:B------:R-:W-:Y:S02]  /*97f0*/  ISETP.GT.AND P4, PT, R146, 0x8, PT ;  /* 0x000000089200780c */ /* 0x000fe40003f84270 */
[----:B------:R-:W-:Y:S02]  /*9800*/  FMNMX.FTZ R0, R2, R15, !PT ;  /* 0x0000000f02007209 */ /* 0x000fe40007810000 */
[----:B------:R-:W-:Y:S01]  /*9810*/  ISETP.GT.AND P5, PT, R146, 0x9, PT ;  /* 0x000000099200780c */ /* 0x000fe20003fa4270 */
[----:B------:R-:W2:Y:S01]  /*9820*/  MUFU.TANH R132, R132 ;  /* 0x0000008400847308 */ /* 0x000ea20000002400 */
[----:B------:R-:W-:Y:S02]  /*9830*/  FSEL R125, R20, -INF , P4 ;  /* 0xff800000147d7808 */ /* 0x000fe40002000000 */
[----:B------:R-:W-:Y:S02]  /*9840*/  FMNMX.FTZ R0, R121, R0, !PT ;  /* 0x0000000079007209 */ /* 0x000fe40007810000 */
[----:B------:R-:W-:-:S02]  /*9850*/  ISETP.GT.AND P4, PT, R146, 0x10, PT ;  /* 0x000000109200780c */ /* 0x000fc40003f84270 */
[----:B------:R-:W-:Y:S01]  /*9860*/  FSEL R129, R11, -INF , P5 ;  /* 0xff8000000b817808 */ /* 0x000fe20002800000 */
[----:B------:R-:W2:Y:S01]  /*9870*/  MUFU.TANH R150, R150 ;  /* 0x0000009600967308 */ /* 0x000ea20000002400 */
[----:B------:R-:W-:Y:S02]  /*9880*/  FMNMX.FTZ R0, R125, R0, !PT ;  /* 0x000000007d007209 */ /* 0x000fe40007810000 */
[----:B------:R-:W-:Y:S02]  /*9890*/  ISETP.GT.AND P5, PT, R146, 0x11, PT ;  /* 0x000000119200780c */ /* 0x000fe40003fa4270 */
[----:B------:R-:W-:Y:S02]  /*98a0*/  FSEL R133, R22, -INF , P4 ;  /* 0xff80000016857808 */ /* 0x000fe40002000000 */
[----:B-1----:R-:W-:Y:S01]  /*98b0*/  FMNMX.FTZ R207, R10, R207, !PT ;  /* 0x000000cf0acf7209 */ /* 0x002fe20007810000 */
[----:B------:R-:W1:Y:S01]  /*98c0*/  MUFU.TANH R158, R158 ;  /* 0x0000009e009e7308 */ /* 0x000e620000002400 */
[----:B------:R-:W-:-:S02]  /*98d0*/  FMNMX.FTZ R0, R129, R0, !PT ;  /* 0x0000000081007209 */ /* 0x000fc40007810000 */
[C---:B------:R-:W-:Y:S01]  /*98e0*/  ISETP.GT.AND P4, PT, R146.reuse, 0x18, PT ;  /* 0x000000189200780c */ /* 0x040fe20003f84270 */
[----:B------:R-:W4:Y:S01]  /*98f0*/  SHFL.BFLY PT, R10, R207, 0x1, 0x1f ;  /* 0x0c201f00cf0a7f89 */ /* 0x000f2200000e0000 */
[----:B------:R-:W-:Y:S02]  /*9900*/  FSEL R21, R21, -INF , P5 ;  /* 0xff80000015157808 */ /* 0x000fe40002800000 */
[----:B------:R-:W-:Y:S02]  /*9910*/  FMNMX.FTZ R0, R133, R0, !PT ;  /* 0x0000000085007209 */ /* 0x000fe40007810000 */
[----:B------:R-:W-:Y:S02]  /*9920*/  ISETP.GT.AND P5, PT, R146, 0x19, PT ;  /* 0x000000199200780c */ /* 0x000fe40003fa4270 */
[----:B------:R-:W-:Y:S02]  /*9930*/  FSEL R141, R160, -INF , P4 ;  /* 0xff800000a08d7808 */ /* 0x000fe40002000000 */
[----:B------:R-:W-:-:S02]  /*9940*/  FMNMX.FTZ R0, R21, R0, !PT ;  /* 0x0000000015007209 */ /* 0x000fc40007810000 */
[C---:B------:R-:W-:Y:S02]  /*9950*/  ISETP.GT.AND P4, PT, R146.reuse, 0x20, PT ;  /* 0x000000209200780c */ /* 0x040fe40003f84270 */
[----:B------:R-:W-:Y:S02]  /*9960*/  FSEL R23, R23, -INF , P5 ;  /* 0xff80000017177808 */ /* 0x000fe40002800000 */
[----:B------:R-:W-:Y:S02]  /*9970*/  FMNMX.FTZ R0, R141, R0, !PT ;  /* 0x000000008d007209 */ /* 0x000fe40007810000 */
[----:B------:R-:W-:Y:S02]  /*9980*/  ISETP.GT.AND P5, PT, R146, 0x21, PT ;  /* 0x000000219200780c */ /* 0x000fe40003fa4270 */
[----:B------:R-:W-:Y:S02]  /*9990*/  FSEL R161, R161, -INF , P4 ;  /* 0xff800000a1a17808 */ /* 0x000fe40002000000 */
[----:B------:R-:W-:-:S02]  /*99a0*/  FMNMX.FTZ R0, R23, R0, !PT ;  /* 0x0000000017007209 */ /* 0x000fc40007810000 */
[----:B------:R-:W-:Y:S02]  /*99b0*/  ISETP.GT.AND P4, PT, R146, 0x28, PT ;  /* 0x000000289200780c */ /* 0x000fe40003f84270 */
[----:B----4-:R-:W-:Y:S02]  /*99c0*/  FMNMX.FTZ R10, R207, R10, !PT ;  /* 0x0000000acf0a7209 */ /* 0x010fe40007810000 */
[----:B------:R-:W-:Y:S02]  /*99d0*/  FMNMX.FTZ R0, R161, R0, !PT ;  /* 0x00000000a1007209 */ /* 0x000fe40007810000 */
[C---:B------:R-:W-:Y:S01]  /*99e0*/  FSETP.NEU.FTZ.AND P3, PT, R10.reuse, -INF , PT ;  /* 0xff8000000a00780b */ /* 0x040fe20003f7d000 */
[----:B---3--:R-:W-:Y:S01]  /*99f0*/  FMUL.FTZ R120, R10, R6 ;  /* 0x000000060a787220 */ /* 0x008fe20000410000 */
[----:B------:R-:W-:-:S04]  /*9a00*/  R2UR UR14, R204 ;  /* 0x00000000cc0e72ca */ /* 0x000fc800000e0000 */
[----:B------:R-:W-:-:S05]  /*9a10*/  FSEL R120, R120, RZ, P3 ;  /* 0x000000ff78787208 */ /* 0x000fca0001800000 */
[-CC-:B------:R-:W-:Y:S01]  /*9a20*/  FFMA.FTZ R20, R205, R6.reuse, -R120.reuse ;  /* 0x00000006cd147223 */ /* 0x180fe20000010878 */
[-CC-:B0-----:R-:W-:Y:S01]  /*9a30*/  FFMA.FTZ R124, R191, R6.reuse, -R120.reuse ;  /* 0x00000006bf7c7223 */ /* 0x181fe20000010878 */
        /* <DEDUP_REMOVED lines=11> */
[----:B------:R-:W-:Y:S01]  /*9af0*/  FFMA.FTZ R127, R127, R6, -R120 ;  /* 0x000000067f7f7223 */ /* 0x000fe20000010878 */
[----:B------:R-:W-:-:S02]  /*9b00*/  WARPGROUP.DEPBAR.LE gsb0, 0x0 ;  /* 0x00008000000079c5 */ /* 0x000fc40000010000 */
[----:B------:R-:W-:Y:S01]  /*9b10*/  WARPGROUP.ARRIVE ;  /* 0x00000000000079c5 */ /* 0x000fe20000000000 */
[----:B------:R-:W-:Y:S01]  /*9b20*/  FSEL R185, R152, -INF , P5 ;  /* 0xff80000098b97808 */ /* 0x000fe20002800000 */
[----:B------:R-:W-:Y:S01]  /*9b30*/  MUFU.EX2 R201, R201 ;  /* 0x000000c900c97308 */ /* 0x000fe20000000800 */
[----:B------:R-:W-:Y:S01]  /*9b40*/  ISETP.GT.AND P5, PT, R146, 0x29, PT ;  /* 0x000000299200780c */ /* 0x000fe20003fa4270 */
[----:B------:R-:W-:Y:S01]  /*9b50*/  UISETP.GT.AND UP1, UPT, UR59, UR14, UPT ;  /* 0x0000000e3b00728c */ /* 0x000fe2000bf24270 */
[----:B------:R-:W-:Y:S01]  /*9b60*/  FSEL R187, R154, -INF , P4 ;  /* 0xff8000009abb7808 */ /* 0x000fe20002000000 */
[----:B------:R-:W-:Y:S01]  /*9b70*/  HGMMA.64x192x16.F32.BF16 R24, R180, gdesc[UR4].tnspB, R24, gsb0 ;  /* 0x42e00004b4187df0 */ /* 0x000fe20008001818 */
[----:B------:R-:W-:Y:S01]  /*9b80*/  FMNMX.FTZ R0, R185, R0, !PT ;  /* 0x00000000b9007209 */ /* 0x000fe20007810000 */
[----:B------:R-:W-:Y:S01]  /*9b90*/  UIADD3 UR6, UR10, 0x300, URZ ;  /* 0x000003000a067890 */ /* 0x000fe2000fffe03f */
[C---:B------:R-:W-:Y:S01]  /*9ba0*/  ISETP.GT.AND P4, PT, R146.reuse, 0x30, PT ;  /* 0x000000309200780c */ /* 0x040fe20003f84270 */
[----:B------:R-:W-:Y:S01]  /*9bb0*/  UMOV UR7, 0x40000040 ;  /* 0x4000004000077882 */ /* 0x000fe20000000000 */
[----:B------:R-:W-:Y:S01]  /*9bc0*/  FSEL R153, R153, -INF , P5 ;  /* 0xff80000099997808 */ /* 0x000fe20002800000 */
[----:B------:R-:W-:Y:S01]  /*9bd0*/  MUFU.EX2 R203, R203 ;  /* 0x000000cb00cb7308 */ /* 0x000fe20000000800 */
[----:B------:R-:W-:Y:S01]  /*9be0*/  FMNMX.FTZ R0, R187, R0, !PT ;  /* 0x00000000bb007209 */ /* 0x000fe20007810000 */
[----:B------:R-:W-:Y:S01]  /*9bf0*/  UIADD3 UR59, UR59, -0x1, URZ ;  /* 0xffffffff3b3b7890 */ /* 0x000fe2000fffe03f */
[----:B------:R-:W-:-:S02]  /*9c00*/  ISETP.GT.AND P5, PT, R146, 0x31, PT ;  /* 0x000000319200780c */ /* 0x000fc40003fa4270 */
[----:B------:R-:W-:Y:S02]  /*9c10*/  FSEL R205, R144, -INF , P4 ;  /* 0xff80000090cd7808 */ /* 0x000fe40002000000 */
[----:B------:R-:W-:Y:S01]  /*9c20*/  FMNMX.FTZ R0, R153, R0, !PT ;  /* 0x0000000099007209 */ /* 0x000fe20007810000 */
[----:B------:R-:W-:Y:S01]  /*9c30*/  MUFU.EX2 R22, R22 ;  /* 0x0000001600167308 */ /* 0x000fe20000000800 */
[C---:B------:R-:W-:Y:S02]  /*9c40*/  ISETP.GT.AND P4, PT, R146.reuse, 0x38, PT ;  /* 0x000000389200780c */ /* 0x040fe40003f84270 */
[----:B------:R-:W-:Y:S02]  /*9c50*/  FSEL R145, R145, -INF , P5 ;  /* 0xff80000091917808 */ /* 0x000fe40002800000 */
[----:B------:R-:W-:Y:S02]  /*9c60*/  FMNMX.FTZ R0, R205, R0, !PT ;  /* 0x00000000cd007209 */ /* 0x000fe40007810000 */
[----:B------:R-:W-:Y:S01]  /*9c70*/  ISETP.GT.AND P5, PT, R146, 0x39, PT ;  /* 0x000000399200780c */ /* 0x000fe20003fa4270 */
[----:B------:R-:W-:Y:S01]  /*9c80*/  MUFU.EX2 R197, R197 ;  /* 0x000000c500c57308 */ /* 0x000fe20000000800 */
[----:B------:R-:W-:Y:S01]  /*9c90*/  FSEL R211, R126, -INF , P4 ;  /* 0xff8000007ed37808 */ /* 0x000fe20002000000 */
[----:B------:R-:W-:Y:S01]  /*9ca0*/  FFMA.FTZ R126, R175, R6, -R120 ;  /* 0x00000006af7e7223 */ /* 0x000fe20000010878 */
[----:B------:R-:W-:-:S02]  /*9cb0*/  FMNMX.FTZ R0, R145, R0, !PT ;  /* 0x0000000091007209 */ /* 0x000fc40007810000 */
[----:B------:R-:W-:Y:S02]  /*9cc0*/  ISETP.GT.AND P4, PT, R146, 0x40, PT ;  /* 0x000000409200780c */ /* 0x000fe40003f84270 */
[----:B------:R-:W-:Y:S01]  /*9cd0*/  FSEL R207, R130, -INF , P5 ;  /* 0xff80000082cf7808 */ /* 0x000fe20002800000 */
        /* <DEDUP_REMOVED lines=12> */
[----:B------:R-:W-:Y:S01]  /*9da0*/  FFMA.FTZ R134, R157, R6, -R120 ;  /* 0x000000069d867223 */ /* 0x000fe20000010878 */
[----:B------:R-:W-:-:S02]  /*9db0*/  FMNMX.FTZ R0, R209, R0, !PT ;  /* 0x00000000d1007209 */ /* 0x000fc40007810000 */
[----:B------:R-:W-:Y:S01]  /*9dc0*/  ISETP.GT.AND P5, PT, R146, 0x49, PT ;  /* 0x000000499200780c */ /* 0x000fe20003fa4270 */
[----:B------:R-:W-:Y:S01]  /*9dd0*/  MUFU.EX2 R124, R124 ;  /* 0x0000007c007c7308 */ /* 0x000fe20000000800 */
[----:B------:R-:W-:Y:S01]  /*9de0*/  FSEL R189, R138, -INF , P4 ;  /* 0xff8000008abd7808 */ /* 0x000fe20002000000 */
[----:B------:R-:W-:Y:S01]  /*9df0*/  FFMA.FTZ R138, R163, R6, -R120 ;  /* 0x00000006a38a7223 */ /* 0x000fe20000010878 */
[----:B------:R-:W-:Y:S02]  /*9e00*/  FMNMX.FTZ R0, R191, R0, !PT ;  /* 0x00000000bf007209 */ /* 0x000fe40007810000 */
[----:B------:R-:W-:Y:S02]  /*9e10*/  ISETP.GT.AND P4, PT, R146, 0x50, PT ;  /* 0x000000509200780c */ /* 0x000fe40003f84270 */
[----:B-----5:R-:W-:Y:S01]  /*9e20*/  FSEL R137, R137, -INF , P5 ;  /* 0xff80000089897808 */ /* 0x020fe20002800000 */
[----:B------:R-:W-:Y:S01]  /*9e30*/  MUFU.EX2 R193, R193 ;  /* 0x000000c100c17308 */ /* 0x000fe20000000800 */
[----:B------:R-:W-:-:S02]  /*9e40*/  FMNMX.FTZ R0, R189, R0, !PT ;  /* 0x00000000bd007209 */ /* 0x000fc40007810000 */
[----:B------:R-:W-:Y:S02]  /*9e50*/  ISETP.GT.AND P5, PT, R146, 0x51, PT ;  /* 0x000000519200780c */ /* 0x000fe40003fa4270 */
[----:B------:R-:W-:Y:S01]  /*9e60*/  FSEL R175, R140, -INF , P4 ;  /* 0xff8000008caf7808 */ /* 0x000fe20002000000 */
[--C-:B------:R-:W-:Y:S01]  /*9e70*/  FFMA.FTZ R140, R171, R6, -R120.reuse ;  /* 0x00000006ab8c7223 */ /* 0x100fe20000010878 */
[----:B------:R-:W-:Y:S01]  /*9e80*/  FMNMX.FTZ R0, R137, R0, !PT ;  /* 0x0000000089007209 */ /* 0x000fe20007810000 */
[----:B------:R-:W-:Y:S01]  /*9e90*/  MUFU.EX2 R126, R126 ;  /* 0x0000007e007e7308 */ /* 0x000fe20000000800 */
[----:B------:R-:W-:Y:S02]  /*9ea0*/  ISETP.GT.AND P4, PT, R146, 0x58, PT ;  /* 0x000000589200780c */ /* 0x000fe40003f84270 */
[----:B--2---:R-:W-:Y:S01]  /*9eb0*/  FSEL R213, R128, -INF , P5 ;  /* 0xff80000080d57808 */ /* 0x004fe20002800000 */
[--C-:B------:R-:W-:Y:S01]  /*9ec0*/  FFMA.FTZ R128, R131, R6, -R120.reuse ;  /* 0x0000000683807223 */ /* 0x100fe20000010878 */
[----:B------:R-:W-:Y:S01]  /*9ed0*/  FMNMX.FTZ R0, R175, R0, !PT ;  /* 0x00000000af007209 */ /* 0x000fe20007810000 */
[-CC-:B------:R-:W-:Y:S01]  /*9ee0*/  FFMA.FTZ R131, R155, R6.reuse, -R120.reuse ;  /* 0x000000069b837223 */ /* 0x180fe20000010878 */
[----:B------:R-:W-:Y:S01]  /*9ef0*/  ISETP.GT.AND P5, PT, R146, 0x59, PT ;  /* 0x000000599200780c */ /* 0x000fe20003fa4270 */
[----:B------:R-:W-:Y:S01]  /*9f00*/  MUFU.EX2 R195, R195 ;  /* 0x000000c300c37308 */ /* 0x000fe20000000800 */
[----:B------:R-:W-:Y:S01]  /*9f10*/  FSEL R147, R142, -INF , P4 ;  /* 0xff8000008e937808 */ /* 0x000fe20002000000 */
[----:B------:R-:W-:Y:S01]  /*9f20*/  FFMA.FTZ R142, R169, R6, -R120 ;  /* 0x00000006a98e7223 */ /* 0x000fe20000010878 */
[----:B------:R-:W-:-:S02]  /*9f30*/  FMNMX.FTZ R0, R213, R0, !PT ;  /* 0x00000000d5007209 */ /* 0x000fc40007810000 */
[----:B------:R-:W-:Y:S02]  /*9f40*/  ISETP.GT.AND P4, PT, R146, 0x60, PT ;  /* 0x000000609200780c */ /* 0x000fe40003f84270 */
[----:B------:R-:W-:Y:S01]  /*9f50*/  FSEL R215, R132, -INF , P5 ;  /* 0xff80000084d77808 */ /* 0x000fe20002800000 */
[----:B------:R-:W-:Y:S01]  /*9f60*/  FFMA.FTZ R132, R151, R6, -R120 ;  /* 0x0000000697847223 */ /* 0x000fe20000010878 */
[----:B------:R-:W-:Y:S01]  /*9f70*/  FMNMX.FTZ R0, R147, R0, !PT ;  /* 0x0000000093007209 */ /* 0x000fe20007810000 */
[----:B------:R-:W-:Y:S01]  /*9f80*/  MUFU.EX2 R128, R128 ;  /* 0x0000008000807308 */ /* 0x000fe20000000800 */
[----:B------:R-:W-:Y:S02]  /*9f90*/  ISETP.GT.AND P5, PT, R146, 0x61, PT ;  /* 0x000000619200780c */ /* 0x000fe40003fa4270 */
[----:B------:R-:W-:Y:S02]  /*9fa0*/  FSEL R217, R150, -INF , P4 ;  /* 0xff80000096d97808 */ /* 0x000fe40002000000 */
[----:B------:R-:W-:-:S02]  /*9fb0*/  FMNMX.FTZ R0, R215, R0, !PT ;  /* 0x00000000d7007209 */ /* 0x000fc40007810000 */
[----:B------:R-:W-:Y:S01]  /*9fc0*/  ISETP.GT.AND P4, PT, R146, 0x68, PT ;  /* 0x000000689200780c */ /* 0x000fe20003f84270 */
[----:B------:R-:W-:Y:S01]  /*9fd0*/  MUFU.EX2 R130, R130 ;  /* 0x0000008200827308 */ /* 0x000fe20000000800 */
[----:B------:R-:W-:Y:S02]  /*9fe0*/  FSEL R219, R148, -INF , P5 ;  /* 0xff80000094db7808 */ /* 0x000fe40002800000 */
[----:B------:R-:W-:Y:S02]  /*9ff0*/  FMNMX.FTZ R0, R217, R0, !PT ;  /* 0x00000000d9007209 */ /* 0x000fe40007810000 */
[----:B------:R-:W-:Y:S02]  /*a000*/  ISETP.GT.AND P5, PT, R146, 0x69, PT ;  /* 0x000000699200780c */ /* 0x000fe40003fa4270 */
[----:B------:R-:W-:Y:S01]  /*a010*/  FSEL R221, R156, -INF , P4 ;  /* 0xff8000009cdd7808 */ /* 0x000fe20002000000 */
[----:B------:R-:W-:Y:S01]  /*a020*/  MUFU.EX2 R139, R139 ;  /* 0x0000008b008b7308 */ /* 0x000fe20000000800 */
[----:B------:R-:W-:-:S02]  /*a030*/  FMNMX.FTZ R0, R219, R0, !PT ;  /* 0x00000000db007209 */ /* 0x000fc40007810000 */
[----:B-1----:R-:W-:Y:S02]  /*a040*/  FSEL R223, R158, -INF , P5 ;  /* 0xff8000009edf7808 */ /* 0x002fe40002800000 */
[----:B------:R-:W-:-:S03]  /*a050*/  FMNMX.FTZ R0, R221, R0, !PT ;  /* 0x00000000dd007209 */ /* 0x000fc60007810000 */
[----:B------:R-:W-:Y:S01]  /*a060*/  MUFU.EX2 R132, R132 ;  /* 0x0000008400847308 */ /* 0x000fe20000000800 */
[----:B------:R-:W-:-:S05]  /*a070*/  FMNMX.FTZ R0, R223, R0, !PT ;  /* 0x00000000df007209 */ /* 0x000fca0007810000 */
[----:B------:R-:W0:Y:S02]  /*a080*/  SHFL.BFLY PT, R11, R0, 0x2, 0x1f ;  /* 0x0c401f00000b7f89 */ /* 0x000e2400000e0000 */
        /* <DEDUP_REMOVED lines=9> */
[----:B0-----:R-:W-:-:S04]  /*a120*/  FMNMX.FTZ R11, R11, R0, !PT ;  /* 0x000000000b0b7209 */ /* 0x001fc80007810000 */
[C---:B------:R-:W-:Y:S01]  /*a130*/  FSETP.NEU.FTZ.AND P4, PT, R11.reuse, -INF , PT ;  /* 0xff8000000b00780b */ /* 0x040fe20003f9d000 */
[C---:B------:R-:W-:Y:S02]  /*a140*/  FMUL.FTZ R144, R11.reuse, R6 ;  /* 0x000000060b907220 */ /* 0x040fe40000410000 */
[----:B------:R-:W-:Y:S01]  /*a150*/  MUFU.EX2 R127, R127 ;  /* 0x0000007f007f7308 */ /* 0x000fe20000000800 */
[----:B------:R-:W-:Y:S02]  /*a160*/  FSEL R0, R11, RZ, P4 ;  /* 0x000000ff0b007208 */ /* 0x000fe40002000000 */
[----:B------:R-:W-:-:S03]  /*a170*/  FSEL R144, R144, RZ, P4 ;  /* 0x000000ff90907208 */ /* 0x000fc60002000000 */
[----:B------:R-:W-:Y:S02]  /*a180*/  FADD.FTZ R15, -R0, R15 ;  /* 0x0000000f000f7221 */ /* 0x000fe40000010100 */
[----:B------:R-:W-:Y:S01]  /*a190*/  MUFU.EX2 R142, R142 ;  /* 0x0000008e008e7308 */ /* 0x000fe20000000800 */
[-CC-:B------:R-:W-:Y:S01]  /*a1a0*/  FFMA.FTZ R198, R141, R6.reuse, -R144.reuse ;  /* 0x000000068dc67223 */ /* 0x180fe20000010890 */
[----:B------:R-:W-:Y:S01]  /*a1b0*/  FSEL R141, R10, RZ, P3 ;  /* 0x000000ff0a8d7208 */ /* 0x000fe20001800000 */
[-CC-:B------:R-:W-:Y:S01]  /*a1c0*/  FFMA.FTZ R151, R2, R6.reuse, -R144.reuse ;  /* 0x0000000602977223 */ /* 0x180fe20000010890 */
[-C--:B------:R-:W-:Y:S01]  /*a1d0*/  FMUL.FTZ R0, R15, R6.reuse ;  /* 0x000000060f007220 */ /* 0x080fe20000410000 */
[-CC-:B------:R-:W-:Y:S01]  /*a1e0*/  FFMA.FTZ R200, R121, R6.reuse, -R144.reuse ;  /* 0x0000000679c87223 */ /* 0x180fe20000010890 */
[-C--:B------:R-:W-:Y:S01]  /*a1f0*/  FFMA.FTZ R202, R125, R6.reuse, -R144 ;  /* 0x000000067dca7223 */ /* 0x080fe20000010890 */
[----:B------:R-:W-:Y:S01]  /*a200*/  FADD.FTZ R141, -R141, R14 ;  /* 0x0000000e8d8d7221 */ /* 0x000fe20000010100 */
[-CC-:B------:R-:W-:Y:S01]  /*a210*/  FFMA.FTZ R121, R129, R6.reuse, -R144.reuse ;  /* 0x0000000681797223 */ /* 0x180fe20000010890 */
[----:B------:R-:W-:Y:S01]  /*a220*/  MUFU.EX2 R151, R151 ;  /* 0x0000009700977308 */ /* 0x000fe20000000800 */
[-CC-:B------:R-:W-:Y:S01]  /*a230*/  FFMA.FTZ R196, R133, R6.reuse, -R144.reuse ;  /* 0x0000000685c47223 */ /* 0x180fe20000010890 */
[-C--:B------:R-:W-:Y:S01]  /*a240*/  FMUL.FTZ R141, R141, R6.reuse ;  /* 0x000000068d8d7220 */ /* 0x080fe20000410000 */
[----:B------:R-:W-:Y:S01]  /*a250*/  MOV R14, UR61 ;  /* 0x0000003d000e7c02 */ /* 0x000fe20008000f00 */
[----:B------:R-:W-:Y:S01]  /*a260*/  FFMA.FTZ R133, R145, R6, -R144 ;  /* 0x0000000691857223 */ /* 0x000fe20000010890 */
[----:B------:R-:W-:-:S02]  /*a270*/  IMAD.U32 R145, RZ, RZ, UR11 ;  /* 0x0000000bff917e24 */ /* 0x000fc4000f8e00ff */
[-CC-:B------:R-:W-:Y:S01]  /*a280*/  FFMA.FTZ R21, R21, R6.reuse, -R144.reuse ;  /* 0x0000000615157223 */ /* 0x180fe20000010890 */
[-CC-:B------:R-:W-:Y:S01]  /*a290*/  FFMA.FTZ R23, R23, R6.reuse, -R144.reuse ;  /* 0x0000000617177223 */ /* 0x180fe20000010890 */
[----:B------:R-:W0:Y:S01]  /*a2a0*/  MUFU.EX2 R0, R0 ;  /* 0x0000000000007308 */ /* 0x000e220000000800 */
[----:B------:R-:W-:Y:S02]  /*a2b0*/  @!P1 VIADD R14, R14, 0x36840 ;  /* 0x000368400e0e9836 */ /* 0x000fe40000000000 */
[-CC-:B------:R-:W-:Y:S01]  /*a2c0*/  FFMA.FTZ R192, R161, R6.reuse, -R144.reuse ;  /* 0x00000006a1c07223 */ /* 0x180fe20000010890 */
[----:B------:R-:W-:Y:S02]  /*a2d0*/  @!P1 VIADD R145, R145, 0x36860 ;  /* 0x0003686091919836 */ /* 0x000fe40000000000 */
[-CC-:B------:R-:W-:Y:S01]  /*a2e0*/  FFMA.FTZ R125, R185, R6.reuse, -R144.reuse ;  /* 0x00000006b97d7223 */ /* 0x180fe20000010890 */
[-C--:B------:R-:W-:Y:S01]  /*a2f0*/  FFMA.FTZ R194, R187, R6.reuse, -R144 ;  /* 0x00000006bbc27223 */ /* 0x080fe20000010890 */
[----:B------:R-:W-:Y:S01]  /*a300*/  @!P1 PRMT R14, RZ, 0x654, R14 ;  /* 0x00000654ff0e9816 */ /* 0x000fe2000000000e */
[-CC-:B------:R-:W-:Y:S01]  /*a310*/  FFMA.FTZ R129, R153, R6.reuse, -R144.reuse ;  /* 0x0000000699817223 */ /* 0x180fe20000010890 */
[----:B------:R0:W1:Y:S01]  /*a320*/  MUFU.EX2 R2, R141 ;  /* 0x0000008d00027308 */ /* 0x0000620000000800 */
[-CC-:B------:R-:W-:Y:S01]  /*a330*/  FFMA.FTZ R188, R205, R6.reuse, -R144.reuse ;  /* 0x00000006cdbc7223 */ /* 0x180fe20000010890 */
[-CC-:B------:R-:W-:Y:S01]  /*a340*/  FFMA.FTZ R137, R137, R6.reuse, -R144.reuse ;  /* 0x0000000689897223 */ /* 0x180fe20000010890 */
[----:B------:R-:W-:Y:S01]  /*a350*/  FFMA.FTZ R190, R211, R6, -R144 ;  /* 0x00000006d3be7223 */ /* 0x000fe20000010890 */
[----:B------:R-:W-:-:S02]  /*a360*/  WARPGROUP.DEPBAR.LE gsb0, 0x0 ;  /* 0x00008000000079c5 */ /* 0x000fc40000010000 */
[----:B------:R-:W-:Y:S01]  /*a370*/  WARPGROUP.ARRIVE ;  /* 0x00000000000079c5 */ /* 0x000fe20000000000 */
[--C-:B------:R-:W-:Y:S01]  /*a380*/  FFMA.FTZ R15, R207, R6, -R144.reuse ;  /* 0x00000006cf0f7223 */ /* 0x100fe20000010890 */
[----:B------:R-:W2:Y:S01]  /*a390*/  MUFU.EX2 R200, R200 ;  /* 0x000000c800c87308 */ /* 0x000ea20000000800 */
[----:B0-----:R-:W-:Y:S01]  /*a3a0*/  FFMA.FTZ R141, R0, R8, R151 ;  /* 0x00000008008d7223 */ /* 0x001fe20000010097 */
[----:B------:R-:W-:Y:S01]  /*a3b0*/  @!P1 PRMT R8, RZ, 0x654, R145 ;  /* 0x00000654ff089816 */ /* 0x000fe20000000091 */
[-CC-:B------:R-:W-:Y:S01]  /*a3c0*/  FFMA.FTZ R184, R209, R6.reuse, -R144.reuse ;  /* 0x00000006d1b87223 */ /* 0x180fe20000010890 */
[----:B------:R-:W-:Y:S01]  /*a3d0*/  HGMMA.64x192x16.F32.BF16 R24, R176, gdesc[UR4].tnspB, R24, gsb0 ;  /* 0x42e00004b0187df0 */ /* 0x000fe20008001818 */
[-CC-:B------:R-:W-:Y:S01]  /*a3e0*/  FFMA.FTZ R191, R191, R6.reuse, -R144.reuse ;  /* 0x00000006bfbf7223 */ /* 0x180fe20000010890 */
[-CC-:B------:R-:W-:Y:S01]  /*a3f0*/  FFMA.FTZ R186, R189, R6.reuse, -R144.reuse ;  /* 0x00000006bdba7223 */ /* 0x180fe20000010890 */
[-C--:B------:R-:W-:Y:S01]  /*a400*/  FFMA.FTZ R175, R175, R6.reuse, -R144 ;  /* 0x00000006afaf7223 */ /* 0x080fe20000010890 */
[----:B------:R-:W0:Y:S01]  /*a410*/  MUFU.EX2 R202, R202 ;  /* 0x000000ca00ca7308 */ /* 0x000e220000000800 */
[----:B-1----:R-:W-:Y:S01]  /*a420*/  FFMA.FTZ R145, R2, R7, R201 ;  /* 0x0000000702917223 */ /* 0x002fe200000100c9 */
[-C--:B------:R-:W-:Y:S01]  /*a430*/  FFMA.FTZ R181, R165, R6.reuse, -R120 ;  /* 0x00000006a5b57223 */ /* 0x080fe20000010878 */
[-C--:B------:R-:W-:Y:S01]  /*a440*/  FFMA.FTZ R213, R213, R6.reuse, -R144 ;  /* 0x00000006d5d57223 */ /* 0x080fe20000010890 */
[-C--:B------:R-:W-:Y:S01]  /*a450*/  FFMA.FTZ R183, R167, R6.reuse, -R120 ;  /* 0x00000006a7b77223 */ /* 0x080fe20000010878 */
[-CC-:B------:R-:W-:Y:S01]  /*a460*/  FFMA.FTZ R147, R147, R6.reuse, -R144.reuse ;  /* 0x0000000693937223 */ /* 0x180fe20000010890 */
[-CC-:B------:R-:W-:Y:S01]  /*a470*/  FFMA.FTZ R215, R215, R6.reuse, -R144.reuse ;  /* 0x00000006d7d77223 */ /* 0x180fe20000010890 */
[-CC-:B------:R-:W-:Y:S01]  /*a480*/  FFMA.FTZ R217, R217, R6.reuse, -R144.reuse ;  /* 0x00000006d9d97223 */ /* 0x180fe20000010890 */
[----:B------:R-:W1:Y:S01]  /*a490*/  MUFU.EX2 R121, R121 ;  /* 0x0000007900797308 */ /* 0x000e620000000800 */
[----:B--2---:R-:W-:Y:S01]  /*a4a0*/  FADD.FTZ R141, R200, R141 ;  /* 0x0000008dc88d7221 */ /* 0x004fe20000010000 */
[-CC-:B------:R-:W-:Y:S01]  /*a4b0*/  FFMA.FTZ R219, R219, R6.reuse, -R144.reuse ;  /* 0x00000006dbdb7223 */ /* 0x180fe20000010890 */
[-C--:B------:R-:W-:Y:S01]  /*a4c0*/  FFMA.FTZ R221, R221, R6.reuse, -R144 ;  /* 0x00000006dddd7223 */ /* 0x080fe20000010890 */
[-C--:B------:R-:W-:Y:S01]  /*a4d0*/  FFMA.FTZ R120, R149, R6.reuse, -R120 ;  /* 0x0000000695787223 */ /* 0x080fe20000010878 */
[----:B------:R-:W-:Y:S01]  /*a4e0*/  FFMA.FTZ R144, R223, R6, -R144 ;  /* 0x00000006df907223 */ /* 0x000fe20000010890 */
[----:B------:R-:W-:-:S02]  /*a4f0*/  R2UR UR6, R3 ;  /* 0x00000000030672ca */ /* 0x000fc400000e0000 */
[----:B------:R-:W2:Y:S01]  /*a500*/  MUFU.EX2 R196, R196 ;  /* 0x000000c400c47308 */ /* 0x000ea20000000800 */
[----:B------:R-:W-:Y:S02]  /*a510*/  PLOP3.LUT P3, PT, PT, PT, UP1, 0x80, 0x0 ;  /* 0x000000000000781c */ /* 0x000fe40003f6f018 */
[----:B------:R-:W-:Y:S02]  /*a520*/  F2FP.BF16.F32.PACK_AB R201, R20, R201 ;  /* 0x000000c914c9723e */ /* 0x000fe400000010ff */
[----:B------:R-:W-:Y:S02]  /*a530*/  F2FP.BF16.F32.PACK_AB R200, R200, R151 ;  /* 0x00000097c8c8723e */ /* 0x000fe400000010ff */
[----:B------:R-:W-:Y:S01]  /*a540*/  F2FP.BF16.F32.PACK_AB R189, R139, R130 ;  /* 0x000000828bbd723e */ /* 0x000fe200000010ff */
[----:B------:R-:W3:Y:S01]  /*a550*/  MUFU.EX2 R21, R21 ;  /* 0x0000001500157308 */ /* 0x000ee20000000800 */
[----:B------:R-:W-:Y:S02]  /*a560*/  F2FP.BF16.F32.PACK_AB R185, R134, R131 ;  /* 0x0000008386b9723e */ /* 0x000fe400000010ff */
[----:B------:R-:W-:-:S05]  /*a570*/  F2FP.BF16.F32.PACK_AB R187, R136, R123 ;  /* 0x0000007b88bb723e */ /* 0x000fca00000010ff */
[----:B------:R-:W4:Y:S08]  /*a580*/  MUFU.EX2 R198, R198 ;  /* 0x000000c600c67308 */ /* 0x000f300000000800 */
[----:B------:R-:W5:Y:S08]  /*a590*/  MUFU.EX2 R23, R23 ;  /* 0x0000001700177308 */ /* 0x000f700000000800 */
[----:B------:R-:W5:Y:S08]  /*a5a0*/  MUFU.EX2 R192, R192 ;  /* 0x000000c000c07308 */ /* 0x000f700000000800 */
[----:B------:R-:W5:Y:S08]  /*a5b0*/  MUFU.EX2 R125, R125 ;  /* 0x0000007d007d7308 */ /* 0x000f700000000800 */
[----:B------:R-:W5:Y:S08]  /*a5c0*/  MUFU.EX2 R194, R194 ;  /* 0x000000c200c27308 */ /* 0x000f700000000800 */
[----:B------:R-:W5:Y:S08]  /*a5d0*/  MUFU.EX2 R129, R129 ;  /* 0x0000008100817308 */ /* 0x000f700000000800 */
[----:B------:R-:W5:Y:S08]  /*a5e0*/  MUFU.EX2 R188, R188 ;  /* 0x000000bc00bc7308 */ /* 0x000f700000000800 */
[----:B------:R-:W-:Y:S08]  /*a5f0*/  MUFU.EX2 R146, R137 ;  /* 0x0000008900927308 */ /* 0x000ff00000000800 */
[----:B------:R-:W5:Y:S08]  /*a600*/  MUFU.EX2 R133, R133 ;  /* 0x0000008500857308 */ /* 0x000f700000000800 */
[----:B------:R-:W5:Y:S08]  /*a610*/  MUFU.EX2 R190, R190 ;  /* 0x000000be00be7308 */ /* 0x000f700000000800 */
[----:B------:R-:W5:Y:S08]  /*a620*/  MUFU.EX2 R15, R15 ;  /* 0x0000000f000f7308 */ /* 0x000f700000000800 */
[----:B------:R-:W-:Y:S08]  /*a630*/  MUFU.EX2 R184, R184 ;  /* 0x000000b800b87308 */ /* 0x000ff00000000800 */
[----:B------:R0:W-:Y:S08]  /*a640*/  MUFU.EX2 R7, R191 ;  /* 0x000000bf00077308 */ /* 0x0001f00000000800 */
        /* <DEDUP_REMOVED lines=11> */
[----:B------:R0:W-:Y:S01]  /*a700*/  @!P1 SYNCS.ARRIVE.TRANS64.RED.A1T0 RZ, [R14+URZ], RZ ;  /* 0x000000ff0eff99a7 */ /* 0x0001e2000810043f */
[----:B------:R-:W-:-:S04]  /*a710*/  F2FP.BF16.F32.PACK_AB R177, R142, R127 ;  /* 0x0000007f8eb1723e */ /* 0x000fc800000010ff */
[----:B------:R-:W-:Y:S01]  /*a720*/  MUFU.EX2 R176, R217 ;  /* 0x000000d900b07308 */ /* 0x000fe20000000800 */
[----:B------:R2:W-:Y:S01]  /*a730*/  @!P1 SYNCS.ARRIVE.TRANS64.RED.A1T0 RZ, [R8+URZ], RZ ;  /* 0x000000ff08ff99a7 */ /* 0x0005e2000810043f */
[----:B0-----:R-:W-:Y:S01]  /*a740*/  FADD.FTZ R14, R202, R141 ;  /* 0x0000008dca0e7221 */ /* 0x001fe20000010000 */
[----:B-1----:R-:W-:-:S05]  /*a750*/  F2FP.BF16.F32.PACK_AB R202, R121, R202 ;  /* 0x000000ca79ca723e */ /* 0x002fca00000010ff */
[----:B------:R-:W-:Y:S01]  /*a760*/  MUFU.EX2 R178, R221 ;  /* 0x000000dd00b27308 */ /* 0x000fe20000000800 */
[----:B--2---:R-:W-:Y:S01]  /*a770*/  FADD.FTZ R8, R20, R145 ;  /* 0x0000009114087221 */ /* 0x004fe20000010000 */
[----:B------:R-:W-:-:S03]  /*a780*/  FADD.FTZ R145, R121, R14 ;  /* 0x0000000e79917221 */ /* 0x000fc60000010000 */
[----:B------:R-:W-:Y:S01]  /*a790*/  FADD.FTZ R141, R203, R8 ;  /* 0x00000008cb8d7221 */ /* 0x000fe20000010000 */
[----:B------:R-:W-:Y:S01]  /*a7a0*/  FADD.FTZ R14, R196, R145 ;  /* 0x00000091c40e7221 */ /* 0x000fe20000010000 */
[C---:B---3--:R-:W-:Y:S01]  /*a7b0*/  F2FP.BF16.F32.PACK_AB R196, R21.reuse, R196 ;  /* 0x000000c415c4723e */ /* 0x048fe200000010ff */
[----:B------:R-:W-:Y:S01]  /*a7c0*/  MUFU.EX2 R144, R144 ;  /* 0x0000009000907308 */ /* 0x000fe20000000800 */
[C---:B------:R-:W-:Y:S01]  /*a7d0*/  FADD.FTZ R8, R22.reuse, R141 ;  /* 0x0000008d16087221 */ /* 0x040fe20000010000 */
[----:B------:R-:W-:Y:S01]  /*a7e0*/  FADD.FTZ R145, R21, R14 ;  /* 0x0000000e15917221 */ /* 0x000fe20000010000 */
[----:B------:R-:W-:Y:S02]  /*a7f0*/  F2FP.BF16.F32.PACK_AB R203, R22, R203 ;  /* 0x000000cb16cb723e */ /* 0x000fe400000010ff */
[----:B------:R-:W-:Y:S01]  /*a800*/  FADD.FTZ R141, R197, R8 ;  /* 0x00000008c58d7221 */ /* 0x000fe20000010000 */
[----:B----4-:R-:W-:Y:S01]  /*a810*/  FADD.FTZ R14, R198, R145 ;  /* 0x00000091c60e7221 */ /* 0x010fe20000010000 */
[C---:B-----5:R-:W-:Y:S01]  /*a820*/  F2FP.BF16.F32.PACK_AB R198, R23.reuse, R198 ;  /* 0x000000c617c6723e */ /* 0x060fe200000010ff */
[----:B------:R-:W0:Y:S01]  /*a830*/  MUFU.EX2 R120, R120 ;  /* 0x0000007800787308 */ /* 0x000e220000000800 */
[C---:B------:R-:W-:Y:S01]  /*a840*/  FADD.FTZ R8, R122.reuse, R141 ;  /* 0x0000008d7a087221 */ /* 0x040fe20000010000 */
[----:B------:R-:W-:Y:S01]  /*a850*/  FADD.FTZ R145, R23, R14 ;  /* 0x0000000e17917221 */ /* 0x000fe20000010000 */
        /* <DEDUP_REMOVED lines=21> */
[----:B------:R-:W-:Y:S02]  /*a9b0*/  F2FP.BF16.F32.PACK_AB R190, R15, R190 ;  /* 0x000000be0fbe723e */ /* 0x000fe400000010ff */
[----:B------:R-:W-:Y:S01]  /*a9c0*/  FADD.FTZ R23, R139, R14 ;  /* 0x0000000e8b177221 */ /* 0x000fe20000010000 */
[----:B------:R-:W-:Y:S01]  /*a9d0*/  FADD.FTZ R21, R15, R8 ;  /* 0x000000080f157221 */ /* 0x000fe20000010000 */
[----:B0-----:R-:W-:Y:S02]  /*a9e0*/  F2FP.BF16.F32.PACK_AB R179, R120, R143 ;  /* 0x0000008f78b3723e */ /* 0x001fe400000010ff */
[----:B------:R-:W-:Y:S01]  /*a9f0*/  FADD.FTZ R14, R132, R23 ;  /* 0x00000017840e7221 */ /* 0x000fe20000010000 */
[----:B------:R-:W-:Y:S01]  /*aa00*/  FADD.FTZ R8, R184, R21 ;  /* 0x00000015b8087221 */ /* 0x000fe20000010000 */
[----:B------:R-:W-:-:S02]  /*aa10*/  F2FP.BF16.F32.PACK_AB R184, R7, R184 ;  /* 0x000000b807b8723e */ /* 0x000fc400000010ff */
[----:B------:R-:W-:Y:S01]  /*aa20*/  FADD.FTZ R14, R135, R14 ;  /* 0x0000000e870e7221 */ /* 0x000fe20000010000 */
[----:B------:R-:W-:-:S03]  /*aa30*/  FADD.FTZ R23, R7, R8 ;  /* 0x0000000807177221 */ /* 0x000fc60000010000 */
[----:B------:R-:W-:Y:S01]  /*aa40*/  FADD.FTZ R21, R131, R14 ;  /* 0x0000000e83157221 */ /* 0x000fe20000010000 */
[----:B------:R-:W-:Y:S01]  /*aa50*/  FADD.FTZ R23, R186, R23 ;  /* 0x00000017ba177221 */ /* 0x000fe20000010000 */
[----:B------:R-:W-:Y:S01]  /*aa60*/  F2FP.BF16.F32.PACK_AB R186, R146, R186 ;  /* 0x000000ba92ba723e */ /* 0x000fe200000010ff */
[----:B------:R-:W-:Y:S02]  /*aa70*/  IMAD.MOV.U32 R14, RZ, RZ, R10 ;  /* 0x000000ffff0e7224 */ /* 0x000fe400078e000a */
[----:B------:R-:W-:Y:S01]  /*aa80*/  FADD.FTZ R8, R134, R21 ;  /* 0x0000001586087221 */ /* 0x000fe20000010000 */
[----:B------:R-:W-:Y:S01]  /*aa90*/  FADD.FTZ R23, R146, R23 ;  /* 0x0000001792177221 */ /* 0x000fe20000010000 */
[----:B------:R-:W-:Y:S02]  /*aaa0*/  IMAD.U32 R21, RZ, RZ, UR6 ;  /* 0x00000006ff157e24 */ /* 0x000fe4000f8e00ff */
[----:B------:R-:W-:Y:S01]  /*aab0*/  FADD.FTZ R15, R123, R8 ;  /* 0x000000087b0f7221 */ /* 0x000fe20000010000 */
[----:B------:R-:W-:Y:S01]  /*aac0*/  FADD.FTZ R23, R180, R23 ;  /* 0x00000017b4177221 */ /* 0x000fe20000010000 */
[----:B------:R-:W-:-:S02]  /*aad0*/  F2FP.BF16.F32.PACK_AB R180, R213, R180 ;  /* 0x000000b4d5b4723e */ /* 0x000fc400000010ff */
[----:B------:R-:W-:Y:S01]  /*aae0*/  FADD.FTZ R15, R136, R15 ;  /* 0x0000000f880f7221 */ /* 0x000fe20000010000 */
[----:B------:R-:W-:-:S03]  /*aaf0*/  FADD.FTZ R23, R213, R23 ;  /* 0x00000017d5177221 */ /* 0x000fc60000010000 */
[----:B------:R-:W-:Y:S01]  /*ab00*/  FADD.FTZ R8, R138, R15 ;  /* 0x0000000f8a087221 */ /* 0x000fe20000010000 */
[----:B------:R-:W-:Y:S01]  /*ab10*/  FADD.FTZ R23, R182, R23 ;  /* 0x00000017b6177221 */ /* 0x000fe20000010000 */
[----:B------:R-:W-:Y:S02]  /*ab20*/  F2FP.BF16.F32.PACK_AB R182, R215, R182 ;  /* 0x000000b6d7b6723e */ /* 0x000fe400000010ff */
[----:B------:R-:W-:Y:S01]  /*ab30*/  FADD.FTZ R8, R181, R8 ;  /* 0x00000008b5087221 */ /* 0x000fe20000010000 */
[----:B------:R-:W-:Y:S01]  /*ab40*/  FADD.FTZ R23, R215, R23 ;  /* 0x00000017d7177221 */ /* 0x000fe20000010000 */
        /* <DEDUP_REMOVED lines=11> */
[----:B------:R-:W-:-:S03]  /*ac00*/  MOV R15, R11 ;  /* 0x0000000b000f7202 */ /* 0x000fc60000000f00 */
[----:B------:R-:W-:Y:S01]  /*ac10*/  FADD.FTZ R7, R143, R8 ;  /* 0x000000088f077221 */ /* 0x000fe20000010000 */
[----:B------:R-:W-:-:S03]  /*ac20*/  FADD.FTZ R8, R144, R23 ;  /* 0x0000001790087221 */ /* 0x000fc60000010000 */
[----:B------:R-:W-:Y:S01]  /*ac30*/  FADD.FTZ R7, R120, R7 ;  /* 0x0000000778077221 */ /* 0x000fe20000010000 */
[----:B------:R-:W-:Y:S06]  /*ac40*/  @P3 BRA `(.L_x_2078) ;  /* 0xffffffb000f83947 */ /* 0x000fec000383ffff */
[----:B------:R-:W-:-:S07]  /*ac50*/  IMAD.U32 R20, RZ, RZ, UR59 ;  /* 0x0000003bff147e24 */ /* 0x000fce000f8e00ff */
.L_x_2069:
[----:B------:R-:W-:Y:S02]  /*ac60*/  R2UR UR7, R18 ;  /* 0x00000000120772ca */ /* 0x000fe400000e0000 */
[----:B------:R-:W-:-:S13]  /*ac70*/  R2UR UR6, R20 ;  /* 0x00000000140672ca */ /* 0x000fda00000e0000 */
[----:B------:R-:W-:-:S06]  /*ac80*/  UISETP.GE.AND UP0, UPT, UR6, UR7, UPT ;  /* 0x000000070600728c */ /* 0x000fcc000bf06270 */
[----:B------:R-:W-:-:S13]  /*ac90*/  PLOP3.LUT P2, PT, PT, PT, UP0, 0x80, 0x0 ;  /* 0x000000000000781c */ /* 0x000fda0003f4f008 */
[----:B------:R-:W-:Y:S05]  /*aca0*/  @!P2 BRA `(.L_x_2079) ;  /* 0x000000440038a947 */ /* 0x000fea0003800000 */
[----:B------:R-:W-:Y:S01]  /*acb0*/  R2UR UR7, R3 ;  /* 0x00000000030772ca */ /* 0x000fe200000e0000 */
[----:B------:R-:W-:Y:S01]  /*acc0*/  IMAD.MOV.U32 R13, RZ, RZ, R10 ;  /* 0x000000ffff0d7224 */ /* 0x000fe200078e000a */
[----:B------:R-:W-:Y:S01]  /*acd0*/  UMOV UR61, UR60 ;  /* 0x0000003c003d7c82 */ /* 0x000fe20008000000 */
[----:B------:R-:W-:Y:S01]  /*ace0*/  IMAD.MOV.U32 R12, RZ, RZ, R11 ;  /* 0x000000ffff0c7224 */ /* 0x000fe200078e000b */
[----:B------:R-:W-:-:S09]  /*acf0*/  ULDC UR6, c[0x0][0x9d8] ;  /* 0x0002760000067ab9 */ /* 0x000fd20000000800 */
[----:B------:R-:W-:-:S07]  /*ad00*/  MOV R14, UR7 ;  /* 0x00000007000e7c02 */ /* 0x000fce0008000f00 */
.L_x_2088:
        /* <DEDUP_REMOVED lines=9> */
.L_x_2080:
        /* <DEDUP_REMOVED lines=9> */
.L_x_2081:
[----:B-1----:R-:W-:Y:S05]  /*ae30*/  @P2 BRA `(.L_x_2082) ;  /* 0x00000000000c2947 */ /* 0x002fea0003800000 */
[----:B------:R-:W-:-:S13]  /*ae40*/  R2UR UR7, R15 ;  /* 0x000000000f0772ca */ /* 0x000fda00000e0000 */
[----:B------:R-:W1:Y:S02]  /*ae50*/  SYNCS.PHASECHK.TRANS64.TRYWAIT P2, [UR7+0x36830], R6 ;  /* 0x03683006ff0075a7 */ /* 0x000e640008040147 */
[----:B-1----:R-:W-:Y:S05]  /*ae60*/  @!P2 BRA `(.L_x_2083) ;  /* 0x000000b8004ca947 */ /* 0x002fea0003800000 */
.L_x_2082:
        /* <DEDUP_REMOVED lines=619> */
.L_x_2084:
        /* <DEDUP_REMOVED lines=8> */
.L_x_2085:
[----:B-1----:R-:W-:Y:S05]  /*d5a0*/  @P2 BRA `(.L_x_2086) ;  /* 0x0000000000082947 */ /* 0x002fea0003800000 */
[----:B------:R-:W1:Y:S02]  /*d5b0*/  SYNCS.PHASECHK.TRANS64.TRYWAIT P2, [UR11+0x36850], R0 ;  /* 0x03685000ff0075a7 */ /* 0x000e64000804014b */
[----:B-1----:R-:W-:Y:S05]  /*d5c0*/  @!P2 BRA `(.L_x_2087) ;  /* 0x000000900090a947 */ /* 0x002fea0003800000 */
.L_x_2086:
[----:B------:R-:W-:Y:S01]  /*d5d0*/  R2UR UR7, R16 ;  /* 0x00000000100772ca */ /* 0x000fe200000e0000 */
[----:B------:R-:W-:Y:S01]  /*d5e0*/  WARPGROUP.ARRIVE ;  /* 0x00000000000079c5 */ /* 0x000fe20000000000 */
[----:B------:R-:W-:Y:S01]  /*d5f0*/  UMOV UR15, 0x40000040 ;  /* 0x40000040000f7882 */ /* 0x000fe20000000000 */
[----:B------:R-:W-:Y:S01]  /*d600*/  R2UR UR18, R15 ;  /* 0x000000000f1272ca */ /* 0x000fe200000e0000 */
[----:B------:R-:W-:Y:S01]  /*d610*/  FMUL.FTZ R15, R168, UR6 ;  /* 0x00000006a80f7c20 */ /* 0x000fe20008410000 */
        /* <DEDUP_REMOVED lines=37> */
[----:B------:R-:W1:Y:S01]  /*d870*/  MUFU.TANH R175, R175 ;  /* 0x000000af00af7308 */ /* 0x000e620000002400 */
        /* <DEDUP_REMOVED lines=16> */
[----:B-1----:R-:W-:Y:S01]  /*d980*/  FMNMX.FTZ R0, R175, R0, !PT ;  /* 0x00000000af007209 */ /* 0x002fe20007810000 */
        /* <DEDUP_REMOVED lines=10> */
[----:B------:R-:W-:Y:S01]  /*da30*/  R2UR UR7, R20 ;  /* 0x00000000140772ca */ /* 0x000fe200000e0000 */
[----:B------:R-:W-:-:S03]  /*da40*/  UMOV UR61, UR60 ;  /* 0x0000003c003d7c82 */ /* 0x000fc60008000000 */
[----:B------:R-:W-:Y:S08]  /*da50*/  MUFU.TANH R211, R211 ;  /* 0x000000d300d37308 */ /* 0x000ff00000002400 */
        /* <DEDUP_REMOVED lines=28> */
[----:B------:R-:W-:-:S03]  /*dc20*/  FMUL.FTZ R203, R152, UR6 ;  /* 0x0000000698cb7c20 */ /* 0x000fc60008410000 */
        /* <DEDUP_REMOVED lines=30> */
[----:B-1----:R-:W-:-:S04]  /*de10*/  FMNMX.FTZ R0, R197, R0, !PT ;  /* 0x00000000c5007209 */ /* 0x002fc80007810000 */
[----:B------:R-:W-:-:S03]  /*de20*/  FMNMX.FTZ R0, R201, R0, !PT ;  /* 0x00000000c9007209 */ /* 0x000fc60007810000 */
[----:B------:R-:W1:Y:S01]  /*de30*/  MUFU.TANH R165, R165 ;  /* 0x000000a500a57308 */ /* 0x000e620000002400 */
[----:B--2---:R-:W-:-:S04]  /*de40*/  FMNMX.FTZ R0, R199, R0, !PT ;  /* 0x00000000c7007209 */ /* 0x004fc80007810000 */
[----:B------:R-:W-:-:S04]  /*de50*/  FMNMX.FTZ R0, R203, R0, !PT ;  /* 0x00000000cb007209 */ /* 0x000fc80007810000 */
[----:B------:R-:W-:Y:S02]  /*de60*/  FMNMX.FTZ R0, R205, R0, !PT ;  /* 0x00000000cd007209 */ /* 0x000fe40007810000 */
[----:B---3--:R-:W-:-:S04]  /*de70*/  FMNMX.FTZ R10, R161, R10, !PT ;  /* 0x0000000aa10a7209 */ /* 0x008fc80007810000 */
[----:B------:R-:W-:-:S04]  /*de80*/  FMNMX.FTZ R10, R163, R10, !PT ;  /* 0x0000000aa30a7209 */ /* 0x000fc80007810000 */
[----:B-1----:R-:W-:-:S04]  /*de90*/  FMNMX.FTZ R10, R165, R10, !PT ;  /* 0x0000000aa50a7209 */ /* 0x002fc80007810000 */
        /* <DEDUP_REMOVED lines=71> */
[-CC-:B------:R-:W-:Y:S01]  /*e310*/  FFMA.FTZ R15, R15, R6.reuse, -R2.reuse ;  /* 0x000000060f0f7223 */ /* 0x180fe20000010802 */
[----:B------:R-:W0:Y:S01]  /*e320*/  SHFL.BFLY PT, R193, R10, 0x2, 0x1f ;  /* 0x0c401f000ac17f89 */ /* 0x000e2200000e0000 */
[-CC-:B------:R-:W-:Y:S01]  /*e330*/  FFMA.FTZ R198, R201, R6.reuse, -R2.reuse ;  /* 0x00000006c9c67223 */ /* 0x180fe20000010802 */
[-C--:B------:R-:W-:Y:S01]  /*e340*/  FMUL.FTZ R235, R235, R6.reuse ;  /* 0x00000006ebeb7220 */ /* 0x080fe20000410000 */
        /* <DEDUP_REMOVED lines=17> */
[----:B------:R-:W-:Y:S01]  /*e460*/  FFMA.FTZ R231, R231, R6, -R2 ;  /* 0x00000006e7e77223 */ /* 0x000fe20000010802 */
        /* <DEDUP_REMOVED lines=8> */
[----:B------:R-:W-:-:S04]  /*e4f0*/  FMUL.FTZ R132, R10, R6 ;  /* 0x000000060a847220 */ /* 0x000fc80000410000 */
[-CC-:B------:R-:W-:Y:S01]  /*e500*/  FFMA.FTZ R201, R14, R6.reuse, -R132.reuse ;  /* 0x000000060ec97223 */ /* 0x180fe20000010884 */
[-CC-:B------:R-:W-:Y:S01]  /*e510*/  FFMA.FTZ R14, R21, R6.reuse, -R132.reuse ;  /* 0x00000006150e7223 */ /* 0x180fe20000010884 */
[----:B------:R-:W-:Y:S01]  /*e520*/  MOV R21, UR18 ;  /* 0x0000001200157c02 */ /* 0x000fe20008000f00 */
[-CC-:B------:R-:W-:Y:S01]  /*e530*/  FFMA.FTZ R203, R23, R6.reuse, -R132.reuse ;  /* 0x0000000617cb7223 */ /* 0x180fe20000010884 */
[-CC-:B------:R-:W-:Y:S01]  /*e540*/  FFMA.FTZ R120, R173, R6.reuse, -R132.reuse ;  /* 0x00000006ad787223 */ /* 0x180fe20000010884 */
[----:B------:R-:W-:Y:S01]  /*e550*/  IMAD.U32 R23, RZ, RZ, UR11 ;  /* 0x0000000bff177e24 */ /* 0x000fe2000f8e00ff */
[----:B------:R-:W-:Y:S01]  /*e560*/  MUFU.EX2 R201, R201 ;  /* 0x000000c900c97308 */ /* 0x000fe20000000800 */
[----:B------:R-:W-:Y:S02]  /*e570*/  @!P1 VIADD R20, R21, 0x36840 ;  /* 0x0003684015149836 */ /* 0x000fe40000000000 */
[----:B------:R-:W-:Y:S01]  /*e580*/  FFMA.FTZ R197, R161, R6, -R132 ;  /* 0x00000006a1c57223 */ /* 0x000fe20000010884 */
[----:B------:R-:W-:-:S02]  /*e590*/  @!P1 VIADD R23, R23, 0x36860 ;  /* 0x0003686017179836 */ /* 0x000fc40000000000 */
[-CC-:B------:R-:W-:Y:S01]  /*e5a0*/  FFMA.FTZ R122, R163, R6.reuse, -R132.reuse ;  /* 0x00000006a37a7223 */ /* 0x180fe20000010884 */
[-C--:B------:R-:W-:Y:S01]  /*e5b0*/  FFMA.FTZ R199, R165, R6.reuse, -R132 ;  /* 0x00000006a5c77223 */ /* 0x080fe20000010884 */
[----:B------:R-:W-:Y:S01]  /*e5c0*/  @!P1 PRMT R21, RZ, 0x654, R20 ;  /* 0x00000654ff159816 */ /* 0x000fe20000000014 */
        /* <DEDUP_REMOVED lines=22> */
[----:B------:R-:W-:-:S03]  /*e730*/  R2UR UR18, R18 ;  /* 0x00000000121272ca */ /* 0x000fc600000e0000 */
[----:B------:R-:W-:Y:S01]  /*e740*/  MUFU.EX2 R197, R197 ;  /* 0x000000c500c57308 */ /* 0x000fe20000000800 */
[----:B------:R-:W-:Y:S02]  /*e750*/  WARPGROUP.DEPBAR.LE gsb0, 0x0 ;  /* 0x00008000000079c5 */ /* 0x000fe40000010000 */
[----:B------:R-:W-:Y:S01]  /*e760*/  WARPGROUP.ARRIVE ;  /* 0x00000000000079c5 */ /* 0x000fe20000000000 */
[-CC-:B------:R-:W-:Y:S01]  /*e770*/  FFMA.FTZ R187, R209, R6.reuse, -R2.reuse ;  /* 0x00000006d1bb7223 */ /* 0x180fe20000010802 */
[-CC-:B------:R-:W-:Y:S01]  /*e780*/  FFMA.FTZ R209, R189, R6.reuse, -R2.reuse ;  /* 0x00000006bdd17223 */ /* 0x180fe20000010802 */
[----:B------:R-:W-:Y:S01]  /*e790*/  FADD.FTZ R189, -R10, R13 ;  /* 0x0000000d0abd7221 */ /* 0x000fe20000010100 */
[-CC-:B------:R-:W-:Y:S01]  /*e7a0*/  FFMA.FTZ R185, R195, R6.reuse, -R2.reuse ;  /* 0x00000006c3b97223 */ /* 0x180fe20000010802 */
[-CC-:B------:R-:W-:Y:S01]  /*e7b0*/  FFMA.FTZ R184, R215, R6.reuse, -R2.reuse ;  /* 0x00000006d7b87223 */ /* 0x180fe20000010802 */
[----:B------:R-:W-:Y:S01]  /*e7c0*/  HGMMA.64x192x16.F32.BF16 R24, R180, gdesc[UR12].tnspB, R24, gsb0 ;  /* 0x42e0000cb4187df0 */ /* 0x000fe20008001818 */
[----:B------:R-:W-:Y:S01]  /*e7d0*/  UMOV UR14, UR10 ;  /* 0x0000000a000e7c82 */ /* 0x000fe20008000000 */
[----:B------:R-:W-:Y:S01]  /*e7e0*/  UMOV UR15, 0x40000040 ;  /* 0x40000040000f7882 */ /* 0x000fe20000000000 */
[-C--:B------:R-:W-:Y:S01]  /*e7f0*/  FMUL.FTZ R189, R189, R6.reuse ;  /* 0x00000006bdbd7220 */ /* 0x080fe20000410000 */
[-C--:B------:R-:W-:Y:S01]  /*e800*/  FFMA.FTZ R186, R219, R6.reuse, -R2 ;  /* 0x00000006dbba7223 */ /* 0x080fe20000010802 */
[----:B------:R-:W-:Y:S01]  /*e810*/  MUFU.EX2 R122, R122 ;  /* 0x0000007a007a7308 */ /* 0x000fe20000000800 */
[----:B------:R-:W-:Y:S01]  /*e820*/  FFMA.FTZ R195, R157, R6, -R132 ;  /* 0x000000069dc37223 */ /* 0x000fe20000010884 */
[----:B------:R-:W-:Y:S01]  /*e830*/  UISETP.GT.AND UP0, UPT, UR7, UR18, UPT ;  /* 0x000000120700728c */ /* 0x000fe2000bf04270 */
[----:B------:R-:W-:Y:S01]  /*e840*/  R2UR UR10, R3 ;  /* 0x00000000030a72ca */ /* 0x000fe200000e0000 */
[----:B------:R-:W-:-:S04]  /*e850*/  UIADD3 UR7, UR7, -0x1, URZ ;  /* 0xffffffff07077890 */ /* 0x000fc8000fffe03f */
[----:B------:R-:W-:Y:S01]  /*e860*/  MUFU.EX2 R198, R198 ;  /* 0x000000c600c67308 */ /* 0x000fe20000000800 */
[----:B------:R-:W-:-:S07]  /*e870*/  PLOP3.LUT P2, PT, PT, PT, UP0, 0x80, 0x0 ;  /* 0x000000000000781c */ /* 0x000fce0003f4f008 */
        /* <DEDUP_REMOVED lines=32> */
[----:B------:R0:W-:Y:S08]  /*ea80*/  MUFU.EX2 R2, R189 ;  /* 0x000000bd00027308 */ /* 0x0001f00000000800 */
[----:B------:R-:W-:Y:S01]  /*ea90*/  MUFU.EX2 R180, R180 ;  /* 0x000000b400b47308 */ /* 0x000fe20000000800 */
[----:B0-----:R-:W-:-:S07]  /*eaa0*/  FFMA.FTZ R189, R145, R6, -R132 ;  /* 0x0000000691bd7223 */ /* 0x001fce0000010884 */
        /* <DEDUP_REMOVED lines=13> */
[----:B------:R-:W1:Y:S01]  /*eb80*/  MUFU.EX2 R13, R231 ;  /* 0x000000e7000d7308 */ /* 0x000e620000000800 */
[----:B------:R-:W-:-:S02]  /*eb90*/  WARPGROUP.DEPBAR.LE gsb0, 0x0 ;  /* 0x00008000000079c5 */ /* 0x000fc40000010000 */
[----:B------:R2:W-:Y:S05]  /*eba0*/  @!P1 SYNCS.ARRIVE.TRANS64.RED.A1T0 RZ, [R21+URZ], RZ ;  /* 0x000000ff15ff99a7 */ /* 0x0005ea000810043f */
[----:B------:R-:W-:Y:S01]  /*ebb0*/  MUFU.EX2 R179, R233 ;  /* 0x000000e900b37308 */ /* 0x000fe20000000800 */
[----:B0-----:R-:W-:Y:S02]  /*ebc0*/  F2FP.BF16.F32.PACK_AB R176, R209, R12 ;  /* 0x0000000cd1b0723e */ /* 0x001fe400000010ff */
[----:B-1----:R-:W-:Y:S02]  /*ebd0*/  F2FP.BF16.F32.PACK_AB R178, R13, R22 ;  /* 0x000000160db2723e */ /* 0x002fe400000010ff */
[----:B------:R-:W-:Y:S01]  /*ebe0*/  F2FP.BF16.F32.PACK_AB R177, R123, R151 ;  /* 0x000000977bb1723e */ /* 0x000fe200000010ff */
[----:B--2---:R-:W-:Y:S01]  /*ebf0*/  FFMA.FTZ R21, R0, R8, R15 ;  /* 0x0000000800157223 */ /* 0x004fe2000001000f */
[----:B------:R-:W-:Y:S01]  /*ec00*/  @!P1 PRMT R8, RZ, 0x654, R23 ;  /* 0x00000654ff089816 */ /* 0x000fe20000000017 */
[----:B------:R-:W-:Y:S01]  /*ec10*/  FFMA.FTZ R23, R2, R7, R201 ;  /* 0x0000000702177223 */ /* 0x000fe200000100c9 */
[----:B------:R-:W-:Y:S01]  /*ec20*/  F2FP.BF16.F32.PACK_AB R201, R14, R201 ;  /* 0x000000c90ec9723e */ /* 0x000fe200000010ff */
[C---:B------:R-:W-:Y:S01]  /*ec30*/  FADD.FTZ R21, R200.reuse, R21 ;  /* 0x00000015c8157221 */ /* 0x040fe20000010000 */
[----:B------:R0:W-:Y:S01]  /*ec40*/  @!P1 SYNCS.ARRIVE.TRANS64.RED.A1T0 RZ, [R8+URZ], RZ ;  /* 0x000000ff08ff99a7 */ /* 0x0001e2000810043f */
[----:B------:R-:W-:Y:S01]  /*ec50*/  F2FP.BF16.F32.PACK_AB R200, R200, R15 ;  /* 0x0000000fc8c8723e */ /* 0x000fe200000010ff */
[----:B------:R-:W1:Y:S01]  /*ec60*/  MUFU.EX2 R7, R125 ;  /* 0x0000007d00077308 */ /* 0x000e620000000800 */
[----:B------:R-:W-:Y:S01]  /*ec70*/  FADD.FTZ R134, R202, R21 ;  /* 0x00000015ca867221 */ /* 0x000fe20000010000 */
[----:B------:R-:W-:Y:S01]  /*ec80*/  F2FP.BF16.F32.PACK_AB R202, R17, R202 ;  /* 0x000000ca11ca723e */ /* 0x000fe200000010ff */
[----:B0-----:R-:W-:-:S02]  /*ec90*/  FADD.FTZ R8, R14, R23 ;  /* 0x000000170e087221 */ /* 0x001fc40000010000 */
[----:B------:R-:W-:Y:S02]  /*eca0*/  FADD.FTZ R23, R17, R134 ;  /* 0x0000008611177221 */ /* 0x000fe40000010000 */
[----:B------:R-:W-:Y:S02]  /*ecb0*/  FADD.FTZ R21, R203, R8 ;  /* 0x00000008cb157221 */ /* 0x000fe40000010000 */
[----:B------:R-:W-:Y:S01]  /*ecc0*/  FADD.FTZ R134, R196, R23 ;  /* 0x00000017c4867221 */ /* 0x000fe20000010000 */
[C---:B------:R-:W-:Y:S01]  /*ecd0*/  F2FP.BF16.F32.PACK_AB R196, R169.reuse, R196 ;  /* 0x000000c4a9c4723e */ /* 0x040fe200000010ff */
[C---:B------:R-:W-:Y:S02]  /*ece0*/  FADD.FTZ R8, R120.reuse, R21 ;  /* 0x0000001578087221 */ /* 0x040fe40000010000 */
[----:B------:R-:W-:Y:S01]  /*ecf0*/  FADD.FTZ R23, R169, R134 ;  /* 0x00000086a9177221 */ /* 0x000fe20000010000 */
[----:B------:R-:W-:Y:S01]  /*ed00*/  F2FP.BF16.F32.PACK_AB R203, R120, R203 ;  /* 0x000000cb78cb723e */ /* 0x000fe200000010ff */
[----:B------:R-:W-:-:S02]  /*ed10*/  FADD.FTZ R21, R197, R8 ;  /* 0x00000008c5157221 */ /* 0x000fc40000010000 */
[----:B------:R-:W-:Y:S01]  /*ed20*/  FADD.FTZ R134, R198, R23 ;  /* 0x00000017c6867221 */ /* 0x000fe20000010000 */
[C---:B------:R-:W-:Y:S01]  /*ed30*/  F2FP.BF16.F32.PACK_AB R197, R122.reuse, R197 ;  /* 0x000000c57ac5723e */ /* 0x040fe200000010ff */
[----:B------:R-:W-:Y:S02]  /*ed40*/  FADD.FTZ R8, R122, R21 ;  /* 0x000000157a087221 */ /* 0x000fe40000010000 */
[C---:B------:R-:W-:Y:S01]  /*ed50*/  FADD.FTZ R23, R171.reuse, R134 ;  /* 0x00000086ab177221 */ /* 0x040fe20000010000 */
[----:B------:R-:W-:Y:S01]  /*ed60*/  F2FP.BF16.F32.PACK_AB R198, R171, R198 ;  /* 0x000000c6abc6723e */ /* 0x000fe200000010ff */
[----:B------:R-:W-:Y:S02]  /*ed70*/  FADD.FTZ R21, R199, R8 ;  /* 0x00000008c7157221 */ /* 0x000fe40000010000 */
[----:B------:R-:W-:Y:S01]  /*ed80*/  FADD.FTZ R134, R192, R23 ;  /* 0x00000017c0867221 */ /* 0x000fe20000010000 */
[C---:B------:R-:W-:Y:S01]  /*ed90*/  F2FP.BF16.F32.PACK_AB R199, R124.reuse, R199 ;  /* 0x000000c77cc7723e */ /* 0x040fe200000010ff */
[----:B------:R-:W-:-:S02]  /*eda0*/  FADD.FTZ R8, R124, R21 ;  /* 0x000000157c087221 */ /* 0x000fc40000010000 */
[C---:B------:R-:W-:Y:S01]  /*edb0*/  FADD.FTZ R23, R175.reuse, R134 ;  /* 0x00000086af177221 */ /* 0x040fe20000010000 */
[----:B------:R-:W-:Y:S01]  /*edc0*/  F2FP.BF16.F32.PACK_AB R192, R175, R192 ;  /* 0x000000c0afc0723e */ /* 0x000fe200000010ff */
[----:B------:R-:W-:Y:S02]  /*edd0*/  FADD.FTZ R21, R193, R8 ;  /* 0x00000008c1157221 */ /* 0x000fe40000010000 */
[----:B------:R-:W-:Y:S01]  /*ede0*/  FADD.FTZ R132, R194, R23 ;  /* 0x00000017c2847221 */ /* 0x000fe20000010000 */
[C---:B------:R-:W-:Y:S01]  /*edf0*/  F2FP.BF16.F32.PACK_AB R194, R185.reuse, R194 ;  /* 0x000000c2b9c2723e */ /* 0x040fe200000010ff */
[----:B------:R-:W-:Y:S02]  /*ee00*/  FADD.FTZ R8, R126, R21 ;  /* 0x000000157e087221 */ /* 0x000fe40000010000 */
[----:B------:R-:W-:Y:S01]  /*ee10*/  FADD.FTZ R17, R185, R132 ;  /* 0x00000084b9117221 */ /* 0x000fe20000010000 */
[----:B-1----:R-:W-:Y:S01]  /*ee20*/  F2FP.BF16.F32.PACK_AB R185, R129, R7 ;  /* 0x0000000781b9723e */ /* 0x002fe200000010ff */
[----:B------:R-:W-:-:S02]  /*ee30*/  FADD.FTZ R15, R195, R8 ;  /* 0x00000008c30f7221 */ /* 0x000fc40000010000 */
[----:B------:R-:W-:Y:S01]  /*ee40*/  FADD.FTZ R14, R188, R17 ;  /* 0x00000011bc0e7221 */ /* 0x000fe20000010000 */
[C---:B------:R-:W-:Y:S01]  /*ee50*/  F2FP.BF16.F32.PACK_AB R188, R187.reuse, R188 ;  /* 0x000000bcbbbc723e */ /* 0x040fe200000010ff */
[----:B------:R-:W-:Y:S02]  /*ee60*/  FADD.FTZ R8, R128, R15 ;  /* 0x0000000f80087221 */ /* 0x000fe40000010000 */
[----:B------:R-:W-:Y:S01]  /*ee70*/  FADD.FTZ R17, R187, R14 ;  /* 0x0000000ebb117221 */ /* 0x000fe20000010000 */
[----:B------:R-:W-:Y:S01]  /*ee80*/  F2FP.BF16.F32.PACK_AB R193, R126, R193 ;  /* 0x000000c17ec1723e */ /* 0x000fe200000010ff */
[----:B------:R-:W-:Y:S02]  /*ee90*/  FADD.FTZ R15, R189, R8 ;  /* 0x00000008bd0f7221 */ /* 0x000fe40000010000 */
[----:B------:R-:W-:Y:S01]  /*eea0*/  FADD.FTZ R14, R190, R17 ;  /* 0x00000011be0e7221 */ /* 0x000fe20000010000 */
[----:B------:R-:W-:Y:S01]  /*eeb0*/  F2FP.BF16.F32.PACK_AB R195, R128, R195 ;  /* 0x000000c380c3723e */ /* 0x000fe200000010ff */
[----:B------:R-:W-:-:S02]  /*eec0*/  FADD.FTZ R8, R130, R15 ;  /* 0x0000000f82087221 */ /* 0x000fc40000010000 */
[----:B------:R-:W-:Y:S01]  /*eed0*/  FADD.FTZ R17, R205, R14 ;  /* 0x0000000ecd117221 */ /* 0x000fe20000010000 */
[----:B------:R-:W-:Y:S01]  /*eee0*/  F2FP.BF16.F32.PACK_AB R189, R130, R189 ;  /* 0x000000bd82bd723e */ /* 0x000fe200000010ff */
[----:B------:R-:W-:Y:S02]  /*eef0*/  FADD.FTZ R15, R191, R8 ;  /* 0x00000008bf0f7221 */ /* 0x000fe40000010000 */
[----:B------:R-:W-:Y:S01]  /*ef00*/  FADD.FTZ R14, R184, R17 ;  /* 0x00000011b80e7221 */ /* 0x000fe20000010000 */
[C---:B------:R-:W-:Y:S01]  /*ef10*/  F2FP.BF16.F32.PACK_AB R191, R20.reuse, R191 ;  /* 0x000000bf14bf723e */ /* 0x040fe200000010ff */
[----:B------:R-:W-:Y:S02]  /*ef20*/  FADD.FTZ R8, R20, R15 ;  /* 0x0000000f14087221 */ /* 0x000fe40000010000 */
[----:B------:R-:W-:Y:S01]  /*ef30*/  FADD.FTZ R15, R207, R14 ;  /* 0x0000000ecf0f7221 */ /* 0x000fe20000010000 */
[----:B------:R-:W0:Y:S01]  /*ef40*/  MUFU.EX2 R20, R127 ;  /* 0x0000007f00147308 */ /* 0x000e220000000800 */
[----:B------:R-:W-:Y:S01]  /*ef50*/  F2FP.BF16.F32.PACK_AB R190, R205, R190 ;  /* 0x000000becdbe723e */ /* 0x000fe200000010ff */
        /* <DEDUP_REMOVED lines=23> */
[----:B------:R-:W-:Y:S02]  /*f0d0*/  IMAD.U32 R14, RZ, RZ, UR10 ;  /* 0x0000000aff0e7e24 */ /* 0x000fe4000f8e00ff */
[----:B------:R-:W-:Y:S01]  /*f0e0*/  FADD.FTZ R8, R151, R8 ;  /* 0x0000000897087221 */ /* 0x000fe20000010000 */
[----:B------:R-:W-:-:S03]  /*f0f0*/  FADD.FTZ R12, R22, R7 ;  /* 0x00000007160c7221 */ /* 0x000fc60000010000 */
[----:B------:R-:W-:-:S04]  /*f100*/  FADD.FTZ R8, R123, R8 ;  /* 0x000000087b087221 */ /* 0x000fc80000010000 */
[----:B------:R-:W-:Y:S01]  /*f110*/  FADD.FTZ R7, R179, R8 ;  /* 0x00000008b3077221 */ /* 0x000fe20000010000 */
[C---:B0-----:R-:W-:Y:S01]  /*f120*/  F2FP.BF16.F32.PACK_AB R179, R20.reuse, R179 ;  /* 0x000000b314b3723e */ /* 0x041fe200000010ff */
[----:B------:R-:W-:Y:S01]  /*f130*/  FADD.FTZ R8, R13, R12 ;  /* 0x0000000c0d087221 */ /* 0x000fe20000010000 */
[----:B------:R-:W-:Y:S02]  /*f140*/  IMAD.MOV.U32 R13, RZ, RZ, R10 ;  /* 0x000000ffff0d7224 */ /* 0x000fe400078e000a */
[----:B------:R-:W-:Y:S01]  /*f150*/  FADD.FTZ R7, R20, R7 ;  /* 0x0000000714077221 */ /* 0x000fe20000010000 */
[----:B------:R-:W-:Y:S01]  /*f160*/  IMAD.U32 R20, RZ, RZ, UR7 ;  /* 0x00000007ff147e24 */ /* 0x000fe2000f8e00ff */
[----:B------:R-:W-:Y:S01]  /*f170*/  MOV R12, R11 ;  /* 0x0000000b000c7202 */ /* 0x000fe20000000f00 */
[----:B------:R-:W-:Y:S06]  /*f180*/  @P2 BRA `(.L_x_2088) ;  /* 0xffffffb800e02947 */ /* 0x000fec000383ffff */
.L_x_2079:
        /* <DEDUP_REMOVED lines=99> */
.L_x_2089:
        /* <DEDUP_REMOVED lines=8> */
.L_x_2090:
[----:B-1----:R-:W-:Y:S05]  /*f840*/  @P2 BRA `(.L_x_2091) ;  /* 0x0000000000082947 */ /* 0x002fea0003800000 */
[----:B------:R-:W1:Y:S02]  /*f850*/  SYNCS.PHASECHK.TRANS64.TRYWAIT P0, [UR5+0x36850], R0 ;  /* 0x03685000ff0075a7 */ /* 0x000e640008000145 */
[----:B-1----:R-:W-:Y:S05]  /*f860*/  @!P0 BRA `(.L_x_2092) ;  /* 0x0000007000008947 */ /* 0x002fea0003800000 */
.L_x_2091:
[----:B------:R-:W-:Y:S01]  /*f870*/  R2UR UR4, R16 ;  /* 0x00000000100472ca */ /* 0x000fe200000e0000 */
[----:B------:R-:W-:Y:S01]  /*f880*/  WARPGROUP.ARRIVE ;  /* 0x00000000000079c5 */ /* 0x000fe20000000000 */
[----:B------:R-:W-:Y:S01]  /*f890*/  UMOV UR7, 0x40000040 ;  /* 0x4000004000077882 */ /* 0x000fe20000000000 */
[----:B-1----:R-:W1:Y:S01]  /*f8a0*/  SHFL.BFLY PT, R3, R8, 0x2, 0x1f ;  /* 0x0c401f0008037f89 */ /* 0x002e6200000e0000 */
[----:B------:R-:W-:Y:S01]  /*f8b0*/  MOV R12, UR5 ;  /* 0x00000005000c7c02 */ /* 0x000fe20008000f00 */
[----:B------:R-:W-:Y:S02]  /*f8c0*/  IMAD.MOV.U32 R2, RZ, RZ, -0x800000 ;  /* 0xff800000ff027424 */ /* 0x000fe400078e00ff */
[----:B0-----:R-:W0:Y:S02]  /*f8d0*/  SHFL.BFLY PT, R0, R7, 0x2, 0x1f ;  /* 0x0c401f0007007f89 */ /* 0x001e2400000e0000 */
[----:B------:R-:W-:-:S04]  /*f8e0*/  @!P1 VIADD R12, R12, 0x36860 ;  /* 0x000368600c0c9836 */ /* 0x000fc80000000000 */
[----:B------:R-:W-:Y:S01]  /*f8f0*/  UIADD3 UR4, UR4, 0x400, URZ ;  /* 0x0000040004047890 */ /* 0x000fe2000fffe03f */
[----:B------:R-:W-:-:S03]  /*f900*/  @!P1 PRMT R12, RZ, 0x654, R12 ;  /* 0x00000654ff0c9816 */ /* 0x000fc6000000000c */
[----:B------:R-:W-:-:S04]  /*f910*/  USHF.R.U32.HI UR4, URZ, 0x4, UR4 ;  /* 0x000000043f047899 */ /* 0x000fc80008011604 */
[----:B------:R-:W-:-:S04]  /*f920*/  ULOP3.LUT UR4, UR4, 0x3fff, URZ, 0xc0, !UPT ;  /* 0x00003fff04047892 */ /* 0x000fc8000f8ec03f */
[----:B------:R-:W-:Y:S01]  /*f930*/  ULOP3.LUT UR4, UR4, 0x3800000, URZ, 0xfc, !UPT ;  /* 0x0380000004047892 */ /* 0x000fe2000f8efc3f */
[----:B-1----:R-:W-:-:S03]  /*f940*/  FADD.FTZ R3, R3, R8 ;  /* 0x0000000803037221 */ /* 0x002fc60000010000 */
[----:B------:R-:W-:Y:S01]  /*f950*/  UIMAD UR60, UR60, 0xa80, UR4 ;  /* 0x00000a803c3c78a4 */ /* 0x000fe2000f8e0204 */
[----:B0-----:R-:W-:-:S03]  /*f960*/  FADD.FTZ R4, R0, R7 ;  /* 0x0000000700047221 */ /* 0x001fc60000010000 */
[----:B------:R-:W-:Y:S01]  /*f970*/  UIADD3 UR4, UR60, 0x80, URZ ;  /* 0x000000803c047890 */ /* 0x000fe2000fffe03f */
[----:B------:R-:W0:Y:S02]  /*f980*/  SHFL.BFLY PT, R0, R3, 0x1, 0x1f ;  /* 0x0c201f0003007f89 */ /* 0x000e2400000e0000 */
[----:B------:R-:W-:-:S06]  /*f990*/  UMOV UR6, UR60 ;  /* 0x0000003c00067c82 */ /* 0x000fcc0008000000 */
[----:B------:R-:W-:Y:S01]  /*f9a0*/  HGMMA.64x192x16.F32.BF16 R24, R200, gdesc[UR4].tnspB, R24, gsb0 ;  /* 0x42e00004c8187df0 */ /* 0x000fe20008001818 */
[----:B------:R-:W-:Y:S01]  /*f9b0*/  UMOV UR7, 0x40000040 ;  /* 0x4000004000077882 */ /* 0x000fe20000000000 */
[----:B------:R-:W-:Y:S01]  /*f9c0*/  UMOV UR6, UR4 ;  /* 0x0000000400067c82 */ /* 0x000fe20008000000 */
[----:B------:R-:W-:Y:S01]  /*f9d0*/  UIADD3 UR4, UR60, 0x100, URZ ;  /* 0x000001003c047890 */ /* 0x000fe2000fffe03f */
[----:B------:R-:W1:Y:S01]  /*f9e0*/  SHFL.BFLY PT, R5, R4, 0x1, 0x1f ;  /* 0x0c201f0004057f89 */ /* 0x000e6200000e0000 */
[----:B0-----:R-:W-:Y:S01]  /*f9f0*/  FADD.FTZ R13, R3, R0 ;  /* 0x00000000030d7221 */ /* 0x001fe20000010000 */
[----:B------:R-:W-:Y:S02]  /*fa00*/  IMAD.MOV.U32 R3, RZ, RZ, RZ ;  /* 0x000000ffff037224 */ /* 0x000fe400078e00ff */
[----:B------:R-:W-:Y:S02]  /*fa10*/  IMAD.MOV.U32 R0, RZ, RZ, -0x800000 ;  /* 0xff800000ff007424 */ /* 0x000fe400078e00ff */
[----:B------:R-:W-:Y:S01]  /*fa20*/  FSETP.NE.FTZ.AND P0, PT, R13, RZ, PT ;  /* 0x000000ff0d00720b */ /* 0x000fe20003f15000 */
[----:B-1----:R-:W-:Y:S01]  /*fa30*/  FADD.FTZ R14, R4, R5 ;  /* 0x00000005040e7221 */ /* 0x002fe20000010000 */
[----:B------:R-:W-:-:S04]  /*fa40*/  IMAD.MOV.U32 R5, RZ, RZ, RZ ;  /* 0x000000ffff057224 */ /* 0x000fc800078e00ff */
[----:B------:R-:W-:-:S07]  /*fa50*/  FSETP.NE.FTZ.AND P2, PT, R14, RZ, PT ;  /* 0x000000ff0e00720b */ /* 0x000fce0003f55000 */
[----:B------:R-:W0:Y:S01]  /*fa60*/  @P0 MUFU.LG2 R9, R13 ;  /* 0x0000000d00090308 */ /* 0x000e220000000c00 */
[----:B------:R-:W-:-:S07]  /*fa70*/  @P0 FMUL.FTZ R4, R6, 0.69314718246459960938 ;  /* 0x3f31721806040820 */ /* 0x000fce0000410000 */
[----:B------:R-:W1:Y:S01]  /*fa80*/  @P2 MUFU.LG2 R8, R14 ;  /* 0x0000000e00082308 */ /* 0x000e620000000c00 */
[----:B------:R-:W-:-:S07]  /*fa90*/  @P2 FMUL.FTZ R6, R6, 0.69314718246459960938 ;  /* 0x3f31721806062820 */ /* 0x000fce0000410000 */
        /* <DEDUP_REMOVED lines=10> */
[----:B------:R-:W-:Y:S01]  /*fb40*/  UMOV UR6, UR4 ;  /* 0x0000000400067c82 */ /* 0x000fe20008000000 */
[----:B------:R-:W-:Y:S01]  /*fb50*/  UMOV UR7, 0x40000040 ;  /* 0x4000004000077882 */ /* 0x000fe20000000000 */
[----:B------:R-:W-:Y:S01]  /*fb60*/  UIADD3 UR4, UR60, 0x180, URZ ;  /* 0x000001803c047890 */ /* 0x000fe2000fffe03f */
[----:B------:R-:W-:Y:S02]  /*fb70*/  WARPGROUP.DEPBAR.LE gsb0, 0x0 ;  /* 0x00008000000079c5 */ /* 0x000fe40000010000 */
[----:B------:R-:W-:-:S14]  /*fb80*/  WARPGROUP.ARRIVE ;  /* 0x00000000000079c5 */ /* 0x000fdc0000000000 */
        /* <DEDUP_REMOVED lines=9> */
[----:B------:R-:W-:Y:S02]  /*fc20*/  UIADD3 UR4, UR60, 0x280, URZ ;  /* 0x000002803c047890 */ /* 0x000fe4000fffe03f */
[----:B------:R-:W-:Y:S01]  /*fc30*/  UIADD3 UR60, UR60, 0x300, URZ ;  /* 0x000003003c3c7890 */ /* 0x000fe2000fffe03f */
[----:B------:R-:W-:Y:S02]  /*fc40*/  WARPGROUP.DEPBAR.LE gsb0, 0x0 ;  /* 0x00008000000079c5 */ /* 0x000fe40000010000 */
[----:B------:R-:W-:-:S12]  /*fc50*/  WARPGROUP.ARRIVE ;  /* 0x00000000000079c5 */ /* 0x000fd80000000000 */
[----:B------:R-:W-:Y:S01]  /*fc60*/  HGMMA.64x192x16.F32.BF16 R24, R184, gdesc[UR4].tnspB, R24, gsb0 ;  /* 0x42e00004b8187df0 */ /* 0x000fe20008001818 */
[----:B------:R-:W-:Y:S01]  /*fc70*/  UMOV UR6, UR4 ;  /* 0x0000000400067c82 */ /* 0x000fe20008000000 */
[----:B------:R-:W-:Y:S01]  /*fc80*/  UMOV UR7, 0x40000040 ;  /* 0x4000004000077882 */ /* 0x000fe20000000000 */
[----:B------:R-:W-:Y:S02]  /*fc90*/  WARPGROUP.DEPBAR.LE gsb0, 0x0 ;  /* 0x00008000000079c5 */ /* 0x000fe40000010000 */
[----:B------:R-:W-:-:S15]  /*fca0*/  WARPGROUP.ARRIVE ;  /* 0x00000000000079c5 */ /* 0x000fde0000000000 */
        /* <DEDUP_REMOVED lines=104> */
.L_x_2062:
        /* <DEDUP_REMOVED lines=19> */
[----:B0-----:R-:W-:Y:S01]  /*10460*/  IADD3 R4, R3, -0x80, RZ ;  /* 0xffffff8003047810 */ /* 0x001fe20007ffe0ff */
[----:B------:R-:W-:Y:S01]  /*10470*/  ULDC.64 UR8, c[0x0][0xb38] ;  /* 0x0002ce0000087ab9 */ /* 0x000fe20000000a00 */
[----:B---3--:R-:W-:Y:S02]  /*10480*/  USHF.R.S32.HI UR10, URZ, 0x1f, UR12 ;  /* 0x0000001f3f0a7899 */ /* 0x008fe4000801140c */
[----:B------:R-:W-:Y:S01]  /*10490*/  SHF.R.S32.HI R3, RZ, 0x1f, R4 ;  /* 0x0000001fff037819 */ /* 0x000fe20000011404 */
[----:B------:R-:W-:Y:S02]  /*104a0*/  UIMAD UR7, UR7, UR8, URZ ;  /* 0x00000008070772a4 */ /* 0x000fe4000f8e023f */
[----:B------:R-:W0:Y:S01]  /*104b0*/  LDC.64 R14, c[0x0][0xb40] ;  /* 0x0002d000ff0e7b82 */ /* 0x000e220000000a00 */
[CC--:B------:R-:W-:Y:S02]  /*104c0*/  LEA.HI R5, R3.reuse, R4.reuse, RZ, 0x7 ;  /* 0x0000000403057211 */ /* 0x0c0fe400078f38ff */
[----:B------:R-:W-:-:S02]  /*104d0*/  LEA.HI R10, R3, R4, RZ, 0x2 ;  /* 0x00000004030a7211 */ /* 0x000fc400078f10ff */
[C---:B------:R-:W-:Y:S02]  /*104e0*/  LOP3.LUT R7, R5.reuse, 0xffffff80, RZ, 0xc0, !PT ;  /* 0xffffff8005077812 */ /* 0x040fe400078ec0ff */
[----:B------:R-:W-:Y:S01]  /*104f0*/  SHF.R.S32.HI R6, RZ, 0x7, R5 ;  /* 0x00000007ff067819 */ /* 0x000fe20000011405 */
[----:B------:R-:W1:Y:S02]  /*10500*/  @P0 LDC R13, c[0x0][0xbf0] ;  /* 0x0002fc00ff0d0b82 */ /* 0x000e640000000800 */
[----:B------:R-:W-:Y:S01]  /*10510*/  IMAD.IADD R20, R4, 0x1, -R7 ;  /* 0x0000000104147824 */ /* 0x000fe200078e0a07 */
[----:B------:R-:W-:Y:S02]  /*10520*/  LEA.HI R3, R5, R6, RZ, 0x1 ;  /* 0x0000000605037211 */ /* 0x000fe400078f08ff */
        /* <DEDUP_REMOVED lines=17> */
[----:B------:R-:W-:Y:S02]  /*10640*/  SHF.R.S32.HI R7, RZ, 0x5, R7 ;  /* 0x00000005ff077819 */ /* 0x000fe40000011407 */
[----:B------:R-:W-:Y:S01]  /*10650*/  IADD3 R12, R5, -R6, RZ ;  /* 0x80000006050c7210 */ /* 0x000fe20007ffe0ff */
[----:B------:R-:W-:-:S02]  /*10660*/  IMAD.IADD R4, R8, 0x1, -R9 ;  /* 0x0000000108047824 */ /* 0x000fc400078e0a09 */
[----:B------:R-:W0:Y:S01]  /*10670*/  @P0 LDC R9, c[0x0][0xbec] ;  /* 0x0002fb00ff090b82 */ /* 0x000e220000000800 */
[----:B------:R-:W-:Y:S02]  /*10680*/  IMAD.U32 R5, RZ, RZ, UR5 ;  /* 0x00000005ff057e24 */ /* 0x000fe4000f8e00ff */
[----:B------:R-:W-:Y:S02]  /*10690*/  IMAD R6, R7, 0x10, R4 ;  /* 0x0000001007067824 */ /* 0x000fe400078e0204 */
[----:B------:R-:W-:Y:S01]  /*106a0*/  IMAD.U32 R4, RZ, RZ, UR4 ;  /* 0x00000004ff047e24 */ /* 0x000fe2000f8e00ff */
[----:B------:R-:W-:Y:S01]  /*106b0*/  UIMAD.WIDE.U32 UR4, UR13, UR8, URZ ;  /* 0x000000080d0472a5 */ /* 0x000fe2000f8e003f */
[----:B------:R-:W-:Y:S01]  /*106c0*/  IMAD.U32 R5, RZ, RZ, UR6 ;  /* 0x00000006ff057e24 */ /* 0x000fe2000f8e00ff */
[----:B------:R-:W-:Y:S01]  /*106d0*/  LEA R3, R3, R6, 0x6 ;  /* 0x0000000603037211 */ /* 0x000fe200078e30ff */
[----:B------:R-:W-:Y:S01]  /*106e0*/  UIMAD UR6, UR13, UR9, UR7 ;  /* 0x000000090d0672a4 */ /* 0x000fe2000f8e0207 */
[----:B---3--:R-:W-:-:S02]  /*106f0*/  IMAD R8, R10, UR10, RZ ;  /* 0x0000000a0a087c24 */ /* 0x008fc4000f8e02ff */
[----:B------:R-:W-:Y:S01]  /*10700*/  IMAD.WIDE.U32 R4, R10, UR12, R4 ;  /* 0x0000000c0a047c25 */ /* 0x000fe2000f8e0004 */
[----:B------:R-:W-:Y:S01]  /*10710*/  UIADD3 UR6, UR5, UR6, URZ ;  /* 0x0000000605067290 */ /* 0x000fe2000fffe03f */
[----:B------:R-:W-:Y:S02]  /*10720*/  ULDC.64 UR8, c[0x0][0xb28] ;  /* 0x0002ca0000087ab9 */ /* 0x000fe40000000a00 */
[----:B------:R-:W-:Y:S02]  /*10730*/  IMAD R6, R12, 0x8, R3 ;  /* 0x000000080c067824 */ /* 0x000fe400078e0203 */
[----:B------:R-:W-:Y:S02]  /*10740*/  IMAD R11, R11, UR12, R8 ;  /* 0x0000000c0b0b7c24 */ /* 0x000fe4000f8e0208 */
[----:B--2---:R-:W-:Y:S02]  /*10750*/  IMAD R8, R16, 0x80, R6 ;  /* 0x0000008010087824 */ /* 0x004fe400078e0206 */
[----:B------:R-:W-:Y:S01]  /*10760*/  IMAD.U32 R7, RZ, RZ, UR5 ;  /* 0x00000005ff077e24 */ /* 0x000fe2000f8e00ff */
[----:B------:R-:W-:Y:S01]  /*10770*/  MOV R7, UR6 ;  /* 0x0000000600077c02 */ /* 0x000fe20008000f00 */
[----:B0-----:R-:W-:Y:S01]  /*10780*/  @P0 IMAD.HI.U32 R10, R8, R9, RZ ;  /* 0x00000009080a0227 */ /* 0x001fe200078e00ff */
[----:B------:R-:W-:-:S03]  /*10790*/  ULDC.64 UR6, c[0x0][0xb48] ;  /* 0x0002d20000067ab9 */ /* 0x000fc60000000a00 */
[----:B------:R-:W-:Y:S01]  /*107a0*/  IMAD.U32 R6, RZ, RZ, UR4 ;  /* 0x00000004ff067e24 */ /* 0x000fe2000f8e00ff */
[----:B------:R-:W-:Y:S01]  /*107b0*/  ULDC.64 UR4, c[0x0][0xbe0] ;  /* 0x0002f80000047ab9 */ /* 0x000fe20000000a00 */
[C---:B------:R-:W-:Y:S02]  /*107c0*/  IMAD R12, R14.reuse, UR10, RZ ;  /* 0x0000000a0e0c7c24 */ /* 0x040fe4000f8e02ff */
[----:B------:R-:W-:Y:S01]  /*107d0*/  IMAD.MOV.U32 R9, RZ, RZ, R8 ;  /* 0x000000ffff097224 */ /* 0x000fe200078e0008 */
[----:B-1----:R-:W-:Y:S01]  /*107e0*/  @P0 SHF.R.U32.HI R9, RZ, R13, R10 ;  /* 0x0000000dff090219 */ /* 0x002fe2000001160a */
[----:B------:R-:W-:Y:S01]  /*107f0*/  IMAD R13, R15, UR12, R12 ;  /* 0x0000000c0f0d7c24 */ /* 0x000fe2000f8e020c */
[----:B------:R-:W-:Y:S01]  /*10800*/  SHF.R.S32.HI R12, RZ, 0x1f, R21 ;  /* 0x0000001fff0c7819 */ /* 0x000fe20000011415 */
[----:B------:R-:W-:-:S04]  /*10810*/  IMAD.WIDE.U32 R6, R14, UR12, R6 ;  /* 0x0000000c0e067c25 */ /* 0x000fc8000f8e0006 */
[----:B------:R-:W-:Y:S01]  /*10820*/  IMAD.IADD R5, R5, 0x1, R11 ;  /* 0x0000000105057824 */ /* 0x000fe200078e020b */
[----:B------:R-:W-:Y:S01]  /*10830*/  IADD3 R7, R7, R13, RZ ;  /* 0x0000000d07077210 */ /* 0x000fe20007ffe0ff */
[----:B----4-:R-:W-:-:S04]  /*10840*/  @P0 IMAD.HI.U32 R23, R8, R23, RZ ;  /* 0x0000001708170227 */ /* 0x010fc800078e00ff */
        /* <DEDUP_REMOVED lines=35> */
[----:B------:R-:W-:Y:S01]  /*10a80*/  IADD3 R5, R5, R11, RZ ;  /* 0x0000000b05057210 */ /* 0x000fe20007ffe0ff */
        /* <DEDUP_REMOVED lines=16> */
[----:B------:R1:W2:Y:S01]  /*10b90*/  SHFL.IDX PT, R11, R13, 0x1, 0x1c1f ;  /* 0x003c1f000d0b7f89 */ /* 0x0002a200000e0000 */
[-C--:B------:R-:W-:Y:S01]  /*10ba0*/  ISETP.GE.OR P0, PT, R23, R18.reuse, P0 ;  /* 0x000000121700720c */ /* 0x080fe20000706670 */
[----:B------:R-:W-:Y:S01]  /*10bb0*/  UPRMT UR4, URZ, 0x654, UR4 ;  /* 0x000006543f047896 */ /* 0x000fe20008000004 */
[----:B------:R-:W-:Y:S01]  /*10bc0*/  ISETP.GE.AND P2, PT, R3, R18, PT ;  /* 0x000000120300720c */ /* 0x000fe20003f46270 */
[----:B------:R3:W4:Y:S01]  /*10bd0*/  SHFL.IDX PT, R4, R6, RZ, 0x1c1f ;  /* 0x001c1fff06047589 */ /* 0x00072200000e0000 */
[----:B-1----:R-:W-:-:S03]  /*10be0*/  LOP3.LUT R13, R22, 0x7ffffffc, RZ, 0xc0, !PT ;  /* 0x7ffffffc160d7812 */ /* 0x002fc600078ec0ff */
[----:B------:R3:W1:Y:S03]  /*10bf0*/  SHFL.IDX PT, R5, R7, RZ, 0x1c1f ;  /* 0x001c1fff07057589 */ /* 0x00066600000e0000 */
[----:B------:R-:W-:Y:S01]  /*10c00*/  SYNCS.ARRIVE.TRANS64.RED.A1T0 RZ, [UR4], RZ ;  /* 0x000000ffffff79a7 */ /* 0x000fe20008100404 */
[----:B------:R-:W-:-:S05]  /*10c10*/  IMAD.IADD R13, R20, 0x1, -R13 ;  /* 0x00000001140d7824 */ /* 0x000fca00078e0a0d */
[----:B------:R-:W-:Y:S01]  /*10c20*/  SHF.L.U32 R3, R13, 0x1, RZ ;  /* 0x000000010d037819 */ /* 0x000fe200000006ff */
        /* <DEDUP_REMOVED lines=15> */
[C---:B------:R-:W-:Y:S01]  /*10d20*/  VIADD R17, R3.reuse, 0x40 ;  /* 0x0000004003117836 */ /* 0x040fe20000000000 */
[C---:B------:R-:W-:Y:S01]  /*10d30*/  IADD3 R22, R3.reuse, 0x50, RZ ;  /* 0x0000005003167810 */ /* 0x040fe20007ffe0ff */
[C---:B------:R-:W-:Y:S01]  /*10d40*/  VIADD R20, R3.reuse, 0x48 ;  /* 0x0000004803147836 */ /* 0x040fe20000000000 */
[----:B------:R-:W-:Y:S01]  /*10d50*/  ISETP.GE.AND P3, PT, R16, UR4, PT ;  /* 0x0000000410007c0c */ /* 0x000fe2000bf66270 */
[----:B-1--4-:R-:W-:-:S02]  /*10d60*/  @!P0 IMAD.WIDE R8, R3, 0x4, R4 ;  /* 0x0000000403088825 */ /* 0x012fc400078e0204 */
[----:B------:R-:W-:Y:S02]  /*10d70*/  @!P1 LEA.HI R0, R0, R0, RZ, 0x1 ;  /* 0x0000000000009211 */ /* 0x000fe400078f08ff */
[----:B------:R-:W-:Y:S01]  /*10d80*/  @!P2 LEA.HI R2, R2, R2, RZ, 0x1 ;  /* 0x000000020202a211 */ /* 0x000fe200078f08ff */
[----:B------:R0:W-:Y:S01]  /*10d90*/  @!P0 ST.E.64 desc[UR6][R8.64], R24 ;  /* 0x0000001808008985 */ /* 0x0001e2000c101b06 */
[----:B------:R-:W-:Y:S02]  /*10da0*/  @!P1 LOP3.LUT R11, R0, 0xfffffffe, RZ, 0xc0, !PT ;  /* 0xfffffffe000b9812 */ /* 0x000fe400078ec0ff */
[----:B------:R-:W-:Y:S01]  /*10db0*/  @!P2 LOP3.LUT R13, R2, 0xfffffffe, RZ, 0xc0, !PT ;  /* 0xfffffffe020da812 */ /* 0x000fe200078ec0ff */
[C---:B------:R-:W-:Y:S01]  /*10dc0*/  VIADD R2, R3.reuse, 0x30 ;  /* 0x0000003003027836 */ /* 0x040fe20000000000 */
[----:B------:R-:W-:Y:S01]  /*10dd0*/  IADD3 R0, R3, 0x28, RZ ;  /* 0x0000002803007810 */ /* 0x000fe20007ffe0ff */
[----:B------:R-:W-:Y:S01]  /*10de0*/  @!P1 IMAD.WIDE R10, R11, 0x4, R4 ;  /* 0x000000040b0a9825 */ /* 0x000fe200078e0204 */
[----:B------:R-:W-:-:S02]  /*10df0*/  @!P5 LEA.HI R14, R14, R14, RZ, 0x1 ;  /* 0x0000000e0e0ed211 */ /* 0x000fc400078f08ff */
[----:B------:R-:W-:Y:S01]  /*10e00*/  ISETP.GE.AND P0, PT, R0, UR4, PT ;  /* 0x0000000400007c0c */ /* 0x000fe2000bf06270 */
[----:B------:R-:W-:Y:S01]  /*10e10*/  @!P2 IMAD.WIDE R12, R13, 0x4, R4 ;  /* 0x000000040d0ca825 */ /* 0x000fe200078e0204 */
[----:B------:R1:W-:Y:S01]  /*10e20*/  @!P1 ST.E.64 desc[UR6][R10.64], R28 ;  /* 0x0000001c0a009985 */ /* 0x0003e2000c101b06 */
[----:B------:R-:W-:Y:S02]  /*10e30*/  ISETP.GE.AND P4, PT, R2, UR4, PT ;  /* 0x0000000402007c0c */ /* 0x000fe4000bf86270 */
[----:B------:R-:W-:Y:S01]  /*10e40*/  ISETP.GE.AND P1, PT, R20, UR4, PT ;  /* 0x0000000414007c0c */ /* 0x000fe2000bf26270 */
        /* <DEDUP_REMOVED lines=22> */
[----:B------:R-:W-:Y:S01]  /*10fb0*/  VIADD R20, R3, 0x70 ;  /* 0x0000007003147836 */ /* 0x000fe20000000000 */
[----:B------:R-:W-:Y:S02]  /*10fc0*/  ISETP.GE.AND P5, PT, R22, UR4, PT ;  /* 0x0000000416007c0c */ /* 0x000fe4000bfa6270 */
[----:B------:R-:W-:Y:S01]  /*10fd0*/  ISETP.GE.AND P6, PT, R24, UR4, PT ;  /* 0x0000000418007c0c */ /* 0x000fe2000bfc6270 */
[----:B0-----:R-:W-:-:S04]  /*10fe0*/  @!P0 IMAD.WIDE R8, R13, 0x4, R4 ;  /* 0x000000040d088825 */ /* 0x001fc800078e0204 */
[--C-:B-1----:R-:W-:Y:S01]  /*10ff0*/  @!P4 IMAD.WIDE R10, R15, 0x4, R4.reuse ;  /* 0x000000040f0ac825 */ /* 0x102fe200078e0204 */
[----:B------:R0:W-:Y:S01]  /*11000*/  @!P0 ST.E.64 desc[UR6][R8.64], R44 ;  /* 0x0000002c08008985 */ /* 0x0001e2000c101b06 */
[----:B------:R-:W-:Y:S02]  /*11010*/  ISETP.GE.AND P0, PT, R0, UR4, PT ;  /* 0x0000000400007c0c */ /* 0x000fe4000bf06270 */
[--C-:B------:R-:W-:Y:S01]  /*11020*/  @!P3 IMAD.WIDE R12, R17, 0x4, R4.reuse ;  /* 0x00000004110cb825 */ /* 0x100fe200078e0204 */
[----:B------:R1:W-:Y:S01]  /*11030*/  @!P4 ST.E.64 desc[UR6][R10.64], R48 ;  /* 0x000000300a00c985 */ /* 0x0003e2000c101b06 */
[----:B------:R-:W-:Y:S02]  /*11040*/  @!P5 LEA.HI R22, R22, R22, RZ, 0x1 ;  /* 0x000000161616d211 */ /* 0x000fe400078f08ff */
        /* <DEDUP_REMOVED lines=12> */
[----:B0-----:R-:W-:Y:S02]  /*11110*/  @!P5 LOP3.LUT R9, R22, 0xfffffffe, RZ, 0xc0, !PT ;  /* 0xfffffffe1609d812 */ /* 0x001fe400078ec0ff */
[----:B------:R-:W-:Y:S02]  /*11120*/  @!P0 LEA.HI R0, R0, R0, RZ, 0x1 ;  /* 0x0000000000008211 */ /* 0x000fe400078f08ff */
[----:B-1----:R-:W-:Y:S01]  /*11130*/  @!P6 LOP3.LUT R11, R24, 0xfffffffe, RZ, 0xc0, !PT ;  /* 0xfffffffe180be812 */ /* 0x002fe200078ec0ff */
[--C-:B------:R-:W-:Y:S01]  /*11140*/  @!P5 IMAD.WIDE R8, R9, 0x4, R4.reuse ;  /* 0x000000040908d825 */ /* 0x100fe200078e0204 */
[----:B------:R-:W-:Y:S02]  /*11150*/  @!P1 LEA.HI R2, R2, R2, RZ, 0x1 ;  /* 0x0000000202029211 */ /* 0x000fe400078f08ff */
[----:B--2---:R-:W-:Y:S01]  /*11160*/  @!P0 LOP3.LUT R13, R0, 0xfffffffe, RZ, 0xc0, !PT ;  /* 0xfffffffe000d8812 */ /* 0x004fe200078ec0ff */
        /* <DEDUP_REMOVED lines=21> */
[----:B------:R-:W-:Y:S01]  /*112c0*/  IADD3 R21, R3, 0xa0, RZ ;  /* 0x000000a003157810 */ /* 0x000fe20007ffe0ff */
[----:B------:R1:W-:Y:S01]  /*112d0*/  @!P2 ST.E.64 desc[UR6][R10.64], R80 ;  /* 0x000000500a00a985 */ /* 0x0003e2000c101b06 */
[----:B------:R-:W-:Y:S01]  /*112e0*/  ISETP.GE.AND P2, PT, R20, UR4, PT ;  /* 0x0000000414007c0c */ /* 0x000fe2000bf46270 */
[----:B------:R-:W-:Y:S01]  /*112f0*/  @!P4 IMAD.WIDE R16, R25, 0x4, R4 ;  /* 0x000000041910c825 */ /* 0x000fe200078e0204 */
[----:B------:R-:W-:Y:S01]  /*11300*/  @!P0 LEA.HI R0, R0, R0, RZ, 0x1 ;  /* 0x0000000000008211 */ /* 0x000fe200078f08ff */
[----:B------:R3:W-:Y:S01]  /*11310*/  @!P3 ST.E.64 desc[UR6][R14.64], R84 ;  /* 0x000000540e00b985 */ /* 0x0007e2000c101b06 */
[----:B------:R-:W-:Y:S01]  /*11320*/  ISETP.GE.AND P3, PT, R21, UR4, PT ;  /* 0x0000000415007c0c */ /* 0x000fe2000bf66270 */
[----:B--2---:R-:W-:-:S02]  /*11330*/  VIADD R12, R3, 0xa8 ;  /* 0x000000a8030c7836 */ /* 0x004fc40000000000 */
[C---:B------:R-:W-:Y:S01]  /*11340*/  VIADD R13, R3.reuse, 0xb0 ;  /* 0x000000b0030d7836 */ /* 0x040fe20000000000 */
[----:B------:R2:W-:Y:S01]  /*11350*/  @!P4 ST.E.64 desc[UR6][R16.64], R88 ;  /* 0x000000581000c985 */ /* 0x0005e2000c101b06 */
[----:B0-----:R-:W-:Y:S01]  /*11360*/  VIADD R9, R3, 0xb8 ;  /* 0x000000b803097836 */ /* 0x001fe20000000000 */
[----:B------:R-:W-:Y:S02]  /*11370*/  ISETP.GE.AND P4, PT, R12, UR4, PT ;  /* 0x000000040c007c0c */ /* 0x000fe4000bf86270 */
[----:B------:R-:W-:Y:S02]  /*11380*/  ISETP.GE.AND P5, PT, R13, UR4, PT ;  /* 0x000000040d007c0c */ /* 0x000fe4000bfa6270 */
[----:B------:R-:W-:Y:S02]  /*11390*/  ISETP.GE.AND P6, PT, R9, UR4, PT ;  /* 0x0000000409007c0c */ /* 0x000fe4000bfc6270 */
[----:B------:R-:W-:Y:S02]  /*113a0*/  @!P1 LEA.HI R2, R2, R2, RZ, 0x1 ;  /* 0x0000000202029211 */ /* 0x000fe400078f08ff */
[----:B------:R-:W-:-:S02]  /*113b0*/  @!P2 LEA.HI R20, R20, R20, RZ, 0x1 ;  /* 0x000000141414a211 */ /* 0x000fc400078f08ff */
[----:B------:R-:W-:Y:S02]  /*113c0*/  @!P3 LEA.HI R21, R21, R21, RZ, 0x1 ;  /* 0x000000151515b211 */ /* 0x000fe400078f08ff */
[----:B-1----:R-:W-:Y:S02]  /*113d0*/  @!P1 LOP3.LUT R11, R2, 0xfffffffe, RZ, 0xc0, !PT ;  /* 0xfffffffe020b9812 */ /* 0x002fe400078ec0ff */
[----:B------:R-:W-:Y:S02]  /*113e0*/  @!P4 LEA.HI R12, R12, R12, RZ, 0x1 ;  /* 0x0000000c0c0cc211 */ /* 0x000fe400078f08ff */
[----:B------:R-:W-:Y:S02]  /*113f0*/  @!P5 LEA.HI R8, R13, R13, RZ, 0x1 ;  /* 0x0000000d0d08d211 */ /* 0x000fe400078f08ff */
[----:B------:R-:W-:Y:S02]  /*11400*/  @!P6 LEA.HI R10, R9, R9, RZ, 0x1 ;  /* 0x00000009090ae211 */ /* 0x000fe400078f08ff */
[----:B------:R-:W-:-:S02]  /*11410*/  @!P0 LOP3.LUT R9, R0, 0xfffffffe, RZ, 0xc0, !PT ;  /* 0xfffffffe00098812 */ /* 0x000fc400078ec0ff */
[----:B------:R-:W-:Y:S02]  /*11420*/  @!P2 LOP3.LUT R13, R20, 0xfffffffe, RZ, 0xc0, !PT ;  /* 0xfffffffe140da812 */ /* 0x000fe400078ec0ff */
[----:B---3--:R-:W-:Y:S02]  /*11430*/  @!P3 LOP3.LUT R15, R21, 0xfffffffe, RZ, 0xc0, !PT ;  /* 0xfffffffe150fb812 */ /* 0x008fe400078ec0ff */
[----:B--2---:R-:W-:Y:S01]  /*11440*/  @!P4 LOP3.LUT R17, R12, 0xfffffffe, RZ, 0xc0, !PT ;  /* 0xfffffffe0c11c812 */ /* 0x004fe200078ec0ff */
        /* <DEDUP_REMOVED lines=16> */
.L_x_2095:
[----:B------:R-:W-:Y:S05]  /*11550*/  BSYNC B0 ;  /* 0x0000000000007941 */ /* 0x000fea0003800000 */
.L_x_2094:
[----:B------:R-:W-:Y:S01]  /*11560*/  ISETP.GE.AND P0, PT, R23, R18, PT ;  /* 0x000000121700720c */ /* 0x000fe20003f06270 */
[----:B01----:R0:W1:Y:S04]  /*11570*/  SHFL.IDX PT, R5, R7, 0x1, 0x1c1f ;  /* 0x003c1f0007057f89 */ /* 0x00306800000e0000 */
[----:B----4-:R0:W4:Y:S08]  /*11580*/  SHFL.IDX PT, R4, R6, 0x1, 0x1c1f ;  /* 0x003c1f0006047f89 */ /* 0x01013000000e0000 */
[----:B0-----:R-:W-:Y:S05]  /*11590*/  @P0 BRA `(.L_x_2060) ;  /* 0x0000005000100947 */ /* 0x001fea0003800000 */
[C---:B---3--:R-:W-:Y:S01]  /*115a0*/  VIADD R0, R3.reuse, 0x8 ;  /* 0x0000000803007836 */ /* 0x048fe20000000000 */
[----:B------:R-:W-:Y:S01]  /*115b0*/  ULDC UR4, c[0x0][0xac8] ;  /* 0x0002b20000047ab9 */ /* 0x000fe20000000800 */
[C---:B------:R-:W-:Y:S01]  /*115c0*/  IADD3 R2, R3.reuse, 0x10, RZ ;  /* 0x0000001003027810 */ /* 0x040fe20007ffe0ff */
[C---:B------:R-:W-:Y:S01]  /*115d0*/  VIADD R10, R3.reuse, 0x18 ;  /* 0x00000018030a7836 */ /* 0x040fe20000000000 */
[C---:B------:R-:W-:Y:S01]  /*115e0*/  ISETP.GE.AND P2, PT, R3.reuse, UR4, PT ;  /* 0x0000000403007c0c */ /* 0x040fe2000bf46270 */
[C---:B------:R-:W-:Y:S01]  /*115f0*/  VIADD R11, R3.reuse, 0x28 ;  /* 0x00000028030b7836 */ /* 0x040fe20000000000 */
[----:B------:R-:W-:Y:S01]  /*11600*/  ISETP.GE.AND P3, PT, R0, UR4, PT ;  /* 0x0000000400007c0c */ /* 0x000fe2000bf66270 */
[----:B------:R-:W-:Y:S01]  /*11610*/  ULDC.64 UR6, c[0x0][0x208] ;  /* 0x0000820000067ab9 */ /* 0x000fe20000000a00 */
[----:B------:R-:W-:Y:S01]  /*11620*/  ISETP.GE.AND P0, PT, R2, UR4, PT ;  /* 0x0000000402007c0c */ /* 0x000fe2000bf06270 */
[C---:B------:R-:W-:Y:S01]  /*11630*/  VIADD R12, R3.reuse, 0x30 ;  /* 0x00000030030c7836 */ /* 0x040fe20000000000 */
[----:B------:R-:W-:Y:S01]  /*11640*/  ISETP.GE.AND P1, PT, R10, UR4, PT ;  /* 0x000000040a007c0c */ /* 0x000fe2000bf26270 */
[C---:B------:R-:W-:Y:S01]  /*11650*/  VIADD R14, R3.reuse, 0x40 ;  /* 0x00000040030e7836 */ /* 0x040fe20000000000 */
[C---:B------:R-:W-:Y:S01]  /*11660*/  IADD3 R13, R3.reuse, 0x38, RZ ;  /* 0x00000038030d7810 */ /* 0x040fe20007ffe0ff */
[C---:B------:R-:W-:Y:S01]  /*11670*/  VIADD R16, R3.reuse, 0x48 ;  /* 0x0000004803107836 */ /* 0x040fe20000000000 */
[----:B------:R-:W-:Y:S01]  /*11680*/  ISETP.GE.AND P4, PT, R12, UR4, PT ;  /* 0x000000040c007c0c */ /* 0x000fe2000bf86270 */
[----:B------:R-:W-:Y:S01]  /*11690*/  VIADD R18, R3, 0x50 ;  /* 0x0000005003127836 */ /* 0x000fe20000000000 */
[----:B------:R-:W-:Y:S01]  /*116a0*/  ISETP.GE.AND P5, PT, R13, UR4, PT ;  /* 0x000000040d007c0c */ /* 0x000fe2000bfa6270 */
[----:B-1--4-:R-:W-:Y:S01]  /*116b0*/  @!P2 IMAD.WIDE R6, R3, 0x4, R4 ;  /* 0x000000040306a825 */ /* 0x012fe200078e0204 */
[----:B------:R-:W-:-:S02]  /*116c0*/  ISETP.GE.AND P6, PT, R14, UR4, PT ;  /* 0x000000040e007c0c */ /* 0x000fc4000bfc6270 */
[----:B------:R-:W-:Y:S01]  /*116d0*/  @!P3 LEA.HI R0, R0, R0, RZ, 0x1 ;  /* 0x000000000000b211 */ /* 0x000fe200078f08ff */
[C---:B------:R-:W-:Y:S01]  /*116e0*/  VIADD R20, R3.reuse, 0x70 ;  /* 0x0000007003147836 */ /* 0x040fe20000000000 */
[----:B------:R0:W-:Y:S01]  /*116f0*/  @!P2 ST.E.64 desc[UR6][R6.64], R26 ;  /* 0x0000001a0600a985 */ /* 0x0001e2000c101b06 */
[----:B------:R-:W-:Y:S02]  /*11700*/  @!P0 LEA.HI R2, R2, R2, RZ, 0x1 ;  /* 0x0000000202028211 */ /* 0x000fe400078f08ff */
[----:B------:R-:W-:Y:S01]  /*11710*/  @!P3 LOP3.LUT R9, R0, 0xfffffffe, RZ, 0xc0, !PT ;  /* 0xfffffffe0009b812 */ /* 0x000fe200078ec0ff */
[----:B------:R-:W-:Y:S01]  /*11720*/  VIADD R0, R3, 0x20 ;  /* 0x0000002003007836 */ /* 0x000fe20000000000 */
[----:B------:R-:W-:Y:S02]  /*11730*/  @!P1 LEA.HI R10, R10, R10, RZ, 0x1 ;  /* 0x0000000a0a0a9211 */ /* 0x000fe400078f08ff */
[----:B------:R-:W-:Y:S01]  /*11740*/  @!P4 LEA.HI R12, R12, R12, RZ, 0x1 ;  /* 0x0000000c0c0cc211 */ /* 0x000fe200078f08ff */
[----:B------:R-:W-:Y:S01]  /*11750*/  @!P3 IMAD.WIDE R8, R9, 0x4, R4 ;  /* 0x000000040908b825 */ /* 0x000fe200078e0204 */
[----:B------:R-:W-:-:S02]  /*11760*/  ISETP.GE.AND P2, PT, R0, UR4, PT ;  /* 0x0000000400007c0c */ /* 0x000fc4000bf46270 */
[----:B------:R-:W-:Y:S02]  /*11770*/  @!P6 LEA.HI R14, R14, R14, RZ, 0x1 ;  /* 0x0000000e0e0ee211 */ /* 0x000fe400078f08ff */
[----:B------:R1:W-:Y:S01]  /*11780*/  @!P3 ST.E.64 desc[UR6][R8.64], R30 ;  /* 0x0000001e0800b985 */ /* 0x0003e2000c101b06 */
[----:B------:R-:W-:Y:S02]  /*11790*/  ISETP.GE.AND P3, PT, R11, UR4, PT ;  /* 0x000000040b007c0c */ /* 0x000fe4000bf66270 */
[----:B0-----:R-:W-:Y:S02]  /*117a0*/  @!P0 LOP3.LUT R7, R2, 0xfffffffe, RZ, 0xc0, !PT ;  /* 0xfffffffe02078812 */ /* 0x001fe400078ec0ff */
[----:B------:R-:W-:Y:S02]  /*117b0*/  @!P4 LOP3.LUT R15, R12, 0xfffffffe, RZ, 0xc0, !PT ;  /* 0xfffffffe0c0fc812 */ /* 0x000fe400078ec0ff */
[----:B------:R-:W-:Y:S01]  /*117c0*/  @!P6 LOP3.LUT R21, R14, 0xfffffffe, RZ, 0xc0, !PT ;  /* 0xfffffffe0e15e812 */ /* 0x000fe200078ec0ff */
[----:B------:R-:W-:Y:S01]  /*117d0*/  @!P0 IMAD.WIDE R6, R7, 0x4, R4 ;  /* 0x0000000407068825 */ /* 0x000fe200078e0204 */
[----:B------:R-:W-:-:S04]  /*117e0*/  @!P2 LEA.HI R0, R0, R0, RZ, 0x1 ;  /* 0x000000000000a211 */ /* 0x000fc800078f08ff */
        /* <DEDUP_REMOVED lines=12> */
[----:B------:R-:W-:-:S02]  /*118b0*/  ISETP.GE.AND P0, PT, R18, UR4, PT ;  /* 0x0000000412007c0c */ /* 0x000fc4000bf06270 */
[----:B------:R-:W-:Y:S01]  /*118c0*/  IADD3 R2, R3, 0x60, RZ ;  /* 0x0000006003027810 */ /* 0x000fe20007ffe0ff */
        /* <DEDUP_REMOVED lines=12> */
[----:B------:R-:W-:Y:S01]  /*11990*/  VIADD R21, R3, 0x78 ;  /* 0x0000007803157836 */ /* 0x000fe20000000000 */
[----:B------:R-:W-:Y:S01]  /*119a0*/  ISETP.GE.AND P4, PT, R20, UR4, PT ;  /* 0x0000000414007c0c */ /* 0x000fe2000bf86270 */
[----:B------:R-:W-:Y:S01]  /*119b0*/  @!P1 IMAD.WIDE R6, R7, 0x4, R4 ;  /* 0x0000000407069825 */ /* 0x000fe200078e0204 */
[----:B------:R-:W-:Y:S01]  /*119c0*/  @!P5 ST.E.64 desc[UR6][R12.64], R54 ;  /* 0x000000360c00d985 */ /* 0x000fe2000c101b06 */
[----:B------:R-:W-:-:S02]  /*119d0*/  ISETP.GE.AND P5, PT, R17, UR4, PT ;  /* 0x0000000411007c0c */ /* 0x000fc4000bfa6270 */
[----:B------:R-:W-:Y:S01]  /*119e0*/  ISETP.GE.AND P3, PT, R21, UR4, PT ;  /* 0x0000000415007c0c */ /* 0x000fe2000bf66270 */
[----:B------:R-:W-:Y:S01]  /*119f0*/  @!P6 ST.E.64 desc[UR6][R14.64], R58 ;  /* 0x0000003a0e00e985 */ /* 0x000fe2000c101b06 */
[----:B------:R-:W-:Y:S01]  /*11a00*/  ISETP.GE.AND P6, PT, R2, UR4, PT ;  /* 0x0000000402007c0c */ /* 0x000fe2000bfc6270 */
[----:B------:R-:W-:Y:S01]  /*11a10*/  VIADD R16, R3, 0x80 ;  /* 0x0000008003107836 */ /* 0x000fe20000000000 */
[----:B-1----:R-:W-:Y:S01]  /*11a20*/  @!P0 LOP3.LUT R9, R18, 0xfffffffe, RZ, 0xc0, !PT ;  /* 0xfffffffe12098812 */ /* 0x002fe200078ec0ff */
[----:B------:R1:W-:Y:S01]  /*11a30*/  @!P1 ST.E.64 desc[UR6][R6.64], R62 ;  /* 0x0000003e06009985 */ /* 0x0003e2000c101b06 */
[----:B------:R-:W-:Y:S02]  /*11a40*/  @!P2 LEA.HI R0, R0, R0, RZ, 0x1 ;  /* 0x000000000000a211 */ /* 0x000fe400078f08ff */
[----:B------:R-:W-:Y:S01]  /*11a50*/  @!P4 LEA.HI R20, R20, R20, RZ, 0x1 ;  /* 0x000000141414c211 */ /* 0x000fe200078f08ff */
[----:B------:R-:W-:Y:S01]  /*11a60*/  @!P0 IMAD.WIDE R8, R9, 0x4, R4 ;  /* 0x0000000409088825 */ /* 0x000fe200078e0204 */
[----:B0-----:R-:W-:-:S02]  /*11a70*/  @!P2 LOP3.LUT R11, R0, 0xfffffffe, RZ, 0xc0, !PT ;  /* 0xfffffffe000ba812 */ /* 0x001fc400078ec0ff */
[----:B------:R-:W-:Y:S01]  /*11a80*/  @!P5 LEA.HI R17, R17, R17, RZ, 0x1 ;  /* 0x000000111111d211 */ /* 0x000fe200078f08ff */
[----:B------:R-:W-:Y:S01]  /*11a90*/  VIADD R0, R3, 0x90 ;  /* 0x0000009003007836 */ /* 0x000fe20000000000 */
[----:B------:R-:W-:Y:S01]  /*11aa0*/  @!P3 LEA.HI R21, R21, R21, RZ, 0x1 ;  /* 0x000000151515b211 */ /* 0x000fe200078f08ff */
[----:B------:R0:W-:Y:S01]  /*11ab0*/  @!P0 ST.E.64 desc[UR6][R8.64], R66 ;  /* 0x0000004208008985 */ /* 0x0001e2000c101b06 */
[----:B------:R-:W-:Y:S02]  /*11ac0*/  @!P6 LEA.HI R2, R2, R2, RZ, 0x1 ;  /* 0x000000020202e211 */ /* 0x000fe400078f08ff */
[----:B------:R-:W-:Y:S01]  /*11ad0*/  @!P5 LOP3.LUT R17, R17, 0xfffffffe, RZ, 0xc0, !PT ;  /* 0xfffffffe1111d812 */ /* 0x000fe200078ec0ff */
[--C-:B-1----:R-:W-:Y:S01]  /*11ae0*/  @!P2 IMAD.WIDE R6, R11, 0x4, R4.reuse ;  /* 0x000000040b06a825 */ /* 0x102fe200078e0204 */
[----:B------:R-:W-:Y:S02]  /*11af0*/  @!P6 LOP3.LUT R13, R2, 0xfffffffe, RZ, 0xc0, !PT ;  /* 0xfffffffe020de812 */ /* 0x000fe400078ec0ff */
[----:B------:R-:W-:Y:S01]  /*11b00*/  @!P4 LOP3.LUT R15, R20, 0xfffffffe, RZ, 0xc0, !PT ;  /* 0xfffffffe140fc812 */ /* 0x000fe200078ec0ff */
[--C-:B------:R-:W-:Y:S01]  /*11b10*/  @!P5 IMAD.WIDE R10, R17, 0x4, R4.reuse ;  /* 0x00000004110ad825 */ /* 0x100fe200078e0204 */
[----:B------:R-:W-:Y:S01]  /*11b20*/  @!P3 LOP3.LUT R21, R21, 0xfffffffe, RZ, 0xc0, !PT ;  /* 0xfffffffe1515b812 */ /* 0x000fe200078ec0ff */
[----:B------:R1:W-:Y:S01]  /*11b30*/  @!P2 ST.E.64 desc[UR6][R6.64], R70 ;  /* 0x000000460600a985 */ /* 0x0003e2000c101b06 */
[C---:B------:R-:W-:Y:S01]  /*11b40*/  IADD3 R18, R3.reuse, 0x88, RZ ;  /* 0x0000008803127810 */ /* 0x040fe20007ffe0ff */
[----:B------:R-:W-:Y:S01]  /*11b50*/  VIADD R2, R3, 0x98 ;  /* 0x0000009803027836 */ /* 0x000fe20000000000 */
[----:B------:R-:W-:Y:S01]  /*11b60*/  ISETP.GE.AND P0, PT, R16, UR4, PT ;  /* 0x0000000410007c0c */ /* 0x000fe2000bf06270 */
[----:B0-----:R-:W-:Y:S01]  /*11b70*/  @!P6 IMAD.WIDE R8, R13, 0x4, R4 ;  /* 0x000000040d08e825 */ /* 0x001fe200078e0204 */
[----:B------:R-:W-:-:S02]  /*11b80*/  ISETP.GE.AND P1, PT, R18, UR4, PT ;  /* 0x0000000412007c0c */ /* 0x000fc4000bf26270 */
[----:B------:R-:W-:Y:S01]  /*11b90*/  ISETP.GE.AND P2, PT, R0, UR4, PT ;  /* 0x0000000400007c0c */ /* 0x000fe2000bf46270 */
[--C-:B------:R-:W-:Y:S01]  /*11ba0*/  @!P4 IMAD.WIDE R12, R15, 0x4, R4.reuse ;  /* 0x000000040f0cc825 */ /* 0x100fe200078e0204 */
[----:B------:R0:W-:Y:S03]  /*11bb0*/  @!P6 ST.E.64 desc[UR6][R8.64], R74 ;  /* 0x0000004a0800e985 */ /* 0x0001e6000c101b06 */
[----:B------:R-:W-:Y:S01]  /*11bc0*/  @!P3 IMAD.WIDE R14, R21, 0x4, R4 ;  /* 0x00000004150eb825 */ /* 0x000fe200078e0204 */
[----:B------:R2:W-:Y:S01]  /*11bd0*/  @!P5 ST.E.64 desc[UR6][R10.64], R78 ;  /* 0x0000004e0a00d985 */ /* 0x0005e2000c101b06 */
[C---:B------:R-:W-:Y:S02]  /*11be0*/  IADD3 R21, R3.reuse, 0xb0, RZ ;  /* 0x000000b003157810 */ /* 0x040fe40007ffe0ff */
[C---:B------:R-:W-:Y:S01]  /*11bf0*/  VIADD R17, R3.reuse, 0xa0 ;  /* 0x000000a003117836 */ /* 0x040fe20000000000 */
[----:B------:R3:W-:Y:S01]  /*11c00*/  @!P4 ST.E.64 desc[UR6][R12.64], R82 ;  /* 0x000000520c00c985 */ /* 0x0007e2000c101b06 */
[C---:B------:R-:W-:Y:S01]  /*11c10*/  VIADD R20, R3.reuse, 0xa8 ;  /* 0x000000a803147836 */ /* 0x040fe20000000000 */
[----:B------:R-:W-:Y:S01]  /*11c20*/  @!P0 LEA.HI R16, R16, R16, RZ, 0x1 ;  /* 0x0000001010108211 */ /* 0x000fe200078f08ff */
[----:B------:R-:W-:Y:S01]  /*11c30*/  VIADD R3, R3, 0xb8 ;  /* 0x000000b803037836 */ /* 0x000fe20000000000 */
[----:B------:R4:W-:Y:S01]  /*11c40*/  @!P3 ST.E.64 desc[UR6][R14.64], R86 ;  /* 0x000000560e00b985 */ /* 0x0009e2000c101b06 */
[----:B------:R-:W-:-:S02]  /*11c50*/  ISETP.GE.AND P3, PT, R2, UR4, PT ;  /* 0x0000000402007c0c */ /* 0x000fc4000bf66270 */
[----:B------:R-:W-:Y:S02]  /*11c60*/  ISETP.GE.AND P4, PT, R17, UR4, PT ;  /* 0x0000000411007c0c */ /* 0x000fe4000bf86270 */
[----:B------:R-:W-:Y:S02]  /*11c70*/  ISETP.GE.AND P5, PT, R20, UR4, PT ;  /* 0x0000000414007c0c */ /* 0x000fe4000bfa6270 */
[----:B------:R-:W-:Y:S02]  /*11c80*/  ISETP.GE.AND P6, PT, R21, UR4, PT ;  /* 0x0000000415007c0c */ /* 0x000fe4000bfc6270 */
[----:B------:R-:W-:Y:S02]  /*11c90*/  @!P1 LEA.HI R18, R18, R18, RZ, 0x1 ;  /* 0x0000001212129211 */ /* 0x000fe400078f08ff */
[----:B-1----:R-:W-:Y:S02]  /*11ca0*/  @!P0 LOP3.LUT R7, R16, 0xfffffffe, RZ, 0xc0, !PT ;  /* 0xfffffffe10078812 */ /* 0x002fe400078ec0ff */
[----:B0-----:R-:W-:-:S02]  /*11cb0*/  @!P1 LOP3.LUT R9, R18, 0xfffffffe, RZ, 0xc0, !PT ;  /* 0xfffffffe12099812 */ /* 0x001fc400078ec0ff */
[----:B------:R-:W-:Y:S01]  /*11cc0*/  @!P2 LEA.HI R0, R0, R0, RZ, 0x1 ;  /* 0x000000000000a211 */ /* 0x000fe200078f08ff */
[--C-:B------:R-:W-:Y:S01]  /*11cd0*/  @!P0 IMAD.WIDE R6, R7, 0x4, R4.reuse ;  /* 0x0000000407068825 */ /* 0x100fe200078e0204 */
[----:B------:R-:W-:Y:S02]  /*11ce0*/  @!P3 LEA.HI R2, R2, R2, RZ, 0x1 ;  /* 0x000000020202b211 */ /* 0x000fe400078f08ff */
[----:B------:R-:W-:Y:S01]  /*11cf0*/  @!P4 LEA.HI R17, R17, R17, RZ, 0x1 ;  /* 0x000000111111c211 */ /* 0x000fe200078f08ff */
[----:B------:R-:W-:Y:S01]  /*11d00*/  @!P1 IMAD.WIDE R8, R9, 0x4, R4 ;  /* 0x0000000409089825 */ /* 0x000fe200078e0204 */
[----:B------:R-:W-:Y:S01]  /*11d10*/  @!P5 LEA.HI R20, R20, R20, RZ, 0x1 ;  /* 0x000000141414d211 */ /* 0x000fe200078f08ff */
[----:B------:R0:W-:Y:S01]  /*11d20*/  @!P0 ST.E.64 desc[UR6][R6.64], R90 ;  /* 0x0000005a06008985 */ /* 0x0001e2000c101b06 */
[----:B------:R-:W-:Y:S02]  /*11d30*/  @!P6 LEA.HI R21, R21, R21, RZ, 0x1 ;  /* 0x000000151515e211 */ /* 0x000fe400078f08ff */
[----:B--2---:R-:W-:Y:S01]  /*11d40*/  @!P2 LOP3.LUT R11, R0, 0xfffffffe, RZ, 0xc0, !PT ;  /* 0xfffffffe000ba812 */ /* 0x004fe200078ec0ff */
[----:B------:R1:W-:Y:S01]  /*11d50*/  @!P1 ST.E.64 desc[UR6][R8.64], R94 ;  /* 0x0000005e08009985 */ /* 0x0003e2000c101b06 */
[----:B---3--:R-:W-:-:S02]  /*11d60*/  @!P3 LOP3.LUT R13, R2, 0xfffffffe, RZ, 0xc0, !PT ;  /* 0xfffffffe020db812 */ /* 0x008fc400078ec0ff */
[----:B------:R-:W-:Y:S02]  /*11d70*/  @!P4 LOP3.LUT R17, R17, 0xfffffffe, RZ, 0xc0, !PT ;  /* 0xfffffffe1111c812 */ /* 0x000fe400078ec0ff */
[----:B------:R-:W-:Y:S02]  /*11d80*/  ISETP.GE.AND P0, PT, R3, UR4, PT ;  /* 0x0000000403007c0c */ /* 0x000fe4000bf06270 */
[----:B----4-:R-:W-:Y:S02]  /*11d90*/  @!P5 LOP3.LUT R15, R20, 0xfffffffe, RZ, 0xc0, !PT ;  /* 0xfffffffe140fd812 */ /* 0x010fe400078ec0ff */
[----:B------:R-:W-:Y:S01]  /*11da0*/  @!P6 LOP3.LUT R21, R21, 0xfffffffe, RZ, 0xc0, !PT ;  /* 0xfffffffe1515e812 */ /* 0x000fe200078ec0ff */
        /* <DEDUP_REMOVED lines=17> */
.L_x_2093:
        /* <DEDUP_REMOVED lines=16> */
[----:B------:R-:W-:Y:S01]  /*11fc0*/  MOV R5, R0 ;  /* 0x0000000000057202 */ /* 0x000fe20000000f00 */
        /* <DEDUP_REMOVED lines=45> */
.L_x_2058:
        /* <DEDUP_REMOVED lines=18> */
.L_x_2096:
[----:B------:R-:W-:Y:S01]  /*123c0*/  ULDC UR42, c[0x0][0xc50] ;  /* 0x00031400002a7ab9 */ /* 0x000fe20000000800 */
[----:B------:R-:W-:Y:S01]  /*123d0*/  UMOV UR36, UR6 ;  /* 0x0000000600247c82 */ /* 0x000fe20008000000 */
[----:B------:R-:W-:-:S11]  /*123e0*/  UISETP.NE.AND UP0, UPT, UR42, 0x1, UPT ;  /* 0x000000012a00788c */ /* 0x000fd6000bf05270 */
[----:B------:R-:W-:Y:S01]  /*123f0*/  @UP0 ULDC UR4, c[0x0][0xc54] ;  /* 0x0003150000040ab9 */ /* 0x000fe20000000800 */
[----:B------:R-:W-:Y:S01]  /*12400*/  @UP0 ULDC UR7, c[0x0][0xc58] ;  /* 0x0003160000070ab9 */ /* 0x000fe20000000800 */
[----:B------:R-:W-:-:S04]  /*12410*/  UIMAD.WIDE.U32 UR4, UR6, UR4, URZ ;  /* 0x00000004060472a5 */ /* 0x000fc8000f8e003f */
[----:B------:R-:W-:-:S12]  /*12420*/  @UP0 USHF.R.U32.HI UR36, URZ, UR7, UR5 ;  /* 0x000000073f240299 */ /* 0x000fd80008011605 */
.L_x_2097:
[----:B------:R-:W-:Y:S01]  /*12430*/  ISETP.GE.AND P0, PT, R18, RZ, PT ;  /* 0x000000ff1200720c */ /* 0x000fe20003f06270 */
[----:B------:R-:W-:Y:S01]  /*12440*/  UIADD3 UR4, -UR36, URZ, URZ ;  /* 0x0000003f24047290 */ /* 0x000fe2000fffe13f */
[----:B------:R-:W-:Y:S01]  /*12450*/  IMAD.MOV.U32 R9, RZ, RZ, 0x1 ;  /* 0x00000001ff097424 */ /* 0x000fe200078e00ff */
[----:B------:R-:W-:Y:S01]  /*12460*/  MOV R0, RZ ;  /* 0x000000ff00007202 */ /* 0x000fe20000000f00 */
[----:B------:R-:W-:Y:S01]  /*12470*/  IMAD.MOV.U32 R3, RZ, RZ, 0x1 ;  /* 0x00000001ff037424 */ /* 0x000fe200078e00ff */
[----:B------:R-:W-:-:S08]  /*12480*/  UIMAD UR42, UR42, UR4, UR6 ;  /* 0x000000042a2a72a4 */ /* 0x000fd0000f8e0206 */
        /* <DEDUP_REMOVED lines=8> */
[----:B------:R-:W-:Y:S02]  /*12510*/  UISETP.NE.AND.EX UP0, UPT, UR7, URZ, UPT, UP0 ;  /* 0x0000003f0700728c */ /* 0x000fe4000bf05300 */
[----:B------:R-:W-:-:S02]  /*12520*/  UIADD3 UR10, -UR5, 0x70, URZ ;  /* 0x00000070050a7890 */ /* 0x000fc4000fffe13f */
[----:B------:R-:W-:Y:S01]  /*12530*/  USEL UR7, UR6, 0x1, UP0 ;  /* 0x0000000106077887 */ /* 0x000fe20008000000 */
[----:B------:R-:W-:Y:S01]  /*12540*/  ULDC UR9, c[0x0][0x2f0] ;  /* 0x0000bc0000097ab9 */ /* 0x000fe20000000800 */
[----:B------:R-:W-:Y:S02]  /*12550*/  UMOV UR41, URZ ;  /* 0x0000003f00297c82 */ /* 0x000fe40008000000 */
[----:B------:R-:W-:Y:S02]  /*12560*/  UIMAD UR10, UR7, UR9, UR10 ;  /* 0x00000009070a72a4 */ /* 0x000fe4000f8e020a */
[----:B0-----:R-:W-:-:S03]  /*12570*/  ULEA UR8, UR4, 0x7f, 0x7 ;  /* 0x0000007f04087891 */ /* 0x001fc6000f8e383f */
[----:B------:R-:W-:Y:S02]  /*12580*/  @UP1 ULDC UR4, c[0x0][0x44c] ;  /* 0x0001130000041ab9 */ /* 0x000fe40000000800 */
[----:B------:R-:W-:Y:S02]  /*12590*/  UIMAD.WIDE.U32 UR4, UR8, UR4, URZ ;  /* 0x00000004080472a5 */ /* 0x000fe4000f8e003f */
[----:B------:R-:W-:Y:S01]  /*125a0*/  UMOV UR6, UR8 ;  /* 0x0000000800067c82 */ /* 0x000fe20008000000 */
[----:B------:R-:W-:Y:S02]  /*125b0*/  @UP1 ULDC UR8, c[0x0][0x450] ;  /* 0x0001140000081ab9 */ /* 0x000fe40000000800 */
[----:B------:R-:W-:Y:S02]  /*125c0*/  @UP1 USHF.R.U32.HI UR6, URZ, UR8, UR5 ;  /* 0x000000083f061299 */ /* 0x000fe40008011605 */
[----:B------:R-:W-:Y:S02]  /*125d0*/  UIMAD UR5, UR7, UR9, 0x6f ;  /* 0x0000006f070574a4 */ /* 0x000fe4000f8e0209 */
[----:B------:R-:W-:Y:S01]  /*125e0*/  UIADD3 UR7, UR10, UR6, URZ ;  /* 0x000000060a077290 */ /* 0x000fe2000fffe03f */
[----:B------:R-:W-:-:S02]  /*125f0*/  UMOV UR4, URZ ;  /* 0x0000003f00047c82 */ /* 0x000fc40008000000 */
[----:B------:R-:W-:Y:S01]  /*12600*/  UMOV UR6, URZ ;  /* 0x0000003f00067c82 */ /* 0x000fe20008000000 */
[----:B------:R-:W-:Y:S02]  /*12610*/  UIMAD.WIDE UR4, UR5, -0x6db6db6d, UR4 ;  /* 0x92492493050478a5 */ /* 0x000fe4000f8e0204 */
[----:B------:R-:W-:Y:S02]  /*12620*/  UIMAD.WIDE UR6, UR7, -0x6db6db6d, UR6 ;  /* 0x92492493070678a5 */ /* 0x000fe4000f8e0206 */
[----:B------:R-:W-:Y:S02]  /*12630*/  USHF.R.U32.HI UR8, URZ, 0x1f, UR5 ;  /* 0x0000001f3f087899 */ /* 0x000fe40008011605 */
[----:B------:R-:W-:Y:S02]  /*12640*/  USHF.R.U32.HI UR4, URZ, 0x1f, UR7 ;  /* 0x0000001f3f047899 */ /* 0x000fe40008011607 */
[----:B------:R-:W-:Y:S02]  /*12650*/  ULEA.HI.SX32 UR8, UR5, UR8, 0x1a ;  /* 0x0000000805087291 */ /* 0x000fe4000f8fd23f */
[----:B------:R-:W-:-:S02]  /*12660*/  ULEA.HI.SX32 UR4, UR7, UR4, 0x1a ;  /* 0x0000000407047291 */ /* 0x000fc4000f8fd23f */
[----:B------:R-:W-:Y:S02]  /*12670*/  USHF.R.U32.HI UR10, URZ, 0x10, UR42 ;  /* 0x000000103f0a7899 */ /* 0x000fe4000801162a */
[----:B------:R-:W-:Y:S02]  /*12680*/  UISETP.LT.AND UP0, UPT, UR8, UR4, UPT ;  /* 0x000000040800728c */ /* 0x000fe4000bf01270 */
[----:B------:R-:W-:Y:S02]  /*12690*/  ULOP3.LUT UR42, UR42, 0xffff, URZ, 0xc0, !UPT ;  /* 0x0000ffff2a2a7892 */ /* 0x000fe4000f8ec03f */
[----:B------:R-:W-:Y:S02]  /*126a0*/  USEL UR39, UR8, UR4, UP0 ;  /* 0x0000000408277287 */ /* 0x000fe40008000000 */
[----:B------:R-:W-:Y:S02]  /*126b0*/  UISETP.NE.AND UP0, UPT, UR10, URZ, UPT ;  /* 0x0000003f0a00728c */ /* 0x000fe4000bf05270 */
[----:B------:R-:W-:-:S06]  /*126c0*/  UISETP.GE.AND UP1, UPT, UR39, 0x1, UPT ;  /* 0x000000012700788c */ /* 0x000fcc000bf26270 */
[----:B------:R-:W-:-:S03]  /*126d0*/  PLOP3.LUT P0, PT, PT, PT, UP1, 0x80, 0x0 ;  /* 0x000000000000781c */ /* 0x000fc60003f0f018 */
[----:B------:R-:W-:-:S10]  /*126e0*/  @!UP0 ULDC UR10, c[0x0][0x9f0] ;  /* 0x00027c00000a8ab9 */ /* 0x000fd40000000800 */
[----:B------:R-:W-:Y:S05]  /*126f0*/  @!P0 BRA `(.L_x_2099) ;  /* 0x0000000000848947 */ /* 0x000fea0003800000 */
[----:B------:R-:W-:Y:S01]  /*12700*/  IMAD.U32 R3, RZ, RZ, UR10 ;  /* 0x0000000aff037e24 */ /* 0x000fe2000f8e00ff */
[----:B------:R-:W-:Y:S01]  /*12710*/  UIADD3 UR6, UR10, -0x1, UR39 ;  /* 0xffffffff0a067890 */ /* 0x000fe2000fffe027 */
[----:B------:R-:W-:-:S03]  /*12720*/  UMOV UR4, URZ ;  /* 0x0000003f00047c82 */ /* 0x000fc60008000000 */
[-C--:B------:R-:W-:Y:S02]  /*12730*/  IABS R0, R3.reuse ;  /* 0x0000000300007213 */ /* 0x080fe40000000000 */
[----:B------:R-:W-:Y:S01]  /*12740*/  IABS R4, R3 ;  /* 0x0000000300047213 */ /* 0x000fe20000000000 */
[----:B------:R-:W-:Y:S01]  /*12750*/  IMAD.U32 R3, RZ, RZ, UR6 ;  /* 0x00000006ff037e24 */ /* 0x000fe2000f8e00ff */
[----:B------:R-:W-:Y:S01]  /*12760*/  R2UR UR11, R0 ;  /* 0x00000000000b72ca */ /* 0x000fe200000e0000 */
[----:B------:R-:W-:Y:S01]  /*12770*/  ULOP3.LUT UR6, UR6, UR10, URZ, 0x3c, !UPT ;  /* 0x0000000a06067292 */ /* 0x000fe2000f8e3c3f */
[----:B------:R-:W-:-:S11]  /*12780*/  IADD3 R4, RZ, -R4, RZ ;  /* 0x80000004ff047210 */ /* 0x000fd60007ffe0ff */
[----:B------:R-:W0:Y:S08]  /*12790*/  I2F.RP R0, UR11 ;  /* 0x0000000b00007d06 */ /* 0x000e300008209400 */
[----:B0-----:R-:W0:Y:S02]  /*127a0*/  MUFU.RCP R0, R0 ;  /* 0x0000000000007308 */ /* 0x001e240000001000 */
[----:B0-----:R-:W-:Y:S01]  /*127b0*/  VIADD R2, R0, 0xffffffe ;  /* 0x0ffffffe00027836 */ /* 0x001fe20000000000 */
[----:B------:R-:W-:Y:S01]  /*127c0*/  IABS R0, R3 ;  /* 0x0000000300007213 */ /* 0x000fe20000000000 */
[----:B------:R-:W-:-:S03]  /*127d0*/  IMAD.MOV.U32 R3, RZ, RZ, R4 ;  /* 0x000000ffff037224 */ /* 0x000fc600078e0004 */
[----:B------:R-:W-:Y:S01]  /*127e0*/  R2UR UR8, R0 ;  /* 0x00000000000872ca */ /* 0x000fe200000e0000 */
[----:B------:R-:W0:Y:S01]  /*127f0*/  F2I.FTZ.U32.TRUNC.NTZ R2, R2 ;  /* 0x0000000200027305 */ /* 0x000e22000021f000 */
        /* <DEDUP_REMOVED lines=17> */
.L_x_2099:
[----:B------:R-:W-:Y:S01]  /*12910*/  UIMAD UR40, UR42, UR41, URZ ;  /* 0x000000292a2872a4 */ /* 0x000fe2000f8e023f */
[----:B------:R-:W-:-:S05]  /*12920*/  IMAD.U32 R0, RZ, RZ, UR39 ;  /* 0x00000027ff007e24 */ /* 0x000fca000f8e00ff */
[----:B------:R-:W-:-:S05]  /*12930*/  IMAD.U32 R3, RZ, RZ, UR40 ;  /* 0x00000028ff037e24 */ /* 0x000fca000f8e00ff */
[----:B------:R-:W-:Y:S01]  /*12940*/  VIADDMNMX R17, R3, UR41, R0, PT ;  /* 0x0000002903117c46 */ /* 0x000fe2000b800100 */
[----:B------:R-:W-:Y:S01]  /*12950*/  IMAD.MOV.U32 R0, RZ, RZ, RZ ;  /* 0x000000ffff007224 */ /* 0x000fe200078e00ff */
[----:B------:R-:W-:Y:S02]  /*12960*/  MOV R3, 0x1 ;  /* 0x0000000100037802 */ /* 0x000fe40000000f00 */
        /* <DEDUP_REMOVED lines=16> */
[----:B------:R-:W0:Y:S01]  /*12a70*/  LDC.64 R2, c[0x4][R2] ;  /* 0x0100000002027b82 */ /* 0x000e220000000a00 */
[----:B------:R-:W-:Y:S02]  /*12a80*/  IMAD.U32 R5, RZ, RZ, UR7 ;  /* 0x00000007ff057e24 */ /* 0x000fe4000f8e00ff */
[----:B------:R-:W-:Y:S02]  /*12a90*/  IMAD.U32 R6, RZ, RZ, UR8 ;  /* 0x00000008ff067e24 */ /* 0x000fe4000f8e00ff */
[----:B------:R-:W-:-:S02]  /*12aa0*/  IMAD.U32 R7, RZ, RZ, UR9 ;  /* 0x00000009ff077e24 */ /* 0x000fc4000f8e00ff */
[----:B------:R-:W-:Y:S02]  /*12ab0*/  IMAD.U32 R11, RZ, RZ, UR5 ;  /* 0x00000005ff0b7e24 */ /* 0x000fe4000f8e00ff */
[----:B------:R-:W-:Y:S02]  /*12ac0*/  IMAD.MOV.U32 R8, RZ, RZ, 0x70 ;  /* 0x00000070ff087424 */ /* 0x000fe400078e00ff */
[----:B------:R-:W-:Y:S02]  /*12ad0*/  IMAD.MOV.U32 R12, RZ, RZ, 0x1 ;  /* 0x00000001ff0c7424 */ /* 0x000fe400078e00ff */
[----:B------:R-:W-:-:S07]  /*12ae0*/  IMAD.MOV.U32 R13, RZ, RZ, RZ ;  /* 0x000000ffff0d7224 */ /* 0x000fce00078e00ff */
[----:B------:R-:W-:-:S07]  /*12af0*/  LEPC R20, `(.L_x_2100) ;  /* 0x000000001014794e */ /* 0x000fce0000000000 */
[----:B0-----:R-:W-:Y:S05]  /*12b00*/  CALL.ABS.NOINC R2 ;  /* 0x0000000002007343 */ /* 0x001fea0003c00000 */
.L_x_2100:
        /* <DEDUP_REMOVED lines=9> */
[----:B------:R-:W-:Y:S01]  /*12ba0*/  MOV R4, UR6 ;  /* 0x0000000600047c02 */ /* 0x000fe20008000f00 */
[----:B------:R-:W-:Y:S01]  /*12bb0*/  IMAD.U32 R5, RZ, RZ, UR7 ;  /* 0x00000007ff057e24 */ /* 0x000fe2000f8e00ff */
[----:B------:R-:W-:Y:S01]  /*12bc0*/  MOV R11, UR5 ;  /* 0x00000005000b7c02 */ /* 0x000fe20008000f00 */
        /* <DEDUP_REMOVED lines=8> */
.L_x_2102:
        /* <DEDUP_REMOVED lines=15> */
.L_x_2101:
        /* <DEDUP_REMOVED lines=21> */
.L_x_2187:
        /* <DEDUP_REMOVED lines=8> */
.L_x_2190:
[----:B------:R-:W-:Y:S05]  /*12f10*/  @!P6 BRA `(.L_x_2104) ;  /* 0x000000040008e947 */ /* 0x000fea0003800000 */
[----:B------:R-:W-:Y:S01]  /*12f20*/  IMAD.MOV.U32 R16, RZ, RZ, R18 ;  /* 0x000000ffff107224 */ /* 0x000fe200078e0012 */
[----:B------:R-:W-:Y:S06]  /*12f30*/  @!P1 BRA `(.L_x_2106) ;  /* 0x00000000004c9947 */ /* 0x000fec0003800000 */
[----:B------:R-:W1:Y:S01]  /*12f40*/  LDC R6, c[0x0][0x43c] ;  /* 0x00010f00ff067b82 */ /* 0x000e620000000800 */
[----:B0-----:R-:W-:Y:S01]  /*12f50*/  MOV R0, R17 ;  /* 0x0000001100007202 */ /* 0x001fe20000000f00 */
        /* <DEDUP_REMOVED lines=17> */
.L_x_2106:
[----:B0-----:R-:W-:Y:S01]  /*13070*/  IMAD.MOV.U32 R0, RZ, RZ, 0x1 ;  /* 0x00000001ff007424 */ /* 0x001fe200078e00ff */
[----:B------:R-:W1:Y:S04]  /*13080*/  S2R R8, SR_TID.X ;  /* 0x0000000000087919 */ /* 0x000e680000002100 */
[----:B------:R-:W-:-:S04]  /*13090*/  SHF.L.U32 R0, R0, 0x1f, RZ ;  /* 0x0000001f00007819 */ /* 0x000fc800000006ff */
[----:B------:R-:W0:Y:S01]  /*130a0*/  SYNCS.PHASECHK.TRANS64.TRYWAIT P0, [UR38+0x36840], R0 ;  /* 0x03684000ff0075a7 */ /* 0x000e220008000166 */
[----:B-1----:R-:W-:-:S04]  /*130b0*/  LOP3.LUT R2, R8, 0x7f, RZ, 0xc0, !PT ;  /* 0x0000007f08027812 */ /* 0x002fc800078ec0ff */
[----:B------:R-:W-:Y:S01]  /*130c0*/  ISETP.NE.AND P1, PT, R2, RZ, PT ;  /* 0x000000ff0200720c */ /* 0x000fe20003f25270 */
[----:B0-----:R-:W-:-:S12]  /*130d0*/  @!P0 BRA `(.L_x_2107) ;  /* 0x00000038003c8947 */ /* 0x001fd80003800000 */
.L_x_2191:
[----:B------:R-:W-:Y:S05]  /*130e0*/  @P1 BRA `(.L_x_2108) ;  /* 0x0000000000181947 */ /* 0x000fea0003800000 */
[----:B------:R-:W1:Y:S01]  /*130f0*/  S2R R2, SR_TID.X ;  /* 0x0000000000027919 */ /* 0x000e620000002100 */
[----:B0-----:R-:W-:-:S04]  /*13100*/  MOV R0, 0xa800 ;  /* 0x0000a80000007802 */ /* 0x001fc80000000f00 */
[----:B------:R2:W-:Y:S01]  /*13110*/  SYNCS.ARRIVE.TRANS64 RZ, [UR38+0x36830], R0 ;  /* 0x03683000ffff79a7 */ /* 0x0005e20008000026 */
[----:B-1----:R-:W-:-:S13]  /*13120*/  LOP3.LUT P0, RZ, R2, 0x1f, RZ, 0xc0, !PT ;  /* 0x0000001f02ff7812 */ /* 0x002fda000780c0ff */
[----:B--2---:R-:W-:Y:S05]  /*13130*/  @!P0 BRA `(.L_x_2108) ;  /* 0x0000000000048947 */ /* 0x004fea0003800000 */
[----:B------:R-:W-:Y:S01]  /*13140*/  BPT.TRAP 0x1 ;  /* 0x000000040000795c */ /* 0x000fe20000300000 */
.L_x_2108:
        /* <DEDUP_REMOVED lines=31> */
.L_x_2104:
        /* <DEDUP_REMOVED lines=21> */
[----:B01----:R-:W-:Y:S05]  /*13490*/  CALL.ABS.NOINC R2 ;  /* 0x0000000002007343 */ /* 0x003fea0003c00000 */
.L_x_2109:
        /* <DEDUP_REMOVED lines=26> */
[----:B-1----:R-:W-:-:S04]  /*13640*/  @P0 IMAD.HI.U32 R10, R0, R9, RZ ;  /* 0x00000009000a0227 */ /* 0x002fc800078e00ff */
[----:B------:R-:W-:Y:S01]  /*13650*/  IMAD.SHL.U32 R9, R12, 0x8, RZ ;  /* 0x000000080c097824 */ /* 0x000fe200078e00ff */
[----:B0-----:R-:W-:-:S04]  /*13660*/  @P0 SHF.R.U32.HI R4, RZ, R7, R10 ;  /* 0x00000007ff040219 */ /* 0x001fc8000001160a */
[--C-:B------:R-:W-:Y:S01]  /*13670*/  SHF.R.S32.HI R5, RZ, 0x1f, R4.reuse ;  /* 0x0000001fff057819 */ /* 0x100fe20000011404 */
[----:B------:R-:W-:Y:S02]  /*13680*/  IMAD.MOV R7, RZ, RZ, -R4 ;  /* 0x000000ffff077224 */ /* 0x000fe400078e0a04 */
[----:B------:R-:W-:-:S04]  /*13690*/  IMAD.WIDE.U32 R2, R4, UR4, R2 ;  /* 0x0000000404027c25 */ /* 0x000fc8000f8e0002 */
[----:B------:R-:W-:Y:S02]  /*136a0*/  IMAD R5, R5, UR4, RZ ;  /* 0x0000000405057c24 */ /* 0x000fe4000f8e02ff */
[----:B------:R-:W-:Y:S02]  /*136b0*/  IMAD R0, R6, R7, R0 ;  /* 0x0000000706007224 */ /* 0x000fe400078e0200 */
[----:B------:R-:W-:Y:S01]  /*136c0*/  IMAD R5, R4, UR5, R5 ;  /* 0x0000000504057c24 */ /* 0x000fe2000f8e0205 */
[----:B------:R-:W-:Y:S02]  /*136d0*/  ULDC.64 UR4, c[0x0][0x2c8] ;  /* 0x0000b20000047ab9 */ /* 0x000fe40000000a00 */
[----:B------:R-:W-:Y:S02]  /*136e0*/  SHF.R.S32.HI R4, RZ, 0x1f, R0 ;  /* 0x0000001fff047819 */ /* 0x000fe40000011400 */
[----:B------:R-:W-:-:S03]  /*136f0*/  IADD3 R3, R3, R5, RZ ;  /* 0x0000000503037210 */ /* 0x000fc60007ffe0ff */
        /* <DEDUP_REMOVED lines=23> */
[----:B------:R-:W-:Y:S01]  /*13870*/  IMAD R8, R11, 0x80, R8 ;  /* 0x000000800b087824 */ /* 0x000fe200078e0208 */
[----:B------:R-:W-:Y:S01]  /*13880*/  ULDC.64 UR6, c[0x0][0x208] ;  /* 0x0000820000067ab9 */ /* 0x000fe20000000a00 */
[----:B------:R-:W1:Y:S01]  /*13890*/  SHFL.IDX PT, R14, R0, RZ, 0x181f ;  /* 0x00181fff000e7589 */ /* 0x000e6200000e0000 */
[----:B------:R-:W-:Y:S02]  /*138a0*/  IMAD R6, R6, UR4, RZ ;  /* 0x0000000406067c24 */ /* 0x000fe4000f8e02ff */
[C---:B------:R-:W-:Y:S01]  /*138b0*/  VIADD R5, R8.reuse, 0x10 ;  /* 0x0000001008057836 */ /* 0x040fe20000000000 */
[----:B------:R-:W2:Y:S02]  /*138c0*/  SHFL.IDX PT, R4, R7, 0x1, 0x181f ;  /* 0x00381f0007047f89 */ /* 0x000ea400000e0000 */
[----:B------:R-:W-:-:S13]  /*138d0*/  ISETP.GE.AND P3, PT, R8, R6, PT ;  /* 0x000000060800720c */ /* 0x000fda0003f66270 */
[----:B------:R-:W-:Y:S02]  /*138e0*/  @!P3 LEA R21, R9, UR38, 0x1 ;  /* 0x000000260915bc11 */ /* 0x000fe4000f8e08ff */
[----:B0-----:R-:W-:Y:S01]  /*138f0*/  MOV R3, R2 ;  /* 0x0000000200037202 */ /* 0x001fe20000000f00 */
[----:B-1----:R-:W-:Y:S02]  /*13900*/  IMAD.MOV.U32 R2, RZ, RZ, R14 ;  /* 0x000000ffff027224 */ /* 0x002fe400078e000e */
[----:B------:R-:W0:Y:S02]  /*13910*/  SHFL.IDX PT, R14, R0, 0x1, 0x181f ;  /* 0x00381f00000e7f89 */ /* 0x000e2400000e0000 */
[----:B------:R-:W-:-:S05]  /*13920*/  @!P3 IMAD.WIDE.U32 R2, R10, 0x2, R2 ;  /* 0x000000020a02b825 */ /* 0x000fca00078e0002 */
[----:B------:R-:W-:Y:S04]  /*13930*/  @!P3 LDGSTS.E.BYPASS.LTC128B.128 [R21+0x15400], desc[UR6][R2.64], !P2 ;  /* 0x154000000215bfae */ /* 0x000fe8000d101d46 */
[----:B------:R-:W-:Y:S04]  /*13940*/  @!P3 LDGSTS.E.BYPASS.LTC128B.128 [R21+0x19400], desc[UR6][R2.64+0x80], !P0 ;  /* 0x194000800215bfae */ /* 0x000fe8000c101d46 */
[----:B------:R1:W-:Y:S01]  /*13950*/  @!P3 LDGSTS.E.BYPASS.LTC128B.128 [R21+0x1d400], desc[UR6][R2.64+0x100], !P1 ;  /* 0x1d4001000215bfae */ /* 0x0003e2000c901d46 */
[----:B------:R-:W-:Y:S01]  /*13960*/  ISETP.GE.AND P3, PT, R5, R6, PT ;  /* 0x000000060500720c */ /* 0x000fe20003f66270 */
[----:B--2---:R-:W-:-:S02]  /*13970*/  IMAD.MOV.U32 R5, RZ, RZ, R4 ;  /* 0x000000ffff057224 */ /* 0x004fc400078e0004 */
[----:B0-----:R-:W-:Y:S02]  /*13980*/  IMAD.MOV.U32 R4, RZ, RZ, R14 ;  /* 0x000000ffff047224 */ /* 0x001fe400078e000e */
[----:B------:R-:W-:Y:S01]  /*13990*/  SHFL.IDX PT, R14, R0, 0x2, 0x181f ;  /* 0x00581f00000e7f89 */ /* 0x000fe200000e0000 */
[----:B-1----:R-:W-:-:S07]  /*139a0*/  IADD3 R3, R8, 0x20, RZ ;  /* 0x0000002008037810 */ /* 0x002fce0007ffe0ff */
[----:B------:R-:W-:Y:S01]  /*139b0*/  @!P3 IMAD.WIDE.U32 R4, R10, 0x2, R4 ;  /* 0x000000020a04b825 */ /* 0x000fe200078e0004 */
[----:B------:R-:W0:Y:S01]  /*139c0*/  SHFL.IDX PT, R2, R7, 0x2, 0x181f ;  /* 0x00581f0007027f89 */ /* 0x000e2200000e0000 */
[----:B------:R-:W-:-:S05]  /*139d0*/  @!P3 LEA R20, R9, UR38, 0x1 ;  /* 0x000000260914bc11 */ /* 0x000fca000f8e08ff */
[----:B------:R-:W-:Y:S04]  /*139e0*/  @!P3 LDGSTS.E.BYPASS.LTC128B.128 [R20+0x15c00], desc[UR6][R4.64], !P2 ;  /* 0x15c000000414bfae */ /* 0x000fe8000d101d46 */
[----:B------:R-:W-:Y:S04]  /*139f0*/  @!P3 LDGSTS.E.BYPASS.LTC128B.128 [R20+0x19c00], desc[UR6][R4.64+0x80], !P0 ;  /* 0x19c000800414bfae */ /* 0x000fe8000c101d46 */
[----:B------:R1:W-:Y:S01]  /*13a00*/  @!P3 LDGSTS.E.BYPASS.LTC128B.128 [R20+0x1dc00], desc[UR6][R4.64+0x100], !P1 ;  /* 0x1dc001000414bfae */ /* 0x0003e2000c901d46 */
[----:B------:R-:W-:Y:S01]  /*13a10*/  ISETP.GE.AND P3, PT, R3, R6, PT ;  /* 0x000000060300720c */ /* 0x000fe20003f66270 */
[----:B0-----:R-:W-:-:S02]  /*13a20*/  IMAD.MOV.U32 R3, RZ, RZ, R2 ;  /* 0x000000ffff037224 */ /* 0x001fc400078e0002 */
[----:B------:R-:W-:Y:S01]  /*13a30*/  IMAD.MOV.U32 R2, RZ, RZ, R14 ;  /* 0x000000ffff027224 */ /* 0x000fe200078e000e */
[----:B-1----:R-:W0:Y:S09]  /*13a40*/  SHFL.IDX PT, R4, R7, 0x3, 0x181f ;  /* 0x00781f0007047f89 */ /* 0x002e3200000e0000 */
        /* <DEDUP_REMOVED lines=8> */
[----:B0-----:R-:W-:Y:S01]  /*13ad0*/  IMAD.MOV.U32 R5, RZ, RZ, R4 ;  /* 0x000000ffff057224 */ /* 0x001fe200078e0004 */
[----:B-1----:R-:W-:Y:S01]  /*13ae0*/  MOV R4, R14 ;  /* 0x0000000e00047202 */ /* 0x002fe20000000f00 */
[----:B--2---:R-:W0:Y:S01]  /*13af0*/  SHFL.IDX PT, R2, R7, 0x4, 0x181f ;  /* 0x00981f0007027f89 */ /* 0x004e2200000e0000 */
[----:B------:R-:W-:-:S09]  /*13b00*/  VIADD R3, R8, 0x40 ;  /* 0x0000004008037836 */ /* 0x000fd20000000000 */
        /* <DEDUP_REMOVED lines=20> */
[----:B--2---:R-:W0:Y:S01]  /*13c50*/  SHFL.IDX PT, R2, R7, 0x6, 0x181f ;  /* 0x00d81f0007027f89 */ /* 0x004e2200000e0000 */
        /* <DEDUP_REMOVED lines=17> */
.L_x_2208:
[----:B0-----:R-:W-:Y:S01]  /*13d70*/  IADD3 R3, R8, 0x70, RZ ;  /* 0x0000007008037810 */ /* 0x001fe20007ffe0ff */
[----:B------:R-:W-:Y:S01]  /*13d80*/  BSSY B0, `(.L_x_2111) ;  /* 0x000000e000007945 */ /* 0x000fe20003800000 */
[----:B--2---:R-:W-:Y:S02]  /*13d90*/  IMAD.MOV.U32 R2, RZ, RZ, R14 ;  /* 0x000000ffff027224 */ /* 0x004fe400078e000e */
[----:B------:R-:W-:Y:S01]  /*13da0*/  ISETP.GE.AND P3, PT, R3, R6, PT ;  /* 0x000000060300720c */ /* 0x000fe20003f66270 */
[----:B-1----:R-:W-:-:S12]  /*13db0*/  IMAD.MOV.U32 R3, RZ, RZ, R4 ;  /* 0x000000ffff037224 */ /* 0x002fd800078e0004 */
        /* <DEDUP_REMOVED lines=10> */
.L_x_2112:
[----:B------:R-:W-:Y:S05]  /*13e60*/  BSYNC B0 ;  /* 0x0000000000007941 */ /* 0x000fea0003800000 */
.L_x_2111:
        /* <DEDUP_REMOVED lines=12> */
.L_x_2209:
[----:B0-----:R-:W-:Y:S01]  /*13f30*/  MOV R9, 0x1 ;  /* 0x0000000100097802 */ /* 0x001fe20000000f00 */
[----:B------:R-:W-:Y:S01]  /*13f40*/  IMAD.MOV.U32 R8, RZ, RZ, RZ ;  /* 0x000000ffff087224 */ /* 0x000fe200078e00ff */
        /* <DEDUP_REMOVED lines=26> */
.L_x_2150:
[----:B------:R-:W2:Y:S01]  /*140f0*/  LDL R2, [R1] ;  /* 0x0000000001027983 */ /* 0x000ea20000100800 */
[----:B------:R-:W-:Y:S01]  /*14100*/  VIADD R7, R7, 0xfffffffe ;  /* 0xfffffffe07077836 */ /* 0x000fe20000000000 */
[----:B------:R-:W-:Y:S04]  /*14110*/  BSSY B1, `(.L_x_2116) ;  /* 0x0000097000017945 */ /* 0x000fe80003800000 */
[----:B------:R-:W-:Y:S02]  /*14120*/  ISETP.NE.AND P1, PT, R7, RZ, PT ;  /* 0x000000ff0700720c */ /* 0x000fe40003f25270 */
[----:B--2---:R-:W-:-:S13]  /*14130*/  ISETP.NE.AND P0, PT, R2, RZ, PT ;  /* 0x000000ff0200720c */ /* 0x004fda0003f05270 */
[----:B0-----:R-:W-:Y:S05]  /*14140*/  @!P0 BRA `(.L_x_2117) ;  /* 0x00000008004c8947 */ /* 0x001fea0003800000 */
[----:B------:R-:W2:Y:S01]  /*14150*/  LDL R2, [R1+0x4] ;  /* 0x0000040001027983 */ /* 0x000ea20000100800 */
[----:B------:R-:W-:Y:S02]  /*14160*/  MOV R9, R0 ;  /* 0x0000000000097202 */ /* 0x000fe40000000f00 */
        /* <DEDUP_REMOVED lines=16> */
[----:B------:R-:W-:Y:S01]  /*14270*/  IMAD.IADD R3, R4, 0x1, R3 ;  /* 0x0000000104037824 */ /* 0x000fe200078e0203 */
[----:B------:R-:W-:Y:S01]  /*14280*/  LEA R4, P0, R2, UR4, 0x2 ;  /* 0x0000000402047c11 */ /* 0x000fe2000f8010ff */
[----:B------:R-:W-:-:S03]  /*14290*/  IMAD R9, R9, R5, R0 ;  /* 0x0000000509097224 */ /* 0x000fc600078e0200 */
[----:B------:R-:W-:-:S05]  /*142a0*/  LEA.HI.X R5, R2, UR5, R3, 0x2, P0 ;  /* 0x0000000502057c11 */ /* 0x000fca00080f1403 */
[----:B------:R0:W5:Y:S04]  /*142b0*/  LDG.E R4, desc[UR6][R4.64] ;  /* 0x0000000604047981 */ /* 0x000168000c1e1900 */
.L_x_2118:
[----:B------:R-:W1:Y:S01]  /*142c0*/  S2R R2, SR_TID.X ;  /* 0x0000000000027919 */ /* 0x000e620000002100 */
[----:B------:R-:W-:Y:S01]  /*142d0*/  BSSY B2, `(.L_x_2119) ;  /* 0x0000006000027945 */ /* 0x000fe20003800000 */
[----:B-1----:R-:W-:Y:S02]  /*142e0*/  LOP3.LUT R3, R2, 0x7f, RZ, 0xc0, !PT ;  /* 0x0000007f02037812 */ /* 0x002fe400078ec0ff */
[----:B------:R-:W-:Y:S02]  /*142f0*/  SHF.L.U32 R2, R6, 0x1f, RZ ;  /* 0x0000001f06027819 */ /* 0x000fe400000006ff */
[----:B------:R-:W-:Y:S02]  /*14300*/  ISETP.NE.AND P2, PT, R3, RZ, PT ;  /* 0x000000ff0300720c */ /* 0x000fe40003f45270 */
[----:B------:R-:W1:Y:S02]  /*14310*/  SYNCS.PHASECHK.TRANS64.TRYWAIT P0, [UR38+0x36848], R2 ;  /* 0x03684802ff0075a7 */ /* 0x000e640008000166 */
[----:B-1----:R-:W-:Y:S09]  /*14320*/  @!P0 BRA `(.L_x_2120) ;  /* 0x0000003000988947 */ /* 0x002ff20003800000 */
.L_x_2210:
[----:B------:R-:W-:Y:S05]  /*14330*/  BSYNC B2 ;  /* 0x0000000000027941 */ /* 0x000fea0003800000 */
.L_x_2119:
[----:B------:R-:W-:Y:S04]  /*14340*/  BSSY B2, `(.L_x_2121) ;  /* 0x0000007000027945 */ /* 0x000fe80003800000 */
[----:B------:R-:W-:Y:S05]  /*14350*/  @P2 BRA `(.L_x_2122) ;  /* 0x0000000000142947 */ /* 0x000fea0003800000 */
[----:B------:R-:W-:Y:S01]  /*14360*/  ISETP.NE.AND P0, PT, R10, RZ, PT ;  /* 0x000000ff0a00720c */ /* 0x000fe20003f05270 */
[----:B-1----:R-:W-:-:S04]  /*14370*/  IMAD.MOV.U32 R3, RZ, RZ, 0xa800 ;  /* 0x0000a800ff037424 */ /* 0x002fc800078e00ff */
[----:B------:R2:W-:Y:S08]  /*14380*/  SYNCS.ARRIVE.TRANS64 RZ, [UR38+0x36838], R3 ;  /* 0x03683803ffff79a7 */ /* 0x0005f00008000026 */
[----:B--2---:R-:W-:Y:S05]  /*14390*/  @!P0 BRA `(.L_x_2122) ;  /* 0x0000000000048947 */ /* 0x004fea0003800000 */
[----:B------:R-:W-:Y:S01]  /*143a0*/  BPT.TRAP 0x1 ;  /* 0x000000040000795c */ /* 0x000fe20000300000 */
.L_x_2122:
[----:B------:R-:W-:Y:S05]  /*143b0*/  BSYNC B2 ;  /* 0x0000000000027941 */ /* 0x000fea0003800000 */
.L_x_2121:
[----:B0-----:R-:W-:Y:S01]  /*143c0*/  MOV R5, RZ ;  /* 0x000000ff00057202 */ /* 0x001fe20000000f00 */
[----:B------:R-:W-:Y:S01]  /*143d0*/  ULDC.64 UR4, c[0x0][0x198] ;  /* 0x0000660000047ab9 */ /* 0x000fe20000000a00 */
[----:B------:R-:W-:Y:S01]  /*143e0*/  PLOP3.LUT P0, PT, PT, PT, PT, 0x80, 0x0 ;  /* 0x000000000000781c */ /* 0x000fe20003f0f070 */
[----:B------:R-:W-:Y:S01]  /*143f0*/  UIADD3 UR4, UP0, UR4, 0x370, URZ ;  /* 0x0000037004047890 */ /* 0x000fe2000ff1e03f */
[----:B------:R-:W-:Y:S01]  /*14400*/  R2UR UR34, R5 ;  /* 0x00000000052272ca */ /* 0x000fe200000e0000 */
[----:B-1----:R-:W-:Y:S01]  /*14410*/  IMAD R3, R9, 0x70, RZ ;  /* 0x0000007009037824 */ /* 0x002fe200078e02ff */
[----:B------:R-:W-:Y:S02]  /*14420*/  UIADD3 UR32, UR38, 0x2bc00, URZ ;  /* 0x0002bc0026207890 */ /* 0x000fe4000fffe03f */
[----:B------:R-:W-:Y:S02]  /*14430*/  UIADD3 UR33, UR38, 0x36838, URZ ;  /* 0x0003683826217890 */ /* 0x000fe4000fffe03f */
[----:B------:R-:W-:Y:S01]  /*14440*/  UIADD3.X UR5, URZ, UR5, URZ, UP0, !UPT ;  /* 0x000000053f057290 */ /* 0x000fe200087fe43f */
[----:B------:R-:W-:Y:S01]  /*14450*/  UMOV UR6, 0x0 ;  /* 0x0000000000067882 */ /* 0x000fe20000000000 */
[----:B------:R-:W-:-:S10]  /*14460*/  UMOV UR7, 0x14f00000 ;  /* 0x14f0000000077882 */ /* 0x000fd40000000000 */
.L_x_2123:
        /* <DEDUP_REMOVED lines=13> */
.L_x_2124:
        /* <DEDUP_REMOVED lines=15> */
.L_x_2125:
        /* <DEDUP_REMOVED lines=12> */
.L_x_2211:
[----:B------:R-:W-:Y:S05]  /*146f0*/  BSYNC B2 ;  /* 0x0000000000027941 */ /* 0x000fea0003800000 */
.L_x_2126:
        /* <DEDUP_REMOVED lines=9> */
.L_x_2129:
[----:B------:R-:W-:Y:S05]  /*14790*/  BSYNC B2 ;  /* 0x0000000000027941 */ /* 0x000fea0003800000 */
.L_x_2128:
        /* <DEDUP_REMOVED lines=10> */
.L_x_2130:
        /* <DEDUP_REMOVED lines=13> */
.L_x_2131:
        /* <DEDUP_REMOVED lines=13> */
.L_x_2132:
        /* <DEDUP_REMOVED lines=10> */
.L_x_2117:
[----:B------:R-:W-:Y:S05]  /*14a80*/  BSYNC B1 ;  /* 0x0000000000017941 */ /* 0x000fea0003800000 */
.L_x_2116:
        /* <DEDUP_REMOVED lines=9> */
[----:B------:R-:W1:Y:S01]  /*14b20*/  LDC R4, c[0x0][0x43c] ;  /* 0x00010f00ff047b82 */ /* 0x000e620000000800 */
[----:B------:R-:W-:Y:S01]  /*14b30*/  ULDC.64 UR4, c[0x0][0x428] ;  /* 0x00010a0000047ab9 */ /* 0x000fe20000000a00 */
[----:B------:R-:W-:Y:S01]  /*14b40*/  ULDC.64 UR6, c[0x0][0x208] ;  /* 0x0000820000067ab9 */ /* 0x000fe20000000a00 */
[----:B-1----:R-:W-:-:S13]  /*14b50*/  ISETP.NE.AND P0, PT, R4, 0x1, PT ;  /* 0x000000010400780c */ /* 0x002fda0003f05270 */
[----:B------:R-:W1:Y:S02]  /*14b60*/  @P0 LDC.64 R2, c[0x0][0x440] ;  /* 0x00011000ff020b82 */ /* 0x000e640000000a00 */
[----:B-1----:R-:W-:-:S04]  /*14b70*/  @P0 IMAD.HI.U32 R5, R11, R2, RZ ;  /* 0x000000020b050227 */ /* 0x002fc800078e00ff */
        /* <DEDUP_REMOVED lines=13> */
.L_x_2135:
[----:B------:R-:W2:Y:S01]  /*14c50*/  S2R R2, SR_TID.X ;  /* 0x0000000000027919 */ /* 0x000ea20000002100 */
[----:B------:R-:W-:Y:S01]  /*14c60*/  BSSY B2, `(.L_x_2136) ;  /* 0x0000006000027945 */ /* 0x000fe20003800000 */
[----:B--2---:R-:W-:Y:S02]  /*14c70*/  LOP3.LUT R3, R2, 0x7f, RZ, 0xc0, !PT ;  /* 0x0000007f02037812 */ /* 0x004fe400078ec0ff */
[----:B------:R-:W-:Y:S02]  /*14c80*/  SHF.L.U32 R2, R9, 0x1f, RZ ;  /* 0x0000001f09027819 */ /* 0x000fe400000006ff */
[----:B------:R-:W-:Y:S02]  /*14c90*/  ISETP.NE.AND P2, PT, R3, RZ, PT ;  /* 0x000000ff0300720c */ /* 0x000fe40003f45270 */
[----:B------:R-:W2:Y:S02]  /*14ca0*/  SYNCS.PHASECHK.TRANS64.TRYWAIT P0, [UR38+0x36840], R2 ;  /* 0x03684002ff0075a7 */ /* 0x000ea40008000166 */
[----:B--2---:R-:W-:Y:S09]  /*14cb0*/  @!P0 BRA `(.L_x_2137) ;  /* 0x0000002800648947 */ /* 0x004ff20003800000 */
.L_x_2212:
[----:B------:R-:W-:Y:S05]  /*14cc0*/  BSYNC B2 ;  /* 0x0000000000027941 */ /* 0x000fea0003800000 */
.L_x_2136:
[----:B------:R-:W-:Y:S04]  /*14cd0*/  BSSY B2, `(.L_x_2138) ;  /* 0x0000007000027945 */ /* 0x000fe80003800000 */
[----:B------:R-:W-:Y:S05]  /*14ce0*/  @P2 BRA `(.L_x_2139) ;  /* 0x0000000000142947 */ /* 0x000fea0003800000 */
[----:B------:R-:W-:Y:S01]  /*14cf0*/  ISETP.NE.AND P0, PT, R10, RZ, PT ;  /* 0x000000ff0a00720c */ /* 0x000fe20003f05270 */
[----:B--2---:R-:W-:-:S04]  /*14d00*/  IMAD.MOV.U32 R2, RZ, RZ, 0xa800 ;  /* 0x0000a800ff027424 */ /* 0x004fc800078e00ff */
[----:B------:R3:W-:Y:S08]  /*14d10*/  SYNCS.ARRIVE.TRANS64 RZ, [UR38+0x36830], R2 ;  /* 0x03683002ffff79a7 */ /* 0x0007f00008000026 */
[----:B---3--:R-:W-:Y:S05]  /*14d20*/  @!P0 BRA `(.L_x_2139) ;  /* 0x0000000000048947 */ /* 0x008fea0003800000 */
[----:B------:R-:W-:Y:S01]  /*14d30*/  BPT.TRAP 0x1 ;  /* 0x000000040000795c */ /* 0x000fe20000300000 */
.L_x_2139:
[----:B------:R-:W-:Y:S05]  /*14d40*/  BSYNC B2 ;  /* 0x0000000000027941 */ /* 0x000fea0003800000 */
.L_x_2138:
[----:B0-----:R-:W-:Y:S01]  /*14d50*/  IMAD.MOV.U32 R14, RZ, RZ, RZ ;  /* 0x000000ffff0e7224 */ /* 0x001fe200078e00ff */
[----:B------:R-:W-:Y:S01]  /*14d60*/  ULDC.64 UR4, c[0x0][0x198] ;  /* 0x0000660000047ab9 */ /* 0x000fe20000000a00 */
[----:B------:R-:W-:Y:S01]  /*14d70*/  PLOP3.LUT P0, PT, PT, PT, PT, 0x80, 0x0 ;  /* 0x000000000000781c */ /* 0x000fe20003f0f070 */
[----:B------:R-:W-:Y:S01]  /*14d80*/  UIADD3 UR4, UP0, UR4, 0x370, URZ ;  /* 0x0000037004047890 */ /* 0x000fe2000ff1e03f */
[----:B--2---:R-:W-:Y:S01]  /*14d90*/  IMAD R2, R11, 0x70, RZ ;  /* 0x000000700b027824 */ /* 0x004fe200078e02ff */
[----:B------:R-:W-:Y:S01]  /*14da0*/  R2UR UR10, R14 ;  /* 0x000000000e0a72ca */ /* 0x000fe200000e0000 */
[----:B------:R-:W-:Y:S02]  /*14db0*/  UIADD3 UR8, UR38, 0x21400, URZ ;  /* 0x0002140026087890 */ /* 0x000fe4000fffe03f */
[----:B------:R-:W-:Y:S02]  /*14dc0*/  UIADD3 UR9, UR38, 0x36830, URZ ;  /* 0x0003683026097890 */ /* 0x000fe4000fffe03f */
[----:B------:R-:W-:Y:S01]  /*14dd0*/  UIADD3.X UR5, URZ, UR5, URZ, UP0, !UPT ;  /* 0x000000053f057290 */ /* 0x000fe200087fe43f */
[----:B------:R-:W-:Y:S01]  /*14de0*/  UMOV UR6, 0x0 ;  /* 0x0000000000067882 */ /* 0x000fe20000000000 */
[----:B------:R-:W-:-:S10]  /*14df0*/  UMOV UR7, 0x14f00000 ;  /* 0x14f0000000077882 */ /* 0x000fd40000000000 */
.L_x_2140:
        /* <DEDUP_REMOVED lines=8> */
[----:B-1----:R-:W-:Y:S01]  /*14e80*/  IMAD.MOV.U32 R5, RZ, RZ, 0x40 ;  /* 0x00000040ff057424 */ /* 0x002fe200078e00ff */
[----:B------:R-:W-:Y:S01]  /*14e90*/  PLOP3.LUT P0, PT, PT, PT, PT, 0x80, 0x0 ;  /* 0x000000000000781c */ /* 0x000fe20003f0f070 */
[----:B------:R-:W-:Y:S01]  /*14ea0*/  UIADD3 UR8, UR38, 0x24c00, URZ ;  /* 0x00024c0026087890 */ /* 0x000fe2000fffe03f */
[----:B------:R-:W-:Y:S02]  /*14eb0*/  UMOV UR6, 0x0 ;  /* 0x0000000000067882 */ /* 0x000fe40000000000 */
[----:B------:R-:W-:Y:S01]  /*14ec0*/  R2UR UR10, R5 ;  /* 0x00000000050a72ca */ /* 0x000fe200000e0000 */
[----:B------:R-:W-:-:S14]  /*14ed0*/  UMOV UR7, 0x14f00000 ;  /* 0x14f0000000077882 */ /* 0x000fdc0000000000 */
.L_x_2141:
        /* <DEDUP_REMOVED lines=14> */
.L_x_2142:
        /* <DEDUP_REMOVED lines=12> */
.L_x_2213:
[----:B------:R-:W-:Y:S05]  /*15080*/  BSYNC B2 ;  /* 0x0000000000027941 */ /* 0x000fea0003800000 */
.L_x_2143:
        /* <DEDUP_REMOVED lines=9> */
.L_x_2146:
[----:B------:R-:W-:Y:S05]  /*15120*/  BSYNC B2 ;  /* 0x0000000000027941 */ /* 0x000fea0003800000 */
.L_x_2145:
        /* <DEDUP_REMOVED lines=10> */
.L_x_2147:
        /* <DEDUP_REMOVED lines=13> */
.L_x_2148:
        /* <DEDUP_REMOVED lines=13> */
.L_x_2149:
        /* <DEDUP_REMOVED lines=8> */
[----:B------:R-:W-:Y:S01]  /*153f0*/  IMAD.MOV.U32 R17, RZ, RZ, R11 ;  /* 0x000000ffff117224 */ /* 0x000fe200078e000b */
[----:B------:R-:W-:-:S07]  /*15400*/  MOV R16, R4 ;  /* 0x0000000400107202 */ /* 0x000fce0000000f00 */
.L_x_2134:
[----:B------:R-:W-:Y:S05]  /*15410*/  BSYNC B1 ;  /* 0x0000000000017941 */ /* 0x000fea0003800000 */
.L_x_2133:
[----:B------:R-:W-:Y:S02]  /*15420*/  VIADD R0, R0, 0xfffffffe ;  /* 0xfffffffe00007836 */ /* 0x000fe40000000000 */
[----:B------:R-:W-:Y:S01]  /*15430*/  IMAD.MOV.U32 R6, RZ, RZ, R9 ;  /* 0x000000ffff067224 */ /* 0x000fe200078e0009 */
[----:B------:R-:W-:Y:S06]  /*15440*/  @P1 BRA `(.L_x_2150) ;  /* 0xffffffec00281947 */ /* 0x000fec000383ffff */
[----:B------:R-:W-:Y:S05]  /*15450*/  BSYNC B0 ;  /* 0x0000000000007941 */ /* 0x000fea0003800000 */
.L_x_2115:
        /* <DEDUP_REMOVED lines=10> */
[----:B------:R-:W1:Y:S01]  /*15500*/  LDC R7, c[0x0][0x43c] ;  /* 0x00010f00ff077b82 */ /* 0x000e620000000800 */
[----:B------:R-:W-:Y:S01]  /*15510*/  IMAD.MOV.U32 R6, RZ, RZ, R0 ;  /* 0x000000ffff067224 */ /* 0x000fe200078e0000 */
[----:B------:R-:W-:Y:S01]  /*15520*/  ULDC.64 UR4, c[0x0][0x428] ;  /* 0x00010a0000047ab9 */ /* 0x000fe20000000a00 */
[----:B------:R-:W-:Y:S01]  /*15530*/  ULDC.64 UR6, c[0x0][0x208] ;  /* 0x0000820000067ab9 */ /* 0x000fe20000000a00 */
[----:B------:R-:W-:-:S04]  /*15540*/  IMAD R19, R19, UR4, RZ ;  /* 0x0000000413137c24 */ /* 0x000fc8000f8e02ff */
[----:B------:R-:W-:Y:S01]  /*15550*/  IMAD R19, R18, UR5, R19 ;  /* 0x0000000512137c24 */ /* 0x000fe2000f8e0213 */
[----:B-1----:R-:W-:-:S13]  /*15560*/  ISETP.NE.AND P0, PT, R7, 0x1, PT ;  /* 0x000000010700780c */ /* 0x002fda0003f05270 */
[----:B------:R-:W1:Y:S02]  /*15570*/  @P0 LDC.64 R2, c[0x0][0x440] ;  /* 0x00011000ff020b82 */ /* 0x000e640000000a00 */
[----:B-1----:R-:W-:-:S05]  /*15580*/  @P0 IMAD.HI.U32 R2, R0, R2, RZ ;  /* 0x0000000200020227 */ /* 0x002fca00078e00ff */
[----:B------:R-:W-:-:S04]  /*15590*/  @P0 SHF.R.U32.HI R6, RZ, R3, R2 ;  /* 0x00000003ff060219 */ /* 0x000fc80000011602 */
[----:B------:R-:W-:Y:S02]  /*155a0*/  SHF.R.S32.HI R3, RZ, 0x1f, R6 ;  /* 0x0000001fff037819 */ /* 0x000fe40000011406 */
[----:B------:R-:W-:-:S05]  /*155b0*/  MOV R2, R6 ;  /* 0x0000000600027202 */ /* 0x000fca0000000f00 */
        /* <DEDUP_REMOVED lines=8> */
.L_x_2152:
[----:B------:R-:W2:Y:S01]  /*15640*/  S2R R2, SR_TID.X ;  /* 0x0000000000027919 */ /* 0x000ea20000002100 */
[----:B------:R-:W-:Y:S01]  /*15650*/  BSSY B1, `(.L_x_2153) ;  /* 0x0000006000017945 */ /* 0x000fe20003800000 */
[----:B--2---:R-:W-:Y:S02]  /*15660*/  LOP3.LUT R3, R2, 0x7f, RZ, 0xc0, !PT ;  /* 0x0000007f02037812 */ /* 0x004fe400078ec0ff */
[----:B------:R-:W-:Y:S02]  /*15670*/  SHF.L.U32 R2, R9, 0x1f, RZ ;  /* 0x0000001f09027819 */ /* 0x000fe400000006ff */
[----:B------:R-:W-:Y:S02]  /*15680*/  ISETP.NE.AND P1, PT, R3, RZ, PT ;  /* 0x000000ff0300720c */ /* 0x000fe40003f25270 */
[----:B------:R-:W2:Y:S02]  /*15690*/  SYNCS.PHASECHK.TRANS64.TRYWAIT P0, [UR38+0x36848], R2 ;  /* 0x03684802ff0075a7 */ /* 0x000ea40008000166 */
[----:B--2---:R-:W-:Y:S09]  /*156a0*/  @!P0 BRA `(.L_x_2154) ;  /* 0x0000002000188947 */ /* 0x004ff20003800000 */
.L_x_2214:
[----:B------:R-:W-:Y:S05]  /*156b0*/  BSYNC B1 ;  /* 0x0000000000017941 */ /* 0x000fea0003800000 */
.L_x_2153:
[----:B------:R-:W-:Y:S04]  /*156c0*/  BSSY B1, `(.L_x_2155) ;  /* 0x0000007000017945 */ /* 0x000fe80003800000 */
[----:B------:R-:W-:Y:S05]  /*156d0*/  @P1 BRA `(.L_x_2156) ;  /* 0x0000000000141947 */ /* 0x000fea0003800000 */
[----:B------:R-:W-:Y:S01]  /*156e0*/  ISETP.NE.AND P0, PT, R10, RZ, PT ;  /* 0x000000ff0a00720c */ /* 0x000fe20003f05270 */
[----:B--2---:R-:W-:-:S04]  /*156f0*/  IMAD.MOV.U32 R3, RZ, RZ, 0xa800 ;  /* 0x0000a800ff037424 */ /* 0x004fc800078e00ff */
[----:B------:R3:W-:Y:S08]  /*15700*/  SYNCS.ARRIVE.TRANS64 RZ, [UR38+0x36838], R3 ;  /* 0x03683803ffff79a7 */ /* 0x0007f00008000026 */
[----:B---3--:R-:W-:Y:S05]  /*15710*/  @!P0 BRA `(.L_x_2156) ;  /* 0x0000000000048947 */ /* 0x008fea0003800000 */
[----:B------:R-:W-:Y:S01]  /*15720*/  BPT.TRAP 0x1 ;  /* 0x000000040000795c */ /* 0x000fe20000300000 */
.L_x_2156:
[----:B------:R-:W-:Y:S05]  /*15730*/  BSYNC B1 ;  /* 0x0000000000017941 */ /* 0x000fea0003800000 */
.L_x_2155:
[----:B------:R-:W-:Y:S01]  /*15740*/  IMAD.MOV.U32 R7, RZ, RZ, RZ ;  /* 0x000000ffff077224 */ /* 0x000fe200078e00ff */
        /* <DEDUP_REMOVED lines=10> */
.L_x_2157:
[----:B------:R-:W-:-:S13]  /*157f0*/  @P0 ELECT P2, URZ, PT ;  /* 0x00000000003f082f */ /* 0x000fda0003840000 */
[----:B-----5:R-:W-:Y:S01]  /*15800*/  @P2 R2UR UR13, R4 ;  /* 0x00000000040d22ca */ /* 0x020fe200000e0000 */
[----:B------:R-:W-:Y:S01]  /*15810*/  UMOV UR12, UR36 ;  /* 0x00000024000c7c82 */ /* 0x000fe20008000000 */
[----:B------:R-:W-:Y:S02]  /*15820*/  @P2 R2UR UR11, R3 ;  /* 0x00000000030b22ca */ /* 0x000fe400000e0000 */
[----:B------:R-:W-:Y:S02]  /*15830*/  @P2 PLOP3.LUT P0, PT, P2, PT, PT, 0x8, 0x0 ;  /* 0x000000000000281c */ /* 0x000fe4000170e170 */
[----:B------:R-:W-:-:S09]  /*15840*/  PLOP3.LUT P2, PT, PT, PT, PT, 0x8, 0x0 ;  /* 0x000000000000781c */ /* 0x000fd20003f4e170 */
[----:B------:R2:W-:Y:S02]  /*15850*/  UTMALDG.4D [UR8], [UR4], desc[UR6] ;  /* 0x00000608040075b4 */ /* 0x0005e40008019000 */
[----:B--2---:R-:W-:Y:S05]  /*15860*/  @P0 BRA.U.ANY `(.L_x_2157) ;  /* 0xfffffffd00e00947 */ /* 0x004fea000393ffff */
[----:B------:R-:W-:Y:S01]  /*15870*/  MOV R6, 0x40 ;  /* 0x0000004000067802 */ /* 0x000fe20000000f00 */
[----:B------:R-:W-:Y:S01]  /*15880*/  UIADD3 UR8, UR38, 0x2f400, URZ ;  /* 0x0002f40026087890 */ /* 0x000fe2000fffe03f */
[----:B------:R-:W-:Y:S01]  /*15890*/  PLOP3.LUT P0, PT, PT, PT, PT, 0x80, 0x0 ;  /* 0x000000000000781c */ /* 0x000fe20003f0f070 */
[----:B------:R-:W-:Y:S01]  /*158a0*/  UMOV UR6, 0x0 ;  /* 0x0000000000067882 */ /* 0x000fe20000000000 */
[----:B------:R-:W-:Y:S01]  /*158b0*/  R2UR UR10, R6 ;  /* 0x00000000060a72ca */ /* 0x000fe200000e0000 */
[----:B------:R-:W-:-:S14]  /*158c0*/  UMOV UR7, 0x14f00000 ;  /* 0x14f0000000077882 */ /* 0x000fdc0000000000 */
.L_x_2158:
        /* <DEDUP_REMOVED lines=8> */
[----:B-1----:R-:W-:Y:S01]  /*15950*/  IMAD.MOV.U32 R5, RZ, RZ, 0x80 ;  /* 0x00000080ff057424 */ /* 0x002fe200078e00ff */
[----:B------:R-:W-:Y:S01]  /*15960*/  PLOP3.LUT P0, PT, PT, PT, PT, 0x80, 0x0 ;  /* 0x000000000000781c */ /* 0x000fe20003f0f070 */
[----:B------:R-:W-:Y:S01]  /*15970*/  UIADD3 UR8, UR38, 0x32c00, URZ ;  /* 0x00032c0026087890 */ /* 0x000fe2000fffe03f */
[----:B------:R-:W-:Y:S02]  /*15980*/  UMOV UR6, 0x0 ;  /* 0x0000000000067882 */ /* 0x000fe40000000000 */
[----:B------:R-:W-:Y:S01]  /*15990*/  R2UR UR10, R5 ;  /* 0x00000000050a72ca */ /* 0x000fe200000e0000 */
[----:B------:R-:W-:-:S14]  /*159a0*/  UMOV UR7, 0x14f00000 ;  /* 0x14f0000000077882 */ /* 0x000fdc0000000000 */
.L_x_2159:
        /* <DEDUP_REMOVED lines=8> */
[----:B------:R-:W1:Y:S01]  /*15a30*/  SYNCS.PHASECHK.TRANS64.TRYWAIT P0, [UR38+0x36860], R2 ;  /* 0x03686002ff0075a7 */ /* 0x000e620008000166 */
[----:B------:R-:W-:Y:S04]  /*15a40*/  BSSY B1, `(.L_x_2160) ;  /* 0x0000002000017945 */ /* 0x000fe80003800000 */
[----:B-1----:R-:W-:Y:S05]  /*15a50*/  @!P0 BRA `(.L_x_2161) ;  /* 0x0000001c00448947 */ /* 0x002fea0003800000 */
.L_x_2215:
[----:B------:R-:W-:Y:S05]  /*15a60*/  BSYNC B1 ;  /* 0x0000000000017941 */ /* 0x000fea0003800000 */
.L_x_2160:
[----:B------:R-:W-:Y:S01]  /*15a70*/  BSSY B1, `(.L_x_2162) ;  /* 0x0000009000017945 */ /* 0x000fe20003800000 */
[----:B-1----:R-:W-:Y:S02]  /*15a80*/  IMAD.MOV.U32 R2, RZ, RZ, 0x0 ;  /* 0x00000000ff027424 */ /* 0x002fe400078e00ff */
[----:B------:R-:W-:Y:S01]  /*15a90*/  IMAD.MOV.U32 R3, RZ, RZ, 0x14f00000 ;  /* 0x14f00000ff037424 */ /* 0x000fe200078e00ff */
[----:B------:R-:W-:Y:S06]  /*15aa0*/  @P1 BRA `(.L_x_2163) ;  /* 0x0000000000141947 */ /* 0x000fec0003800000 */
[----:B------:R-:W-:Y:S01]  /*15ab0*/  ISETP.NE.AND P0, PT, R10, RZ, PT ;  /* 0x000000ff0a00720c */ /* 0x000fe20003f05270 */
[----:B------:R-:W-:-:S04]  /*15ac0*/  IMAD.MOV.U32 R11, RZ, RZ, 0xa800 ;  /* 0x0000a800ff0b7424 */ /* 0x000fc800078e00ff */
[----:B------:R1:W-:Y:S08]  /*15ad0*/  SYNCS.ARRIVE.TRANS64 RZ, [UR38+0x36850], R11 ;  /* 0x0368500bffff79a7 */ /* 0x0003f00008000026 */
[----:B-1----:R-:W-:Y:S05]  /*15ae0*/  @!P0 BRA `(.L_x_2163) ;  /* 0x0000000000048947 */ /* 0x002fea0003800000 */
[----:B------:R-:W-:Y:S01]  /*15af0*/  BPT.TRAP 0x1 ;  /* 0x000000040000795c */ /* 0x000fe20000300000 */
.L_x_2163:
[----:B------:R-:W-:Y:S05]  /*15b00*/  BSYNC B1 ;  /* 0x0000000000017941 */ /* 0x000fea0003800000 */
.L_x_2162:
        /* <DEDUP_REMOVED lines=10> */
.L_x_2164:
        /* <DEDUP_REMOVED lines=13> */
.L_x_2165:
        /* <DEDUP_REMOVED lines=13> */
.L_x_2166:
        /* <DEDUP_REMOVED lines=8> */
[----:B------:R-:W-:Y:S01]  /*15dd0*/  MOV R17, R0 ;  /* 0x0000000000117202 */ /* 0x000fe20000000f00 */
[----:B------:R-:W-:-:S07]  /*15de0*/  IMAD.MOV.U32 R16, RZ, RZ, R4 ;  /* 0x000000ffff107224 */ /* 0x000fce00078e0004 */
.L_x_2151:
[----:B------:R-:W-:Y:S05]  /*15df0*/  BSYNC B0 ;  /* 0x0000000000007941 */ /* 0x000fea0003800000 */
.L_x_2114:
        /* <DEDUP_REMOVED lines=12> */
.L_x_2216:
[----:B------:R-:W-:Y:S05]  /*15ec0*/  BSYNC B1 ;  /* 0x0000000000017941 */ /* 0x000fea0003800000 */
.L_x_2169:
        /* <DEDUP_REMOVED lines=8> */
.L_x_2172:
[----:B------:R-:W-:Y:S05]  /*15f50*/  BSYNC B1 ;  /* 0x0000000000017941 */ /* 0x000fea0003800000 */
.L_x_2171:
        /* <DEDUP_REMOVED lines=13> */
.L_x_2173:
        /* <DEDUP_REMOVED lines=13> */
.L_x_2174:
        /* <DEDUP_REMOVED lines=13> */
.L_x_2175:
        /* <DEDUP_REMOVED lines=8> */
.L_x_2168:
[----:B------:R-:W-:Y:S05]  /*16250*/  BSYNC B0 ;  /* 0x0000000000007941 */ /* 0x000fea0003800000 */
.L_x_2167:
[----:B-1----:R-:W-:Y:S02]  /*16260*/  VIADD R0, R8, 0x1 ;  /* 0x0000000108007836 */ /* 0x002fe40000000000 */
[----:B------:R-:W-:-:S03]  /*16270*/  IMAD.MOV.U32 R3, RZ, RZ, RZ ;  /* 0x000000ffff037224 */ /* 0x000fc600078e00ff */
[----:B------:R-:W-:-:S04]  /*16280*/  ISETP.NE.AND P0, PT, R0, 0x2, PT ;  /* 0x000000020000780c */ /* 0x000fc80003f05270 */
[----:B------:R-:W-:Y:S02]  /*16290*/  SEL R2, RZ, 0x1, P0 ;  /* 0x00000001ff027807 */ /* 0x000fe40000000000 */
[----:B------:R-:W-:Y:S02]  /*162a0*/  SEL R0, R0, RZ, P0 ;  /* 0x000000ff00007207 */ /* 0x000fe40000000000 */
[----:B------:R-:W-:-:S07]  /*162b0*/  LOP3.LUT R9, R9, R2, RZ, 0x3c, !PT ;  /* 0x0000000209097212 */ /* 0x000fce00078e3cff */
.L_x_2098:
[----:B------:R-:W1:Y:S01]  /*162c0*/  S2R R5, SR_CgaCtaId ;  /* 0x0000000000057919 */ /* 0x000e620000008800 */
[----:B------:R-:W-:Y:S02]  /*162d0*/  MOV R2, 0x400 ;  /* 0x0000040000027802 */ /* 0x000fe40000000f00 */
[----:B------:R-:W-:Y:S02]  /*162e0*/  SHF.L.U32 R3, R3, 0x1f, RZ ;  /* 0x0000001f03037819 */ /* 0x000fe400000006ff */
[----:B-1----:R-:W-:-:S04]  /*162f0*/  LEA R2, R5, R2, 0x18 ;  /* 0x0000000205027211 */ /* 0x002fc800078ec0ff */
[----:B------:R-:W1:Y:S02]  /*16300*/  SYNCS.PHASECHK.TRANS64.TRYWAIT P0, [R2+URZ+0x36820], R3 ;  /* 0x03682003020075a7 */ /* 0x000e64000800017f */
[----:B-1----:R-:W-:Y:S05]  /*16310*/  @!P0 BRA `(.L_x_2176) ;  /* 0x0000001400408947 */ /* 0x002fea0003800000 */
.L_x_2217:
[----:B------:R-:W-:-:S03]  /*16320*/  UMOV UR4, 0xffffffff ;  /* 0xffffffff00047882 */ /* 0x000fc60000000000 */
[----:B------:R-:W-:Y:S05]  /*16330*/  BRA.DIV UR4, `(.L_x_2177) ;  /* 0x00000016044c7947 */ /* 0x000fea000b800000 */
[----:B-1----:R-:W1:Y:S02]  /*16340*/  S2R R3, SR_TID.X ;  /* 0x0000000000037919 */ /* 0x002e640000002100 */
[----:B-1----:R-:W-:-:S04]  /*16350*/  SHF.R.U32.HI R3, RZ, 0x5, R3 ;  /* 0x00000005ff037819 */ /* 0x002fc80000011603 */
[----:B------:R-:W-:-:S05]  /*16360*/  LOP3.LUT R3, R3, 0x3, RZ, 0xc0, !PT ;  /* 0x0000000303037812 */ /* 0x000fca00078ec0ff */
[----:B0-----:R0:W1:Y:S02]  /*16370*/  SHFL.IDX PT, R14, R3, RZ, 0x1f ;  /* 0x00001fff030e7589 */ /* 0x00106400000e0000 */
.L_x_2220:
[----:B-1----:R-:W-:-:S13]  /*16380*/  ISETP.NE.AND P0, PT, R14, RZ, PT ;  /* 0x000000ff0e00720c */ /* 0x002fda0003f05270 */
[----:B------:R-:W-:Y:S05]  /*16390*/  @P0 BRA `(.L_x_2060) ;  /* 0x0000000000900947 */ /* 0x000fea0003800000 */
[----:B------:R-:W-:-:S03]  /*163a0*/  UMOV UR4, 0xffffffff ;  /* 0xffffffff00047882 */ /* 0x000fc60000000000 */
[----:B------:R-:W-:Y:S05]  /*163b0*/  BRA.DIV UR4, `(.L_x_2178) ;  /* 0x0000001604607947 */ /* 0x000fea000b800000 */
[----:B------:R-:W-:-:S13]  /*163c0*/  ELECT P6, URZ, PT ;  /* 0x00000000003f782f */ /* 0x000fda00038c0000 */
.L_x_2223:
[----:B------:R-:W-:Y:S05]  /*163d0*/  @!P6 BRA `(.L_x_2060) ;  /* 0x000000000080e947 */ /* 0x000fea0003800000 */
[----:B0-----:R-:W2:Y:S02]  /*163e0*/  LDL R3, [R1+0xc] ;  /* 0x00000c0001037983 */ /* 0x001ea40000100800 */
[----:B--2---:R-:W-:-:S13]  /*163f0*/  R2UR UR4, R3 ;  /* 0x00000000030472ca */ /* 0x004fda00000e0000 */
[----:B------:R-:W-:-:S06]  /*16400*/  ULOP3.LUT UR4, UR4, 0x2, URZ, 0xfc, !UPT ;  /* 0x0000000204047892 */ /* 0x000fcc000f8efc3f */
[----:B------:R-:W-:-:S04]  /*16410*/  MOV R3, UR4 ;  /* 0x0000000400037c02 */ /* 0x000fc80008000f00 */
[----:B------:R-:W-:-:S13]  /*16420*/  ISETP.NE.AND P2, PT, R3, 0x3, PT ;  /* 0x000000030300780c */ /* 0x000fda0003f45270 */
[----:B------:R-:W-:Y:S05]  /*16430*/  @!P2 BRA `(.L_x_2179) ;  /* 0x000000000004a947 */ /* 0x000fea0003800000 */
[----:B------:R-:W-:Y:S01]  /*16440*/  BPT.TRAP 0x1 ;  /* 0x000000040000795c */ /* 0x000fe20000300000 */
.L_x_2179:
        /* <DEDUP_REMOVED lines=12> */
.L_x_2224:
[----:B------:R-:W1:Y:S02]  /*16510*/  SYNCS.PHASECHK.TRANS64.TRYWAIT P0, [R3+URZ], R4 ;  /* 0x00000004030075a7 */ /* 0x000e64000800017f */
[----:B-1----:R-:W-:Y:S05]  /*16520*/  @!P0 BRA `(.L_x_2181) ;  /* 0x0000001400388947 */ /* 0x002fea0003800000 */
.L_x_2225:
[----:B------:R-:W-:Y:S05]  /*16530*/  @!P2 BRA `(.L_x_2182) ;  /* 0x000000000004a947 */ /* 0x000fea0003800000 */
[----:B------:R-:W-:Y:S01]  /*16540*/  BPT.TRAP 0x1 ;  /* 0x000000040000795c */ /* 0x000fe20000300000 */
.L_x_2182:
[----:B-1----:R-:W-:-:S05]  /*16550*/  IADD3 R3, R2, 0x36860, RZ ;  /* 0x0003686002037810 */ /* 0x002fca0007ffe0ff */
[----:B------:R-:W-:-:S04]  /*16560*/  IMAD R0, R0, 0x8, R3 ;  /* 0x0000000800007824 */ /* 0x000fc800078e0203 */
[----:B------:R-:W1:Y:S02]  /*16570*/  SYNCS.PHASECHK.TRANS64.TRYWAIT P0, [R0+URZ], R5 ;  /* 0x00000005000075a7 */ /* 0x000e64000800017f */
[----:B-1----:R-:W-:Y:S05]  /*16580*/  @!P0 BRA `(.L_x_2183) ;  /* 0x0000001400348947 */ /* 0x002fea0003800000 */
.L_x_2226:
[----:B------:R-:W-:-:S07]  /*16590*/  IMAD R3, R8, 0x8, R3 ;  /* 0x0000000808037824 */ /* 0x000fce00078e0203 */
.L_x_2184:
[----:B--2---:R2:W3:Y:S02]  /*165a0*/  SYNCS.PHASECHK.TRANS64.TRYWAIT P0, [R3+URZ], R4 ;  /* 0x00000004030075a7 */ /* 0x0044e4000800017f */
[----:B---3--:R-:W-:Y:S05]  /*165b0*/  @!P0 NANOSLEEP.SYNCS 0x989680 ;  /* 0x009896800000895d */ /* 0x008fea0003900000 */
[----:B------:R-:W3:Y:S02]  /*165c0*/  @!P0 SYNCS.PHASECHK.TRANS64 P0, [R3+URZ], R4 ;  /* 0x00000004030085a7 */ /* 0x000ee4000800007f */
[----:B---3--:R-:W-:Y:S05]  /*165d0*/  @!P0 BRA `(.L_x_2184) ;  /* 0xfffffffc00f08947 */ /* 0x008fea000383ffff */
.L_x_2060:
[----:B------:R-:W-:Y:S05]  /*165e0*/  BSYNC B6 ;  /* 0x0000000000067941 */ /* 0x000fea0003800000 */
.L_x_2057:
[----:B------:R-:W-:Y:S05]  /*165f0*/  EXIT ;  /* 0x000000000000794d */ /* 0x000fea0003800000 */
.L_x_2064:
[----:B------:R-:W-:-:S13]  /*16600*/  R2UR UR4, R16 ;  /* 0x00000000100472ca */ /* 0x000fda00000e0000 */
[----:B0-----:R-:W-:-:S04]  /*16610*/  IMAD.U32 R3, RZ, RZ, UR4 ;  /* 0x00000004ff037e24 */ /* 0x001fc8000f8e00ff */
[----:B------:R0:W1:Y:S03]  /*16620*/  SYNCS.PHASECHK.TRANS64.TRYWAIT P0, [R3+URZ+0x36800], R0 ;  /* 0x03680000030075a7 */ /* 0x000066000800017f */
[----:B-1----:R-:W-:Y:S05]  /*16630*/  @!P0 NANOSLEEP.SYNCS 0x989680 ;  /* 0x009896800000895d */ /* 0x002fea0003900000 */
[----:B------:R-:W1:Y:S02]  /*16640*/  @!P0 SYNCS.PHASECHK.TRANS64 P0, [R3+URZ+0x36800], R0 ;  /* 0x03680000030085a7 */ /* 0x000e64000800007f */
[----:B-1----:R-:W-:Y:S05]  /*16650*/  @!P0 BRA `(.L_x_2064) ;  /* 0xfffffffc00e88947 */ /* 0x002fea000383ffff */
[----:B------:R-:W-:Y:S05]  /*16660*/  BRA `(.L_x_2185) ;  /* 0xfffffeac00d47947 */ /* 0x000fea000383ffff */
.L_x_2068:
[----:B------:R-:W-:-:S13]  /*16670*/  R2UR UR4, R16 ;  /* 0x00000000100472ca */ /* 0x000fda00000e0000 */
[----:B0-----:R-:W-:-:S04]  /*16680*/  IMAD.U32 R3, RZ, RZ, UR4 ;  /* 0x00000004ff037e24 */ /* 0x001fc8000f8e00ff */
[----:B------:R0:W2:Y:S03]  /*16690*/  SYNCS.PHASECHK.TRANS64.TRYWAIT P2, [R3+URZ+0x36830], R0 ;  /* 0x03683000030075a7 */ /* 0x0000a6000804017f */
[----:B--2---:R-:W-:Y:S05]  /*166a0*/  @!P2 NANOSLEEP.SYNCS 0x989680 ;  /* 0x009896800000a95d */ /* 0x004fea0003900000 */
[----:B------:R-:W2:Y:S02]  /*166b0*/  @!P2 SYNCS.PHASECHK.TRANS64 P2, [R3+URZ+0x36830], R0 ;  /* 0x036830000300a5a7 */ /* 0x000ea4000804007f */
[----:B--2---:R-:W-:Y:S05]  /*166c0*/  @!P2 BRA `(.L_x_2068) ;  /* 0xfffffffc00e8a947 */ /* 0x004fea000383ffff */
[----:B------:R-:W-:Y:S05]  /*166d0*/  BRA `(.L_x_2067) ;  /* 0xfffffeb000087947 */ /* 0x000fea000383ffff */
.L_x_2073:
[----:B-1----:R-:W-:-:S04]  /*166e0*/  MOV R11, UR61 ;  /* 0x0000003d000b7c02 */ /* 0x002fc80008000f00 */
[----:B------:R1:W2:Y:S03]  /*166f0*/  SYNCS.PHASECHK.TRANS64.TRYWAIT P3, [R11+URZ+0x36830], R6 ;  /* 0x036830060b0075a7 */ /* 0x0002a6000806017f */
[----:B--2---:R-:W-:Y:S05]  /*16700*/  @!P3 NANOSLEEP.SYNCS 0x989680 ;  /* 0x009896800000b95d */ /* 0x004fea0003900000 */
[----:B------:R-:W2:Y:S02]  /*16710*/  @!P3 SYNCS.PHASECHK.TRANS64 P3, [R11+URZ+0x36830], R6 ;  /* 0x036830060b00b5a7 */ /* 0x000ea4000806007f */
[----:B--2---:R-:W-:Y:S05]  /*16720*/  @!P3 BRA `(.L_x_2073) ;  /* 0xfffffffc00ecb947 */ /* 0x004fea000383ffff */
[----:B------:R-:W-:Y:S05]  /*16730*/  BRA `(.L_x_2072) ;  /* 0xfffffef8008c7947 */ /* 0x000fea000383ffff */
.L_x_2077:
[----:B-1----:R-:W-:-:S04]  /*16740*/  IMAD.U32 R11, RZ, RZ, UR11 ;  /* 0x0000000bff0b7e24 */ /* 0x002fc8000f8e00ff */
[----:B------:R1:W2:Y:S03]  /*16750*/  SYNCS.PHASECHK.TRANS64.TRYWAIT P3, [R11+URZ+0x36850], R0 ;  /* 0x036850000b0075a7 */ /* 0x0002a6000806017f */
[----:B--2---:R-:W-:Y:S05]  /*16760*/  @!P3 NANOSLEEP.SYNCS 0x989680 ;  /* 0x009896800000b95d */ /* 0x004fea0003900000 */
[----:B------:R-:W2:Y:S02]  /*16770*/  @!P3 SYNCS.PHASECHK.TRANS64 P3, [R11+URZ+0x36850], R0 ;  /* 0x036850000b00b5a7 */ /* 0x000ea4000806007f */
[----:B--2---:R-:W-:Y:S05]  /*16780*/  @!P3 BRA `(.L_x_2077) ;  /* 0xfffffffc00ecb947 */ /* 0x004fea000383ffff */
[----:B------:R-:W-:Y:S05]  /*16790*/  BRA `(.L_x_2076) ;  /* 0xffffff20002c7947 */ /* 0x000fea000383ffff */
.L_x_2083:
[----:B------:R-:W-:-:S13]  /*167a0*/  R2UR UR7, R15 ;  /* 0x000000000f0772ca */ /* 0x000fda00000e0000 */
[----:B-1----:R-:W-:-:S04]  /*167b0*/  IMAD.U32 R11, RZ, RZ, UR7 ;  /* 0x00000007ff0b7e24 */ /* 0x002fc8000f8e00ff */
[----:B------:R1:W2:Y:S03]  /*167c0*/  SYNCS.PHASECHK.TRANS64.TRYWAIT P2, [R11+URZ+0x36830], R6 ;  /* 0x036830060b0075a7 */ /* 0x0002a6000804017f */
[----:B--2---:R-:W-:Y:S05]  /*167d0*/  @!P2 NANOSLEEP.SYNCS 0x989680 ;  /* 0x009896800000a95d */ /* 0x004fea0003900000 */
[----:B------:R-:W2:Y:S02]  /*167e0*/  @!P2 SYNCS.PHASECHK.TRANS64 P2, [R11+URZ+0x36830], R6 ;  /* 0x036830060b00a5a7 */ /* 0x000ea4000804007f */
[----:B--2---:R-:W-:Y:S05]  /*167f0*/  @!P2 BRA `(.L_x_2083) ;  /* 0xfffffffc00e8a947 */ /* 0x004fea000383ffff */
[----:B------:R-:W-:Y:S05]  /*16800*/  BRA `(.L_x_2082) ;  /* 0xffffff4400987947 */ /* 0x000fea000383ffff */
.L_x_2087:
[----:B-1----:R-:W-:-:S04]  /*16810*/  IMAD.U32 R11, RZ, RZ, UR11 ;  /* 0x0000000bff0b7e24 */ /* 0x002fc8000f8e00ff */
[----:B------:R1:W2:Y:S03]  /*16820*/  SYNCS.PHASECHK.TRANS64.TRYWAIT P2, [R11+URZ+0x36850], R0 ;  /* 0x036850000b0075a7 */ /* 0x0002a6000804017f */
[----:B--2---:R-:W-:Y:S05]  /*16830*/  @!P2 NANOSLEEP.SYNCS 0x989680 ;  /* 0x009896800000a95d */ /* 0x004fea0003900000 */
[----:B------:R-:W2:Y:S02]  /*16840*/  @!P2 SYNCS.PHASECHK.TRANS64 P2, [R11+URZ+0x36850], R0 ;  /* 0x036850000b00a5a7 */ /* 0x000ea4000804007f */
[----:B--2---:R-:W-:Y:S05]  /*16850*/  @!P2 BRA `(.L_x_2087) ;  /* 0xfffffffc00eca947 */ /* 0x004fea000383ffff */
[----:B------:R-:W-:Y:S05]  /*16860*/  BRA `(.L_x_2086) ;  /* 0xffffff6c00587947 */ /* 0x000fea000383ffff */
.L_x_2092:
[----:B-1----:R-:W-:-:S04]  /*16870*/  IMAD.U32 R3, RZ, RZ, UR5 ;  /* 0x00000005ff037e24 */ /* 0x002fc8000f8e00ff */
[----:B------:R1:W2:Y:S03]  /*16880*/  SYNCS.PHASECHK.TRANS64.TRYWAIT P0, [R3+URZ+0x36850], R0 ;  /* 0x03685000030075a7 */ /* 0x0002a6000800017f */
[----:B--2---:R-:W-:Y:S05]  /*16890*/  @!P0 NANOSLEEP.SYNCS 0x989680 ;  /* 0x009896800000895d */ /* 0x004fea0003900000 */
[----:B------:R-:W2:Y:S02]  /*168a0*/  @!P0 SYNCS.PHASECHK.TRANS64 P0, [R3+URZ+0x36850], R0 ;  /* 0x03685000030085a7 */ /* 0x000ea4000800007f */
[----:B--2---:R-:W-:Y:S05]  /*168b0*/  @!P0 BRA `(.L_x_2092) ;  /* 0xfffffffc00ec8947 */ /* 0x004fea000383ffff */
[----:B------:R-:W-:Y:S05]  /*168c0*/  BRA `(.L_x_2091) ;  /* 0xffffff8c00e87947 */ /* 0x000fea000383ffff */
.L_x_2103:
[----:B------:R-:W-:Y:S01]  /*168d0*/  MOV R13, R0 ;  /* 0x00000000000d7202 */ /* 0x000fe20000000f00 */
[----:B------:R-:W-:Y:S02]  /*168e0*/  IMAD.MOV.U32 R12, RZ, RZ, RZ ;  /* 0x000000ffff0c7224 */ /* 0x000fe400078e00ff */
[----:B------:R-:W-:Y:S02]  /*168f0*/  IMAD.MOV.U32 R11, RZ, RZ, 0x1f ;  /* 0x0000001fff0b7424 */ /* 0x000fe400078e00ff */
[----:B------:R-:W-:-:S07]  /*16900*/  IMAD.MOV.U32 R15, RZ, RZ, -0x1 ;  /* 0xffffffffff0f7424 */ /* 0x000fce00078e00ff */
[----:B------:R-:W-:Y:S05]  /*16910*/  WARPSYNC.COLLECTIVE R15, `(.L_x_2186) ;  /* 0x000000000f087348 */ /* 0x000fea0003c00000 */
[----:B------:R0:W1:Y:S02]  /*16920*/  SHFL.IDX P6, R14, R13, R12, R11 ;  /* 0x0000000c0d0e7389 */ /* 0x00006400000c000b */
[----:B01----:R-:W-:Y:S01]  /*16930*/  ENDCOLLECTIVE ;  /* 0x000000000000791b */ /* 0x003fe20003800000 */
.L_x_2186:
[----:B------:R-:W-:Y:S05]  /*16940*/  BRA `(.L_x_2187) ;  /* 0xffffffc400507947 */ /* 0x000fea000383ffff */
.L_x_2105:
[----:B------:R-:W-:Y:S01]  /*16950*/  BSSY B0, `(.L_x_2188) ;  /* 0x0000006000007945 */ /* 0x000fe20003800000 */
[----:B------:R-:W-:-:S07]  /*16960*/  IMAD.MOV.U32 R15, RZ, RZ, -0x1 ;  /* 0xffffffffff0f7424 */ /* 0x000fce00078e00ff */
[----:B0-----:R-:W-:Y:S05]  /*16970*/  WARPSYNC.COLLECTIVE R15, `(.L_x_2189) ;  /* 0x000000000f0c7348 */ /* 0x001fea0003c00000 */
[----:B------:R-:W-:Y:S02]  /*16980*/  ELECT P6, UR62, PT ;  /* 0x00000000003e782f */ /* 0x000fe400038c0000 */
[----:B------:R-:W-:Y:S01]  /*16990*/  MOV R14, UR62 ;  /* 0x0000003e000e7c02 */ /* 0x000fe20008000f00 */
[----:B0-----:R-:W-:Y:S10]  /*169a0*/  ENDCOLLECTIVE ;  /* 0x000000000000791b */ /* 0x001ff40003800000 */
.L_x_2189:
[----:B------:R-:W-:Y:S05]  /*169b0*/  BSYNC B0 ;  /* 0x0000000000007941 */ /* 0x000fea0003800000 */
.L_x_2188:
[----:B------:R-:W-:Y:S05]  /*169c0*/  BRA `(.L_x_2190) ;  /* 0xffffffc400507947 */ /* 0x000fea000383ffff */
.L_x_2107:
[----:B0-----:R-:W-:-:S04]  /*169d0*/  MOV R3, UR38 ;  /* 0x0000002600037c02 */ /* 0x001fc80008000f00 */
[----:B------:R0:W1:Y:S03]  /*169e0*/  SYNCS.PHASECHK.TRANS64.TRYWAIT P0, [R3+URZ+0x36840], R0 ;  /* 0x03684000030075a7 */ /* 0x000066000800017f */
[----:B-1----:R-:W-:Y:S05]  /*169f0*/  @!P0 NANOSLEEP.SYNCS 0x989680 ;  /* 0x009896800000895d */ /* 0x002fea0003900000 */
[----:B------:R-:W1:Y:S02]  /*16a00*/  @!P0 SYNCS.PHASECHK.TRANS64 P0, [R3+URZ+0x36840], R0 ;  /* 0x03684000030085a7 */ /* 0x000e64000800007f */
[----:B-1----:R-:W-:Y:S05]  /*16a10*/  @!P0 BRA `(.L_x_2107) ;  /* 0xfffffffc00ec8947 */ /* 0x002fea000383ffff */
[----:B------:R-:W-:Y:S05]  /*16a20*/  BRA `(.L_x_2191) ;  /* 0xffffffc400ac7947 */ /* 0x000fea000383ffff */
.L_x_2110:
[----:B------:R-:W-:Y:S01]  /*16a30*/  IMAD R8, R11, 0x80, R8 ;  /* 0x000000800b087824 */ /* 0x000fe200078e0208 */
[----:B------:R-:W-:Y:S01]  /*16a40*/  MOV R15, 0xffffffff ;  /* 0xffffffff000f7802 */ /* 0x000fe20000000f00 */
[----:B------:R-:W-:Y:S02]  /*16a50*/  IMAD.MOV.U32 R13, RZ, RZ, R7 ;  /* 0x000000ffff0d7224 */ /* 0x000fe400078e0007 */
[----:B------:R-:W-:Y:S01]  /*16a60*/  IMAD.MOV.U32 R12, RZ, RZ, RZ ;  /* 0x000000ffff0c7224 */ /* 0x000fe200078e00ff */
[----:B------:R-:W-:Y:S01]  /*16a70*/  IADD3 R5, R8, 0x10, RZ ;  /* 0x0000001008057810 */ /* 0x000fe20007ffe0ff */
[----:B------:R-:W-:-:S07]  /*16a80*/  IMAD.MOV.U32 R11, RZ, RZ, 0x181f ;  /* 0x0000181fff0b7424 */ /* 0x000fce00078e00ff */
[----:B------:R-:W-:Y:S05]  /*16a90*/  WARPSYNC.COLLECTIVE R15, `(.L_x_2192) ;  /* 0x000000000f087348 */ /* 0x000fea0003c00000 */
[----:B------:R0:W1:Y:S02]  /*16aa0*/  SHFL.IDX P6, R14, R13, R12, R11 ;  /* 0x0000000c0d0e7389 */ /* 0x00006400000c000b */
[----:B01----:R-:W-:Y:S01]  /*16ab0*/  ENDCOLLECTIVE ;  /* 0x000000000000791b */ /* 0x003fe20003800000 */
.L_x_2192:
[----:B------:R-:W-:Y:S02]  /*16ac0*/  IMAD.MOV.U32 R13, RZ, RZ, R0 ;  /* 0x000000ffff0d7224 */ /* 0x000fe400078e0000 */
[----:B------:R-:W-:-:S07]  /*16ad0*/  IMAD.MOV.U32 R2, RZ, RZ, R14 ;  /* 0x000000ffff027224 */ /* 0x000fce00078e000e */
[----:B------:R-:W-:Y:S05]  /*16ae0*/  WARPSYNC.COLLECTIVE R15, `(.L_x_2193) ;  /* 0x000000000f087348 */ /* 0x000fea0003c00000 */
[----:B------:R0:W1:Y:S02]  /*16af0*/  SHFL.IDX P6, R14, R13, R12, R11 ;  /* 0x0000000c0d0e7389 */ /* 0x00006400000c000b */
[----:B01----:R-:W-:Y:S01]  /*16b00*/  ENDCOLLECTIVE ;  /* 0x000000000000791b */ /* 0x003fe20003800000 */
.L_x_2193:
        /* <DEDUP_REMOVED lines=20> */
.L_x_2194:
[----:B------:R-:W-:Y:S01]  /*16c50*/  VIADD R3, R8, 0x20 ;  /* 0x0000002008037836 */ /* 0x000fe20000000000 */
[----:B------:R-:W-:Y:S01]  /*16c60*/  @!P3 LEA R20, R9, UR38, 0x1 ;  /* 0x000000260914bc11 */ /* 0x000fe2000f8e08ff */
[----:B------:R-:W-:Y:S02]  /*16c70*/  IMAD.MOV.U32 R13, RZ, RZ, R0 ;  /* 0x000000ffff0d7224 */ /* 0x000fe400078e0000 */
[----:B------:R-:W-:-:S07]  /*16c80*/  IMAD.MOV.U32 R4, RZ, RZ, R14 ;  /* 0x000000ffff047224 */ /* 0x000fce00078e000e */
[----:B------:R-:W-:Y:S05]  /*16c90*/  WARPSYNC.COLLECTIVE R15, `(.L_x_2195) ;  /* 0x000000000f087348 */ /* 0x000fea0003c00000 */
[----:B------:R0:W1:Y:S02]  /*16ca0*/  SHFL.IDX P6, R14, R13, R12, R11 ;  /* 0x0000000c0d0e7389 */ /* 0x00006400000c000b */
[----:B01----:R-:W-:Y:S01]  /*16cb0*/  ENDCOLLECTIVE ;  /* 0x000000000000791b */ /* 0x003fe20003800000 */
.L_x_2195:
[----:B------:R-:W-:Y:S01]  /*16cc0*/  ULDC.64 UR4, c[0x0][0x208] ;  /* 0x0000820000047ab9 */ /* 0x000fe20000000a00 */
[----:B------:R-:W-:Y:S01]  /*16cd0*/  MOV R5, R4 ;  /* 0x0000000400057202 */ /* 0x000fe20000000f00 */
        /* <DEDUP_REMOVED lines=14> */
.L_x_2196:
[----:B------:R-:W-:Y:S01]  /*16dc0*/  VIADD R5, R8, 0x30 ;  /* 0x0000003008057836 */ /* 0x000fe20000000000 */
[----:B------:R-:W-:Y:S01]  /*16dd0*/  @!P3 LEA R21, R9, UR38, 0x1 ;  /* 0x000000260915bc11 */ /* 0x000fe2000f8e08ff */
[----:B------:R-:W-:Y:S01]  /*16de0*/  IMAD.MOV.U32 R13, RZ, RZ, R0 ;  /* 0x000000ffff0d7224 */ /* 0x000fe200078e0000 */
[----:B------:R-:W-:-:S07]  /*16df0*/  MOV R2, R14 ;  /* 0x0000000e00027202 */ /* 0x000fce0000000f00 */
[----:B------:R-:W-:Y:S05]  /*16e00*/  WARPSYNC.COLLECTIVE R15, `(.L_x_2197) ;  /* 0x000000000f087348 */ /* 0x000fea0003c00000 */
[----:B------:R0:W1:Y:S02]  /*16e10*/  SHFL.IDX P6, R14, R13, R12, R11 ;  /* 0x0000000c0d0e7389 */ /* 0x00006400000c000b */
[----:B01----:R-:W-:Y:S01]  /*16e20*/  ENDCOLLECTIVE ;  /* 0x000000000000791b */ /* 0x003fe20003800000 */
.L_x_2197:
[----:B------:R-:W-:Y:S01]  /*16e30*/  ULDC.64 UR4, c[0x0][0x208] ;  /* 0x0000820000047ab9 */ /* 0x000fe20000000a00 */
[----:B------:R-:W-:Y:S01]  /*16e40*/  IMAD.MOV.U32 R3, RZ, RZ, R2 ;  /* 0x000000ffff037224 */ /* 0x000fe200078e0002 */
        /* <DEDUP_REMOVED lines=14> */
.L_x_2198:
[----:B------:R-:W-:Y:S01]  /*16f30*/  VIADD R3, R8, 0x40 ;  /* 0x0000004008037836 */ /* 0x000fe20000000000 */
[----:B------:R-:W-:Y:S01]  /*16f40*/  @!P3 LEA R20, R9, UR38, 0x1 ;  /* 0x000000260914bc11 */ /* 0x000fe2000f8e08ff */
[----:B------:R-:W-:Y:S02]  /*16f50*/  IMAD.MOV.U32 R13, RZ, RZ, R0 ;  /* 0x000000ffff0d7224 */ /* 0x000fe400078e0000 */
[----:B------:R-:W-:-:S07]  /*16f60*/  IMAD.MOV.U32 R4, RZ, RZ, R14 ;  /* 0x000000ffff047224 */ /* 0x000fce00078e000e */
[----:B------:R-:W-:Y:S05]  /*16f70*/  WARPSYNC.COLLECTIVE R15, `(.L_x_2199) ;  /* 0x000000000f087348 */ /* 0x000fea0003c00000 */
[----:B------:R0:W1:Y:S02]  /*16f80*/  SHFL.IDX P6, R14, R13, R12, R11 ;  /* 0x0000000c0d0e7389 */ /* 0x00006400000c000b */
[----:B01----:R-:W-:Y:S01]  /*16f90*/  ENDCOLLECTIVE ;  /* 0x000000000000791b */ /* 0x003fe20003800000 */
.L_x_2199:
[----:B------:R-:W-:Y:S01]  /*16fa0*/  ULDC.64 UR4, c[0x0][0x208] ;  /* 0x0000820000047ab9 */ /* 0x000fe20000000a00 */
[----:B------:R-:W-:Y:S01]  /*16fb0*/  MOV R5, R4 ;  /* 0x0000000400057202 */ /* 0x000fe20000000f00 */
[----:B------:R-:W-:Y:S01]  /*16fc0*/  IMAD.MOV.U32 R13, RZ, RZ, R7 ;  /* 0x000000ffff0d7224 */ /* 0x000fe200078e0007 */
[----:B------:R-:W-:Y:S01]  /*16fd0*/  MOV R12, 0x4 ;  /* 0x00000004000c7802 */ /* 0x000fe20000000f00 */
        /* <DEDUP_REMOVED lines=12> */
.L_x_2200:
[----:B------:R-:W-:Y:S01]  /*170a0*/  VIADD R5, R8, 0x50 ;  /* 0x0000005008057836 */ /* 0x000fe20000000000 */
[----:B------:R-:W-:Y:S01]  /*170b0*/  @!P3 LEA R21, R9, UR38, 0x1 ;  /* 0x000000260915bc11 */ /* 0x000fe2000f8e08ff */
[----:B------:R-:W-:Y:S02]  /*170c0*/  IMAD.MOV.U32 R13, RZ, RZ, R0 ;  /* 0x000000ffff0d7224 */ /* 0x000fe400078e0000 */
[----:B------:R-:W-:-:S07]  /*170d0*/  IMAD.MOV.U32 R2, RZ, RZ, R14 ;  /* 0x000000ffff027224 */ /* 0x000fce00078e000e */
[----:B------:R-:W-:Y:S05]  /*170e0*/  WARPSYNC.COLLECTIVE R15, `(.L_x_2201) ;  /* 0x000000000f087348 */ /* 0x000fea0003c00000 */
[----:B------:R0:W1:Y:S02]  /*170f0*/  SHFL.IDX P6, R14, R13, R12, R11 ;  /* 0x0000000c0d0e7389 */ /* 0x00006400000c000b */
[----:B01----:R-:W-:Y:S01]  /*17100*/  ENDCOLLECTIVE ;  /* 0x000000000000791b */ /* 0x003fe20003800000 */
.L_x_2201:
        /* <DEDUP_REMOVED lines=16> */
.L_x_2202:
[----:B------:R-:W-:Y:S02]  /*17210*/  IADD3 R3, R8, 0x60, RZ ;  /* 0x0000006008037810 */ /* 0x000fe40007ffe0ff */
[----:B------:R-:W-:Y:S01]  /*17220*/  @!P3 LEA R20, R9, UR38, 0x1 ;  /* 0x000000260914bc11 */ /* 0x000fe2000f8e08ff */
[----:B------:R-:W-:Y:S01]  /*17230*/  IMAD.MOV.U32 R13, RZ, RZ, R0 ;  /* 0x000000ffff0d7224 */ /* 0x000fe200078e0000 */
[----:B------:R-:W-:-:S07]  /*17240*/  MOV R4, R14 ;  /* 0x0000000e00047202 */ /* 0x000fce0000000f00 */
[----:B------:R-:W-:Y:S05]  /*17250*/  WARPSYNC.COLLECTIVE R15, `(.L_x_2203) ;  /* 0x000000000f087348 */ /* 0x000fea0003c00000 */
[----:B------:R0:W1:Y:S02]  /*17260*/  SHFL.IDX P6, R14, R13, R12, R11 ;  /* 0x0000000c0d0e7389 */ /* 0x00006400000c000b */
[----:B01----:R-:W-:Y:S01]  /*17270*/  ENDCOLLECTIVE ;  /* 0x000000000000791b */ /* 0x003fe20003800000 */
.L_x_2203:
        /* <DEDUP_REMOVED lines=16> */
.L_x_2204:
[----:B------:R-:W-:Y:S02]  /*17380*/  @!P3 LEA R21, R9, UR38, 0x1 ;  /* 0x000000260915bc11 */ /* 0x000fe4000f8e08ff */
[----:B------:R-:W-:Y:S01]  /*17390*/  MOV R13, R0 ;  /* 0x00000000000d7202 */ /* 0x000fe20000000f00 */
[----:B------:R-:W-:-:S07]  /*173a0*/  IMAD.MOV.U32 R2, RZ, RZ, R14 ;  /* 0x000000ffff027224 */ /* 0x000fce00078e000e */
[----:B------:R-:W-:Y:S05]  /*173b0*/  WARPSYNC.COLLECTIVE R15, `(.L_x_2205) ;  /* 0x000000000f087348 */ /* 0x000fea0003c00000 */
[----:B------:R0:W1:Y:S02]  /*173c0*/  SHFL.IDX P6, R14, R13, R12, R11 ;  /* 0x0000000c0d0e7389 */ /* 0x00006400000c000b */
[----:B01----:R-:W-:Y:S01]  /*173d0*/  ENDCOLLECTIVE ;  /* 0x000000000000791b */ /* 0x003fe20003800000 */
.L_x_2205:
[----:B------:R-:W-:Y:S01]  /*173e0*/  ULDC.64 UR4, c[0x0][0x208] ;  /* 0x0000820000047ab9 */ /* 0x000fe20000000a00 */
[----:B------:R-:W-:Y:S02]  /*173f0*/  IMAD.MOV.U32 R3, RZ, RZ, R2 ;  /* 0x000000ffff037224 */ /* 0x000fe400078e0002 */
        /* <DEDUP_REMOVED lines=13> */
.L_x_2206:
[----:B------:R-:W-:Y:S02]  /*174d0*/  IMAD.MOV.U32 R13, RZ, RZ, R0 ;  /* 0x000000ffff0d7224 */ /* 0x000fe400078e0000 */
[----:B------:R-:W-:-:S07]  /*174e0*/  IMAD.MOV.U32 R4, RZ, RZ, R14 ;  /* 0x000000ffff047224 */ /* 0x000fce00078e000e */
[----:B------:R-:W-:Y:S05]  /*174f0*/  WARPSYNC.COLLECTIVE R15, `(.L_x_2207) ;  /* 0x000000000f087348 */ /* 0x000fea0003c00000 */
[----:B------:R0:W1:Y:S02]  /*17500*/  SHFL.IDX P6, R14, R13, R12, R11 ;  /* 0x0000000c0d0e7389 */ /* 0x00006400000c000b */
[----:B01----:R-:W-:Y:S01]  /*17510*/  ENDCOLLECTIVE ;  /* 0x000000000000791b */ /* 0x003fe20003800000 */
.L_x_2207:
[----:B------:R-:W-:Y:S05]  /*17520*/  BRA `(.L_x_2208) ;  /* 0xffffffc800107947 */ /* 0x000fea000383ffff */
.L_x_2113:
[----:B-1----:R-:W-:-:S04]  /*17530*/  IMAD.U32 R3, RZ, RZ, UR38 ;  /* 0x00000026ff037e24 */ /* 0x002fc8000f8e00ff */
[----:B------:R1:W2:Y:S03]  /*17540*/  SYNCS.PHASECHK.TRANS64.TRYWAIT P0, [R3+URZ+0x36820], R2 ;  /* 0x03682002030075a7 */ /* 0x0002a6000800017f */
[----:B--2---:R-:W-:Y:S05]  /*17550*/  @!P0 NANOSLEEP.SYNCS 0x989680 ;  /* 0x009896800000895d */ /* 0x004fea0003900000 */
[----:B------:R-:W2:Y:S02]  /*17560*/  @!P0 SYNCS.PHASECHK.TRANS64 P0, [R3+URZ+0x36820], R2 ;  /* 0x03682002030085a7 */ /* 0x000ea4000800007f */
[----:B--2---:R-:W-:Y:S05]  /*17570*/  @!P0 BRA `(.L_x_2113) ;  /* 0xfffffffc00ec8947 */ /* 0x004fea000383ffff */
[----:B------:R-:W-:Y:S05]  /*17580*/  BRA `(.L_x_2209) ;  /* 0xffffffc800687947 */ /* 0x000fea000383ffff */
.L_x_2120:
[----:B-1----:R-:W-:-:S04]  /*17590*/  MOV R3, UR38 ;  /* 0x0000002600037c02 */ /* 0x002fc80008000f00 */
[----:B------:R1:W2:Y:S03]  /*175a0*/  SYNCS.PHASECHK.TRANS64.TRYWAIT P0, [R3+URZ+0x36848], R2 ;  /* 0x03684802030075a7 */ /* 0x0002a6000800017f */
[----:B--2---:R-:W-:Y:S05]  /*175b0*/  @!P0 NANOSLEEP.SYNCS 0x989680 ;  /* 0x009896800000895d */ /* 0x004fea0003900000 */
[----:B------:R-:W2:Y:S02]  /*175c0*/  @!P0 SYNCS.PHASECHK.TRANS64 P0, [R3+URZ+0x36848], R2 ;  /* 0x03684802030085a7 */ /* 0x000ea4000800007f */
[----:B--2---:R-:W-:Y:S05]  /*175d0*/  @!P0 BRA `(.L_x_2120) ;  /* 0xfffffffc00ec8947 */ /* 0x004fea000383ffff */
[----:B------:R-:W-:Y:S05]  /*175e0*/  BRA `(.L_x_2210) ;  /* 0xffffffcc00507947 */ /* 0x000fea000383ffff */
.L_x_2127:
[----:B0-----:R-:W-:-:S04]  /*175f0*/  IMAD.U32 R3, RZ, RZ, UR38 ;  /* 0x00000026ff037e24 */ /* 0x001fc8000f8e00ff */
[----:B------:R0:W1:Y:S03]  /*17600*/  SYNCS.PHASECHK.TRANS64.TRYWAIT P0, [R3+URZ+0x36860], R2 ;  /* 0x03686002030075a7 */ /* 0x000066000800017f */
[----:B-1----:R-:W-:Y:S05]  /*17610*/  @!P0 NANOSLEEP.SYNCS 0x989680 ;  /* 0x009896800000895d */ /* 0x002fea0003900000 */
[----:B------:R-:W1:Y:S02]  /*17620*/  @!P0 SYNCS.PHASECHK.TRANS64 P0, [R3+URZ+0x36860], R2 ;  /* 0x03686002030085a7 */ /* 0x000e64000800007f */
[----:B-1----:R-:W-:Y:S05]  /*17630*/  @!P0 BRA `(.L_x_2127) ;  /* 0xfffffffc00ec8947 */ /* 0x002fea000383ffff */
[----:B------:R-:W-:Y:S05]  /*17640*/  BRA `(.L_x_2211) ;  /* 0xffffffd000287947 */ /* 0x000fea000383ffff */
.L_x_2137:
[----:B--2---:R-:W-:-:S04]  /*17650*/  IMAD.U32 R3, RZ, RZ, UR38 ;  /* 0x00000026ff037e24 */ /* 0x004fc8000f8e00ff */
[----:B------:R2:W3:Y:S03]  /*17660*/  SYNCS.PHASECHK.TRANS64.TRYWAIT P0, [R3+URZ+0x36840], R2 ;  /* 0x03684002030075a7 */ /* 0x0004e6000800017f */
[----:B---3--:R-:W-:Y:S05]  /*17670*/  @!P0 NANOSLEEP.SYNCS 0x989680 ;  /* 0x009896800000895d */ /* 0x008fea0003900000 */
[----:B------:R-:W3:Y:S02]  /*17680*/  @!P0 SYNCS.PHASECHK.TRANS64 P0, [R3+URZ+0x36840], R2 ;  /* 0x03684002030085a7 */ /* 0x000ee4000800007f */
[----:B---3--:R-:W-:Y:S05]  /*17690*/  @!P0 BRA `(.L_x_2137) ;  /* 0xfffffffc00ec8947 */ /* 0x008fea000383ffff */
[----:B------:R-:W-:Y:S05]  /*176a0*/  BRA `(.L_x_2212) ;  /* 0xffffffd400847947 */ /* 0x000fea000383ffff */
.L_x_2144:
[----:B0-----:R-:W-:-:S04]  /*176b0*/  IMAD.U32 R3, RZ, RZ, UR38 ;  /* 0x00000026ff037e24 */ /* 0x001fc8000f8e00ff */
[----:B------:R0:W1:Y:S03]  /*176c0*/  SYNCS.PHASECHK.TRANS64.TRYWAIT P0, [R3+URZ+0x36868], R2 ;  /* 0x03686802030075a7 */ /* 0x000066000800017f */
[----:B-1----:R-:W-:Y:S05]  /*176d0*/  @!P0 NANOSLEEP.SYNCS 0x989680 ;  /* 0x009896800000895d */ /* 0x002fea0003900000 */
[----:B------:R-:W1:Y:S02]  /*176e0*/  @!P0 SYNCS.PHASECHK.TRANS64 P0, [R3+URZ+0x36868], R2 ;  /* 0x03686802030085a7 */ /* 0x000e64000800007f */
[----:B-1----:R-:W-:Y:S05]  /*176f0*/  @!P0 BRA `(.L_x_2144) ;  /* 0xfffffffc00ec8947 */ /* 0x002fea000383ffff */
[----:B------:R-:W-:Y:S05]  /*17700*/  BRA `(.L_x_2213) ;  /* 0xffffffd8005c7947 */ /* 0x000fea000383ffff */
.L_x_2154:
[----:B--2---:R-:W-:-:S04]  /*17710*/  MOV R3, UR38 ;  /* 0x0000002600037c02 */ /* 0x004fc80008000f00 */
[----:B------:R2:W3:Y:S03]  /*17720*/  SYNCS.PHASECHK.TRANS64.TRYWAIT P0, [R3+URZ+0x36848], R2 ;  /* 0x03684802030075a7 */ /* 0x0004e6000800017f */
[----:B---3--:R-:W-:Y:S05]  /*17730*/  @!P0 NANOSLEEP.SYNCS 0x989680 ;  /* 0x009896800000895d */ /* 0x008fea0003900000 */
[----:B------:R-:W3:Y:S02]  /*17740*/  @!P0 SYNCS.PHASECHK.TRANS64 P0, [R3+URZ+0x36848], R2 ;  /* 0x03684802030085a7 */ /* 0x000ee4000800007f */
[----:B---3--:R-:W-:Y:S05]  /*17750*/  @!P0 BRA `(.L_x_2154) ;  /* 0xfffffffc00ec8947 */ /* 0x008fea000383ffff */
[----:B------:R-:W-:Y:S05]  /*17760*/  BRA `(.L_x_2214) ;  /* 0xffffffdc00d07947 */ /* 0x000fea000383ffff */
.L_x_2161:
[----:B-1----:R-:W-:-:S04]  /*17770*/  IMAD.U32 R3, RZ, RZ, UR38 ;  /* 0x00000026ff037e24 */ /* 0x002fc8000f8e00ff */
[----:B------:R1:W2:Y:S03]  /*17780*/  SYNCS.PHASECHK.TRANS64.TRYWAIT P0, [R3+URZ+0x36860], R2 ;  /* 0x03686002030075a7 */ /* 0x0002a6000800017f */
[----:B--2---:R-:W-:Y:S05]  /*17790*/  @!P0 NANOSLEEP.SYNCS 0x989680 ;  /* 0x009896800000895d */ /* 0x004fea0003900000 */
[----:B------:R-:W2:Y:S02]  /*177a0*/  @!P0 SYNCS.PHASECHK.TRANS64 P0, [R3+URZ+0x36860], R2 ;  /* 0x03686002030085a7 */ /* 0x000ea4000800007f */
[----:B--2---:R-:W-:Y:S05]  /*177b0*/  @!P0 BRA `(.L_x_2161) ;  /* 0xfffffffc00ec8947 */ /* 0x004fea000383ffff */
[----:B------:R-:W-:Y:S05]  /*177c0*/  BRA `(.L_x_2215) ;  /* 0xffffffe000a47947 */ /* 0x000fea000383ffff */
.L_x_2170:
[----:B-1----:R1:W2:Y:S02]  /*177d0*/  SYNCS.PHASECHK.TRANS64.TRYWAIT P0, [R3+URZ+0x36860], R0 ;  /* 0x03686000030075a7 */ /* 0x0022a4000800017f */
[----:B--2---:R-:W-:Y:S05]  /*177e0*/  @!P0 NANOSLEEP.SYNCS 0x989680 ;  /* 0x009896800000895d */ /* 0x004fea0003900000 */
[----:B------:R-:W2:Y:S02]  /*177f0*/  @!P0 SYNCS.PHASECHK.TRANS64 P0, [R3+URZ+0x36860], R0 ;  /* 0x03686000030085a7 */ /* 0x000ea4000800007f */
[----:B--2---:R-:W-:Y:S05]  /*17800*/  @!P0 BRA `(.L_x_2170) ;  /* 0xfffffffc00f08947 */ /* 0x004fea000383ffff */
[----:B------:R-:W-:Y:S05]  /*17810*/  BRA `(.L_x_2216) ;  /* 0xffffffe400a87947 */ /* 0x000fea000383ffff */
.L_x_2176:
[----:B-1----:R1:W2:Y:S02]  /*17820*/  SYNCS.PHASECHK.TRANS64.TRYWAIT P0, [R2+URZ+0x36820], R3 ;  /* 0x03682003020075a7 */ /* 0x0022a4000800017f */
[----:B--2---:R-:W-:Y:S05]  /*17830*/  @!P0 NANOSLEEP.SYNCS 0x989680 ;  /* 0x009896800000895d */ /* 0x004fea0003900000 */
[----:B------:R-:W2:Y:S02]  /*17840*/  @!P0 SYNCS.PHASECHK.TRANS64 P0, [R2+URZ+0x36820], R3 ;  /* 0x03682003020085a7 */ /* 0x000ea4000800007f */
[----:B--2---:R-:W-:Y:S05]  /*17850*/  @!P0 BRA `(.L_x_2176) ;  /* 0xfffffffc00f08947 */ /* 0x004fea000383ffff */
[----:B------:R-:W-:Y:S05]  /*17860*/  BRA `(.L_x_2217) ;  /* 0xffffffe800ac7947 */ /* 0x000fea000383ffff */
.L_x_2177:
[----:B------:R-:W2:Y:S01]  /*17870*/  S2R R4, SR_TID.X ;  /* 0x0000000000047919 */ /* 0x000ea20000002100 */
[----:B------:R-:W-:Y:S01]  /*17880*/  BSSY B0, `(.L_x_2218) ;  /* 0x000000a000007945 */ /* 0x000fe20003800000 */
[----:B------:R-:W-:Y:S01]  /*17890*/  IMAD.MOV.U32 R12, RZ, RZ, RZ ;  /* 0x000000ffff0c7224 */ /* 0x000fe200078e00ff */
[----:B------:R-:W-:Y:S01]  /*178a0*/  MOV R11, 0x1f ;  /* 0x0000001f000b7802 */ /* 0x000fe20000000f00 */
[----:B------:R-:W-:Y:S01]  /*178b0*/  IMAD.MOV.U32 R15, RZ, RZ, -0x1 ;  /* 0xffffffffff0f7424 */ /* 0x000fe200078e00ff */
[----:B--2---:R-:W-:-:S04]  /*178c0*/  SHF.R.U32.HI R4, RZ, 0x5, R4 ;  /* 0x00000005ff047819 */ /* 0x004fc80000011604 */
[----:B------:R-:W-:-:S05]  /*178d0*/  LOP3.LUT R4, R4, 0x3, RZ, 0xc0, !PT ;  /* 0x0000000304047812 */ /* 0x000fca00078ec0ff */
[----:B------:R-:W-:-:S07]  /*178e0*/  IMAD.MOV.U32 R13, RZ, RZ, R4 ;  /* 0x000000ffff0d7224 */ /* 0x000fce00078e0004 */
[----:B01----:R-:W-:Y:S05]  /*178f0*/  WARPSYNC.COLLECTIVE R15, `(.L_x_2219) ;  /* 0x000000000f087348 */ /* 0x003fea0003c00000 */
[----:B0-----:R0:W2:Y:S02]  /*17900*/  SHFL.IDX P6, R14, R13, R12, R11 ;  /* 0x0000000c0d0e7389 */ /* 0x0010a400000c000b */
[----:B012---:R-:W-:Y:S01]  /*17910*/  ENDCOLLECTIVE ;  /* 0x000000000000791b */ /* 0x007fe20003800000 */
.L_x_2219:
[----:B------:R-:W-:Y:S05]  /*17920*/  BSYNC B0 ;  /* 0x0000000000007941 */ /* 0x000fea0003800000 */
.L_x_2218:
[----:B------:R-:W-:Y:S05]  /*17930*/  BRA `(.L_x_2220) ;  /* 0xffffffe800907947 */ /* 0x000fea000383ffff */
.L_x_2178:
[----:B------:R-:W-:Y:S01]  /*17940*/  BSSY B0, `(.L_x_2221) ;  /* 0x0000006000007945 */ /* 0x000fe20003800000 */
[----:B------:R-:W-:-:S07]  /*17950*/  IMAD.MOV.U32 R15, RZ, RZ, -0x1 ;  /* 0xffffffffff0f7424 */ /* 0x000fce00078e00ff */
[----:B0-----:R-:W-:Y:S05]  /*17960*/  WARPSYNC.COLLECTIVE R15, `(.L_x_2222) ;  /* 0x000000000f0c7348 */ /* 0x001fea0003c00000 */
[----:B------:R-:W-:Y:S02]  /*17970*/  ELECT P6, UR62, PT ;  /* 0x00000000003e782f */ /* 0x000fe400038c0000 */
[----:B------:R-:W-:Y:S01]  /*17980*/  MOV R14, UR62 ;  /* 0x0000003e000e7c02 */ /* 0x000fe20008000f00 */
[----:B0-----:R-:W-:Y:S10]  /*17990*/  ENDCOLLECTIVE ;  /* 0x000000000000791b */ /* 0x001ff40003800000 */
.L_x_2222:
[----:B------:R-:W-:Y:S05]  /*179a0*/  BSYNC B0 ;  /* 0x0000000000007941 */ /* 0x000fea0003800000 */
.L_x_2221:
[----:B------:R-:W-:Y:S05]  /*179b0*/  BRA `(.L_x_2223) ;  /* 0xffffffe800847947 */ /* 0x000fea000383ffff */
.L_x_2180:
[----:B0-----:R0:W1:Y:S02]  /*179c0*/  SYNCS.PHASECHK.TRANS64.TRYWAIT P0, [R6+URZ], R5 ;  /* 0x00000005060075a7 */ /* 0x001064000800017f */
[----:B-1----:R-:W-:Y:S05]  /*179d0*/  @!P0 NANOSLEEP.SYNCS 0x989680 ;  /* 0x009896800000895d */ /* 0x002fea0003900000 */
[----:B------:R-:W1:Y:S02]  /*179e0*/  @!P0 SYNCS.PHASECHK.TRANS64 P0, [R6+URZ], R5 ;  /* 0x00000005060085a7 */ /* 0x000e64000800007f */
[----:B-1----:R-:W-:Y:S05]  /*179f0*/  @!P0 BRA `(.L_x_2180) ;  /* 0xfffffffc00f08947 */ /* 0x002fea000383ffff */
[----:B------:R-:W-:Y:S05]  /*17a00*/  BRA `(.L_x_2224) ;  /* 0xffffffe800c07947 */ /* 0x000fea000383ffff */
.L_x_2181:
[----:B-1----:R1:W2:Y:S02]  /*17a10*/  SYNCS.PHASECHK.TRANS64.TRYWAIT P0, [R3+URZ], R4 ;  /* 0x00000004030075a7 */ /* 0x0022a4000800017f */
[----:B--2---:R-:W-:Y:S05]  /*17a20*/  @!P0 NANOSLEEP.SYNCS 0x989680 ;  /* 0x009896800000895d */ /* 0x004fea0003900000 */
[----:B------:R-:W2:Y:S02]  /*17a30*/  @!P0 SYNCS.PHASECHK.TRANS64 P0, [R3+URZ], R4 ;  /* 0x00000004030085a7 */ /* 0x000ea4000800007f */
[----:B--2---:R-:W-:Y:S05]  /*17a40*/  @!P0 BRA `(.L_x_2181) ;  /* 0xfffffffc00f08947 */ /* 0x004fea000383ffff */
[----:B------:R-:W-:Y:S05]  /*17a50*/  BRA `(.L_x_2225) ;  /* 0xffffffe800b47947 */ /* 0x000fea000383ffff */
.L_x_2183:
[----:B-1----:R1:W2:Y:S02]  /*17a60*/  SYNCS.PHASECHK.TRANS64.TRYWAIT P0, [R0+URZ], R5 ;  /* 0x00000005000075a7 */ /* 0x0022a4000800017f */
[----:B--2---:R-:W-:Y:S05]  /*17a70*/  @!P0 NANOSLEEP.SYNCS 0x989680 ;  /* 0x009896800000895d */ /* 0x004fea0003900000 */
[----:B------:R-:W2:Y:S02]  /*17a80*/  @!P0 SYNCS.PHASECHK.TRANS64 P0, [R0+URZ], R5 ;  /* 0x00000005000085a7 */ /* 0x000ea4000800007f */
[----:B--2---:R-:W-:Y:S05]  /*17a90*/  @!P0 BRA `(.L_x_2183) ;  /* 0xfffffffc00f08947 */ /* 0x004fea000383ffff */
[----:B------:R-:W-:Y:S05]  /*17aa0*/  BRA `(.L_x_2226) ;  /* 0xffffffe800b87947 */ /* 0x000fea000383ffff */
.L_x_2227:
        /* <DEDUP_REMOVED lines=13> */
.L_x_3023:


//--------------------- .text._ZN7cutlass13device_kernelIN5flash11enable_sm90INS1_16FlashAttnFwdSm90INS1_25CollectiveMainloopFwdSm90ILi2EN4cute5tupleIJNS5_1CILi1EEES8_S8_EEENS6_IJNS7_ILi128EEENS7_ILi112EEENS7_ILi192EEEEEELi192ENS_10bfloat16_tEfNS_4arch4Sm90ELb1ELb0ELb1ELb1ELb0ELb0ELb0ELb1ELb1ELb1ELb1ELb0EEENS1_21CollectiveEpilogueFwdINS6_IJSA_SC_SB_EEES9_SE_SG_Li256ELb1ELb1ELb1ELb0EEENS1_36VarlenDynamicPersistentTileSchedulerILi128ELi112ELi256ELi128ELb1ELb1ELb1ELb1ELb1ELb1EEEEEEEEEvNT_6ParamsE --------------------------
	.section	.text._ZN7cutlass13device_kernelIN5flash11enable_sm90INS1_16FlashAttnFwdSm90INS1_25CollectiveMainloopFwdSm90ILi2EN4cute5tupleIJNS5_1CILi1EEES8_S8_EEENS6_IJNS7_ILi128EEENS7_ILi112EEENS7_ILi192EEEEEELi192ENS_10bfloat16_tEfNS_4arch4Sm90ELb1ELb0ELb1ELb1ELb0ELb0ELb0ELb1ELb1ELb1ELb1ELb0EEENS1_21CollectiveEpilogueFwdINS6_IJSA_SC_SB_EEES9_SE_SG_Li256ELb1ELb1ELb1ELb0EEENS1_36VarlenDynamicPersistentTileSchedulerILi128ELi112ELi256ELi128ELb1ELb1ELb1ELb1ELb1ELb1EEEEEEEEEvNT_6ParamsE,"ax",@progbits
	.align	128
.text._ZN7cutlass13device_kernelIN5flash11enable_sm90INS1_16FlashAttnFwdSm90INS1_25CollectiveMainloopFwdSm90ILi2EN4cute5tupleIJNS5_1CILi1EEES8_S8_EEENS6_IJNS7_ILi128EEENS7_ILi112EEENS7_ILi192EEEEEELi192ENS_10bfloat16_tEfNS_4arch4Sm90ELb1ELb0ELb1ELb1ELb0ELb0ELb0ELb1ELb1ELb1ELb1ELb0EEENS1_21CollectiveEpilogueFwdINS6_IJSA_SC_SB_EEES9_SE_SG_Li256ELb1ELb1ELb1ELb0EEENS1_36VarlenDynamicPersistentTileSchedulerILi128ELi112ELi256ELi128ELb1ELb1ELb1ELb1ELb1ELb1EEEEEEEEEvNT_6ParamsE:
        .type           _ZN7cutlass13device_kernelIN5flash11enable_sm90INS1_16FlashAttnFwdSm90INS1_25CollectiveMainloopFwdSm90ILi2EN4cute5tupleIJNS5_1CILi1EEES8_S8_EEENS6_IJNS7_ILi128EEENS7_ILi112EEENS7_ILi192EEEEEELi192ENS_10bfloat16_tEfNS_4arch4Sm90ELb1ELb0ELb1ELb1ELb0ELb0ELb0ELb1ELb1ELb1ELb1ELb0EEENS1_21CollectiveEpilogueFwdINS6_IJSA_SC_SB_EEES9_SE_SG_Li256ELb1ELb1ELb1ELb0EEENS1_36VarlenDynamicPersistentTileSchedulerILi128ELi112ELi256ELi128ELb1ELb1ELb1ELb1ELb1ELb1EEEEEEEEEvNT_6ParamsE,@function
        .size           _ZN7cutlass13device_kernelIN5flash11enable_sm90INS1_16FlashAttnFwdSm90INS1_25CollectiveMainloopFwdSm90ILi2EN4cute5tupleIJNS5_1CILi1EEES8_S8_EEENS6_IJNS7_ILi128EEENS7_ILi112EEENS7_ILi192EEEEEELi192ENS_10bfloat16_tEfNS_4arch4Sm90ELb1ELb0ELb1ELb1ELb0ELb0ELb0ELb1ELb1ELb1ELb1ELb0EEENS1_21CollectiveEpilogueFwdINS6_IJSA_SC_SB_EEES9_SE_SG_Li256ELb1ELb1ELb1ELb0EEENS1_36VarlenDynamicPersistentTileSchedulerILi128ELi112ELi256ELi128ELb1ELb1ELb1ELb1ELb1ELb1EEEEEEEEEvNT_6ParamsE,(.L_x_3024 - _ZN7cutlass13device_kernelIN5flash11enable_sm90INS1_16FlashAttnFwdSm90INS1_25CollectiveMainloopFwdSm90ILi2EN4cute5tupleIJNS5_1CILi1EEES8_S8_EEENS6_IJNS7_ILi128EEENS7_ILi112EEENS7_ILi192EEEEEELi192ENS_10bfloat16_tEfNS_4arch4Sm90ELb1ELb0ELb1ELb1ELb0ELb0ELb0ELb1ELb1ELb1ELb1ELb0EEENS1_21CollectiveEpilogueFwdINS6_IJSA_SC_SB_EEES9_SE_SG_Li256ELb1ELb1ELb1ELb0EEENS1_36VarlenDynamicPersistentTileSchedulerILi128ELi112ELi256ELi128ELb1ELb1ELb1ELb1ELb1ELb1EEEEEEEEEvNT_6ParamsE)
        .other          _ZN7cutlass13device_kernelIN5flash11enable_sm90INS1_16FlashAttnFwdSm90INS1_25CollectiveMainloopFwdSm90ILi2EN4cute5tupleIJNS5_1CILi1EEES8_S8_EEENS6_IJNS7_ILi128EEENS7_ILi112EEENS7_ILi192EEEEEELi192ENS_10bfloat16_tEfNS_4arch4Sm90ELb1ELb0ELb1ELb1ELb0ELb0ELb0ELb1ELb1ELb1ELb1ELb0EEENS1_21CollectiveEpilogueFwdINS6_IJSA_SC_SB_EEES9_SE_SG_Li256ELb1ELb1ELb1ELb0EEENS1_36VarlenDynamicPersistentTileSchedulerILi128ELi112ELi256ELi128ELb1ELb1ELb1ELb1ELb1ELb1EEEEEEEEEvNT_6ParamsE,@"STO_CUDA_ENTRY STV_DEFAULT"
_ZN7cutlass13device_kernelIN5flash11enable_sm90INS1_16FlashAttnFwdSm90INS1_25CollectiveMainloopFwdSm90ILi2EN4cute5tupleIJNS5_1CILi1EEES8_S8_EEENS6_IJNS7_ILi128EEENS7_ILi112EEENS7_ILi192EEEEEELi192ENS_10bfloat16_tEfNS_4arch4Sm90ELb1ELb0ELb1ELb1ELb0ELb0ELb0ELb1ELb1ELb1ELb1ELb0EEENS1_21CollectiveEpilogueFwdINS6_IJSA_SC_SB_EEES9_SE_SG_Li256ELb1ELb1ELb1ELb0EEENS1_36VarlenDynamicPersistentTileSchedulerILi128ELi112ELi256ELi128ELb1ELb1ELb1ELb1ELb1ELb1EEEEEEEEEvNT_6ParamsE:
        /* <DEDUP_REMOVED lines=18> */
.L_x_2229:
[----:B------:R-:W-:Y:S05]  /*0120*/  BSYNC B0 ;  /* 0x0000000000007941 */ /* 0x000fea0003800000 */
.L_x_2228:
        /* <DEDUP_REMOVED lines=41> */
.L_x_2230:
        /* <DEDUP_REMOVED lines=22> */
.L_x_2231:
        /* <DEDUP_REMOVED lines=18> */
.L_x_2232:
        /* <DEDUP_REMOVED lines=22> */
.L_x_2233:
        /* <DEDUP_REMOVED lines=22> */
.L_x_2234:
        /* <DEDUP_REMOVED lines=8> */
.L_x_2236:
        /* <DEDUP_REMOVED lines=16> */
[----:B------:R-:W-:Y:S01]  /*0a80*/  UMOV UR36, URZ ;  /* 0x0000003f00247c82 */ /* 0x000fe20008000000 */
[----:B------:R-:W-:Y:S01]  /*0a90*/  R2UR UR7, R7 ;  /* 0x00000000070772ca */ /* 0x000fe200000e0000 */
[----:B------:R-:W0:Y:S01]  /*0aa0*/  S2R R0, SR_TID.X ;  /* 0x0000000000007919 */ /* 0x000e220000002100 */
[----:B------:R-:W-:Y:S01]  /*0ab0*/  R2UR UR5, R5 ;  /* 0x00000000050572ca */ /* 0x000fe200000e0000 */
[----:B0-----:R-:W-:-:S05]  /*0ac0*/  VIADD R12, R0, 0xffffff80 ;  /* 0xffffff80000c7836 */ /* 0x001fca0000000000 */
[----:B------:R-:W-:-:S04]  /*0ad0*/  SHF.R.S32.HI R0, RZ, 0x1f, R12 ;  /* 0x0000001fff007819 */ /* 0x000fc8000001140c */
[CC--:B------:R-:W-:Y:S02]  /*0ae0*/  LEA.HI R3, R0.reuse, R12.reuse, RZ, 0x4 ;  /* 0x0000000c00037211 */ /* 0x0c0fe400078f20ff */
[CC--:B------:R-:W-:Y:S02]  /*0af0*/  LEA.HI R4, R0.reuse, R12.reuse, RZ, 0x5 ;  /* 0x0000000c00047211 */ /* 0x0c0fe400078f28ff */
[----:B------:R-:W-:Y:S02]  /*0b00*/  SHF.R.S32.HI R6, RZ, 0x4, R3 ;  /* 0x00000004ff067819 */ /* 0x000fe40000011403 */
[----:B------:R-:W-:Y:S01]  /*0b10*/  LEA.HI R11, R0, R12, RZ, 0x2 ;  /* 0x0000000c000b7211 */ /* 0x000fe200078f10ff */
[----:B------:R-:W-:Y:S01]  /*0b20*/  IMAD.SHL.U32 R5, R4, 0x20, RZ ;  /* 0x0000002004057824 */ /* 0x000fe200078e00ff */
[C---:B------:R-:W-:Y:S02]  /*0b30*/  LOP3.LUT R4, R3.reuse, 0x3fffff0, RZ, 0xc0, !PT ;  /* 0x03fffff003047812 */ /* 0x040fe400078ec0ff */
[----:B------:R-:W-:-:S02]  /*0b40*/  LEA.HI R3, R3, R6, RZ, 0x1 ;  /* 0x0000000603037211 */ /* 0x000fc400078f08ff */
[----:B------:R-:W-:Y:S01]  /*0b50*/  LOP3.LUT R5, R5, 0xfffffc00, RZ, 0xc0, !PT ;  /* 0xfffffc0005057812 */ /* 0x000fe200078ec0ff */
[----:B------:R-:W-:Y:S01]  /*0b60*/  IMAD.IADD R4, R12, 0x1, -R4 ;  /* 0x000000010c047824 */ /* 0x000fe200078e0a04 */
[----:B------:R-:W-:Y:S02]  /*0b70*/  LOP3.LUT R3, R3, 0x1ffffffe, RZ, 0xc0, !PT ;  /* 0x1ffffffe03037812 */ /* 0x000fe400078ec0ff */
[----:B------:R-:W-:Y:S01]  /*0b80*/  LOP3.LUT R11, R11, 0xfffffffc, RZ, 0xc0, !PT ;  /* 0xfffffffc0b0b7812 */ /* 0x000fe200078ec0ff */
[----:B------:R-:W-:Y:S02]  /*0b90*/  IMAD R4, R4, 0x40, R5 ;  /* 0x0000004004047824 */ /* 0x000fe400078e0205 */
[----:B------:R-:W-:Y:S02]  /*0ba0*/  IMAD.IADD R3, R6, 0x1, -R3 ;  /* 0x0000000106037824 */ /* 0x000fe400078e0a03 */
[----:B------:R-:W-:Y:S02]  /*0bb0*/  IMAD.IADD R11, R12, 0x1, -R11 ;  /* 0x000000010c0b7824 */ /* 0x000fe400078e0a0b */
[----:B------:R-:W-:-:S03]  /*0bc0*/  IMAD R3, R3, 0x8, R4 ;  /* 0x0000000803037824 */ /* 0x000fc600078e0204 */
[----:B------:R-:W-:Y:S02]  /*0bd0*/  LEA.HI R5, R11, R11, RZ, 0x1 ;  /* 0x0000000b0b057211 */ /* 0x000fe400078f08ff */
[----:B------:R0:W-:Y:S02]  /*0be0*/  STL [R1+0x50], R3 ;  /* 0x0000500301007387 */ /* 0x0001e40000100800 */
[----:B------:R-:W-:-:S05]  /*0bf0*/  LOP3.LUT R4, R5, 0x1ffffffe, RZ, 0xc0, !PT ;  /* 0x1ffffffe05047812 */ /* 0x000fca00078ec0ff */
        /* <DEDUP_REMOVED lines=19> */
[----:B------:R-:W-:-:S02]  /*0d30*/  LOP3.LUT R6, R7, 0x7ffffffc, RZ, 0xc0, !PT ;  /* 0x7ffffffc07067812 */ /* 0x000fc400078ec0ff */
[----:B------:R-:W-:Y:S02]  /*0d40*/  LEA.HI R10, R10, R9, RZ, 0x3 ;  /* 0x000000090a0a7211 */ /* 0x000fe400078f18ff */
[----:B------:R-:W-:Y:S01]  /*0d50*/  SHF.R.S32.HI R8, RZ, 0x5, R8 ;  /* 0x00000005ff087819 */ /* 0x000fe20000011408 */
[----:B------:R-:W-:Y:S01]  /*0d60*/  IMAD.IADD R6, R235, 0x1, -R6 ;  /* 0x00000001eb067824 */ /* 0x000fe200078e0a06 */
[----:B------:R-:W-:-:S03]  /*0d70*/  LOP3.LUT R10, R10, 0xfffffff8, RZ, 0xc0, !PT ;  /* 0xfffffff80a0a7812 */ /* 0x000fc600078ec0ff */
[----:B------:R-:W-:Y:S02]  /*0d80*/  IMAD.SHL.U32 R19, R6, 0x2, RZ ;  /* 0x0000000206137824 */ /* 0x000fe400078e00ff */
[----:B------:R-:W-:Y:S02]  /*0d90*/  IMAD.IADD R9, R9, 0x1, -R10 ;  /* 0x0000000109097824 */ /* 0x000fe400078e0a0a */
[C---:B------:R-:W-:Y:S02]  /*0da0*/  VIADD R230, R19.reuse, 0x8 ;  /* 0x0000000813e67836 */ /* 0x040fe40000000000 */
[----:B------:R-:W-:Y:S02]  /*0db0*/  IMAD R9, R8, 0x10, R9 ;  /* 0x0000001008097824 */ /* 0x000fe400078e0209 */
[----:B------:R-:W-:Y:S01]  /*0dc0*/  VIADD R229, R19, 0x10 ;  /* 0x0000001013e57836 */ /* 0x000fe20000000000 */
[----:B------:R-:W-:Y:S01]  /*0dd0*/  SHF.R.S32.HI R5, RZ, 0x1f, R230 ;  /* 0x0000001fff057819 */ /* 0x000fe200000114e6 */
[----:B0-----:R-:W-:-:S02]  /*0de0*/  IMAD R3, R2, 0x40, R9 ;  /* 0x0000004002037824 */ /* 0x001fc400078e0209 */
[----:B------:R-:W-:Y:S01]  /*0df0*/  IMAD.U32 R2, RZ, RZ, UR4 ;  /* 0x00000004ff027e24 */ /* 0x000fe2000f8e00ff */
[----:B------:R-:W-:Y:S01]  /*0e00*/  UMOV UR4, URZ ;  /* 0x0000003f00047c82 */ /* 0x000fe20008000000 */
[C---:B------:R-:W-:Y:S01]  /*0e10*/  VIADD R228, R19.reuse, 0x30 ;  /* 0x0000003013e47836 */ /* 0x040fe20000000000 */
[----:B------:R-:W-:Y:S01]  /*0e20*/  STL [R1+0x48], R3 ;  /* 0x0000480301007387 */ /* 0x000fe20000100800 */
[C---:B------:R-:W-:Y:S02]  /*0e30*/  VIADD R227, R19.reuse, 0x38 ;  /* 0x0000003813e37836 */ /* 0x040fe40000000000 */
[C---:B------:R-:W-:Y:S01]  /*0e40*/  VIADD R226, R19.reuse, 0x40 ;  /* 0x0000004013e27836 */ /* 0x040fe20000000000 */
[----:B------:R0:W-:Y:S01]  /*0e50*/  STL [R1+0x54], R2 ;  /* 0x0000540201007387 */ /* 0x0001e20000100800 */
        /* <DEDUP_REMOVED lines=30> */
[----:B------:R-:W-:Y:S01]  /*1040*/  IMAD.U32 R234, RZ, RZ, UR4 ;  /* 0x00000004ffea7e24 */ /* 0x000fe2000f8e00ff */
[----:B------:R-:W-:Y:S01]  /*1050*/  SHF.R.S32.HI R2, RZ, 0x1f, R214 ;  /* 0x0000001fff027819 */ /* 0x000fe200000114d6 */
[C---:B------:R-:W-:Y:S01]  /*1060*/  VIADD R208, R19.reuse, 0x18 ;  /* 0x0000001813d07836 */ /* 0x040fe20000000000 */
[----:B------:R-:W-:Y:S01]  /*1070*/  SHF.R.S32.HI R0, RZ, 0x1f, R213 ;  /* 0x0000001fff007819 */ /* 0x000fe200000114d5 */
[----:B------:R-:W-:Y:S01]  /*1080*/  VIADD R207, R19, 0x28 ;  /* 0x0000002813cf7836 */ /* 0x000fe20000000000 */
[----:B------:R-:W-:Y:S01]  /*1090*/  SHF.R.S32.HI R237, RZ, 0x1f, R212 ;  /* 0x0000001fffed7819 */ /* 0x000fe200000114d4 */
[----:B------:R-:W-:Y:S01]  /*10a0*/  IMAD R204, R4, 0x8, R3 ;  /* 0x0000000804cc7824 */ /* 0x000fe200078e0203 */
[----:B------:R-:W-:Y:S01]  /*10b0*/  SHF.R.S32.HI R236, RZ, 0x1f, R211 ;  /* 0x0000001fffec7819 */ /* 0x000fe200000114d3 */
[----:B------:R-:W-:-:S07]  /*10c0*/  IMAD.U32 R16, RZ, RZ, UR4 ;  /* 0x00000004ff107e24 */ /* 0x000fce000f8e00ff */
.L_x_2294:
[----:B------:R-:W-:Y:S01]  /*10d0*/  ULDC.64 UR8, c[0x0][0xc88] ;  /* 0x0003220000087ab9 */ /* 0x000fe20000000a00 */
[----:B------:R-:W-:Y:S01]  /*10e0*/  ULDC.64 UR12, c[0x0][0x208] ;  /* 0x00008200000c7ab9 */ /* 0x000fe20000000a00 */
[----:B------:R-:W-:Y:S01]  /*10f0*/  UIMAD.WIDE UR8, UR7, 0x4, UR8 ;  /* 0x00000004070878a5 */ /* 0x000fe2000f8e0208 */
[----:B------:R-:W-:-:S05]  /*1100*/  ULDC.64 UR10, c[0x0][0xa18] ;  /* 0x00028600000a7ab9 */ /* 0x000fca0000000a00 */
[----:B01-34-:R-:W-:Y:S02]  /*1110*/  IMAD.U32 R2, RZ, RZ, UR8 ;  /* 0x00000008ff027e24 */ /* 0x01bfe4000f8e00ff */
[----:B------:R-:W-:Y:S01]  /*1120*/  IMAD.U32 R3, RZ, RZ, UR9 ;  /* 0x00000009ff037e24 */ /* 0x000fe2000f8e00ff */
[----:B------:R-:W-:-:S04]  /*1130*/  ULDC.64 UR8, c[0x0][0xa28] ;  /* 0x00028a0000087ab9 */ /* 0x000fc80000000a00 */
[----:B--2---:R-:W2:Y:S01]  /*1140*/  LDG.E R2, desc[UR12][R2.64] ;  /* 0x0000000c02027981 */ /* 0x004ea2000c1e1900 */
[----:B------:R-:W-:Y:S02]  /*1150*/  UISETP.NE.U32.AND UP0, UPT, UR8, URZ, UPT ;  /* 0x0000003f0800728c */ /* 0x000fe4000bf05070 */
[----:B------:R-:W-:Y:S02]  /*1160*/  UISETP.NE.U32.AND UP1, UPT, UR10, URZ, UPT ;  /* 0x0000003f0a00728c */ /* 0x000fe4000bf25070 */
[----:B------:R-:W-:Y:S02]  /*1170*/  UISETP.NE.AND.EX UP0, UPT, UR9, URZ, UPT, UP0 ;  /* 0x0000003f0900728c */ /* 0x000fe4000bf05300 */
[----:B------:R-:W-:-:S04]  /*1180*/  UISETP.NE.AND.EX UP1, UPT, UR11, URZ, UPT, UP1 ;  /* 0x0000003f0b00728c */ /* 0x000fc8000bf25310 */
[----:B------:R-:W-:Y:S02]  /*1190*/  PLOP3.LUT P0, PT, PT, PT, UP0, 0x80, 0x0 ;  /* 0x000000000000781c */ /* 0x000fe40003f0f008 */
[----:B------:R-:W-:Y:S02]  /*11a0*/  PLOP3.LUT P2, PT, PT, PT, UP1, 0x80, 0x0 ;  /* 0x000000000000781c */ /* 0x000fe40003f4f018 */
[----:B--2---:R-:W-:-:S13]  /*11b0*/  R2UR UR4, R2 ;  /* 0x00000000020472ca */ /* 0x004fda00000e0000 */
[----:B------:R-:W-:Y:S02]  /*11c0*/  USHF.R.S32.HI UR14, URZ, 0x1f, UR4 ;  /* 0x0000001f3f0e7899 */ /* 0x000fe40008011404 */
[----:B------:R-:W-:Y:S01]  /*11d0*/  IMAD.U32 R210, RZ, RZ, UR4 ;  /* 0x00000004ffd27e24 */ /* 0x000fe2000f8e00ff */
[----:B------:R-:W-:-:S04]  /*11e0*/  @UP0 ULEA UR8, UP2, UR4, UR8, 0x2 ;  /* 0x0000000804080291 */ /* 0x000fc8000f84103f */
[----:B------:R-:W-:Y:S02]  /*11f0*/  @UP0 ULEA.HI.X UR9, UR4, UR9, UR14, 0x2, UP2 ;  /* 0x0000000904090291 */ /* 0x000fe400090f140e */
[----:B------:R-:W-:Y:S01]  /*1200*/  IMAD.U32 R233, RZ, RZ, UR14 ;  /* 0x0000000effe97e24 */ /* 0x000fe2000f8e00ff */
[----:B------:R-:W-:Y:S01]  /*1210*/  @UP1 ULEA UR10, UP0, UR4, UR10, 0x2 ;  /* 0x0000000a040a1291 */ /* 0x000fe2000f80103f */
[----:B------:R-:W-:-:S03]  /*1220*/  IMAD.U32 R2, RZ, RZ, UR8 ;  /* 0x00000008ff027e24 */ /* 0x000fc6000f8e00ff */
[----:B------:R-:W-:Y:S01]  /*1230*/  @UP1 ULEA.HI.X UR11, UR4, UR11, UR14, 0x2, UP0 ;  /* 0x0000000b040b1291 */ /* 0x000fe200080f140e */
[----:B------:R-:W-:Y:S01]  /*1240*/  IMAD.U32 R3, RZ, RZ, UR9 ;  /* 0x00000009ff037e24 */ /* 0x000fe2000f8e00ff */
[----:B------:R-:W-:Y:S01]  /*1250*/  ULDC.64 UR8, c[0x0][0x418] ;  /* 0x0001060000087ab9 */ /* 0x000fe20000000a00 */
[----:B------:R-:W-:-:S03]  /*1260*/  IMAD.U32 R4, RZ, RZ, UR10 ;  /* 0x0000000aff047e24 */ /* 0x000fc6000f8e00ff */
[----:B------:R-:W-:Y:S01]  /*1270*/  IMAD.U32 R5, RZ, RZ, UR11 ;  /* 0x0000000bff057e24 */ /* 0x000fe2000f8e00ff */
[----:B------:R-:W2:Y:S01]  /*1280*/  @P0 LDG.E R2, desc[UR12][R2.64] ;  /* 0x0000000c02020981 */ /* 0x000ea2000c1e1900 */
[----:B------:R-:W-:Y:S02]  /*1290*/  UISETP.NE.U32.AND UP0, UPT, UR8, URZ, UPT ;  /* 0x0000003f0800728c */ /* 0x000fe4000bf05070 */
[----:B------:R-:W-:Y:S01]  /*12a0*/  ULOP3.LUT UR7, UR6, 0xff000000, URZ, 0xc0, !UPT ;  /* 0xff00000006077892 */ /* 0x000fe2000f8ec03f */
[----:B------:R-:W3:Y:S01]  /*12b0*/  @P2 LDG.E R4, desc[UR12][R4.64] ;  /* 0x0000000c04042981 */ /* 0x000ee2000c1e1900 */
[----:B------:R-:W-:Y:S01]  /*12c0*/  ULDC UR11, c[0x0][0x288] ;  /* 0x0000a200000b7ab9 */ /* 0x000fe20000000800 */
[----:B------:R-:W-:Y:S02]  /*12d0*/  UISETP.NE.AND.EX UP0, UPT, UR9, URZ, UPT, UP0 ;  /* 0x0000003f0900728c */ /* 0x000fe4000bf05300 */
[----:B------:R-:W-:Y:S01]  /*12e0*/  ULOP3.LUT UR8, UR6, 0xff0000, URZ, 0xc0, !UPT ;  /* 0x00ff000006087892 */ /* 0x000fe2000f8ec03f */
[----:B------:R-:W-:Y:S01]  /*12f0*/  ULDC UR9, c[0x0][0x424] ;  /* 0x0001090000097ab9 */ /* 0x000fe20000000800 */
[----:B------:R-:W-:Y:S01]  /*1300*/  ULDC.64 UR12, c[0x0][0xa20] ;  /* 0x00028800000c7ab9 */ /* 0x000fe20000000a00 */
[----:B------:R-:W-:Y:S01]  /*1310*/  ULOP3.LUT UR6, UR6, 0xffff, URZ, 0xc0, !UPT ;  /* 0x0000ffff06067892 */ /* 0x000fe2000f8ec03f */
[----:B------:R-:W-:Y:S01]  /*1320*/  ISETP.NE.U32.AND P1, PT, RZ, UR12, PT ;  /* 0x0000000cff007c0c */ /* 0x000fe2000bf25070 */
[----:B------:R-:W-:-:S02]  /*1330*/  USHF.R.U32.HI UR7, URZ, 0x8, UR7 ;  /* 0x000000083f077899 */ /* 0x000fc40008011607 */
[----:B------:R-:W-:Y:S01]  /*1340*/  USEL UR9, UR9, 0x1, UP0 ;  /* 0x0000000109097887 */ /* 0x000fe20008000000 */
[----:B------:R-:W-:Y:S01]  /*1350*/  ISETP.NE.AND.EX P1, PT, RZ, UR13, PT, P1 ;  /* 0x0000000dff007c0c */ /* 0x000fe2000bf25310 */
[----:B------:R-:W-:Y:S01]  /*1360*/  ULDC UR10, c[0x0][0x2f0] ;  /* 0x0000bc00000a7ab9 */ /* 0x000fe20000000800 */
[----:B------:R-:W-:Y:S01]  /*1370*/  UMOV UR4, URZ ;  /* 0x0000003f00047c82 */ /* 0x000fe20008000000 */
[----:B------:R-:W-:Y:S01]  /*1380*/  ULEA.HI UR8, UR8, UR7, URZ, 0x10 ;  /* 0x0000000708087291 */ /* 0x000fe2000f8f803f */
[----:B------:R-:W-:Y:S01]  /*1390*/  IMAD.U32 R231, RZ, RZ, UR6 ;  /* 0x00000006ffe77e24 */ /* 0x000fe2000f8e00ff */
[----:B------:R-:W-:Y:S01]  /*13a0*/  UIMAD UR9, UR9, UR10, URZ ;  /* 0x0000000a090972a4 */ /* 0x000fe2000f8e023f */
[----:B--2---:R-:W-:Y:S02]  /*13b0*/  @P0 R2UR UR4, R2 ;  /* 0x00000000020402ca */ /* 0x004fe400000e0000 */
[----:B---3--:R-:W-:-:S13]  /*13c0*/  @P2 R2UR UR11, R4 ;  /* 0x00000000040b22ca */ /* 0x008fda00000e0000 */
[----:B------:R-:W-:Y:S01]  /*13d0*/  IMAD.U32 R17, RZ, RZ, UR11 ;  /* 0x0000000bff117e24 */ /* 0x000fe2000f8e00ff */
[----:B-----5:R-:W-:Y:S06]  /*13e0*/  @P2 BRA `(.L_x_2237) ;  /* 0x0000000000402947 */ /* 0x020fec0003800000 */
        /* <DEDUP_REMOVED lines=14> */
[----:B------:R-:W-:-:S06]  /*14d0*/  UIADD3 UR6, -UR6, UR7, URZ ;  /* 0x0000000706067290 */ /* 0x000fcc000fffe13f */
[----:B------:R-:W-:-:S07]  /*14e0*/  IMAD.U32 R17, RZ, RZ, UR6 ;  /* 0x00000006ff117e24 */ /* 0x000fce000f8e00ff */
.L_x_2237:
[----:B------:R-:W-:Y:S05]  /*14f0*/  @!P1 BRA `(.L_x_2238) ;  /* 0x0000000000289947 */ /* 0x000fea0003800000 */
[----:B------:R-:W-:Y:S01]  /*1500*/  R2UR UR7, R210 ;  /* 0x00000000d20772ca */ /* 0x000fe200000e0000 */
[----:B------:R-:W-:Y:S01]  /*1510*/  ULDC.64 UR10, c[0x0][0x208] ;  /* 0x00008200000a7ab9 */ /* 0x000fe20000000a00 */
[----:B------:R-:W-:-:S11]  /*1520*/  R2UR UR9, R233 ;  /* 0x00000000e90972ca */ /* 0x000fd600000e0000 */
[----:B------:R-:W-:-:S04]  /*1530*/  ULEA UR6, UP0, UR7, UR12, 0x2 ;  /* 0x0000000c07067291 */ /* 0x000fc8000f80103f */
[----:B------:R-:W-:Y:S02]  /*1540*/  ULEA.HI.X UR7, UR7, UR13, UR9, 0x2, UP0 ;  /* 0x0000000d07077291 */ /* 0x000fe400080f1409 */
[----:B------:R-:W-:-:S04]  /*1550*/  IMAD.U32 R2, RZ, RZ, UR6 ;  /* 0x00000006ff027e24 */ /* 0x000fc8000f8e00ff */
[----:B------:R-:W-:-:S05]  /*1560*/  IMAD.U32 R3, RZ, RZ, UR7 ;  /* 0x00000007ff037e24 */ /* 0x000fca000f8e00ff */
[----:B------:R-:W2:Y:S02]  /*1570*/  LDG.E R2, desc[UR10][R2.64] ;  /* 0x0000000a02027981 */ /* 0x000ea4000c1e1900 */
[----:B--2---:R-:W-:Y:S01]  /*1580*/  R2UR UR9, R2 ;  /* 0x00000000020972ca */ /* 0x004fe200000e0000 */
[----:B------:R-:W-:-:S14]  /*1590*/  BRA `(.L_x_2239) ;  /* 0x00000000003c7947 */ /* 0x000fdc0003800000 */
.L_x_2238:
        /* <DEDUP_REMOVED lines=15> */
.L_x_2239:
[----:B------:R-:W-:Y:S01]  /*1690*/  ULDC UR6, c[0x0][0x448] ;  /* 0x0001120000067ab9 */ /* 0x000fe20000000800 */
[----:B------:R-:W-:Y:S01]  /*16a0*/  R2UR UR7, R17 ;  /* 0x00000000110772ca */ /* 0x000fe200000e0000 */
[----:B------:R-:W-:Y:S02]  /*16b0*/  UISETP.NE.AND UP0, UPT, UR6, 0x1, UPT ;  /* 0x000000010600788c */ /* 0x000fe4000bf05270 */
[----:B------:R-:W-:Y:S02]  /*16c0*/  USHF.L.U32 UR5, UR5, 0x7, URZ ;  /* 0x0000000705057899 */ /* 0x000fe4000800063f */
[----:B------:R-:W-:Y:S02]  /*16d0*/  UIADD3 UR10, -UR4, UR9, URZ ;  /* 0x00000009040a7290 */ /* 0x000fe4000fffe13f */
[----:B------:R-:W-:Y:S02]  /*16e0*/  UIADD3 UR6, UR5, 0x7f, URZ ;  /* 0x0000007f05067890 */ /* 0x000fe4000fffe03f */
[----:B------:R-:W-:-:S02]  /*16f0*/  IMAD.U32 R23, RZ, RZ, UR5 ;  /* 0x00000005ff177e24 */ /* 0x000fc4000f8e00ff */
[----:B------:R-:W-:Y:S01]  /*1700*/  IMAD.U32 R18, RZ, RZ, UR10 ;  /* 0x0000000aff127e24 */ /* 0x000fe2000f8e00ff */
[----:B------:R-:W-:Y:S01]  /*1710*/  @UP0 ULDC UR4, c[0x0][0x44c] ;  /* 0x0001130000040ab9 */ /* 0x000fe20000000800 */
[----:B------:R-:W-:Y:S01]  /*1720*/  @UP0 ULDC UR9, c[0x0][0x450] ;  /* 0x0001140000090ab9 */ /* 0x000fe20000000800 */
[----:B------:R-:W-:Y:S02]  /*1730*/  UIMAD.WIDE.U32 UR4, UR6, UR4, URZ ;  /* 0x00000004060472a5 */ /* 0x000fe4000f8e003f */
[----:B------:R-:W-:Y:S02]  /*1740*/  UIADD3 UR7, UR10, 0x70, -UR7 ;  /* 0x000000700a077890 */ /* 0x000fe4000fffe807 */
[----:B------:R-:W-:Y:S02]  /*1750*/  @UP0 USHF.R.U32.HI UR6, URZ, UR9, UR5 ;  /* 0x000000093f060299 */ /* 0x000fe40008011605 */
[----:B------:R-:W-:Y:S02]  /*1760*/  UIADD3 UR5, UR10, 0x6f, URZ ;  /* 0x0000006f0a057890 */ /* 0x000fe4000fffe03f */
        /* <DEDUP_REMOVED lines=10> */
[----:B------:R-:W-:-:S04]  /*1810*/  UISETP.LT.AND UP0, UPT, UR4, UR6, UPT ;  /* 0x000000060400728c */ /* 0x000fc8000bf01270 */
[----:B------:R-:W-:Y:S01]  /*1820*/  USEL UR9, UR4, UR6, UP0 ;  /* 0x0000000604097287 */ /* 0x000fe20008000000 */
[----:B------:R-:W-:Y:S01]  /*1830*/  IMAD.U32 R206, RZ, RZ, UR5 ;  /* 0x00000005ffce7e24 */ /* 0x000fe2000f8e00ff */
[----:B------:R-:W-:Y:S02]  /*1840*/  ULOP3.LUT UR6, UR8, 0xff, URZ, 0xc0, !UPT ;  /* 0x000000ff08067892 */ /* 0x000fe4000f8ec03f */
[----:B------:R-:W-:Y:S01]  /*1850*/  UISETP.GE.AND UP0, UPT, UR9, 0x1, UPT ;  /* 0x000000010900788c */ /* 0x000fe2000bf06270 */
[----:B------:R-:W-:-:S03]  /*1860*/  UMOV UR4, URZ ;  /* 0x0000003f00047c82 */ /* 0x000fc60008000000 */
[----:B------:R-:W-:Y:S02]  /*1870*/  IMAD.U32 R209, RZ, RZ, UR6 ;  /* 0x00000006ffd17e24 */ /* 0x000fe4000f8e00ff */
[----:B------:R-:W-:-:S13]  /*1880*/  PLOP3.LUT P0, PT, PT, PT, UP0, 0x80, 0x0 ;  /* 0x000000000000781c */ /* 0x000fda0003f0f008 */
[----:B------:R-:W-:Y:S05]  /*1890*/  @!P0 BRA `(.L_x_2240) ;  /* 0x0000000000948947 */ /* 0x000fea0003800000 */
        /* <DEDUP_REMOVED lines=37> */
.L_x_2240:
        /* <DEDUP_REMOVED lines=97> */
.L_x_2242:
        /* <DEDUP_REMOVED lines=12> */
.L_x_2425:
[----:B------:R-:W-:Y:S05]  /*21c0*/  @!P0 BRA `(.L_x_2244) ;  /* 0x0000000000048947 */ /* 0x000fea0003800000 */
[----:B------:R-:W-:Y:S01]  /*21d0*/  BPT.TRAP 0x1 ;  /* 0x000000040000795c */ /* 0x000fe20000300000 */
.L_x_2244:
[----:B------:R-:W-:Y:S01]  /*21e0*/  R2UR UR4, R16 ;  /* 0x00000000100472ca */ /* 0x000fe200000e0000 */
[----:B0-----:R-:W-:-:S05]  /*21f0*/  IMAD.U32 R0, RZ, RZ, UR36 ;  /* 0x00000024ff007e24 */ /* 0x001fca000f8e00ff */
[----:B------:R-:W-:-:S07]  /*2200*/  LEA R0, R0, UR60, 0x3 ;  /* 0x0000003c00007c11 */ /* 0x000fce000f8e18ff */
[----:B------:R-:W-:-:S05]  /*2210*/  IMAD.U32 R3, RZ, RZ, UR4 ;  /* 0x00000004ff037e24 */ /* 0x000fca000f8e00ff */
[----:B------:R-:W-:-:S04]  /*2220*/  SHF.L.U32 R3, R3, 0x1f, RZ ;  /* 0x0000001f03037819 */ /* 0x000fc800000006ff */
[----:B------:R0:W1:Y:S01]  /*2230*/  SYNCS.PHASECHK.TRANS64.TRYWAIT P2, [R0+URZ+0x36830], R3 ;  /* 0x03683003000075a7 */ /* 0x000062000804017f */
[----:B------:R-:W-:Y:S05]  /*2240*/  @!P0 BRA `(.L_x_2245) ;  /* 0x0000000000048947 */ /* 0x000fea0003800000 */
[----:B------:R-:W-:Y:S01]  /*2250*/  BPT.TRAP 0x1 ;  /* 0x000000040000795c */ /* 0x000fe20000300000 */
.L_x_2245:
[----:B------:R-:W2:Y:S02]  /*2260*/  S2R R2, SR_TID.X ;  /* 0x0000000000027919 */ /* 0x000ea40000002100 */
[----:B--2---:R-:W-:Y:S01]  /*2270*/  LOP3.LUT P1, RZ, R2, 0x7f, RZ, 0xc0, !PT ;  /* 0x0000007f02ff7812 */ /* 0x004fe2000782c0ff */
[----:B-1----:R-:W-:-:S12]  /*2280*/  @P2 BRA `(.L_x_2246) ;  /* 0x0000000000082947 */ /* 0x002fd80003800000 */
[----:B------:R-:W1:Y:S02]  /*2290*/  SYNCS.PHASECHK.TRANS64.TRYWAIT P2, [R0+URZ+0x36830], R3 ;  /* 0x03683003000075a7 */ /* 0x000e64000804017f */
[----:B-1----:R-:W-:Y:S05]  /*22a0*/  @!P2 BRA `(.L_x_2247) ;  /* 0x000001a0000ca947 */ /* 0x002fea0003800000 */
.L_x_2246:
[----:B------:R-:W-:Y:S05]  /*22b0*/  WARPSYNC.ALL ;  /* 0x0000000000007948 */ /* 0x000fea0003800000 */
[----:B------:R-:W-:Y:S01]  /*22c0*/  UIADD3 UR4, UR60, 0x21400, URZ ;  /* 0x000214003c047890 */ /* 0x000fe2000fffe03f */
[----:B------:R-:W-:Y:S01]  /*22d0*/  WARPGROUP.ARRIVE ;  /* 0x00000000000079c5 */ /* 0x000fe20000000000 */
[----:B------:R-:W-:Y:S01]  /*22e0*/  ULOP3.LUT UR38, UR38, 0x10000, URZ, 0xfc, !UPT ;  /* 0x0001000026267892 */ /* 0x000fe2000f8efc3f */
[----:B01----:R-:W-:Y:S01]  /*22f0*/  @!P1 VIADD R0, R0, 0x36840 ;  /* 0x0003684000009836 */ /* 0x003fe20000000000 */
[----:B------:R-:W-:Y:S01]  /*2300*/  USHF.R.U32.HI UR4, URZ, 0x4, UR4 ;  /* 0x000000043f047899 */ /* 0x000fe20008011604 */
[----:B------:R-:W-:Y:S01]  /*2310*/  CS2R R118, SRZ ;  /* 0x0000000000767805 */ /* 0x000fe2000001ff00 */
[----:B------:R-:W-:Y:S01]  /*2320*/  UMOV UR53, 0x40000040 ;  /* 0x4000004000357882 */ /* 0x000fe20000000000 */
[----:B------:R-:W-:Y:S01]  /*2330*/  UMOV UR55, 0x40000040 ;  /* 0x4000004000377882 */ /* 0x000fe20000000000 */
[----:B------:R-:W-:Y:S01]  /*2340*/  ULOP3.LUT UR4, UR4, 0x3fff, URZ, 0xc0, !UPT ;  /* 0x00003fff04047892 */ /* 0x000fe2000f8ec03f */
[----:B------:R-:W-:Y:S01]  /*2350*/  MOV R4, UR53 ;  /* 0x0000003500047c02 */ /* 0x000fe20008000f00 */
[----:B------:R-:W-:Y:S01]  /*2360*/  UMOV UR52, UR38 ;  /* 0x0000002600347c82 */ /* 0x000fe20008000000 */
[----:B------:R-:W-:Y:S01]  /*2370*/  UMOV UR7, 0x40000040 ;  /* 0x4000004000077882 */ /* 0x000fe20000000000 */
[----:B------:R-:W-:Y:S01]  /*2380*/  ULOP3.LUT UR5, UR4, 0x10000, URZ, 0xfc, !UPT ;  /* 0x0001000004057892 */ /* 0x000fe2000f8efc3f */
[----:B------:R-:W-:Y:S01]  /*2390*/  MOV R6, UR52 ;  /* 0x0000003400067c02 */ /* 0x000fe20008000f00 */
[----:B------:R-:W-:Y:S01]  /*23a0*/  UMOV UR8, UR52 ;  /* 0x0000003400087c82 */ /* 0x000fe20008000000 */
[----:B------:R-:W-:Y:S01]  /*23b0*/  UMOV UR4, UR52 ;  /* 0x0000003400047c82 */ /* 0x000fe20008000000 */
[----:B------:R-:W-:Y:S01]  /*23c0*/  UIMAD UR37, UR36, 0xa80, UR5 ;  /* 0x00000a80242578a4 */ /* 0x000fe2000f8e0205 */
[----:B------:R-:W-:Y:S01]  /*23d0*/  @!P1 PRMT R0, RZ, 0x654, R0 ;  /* 0x00000654ff009816 */ /* 0x000fe20000000000 */
[----:B------:R-:W-:Y:S01]  /*23e0*/  IMAD.U32 R5, RZ, RZ, UR5 ;  /* 0x00000005ff057e24 */ /* 0x000fe2000f8e00ff */
[----:B------:R-:W-:Y:S01]  /*23f0*/  UMOV UR5, UR53 ;  /* 0x0000003500057c82 */ /* 0x000fe20008000000 */
[----:B------:R-:W-:Y:S01]  /*2400*/  UIADD3 UR6, UR37, 0x80, URZ ;  /* 0x0000008025067890 */ /* 0x000fe2000fffe03f */
[----:B------:R-:W-:Y:S01]  /*2410*/  CS2R R116, SRZ ;  /* 0x0000000000747805 */ /* 0x000fe2000001ff00 */
[----:B------:R-:W-:Y:S01]  /*2420*/  UIADD3 UR10, UR37, 0x100, URZ ;  /* 0x00000100250a7890 */ /* 0x000fe2000fffe03f */
[----:B------:R-:W-:Y:S01]  /*2430*/  CS2R R114, SRZ ;  /* 0x0000000000727805 */ /* 0x000fe2000001ff00 */
[----:B------:R-:W-:Y:S01]  /*2440*/  UMOV UR54, UR37 ;  /* 0x0000002500367c82 */ /* 0x000fe20008000000 */
[----:B------:R-:W-:Y:S01]  /*2450*/  UMOV UR9, UR53 ;  /* 0x0000003500097c82 */ /* 0x000fe20008000000 */
[----:B------:R-:W-:Y:S01]  /*2460*/  HGMMA.64x16x16.F32.BF16 R72, gdesc[UR52], RZ, !UPT, gsb0 ;  /* 0x00200000344879f0 */ /* 0x000fe2000c0018ff */
[----:B------:R-:W-:Y:S01]  /*2470*/  UMOV UR11, 0x40000040 ;  /* 0x40000040000b7882 */ /* 0x000fe20000000000 */
[----:B------:R-:W-:Y:S01]  /*2480*/  UIADD3 UR14, UR37, 0x180, URZ ;  /* 0x00000180250e7890 */ /* 0x000fe2000fffe03f */
[----:B------:R-:W-:Y:S01]  /*2490*/  CS2R R112, SRZ ;  /* 0x0000000000707805 */ /* 0x000fe2000001ff00 */
[----:B------:R-:W-:Y:S01]  /*24a0*/  UMOV UR12, UR52 ;  /* 0x00000034000c7c82 */ /* 0x000fe20008000000 */
[----:B------:R-:W-:Y:S01]  /*24b0*/  UMOV UR13, UR53 ;  /* 0x00000035000d7c82 */ /* 0x000fe20008000000 */
        /* <DEDUP_REMOVED lines=13> */
[----:B------:R-:W-:Y:S01]  /*2590*/  UIADD3 UR26, UR37, 0x284, URZ ;  /* 0x00000284251a7890 */ /* 0x000fe2000fffe03f */
[----:B------:R-:W-:Y:S01]  /*25a0*/  CS2R R104, SRZ ;  /* 0x0000000000687805 */ /* 0x000fe2000001ff00 */
[----:B------:R-:W-:Y:S01]  /*25b0*/  UMOV UR27, 0x40000040 ;  /* 0x40000040001b7882 */ /* 0x000fe20000000000 */
        /* <DEDUP_REMOVED lines=18> */
[----:B------:R-:W-:Y:S01]  /*26e0*/  UMOV UR55, 0x40000040 ;  /* 0x4000004000377882 */ /* 0x000fe20000000000 */
[----:B------:R-:W-:-:S02]  /*26f0*/  CS2R R90, SRZ ;  /* 0x00000000005a7805 */ /* 0x000fc4000001ff00 */
[----:B------:R-:W-:Y:S02]  /*2700*/  CS2R R88, SRZ ;  /* 0x0000000000587805 */ /* 0x000fe4000001ff00 */
[----:B------:R-:W-:Y:S02]  /*2710*/  CS2R R86, SRZ ;  /* 0x0000000000567805 */ /* 0x000fe4000001ff00 */
[----:B------:R-:W-:Y:S02]  /*2720*/  CS2R R84, SRZ ;  /* 0x0000000000547805 */ /* 0x000fe4000001ff00 */
[----:B------:R-:W-:Y:S01]  /*2730*/  CS2R R82, SRZ ;  /* 0x0000000000527805 */ /* 0x000fe2000001ff00 */
        /* <DEDUP_REMOVED lines=440> */
[----:B------:R-:W-:Y:S01]  /*42c0*/  UMOV UR56, UR44 ;  /* 0x0000002c00387c82 */ /* 0x000fe20008000000 */
[----:B------:R-:W-:Y:S01]  /*42d0*/  UMOV UR57, UR45 ;  /* 0x0000002d00397c82 */ /* 0x000fe20008000000 */
[----:B------:R-:W-:-:S02]  /*42e0*/  UIADD3 UR6, UR38, 0x806, URZ ;  /* 0x0000080626067890 */ /* 0x000fc4000fffe03f */
[----:B------:R-:W-:Y:S01]  /*42f0*/  UIADD3 UR38, UR39, -0x2, URZ ;  /* 0xfffffffe27267890 */ /* 0x000fe2000fffe03f */
        /* <DEDUP_REMOVED lines=20> */
[----:B------:R-:W-:Y:S02]  /*4440*/  R2UR UR12, R3 ;  /* 0x00000000030c72ca */ /* 0x000fe400000e0000 */
        /* <DEDUP_REMOVED lines=18> */
[----:B------:R-:W-:Y:S02]  /*4570*/  WARPGROUP.DEPBAR.LE gsb0, 0x0 ;  /* 0x00008000000079c5 */ /* 0x000fe40000010000 */
[----:B------:R-:W-:-:S06]  /*4580*/  WARPGROUP.ARRIVE ;  /* 0x00000000000079c5 */ /* 0x000fcc0000000000 */
[----:B------:R-:W-:Y:S01]  /*4590*/  HGMMA.64x16x16.F32.BF16 R32, gdesc[UR48], R32, gsb0 ;  /* 0x00200000302079f0 */ /* 0x000fe20008001820 */
[----:B------:R-:W-:Y:S01]  /*45a0*/  UMOV UR48, UR6 ;  /* 0x0000000600307c82 */ /* 0x000fe20008000000 */
[----:B------:R-:W-:Y:S01]  /*45b0*/  UMOV UR49, 0x40000040 ;  /* 0x4000004000317882 */ /* 0x000fe20000000000 */
[----:B------:R-:W-:Y:S01]  /*45c0*/  UMOV UR50, UR10 ;  /* 0x0000000a00327c82 */ /* 0x000fe20008000000 */
[----:B------:R-:W-:Y:S01]  /*45d0*/  UMOV UR51, 0x40000040 ;  /* 0x4000004000337882 */ /* 0x000fe20000000000 */
[----:B------:R-:W-:Y:S01]  /*45e0*/  ULDC UR6, c[0x0][0x9d8] ;  /* 0x0002760000067ab9 */ /* 0x000fe20000000800 */
[----:B------:R-:W-:Y:S01]  /*45f0*/  UIMAD UR10, UR39, -0x70, UR18 ;  /* 0xffffff90270a78a4 */ /* 0x000fe2000f8e0212 */
        /* <DEDUP_REMOVED lines=17> */
[----:B------:R-:W0:Y:S01]  /*4710*/  MUFU.TANH R74, R74 ;  /* 0x0000004a004a7308 */ /* 0x000e220000002400 */
[----:B------:R-:W-:Y:S01]  /*4720*/  UMOV UR51, 0x40000040 ;  /* 0x4000004000337882 */ /* 0x000fe20000000000 */
[----:B------:R-:W-:Y:S01]  /*4730*/  FMUL.FTZ R2, R72, UR6 ;  /* 0x0000000648027c20 */ /* 0x000fe20008410000 */
[----:B------:R-:W-:Y:S01]  /*4740*/  FMUL.FTZ R3, R73, UR6 ;  /* 0x0000000649037c20 */ /* 0x000fe20008410000 */
        /* <DEDUP_REMOVED lines=10> */
[----:B------:R-:W-:Y:S02]  /*47f0*/  VIADD R65, R204, UR11 ;  /* 0x0000000bcc417c36 */ /* 0x000fe40008000000 */
[----:B------:R-:W-:Y:S01]  /*4800*/  FMUL.FTZ R66, R66, UR6 ;  /* 0x0000000642427c20 */ /* 0x000fe20008410000 */
[----:B------:R-:W-:Y:S01]  /*4810*/  FMUL.FTZ R67, R67, UR6 ;  /* 0x0000000643437c20 */ /* 0x000fe20008410000 */
[----:B------:R-:W-:Y:S01]  /*4820*/  FMUL.FTZ R70, R70, UR6 ;  /* 0x0000000646467c20 */ /* 0x000fe20008410000 */
[----:B------:R-:W-:Y:S01]  /*4830*/  HGMMA.64x16x16.F32.BF16 R56, gdesc[UR48], R56, gsb0 ;  /* 0x00200000303879f0 */ /* 0x000fe20008001838 */
[----:B------:R-:W-:Y:S01]  /*4840*/  UIADD3 UR50, UR37, 0x886, URZ ;  /* 0x0000088625327890 */ /* 0x000fe2000fffe03f */
[----:B------:R-:W-:Y:S01]  /*4850*/  @P2 IMAD.HI.U32 R6, R65, UR7, RZ ;  /* 0x0000000741062c27 */ /* 0x000fe2000f8e00ff */
[----:B------:R-:W-:Y:S01]  /*4860*/  UMOV UR51, 0x40000040 ;  /* 0x4000004000337882 */ /* 0x000fe20000000000 */
[----:B------:R-:W-:Y:S01]  /*4870*/  @UP0 ULDC UR7, c[0x0][0x450] ;  /* 0x0001140000070ab9 */ /* 0x000fe20000000800 */
[----:B------:R4:W5:Y:S01]  /*4880*/  MUFU.TANH R20, R66 ;  /* 0x0000004200147308 */ /* 0x0009620000002400 */
[----:B------:R-:W-:Y:S01]  /*4890*/  FMUL.FTZ R8, R64, UR6 ;  /* 0x0000000640087c20 */ /* 0x000fe20008410000 */
[----:B------:R-:W-:Y:S01]  /*48a0*/  @P2 SHF.R.U32.HI R65, RZ, UR7, R6 ;  /* 0x00000007ff412c19 */ /* 0x000fe20008011606 */
[----:B------:R-:W-:Y:S01]  /*48b0*/  UIMAD UR7, UR39, -0x70, URZ ;  /* 0xffffff90270778a4 */ /* 0x000fe2000f8e023f */
[----:B------:R-:W-:Y:S01]  /*48c0*/  FMUL.FTZ R11, R68, UR6 ;  /* 0x00000006440b7c20 */ /* 0x000fe20008410000 */
[----:B------:R-:W-:Y:S01]  /*48d0*/  FMUL.FTZ R71, R71, UR6 ;  /* 0x0000000647477c20 */ /* 0x000fe20008410000 */
[----:B------:R-:W-:Y:S01]  /*48e0*/  FMUL.FTZ R10, R69, UR6 ;  /* 0x00000006450a7c20 */ /* 0x000fe20008410000 */
[----:B------:R-:W0:Y:S01]  /*48f0*/  SHFL.IDX PT, R6, R65, 0x1, 0x1c1f ;  /* 0x003c1f0041067f89 */ /* 0x000e2200000e0000 */
[----:B------:R-:W5:Y:S01]  /*4900*/  MUFU.TANH R72, R67 ;  /* 0x0000004300487308 */ /* 0x000f620000002400 */
[----:B----4-:R-:W-:Y:S01]  /*4910*/  IMAD.U32 R66, RZ, RZ, UR10 ;  /* 0x0000000aff427e24 */ /* 0x010fe2000f8e00ff */
[----:B------:R-:W-:Y:S01]  /*4920*/  UMOV UR10, UR11 ;  /* 0x0000000b000a7c82 */ /* 0x000fe20008000000 */
[----:B------:R-:W4:Y:S03]  /*4930*/  SHFL.IDX PT, R65, R65, RZ, 0x1c1f ;  /* 0x001c1fff41417589 */ /* 0x000f2600000e0000 */
[----:B------:R-:W-:-:S02]  /*4940*/  IADD3 R66, -R19, 0x70, R66 ;  /* 0x0000007013427810 */ /* 0x000fc40007ffe142 */
[----:B------:R-:W5:Y:S08]  /*4950*/  MUFU.TANH R70, R70 ;  /* 0x0000004600467308 */ /* 0x000f700000002400 */
[----:B------:R-:W5:Y:S08]  /*4960*/  MUFU.TANH R71, R71 ;  /* 0x0000004700477308 */ /* 0x000f700000002400 */
        /* <DEDUP_REMOVED lines=8> */
[----:B------:R1:W5:Y:S01]  /*49f0*/  MUFU.TANH R56, R58 ;  /* 0x0000003a00387308 */ /* 0x0003620000002400 */
[----:B------:R-:W-:Y:S01]  /*4a00*/  HGMMA.64x16x16.F32.BF16 R48, gdesc[UR48], R48, gsb0 ;  /* 0x00200000303079f0 */ /* 0x000fe20008001830 */
[----:B------:R-:W-:Y:S01]  /*4a10*/  UIADD3 UR50, UR37, 0x906, URZ ;  /* 0x0000090625327890 */ /* 0x000fe2000fffe03f */
[----:B------:R-:W-:Y:S01]  /*4a20*/  IMAD.U32 R60, RZ, RZ, UR19 ;  /* 0x00000013ff3c7e24 */ /* 0x000fe2000f8e00ff */
[----:B------:R-:W-:Y:S01]  /*4a30*/  UMOV UR51, 0x40000040 ;  /* 0x4000004000337882 */ /* 0x000fe20000000000 */
[----:B------:R-:W-:Y:S01]  /*4a40*/  FMUL.FTZ R62, R62, UR6 ;  /* 0x000000063e3e7c20 */ /* 0x000fe20008410000 */
[----:B------:R-:W-:Y:S01]  /*4a50*/  FMUL.FTZ R14, R61, UR6 ;  /* 0x000000063d0e7c20 */ /* 0x000fe20008410000 */
[----:B------:R-:W-:Y:S01]  /*4a60*/  FMUL.FTZ R59, R59, UR6 ;  /* 0x000000063b3b7c20 */ /* 0x000fe20008410000 */
[----:B------:R2:W-:Y:S01]  /*4a70*/  MUFU.TANH R76, R63 ;  /* 0x0000003f004c7308 */ /* 0x0005e20000002400 */
[----:B-1----:R-:W-:-:S02]  /*4a80*/  IMAD.U32 R58, RZ, RZ, UR7 ;  /* 0x00000007ff3a7e24 */ /* 0x002fc4000f8e00ff */
[----:B------:R-:W-:-:S05]  /*4a90*/  FMUL.FTZ R13, R57, UR6 ;  /* 0x00000006390d7c20 */ /* 0x000fca0008410000 */
[----:B------:R1:W-:Y:S01]  /*4aa0*/  MUFU.TANH R73, R62 ;  /* 0x0000003e00497308 */ /* 0x0003e20000002400 */
[----:B--2---:R-:W-:-:S04]  /*4ab0*/  IADD3 R63, -R19, 0x71, R58 ;  /* 0x00000071133f7810 */ /* 0x004fc80007ffe13a */
[----:B------:R-:W-:-:S03]  /*4ac0*/  IADD3 R63, -R60, UR18, R63 ;  /* 0x000000123c3f7c10 */ /* 0x000fc6000fffe13f */
[----:B------:R2:W2:Y:S01]  /*4ad0*/  MUFU.TANH R69, R59 ;  /* 0x0000003b00457308 */ /* 0x0004a20000002400 */
[-CC-:B0-----:R-:W-:Y:S02]  /*4ae0*/  VIADDMNMX R67, R6, R63.reuse, R66.reuse, PT ;  /* 0x0000003f06437246 */ /* 0x181fe40003800142 */
[----:B----4-:R-:W-:Y:S02]  /*4af0*/  VIADDMNMX R65, R65, R63, R66, PT ;  /* 0x0000003f41417246 */ /* 0x010fe40003800142 */
[C---:B------:R-:W-:Y:S02]  /*4b00*/  ISETP.GT.AND P5, PT, R67.reuse, RZ, PT ;  /* 0x000000ff4300720c */ /* 0x040fe40003fa4270 */
[C---:B------:R-:W-:Y:S01]  /*4b10*/  ISETP.GT.AND P6, PT, R67.reuse, 0x1, PT ;  /* 0x000000014300780c */ /* 0x040fe20003fc4270 */
[----:B------:R-:W-:Y:S01]  /*4b20*/  MUFU.TANH R9, R9 ;  /* 0x0000000900097308 */ /* 0x000fe20000002400 */
[----:B------:R-:W-:Y:S02]  /*4b30*/  ISETP.GT.AND P4, PT, R67, 0x8, PT ;  /* 0x000000084300780c */ /* 0x000fe40003f84270 */
[----:B------:R-:W-:-:S02]  /*4b40*/  FSEL R68, R74, -INF , P5 ;  /* 0xff8000004a447808 */ /* 0x000fc40002800000 */
[----:B------:R-:W-:Y:S02]  /*4b50*/  FSEL R64, R75, -INF , P6 ;  /* 0xff8000004b407808 */ /* 0x000fe40003000000 */
[C---:B------:R-:W-:Y:S01]  /*4b60*/  ISETP.GT.AND P3, PT, R67.reuse, 0x9, PT ;  /* 0x000000094300780c */ /* 0x040fe20003f64270 */
[----:B------:R-:W-:Y:S01]  /*4b70*/  MUFU.TANH R11, R11 ;  /* 0x0000000b000b7308 */ /* 0x000fe20000002400 */
[----:B-1----:R-:W-:Y:S02]  /*4b80*/  FSEL R62, R78, -INF , P4 ;  /* 0xff8000004e3e7808 */ /* 0x002fe40002000000 */
[----:B------:R-:W-:Y:S02]  /*4b90*/  ISETP.GT.AND P5, PT, R67, 0x10, PT ;  /* 0x000000104300780c */ /* 0x000fe40003fa4270 */
[----:B---3--:R-:W-:Y:S02]  /*4ba0*/  FSEL R61, R79, -INF , P3 ;  /* 0xff8000004f3d7808 */ /* 0x008fe40001800000 */
[----:B------:R-:W-:Y:S01]  /*4bb0*/  ISETP.GT.AND P3, PT, R67, 0x11, PT ;  /* 0x000000114300780c */ /* 0x000fe20003f64270 */
[----:B------:R-:W-:Y:S01]  /*4bc0*/  MUFU.TANH R10, R10 ;  /* 0x0000000a000a7308 */ /* 0x000fe20000002400 */
[----:B-----5:R-:W-:-:S02]  /*4bd0*/  FSEL R60, R20, -INF , P5 ;  /* 0xff800000143c7808 */ /* 0x020fc40002800000 */
[----:B------:R-:W-:Y:S01]  /*4be0*/  ISETP.GT.AND P4, PT, R67, 0x18, PT ;  /* 0x000000184300780c */ /* 0x000fe20003f84270 */
[----:B------:R-:W-:Y:S02]  /*4bf0*/  WARPGROUP.DEPBAR.LE gsb0, 0x0 ;  /* 0x00008000000079c5 */ /* 0x000fe40000010000 */
[----:B------:R-:W-:Y:S01]  /*4c00*/  WARPGROUP.ARRIVE ;  /* 0x00000000000079c5 */ /* 0x000fe20000000000 */
[----:B------:R-:W-:Y:S01]  /*4c10*/  FMUL.FTZ R21, R48, UR6 ;  /* 0x0000000630157c20 */ /* 0x000fe20008410000 */
[----:B------:R-:W-:Y:S01]  /*4c20*/  FMUL.FTZ R48, R49, UR6 ;  /* 0x0000000631307c20 */ /* 0x000fe20008410000 */
[----:B------:R-:W-:Y:S01]  /*4c30*/  FMNMX.FTZ R49, R68, R64, !PT ;  /* 0x0000004044317209 */ /* 0x000fe20007810000 */
[----:B------:R-:W-:Y:S01]  /*4c40*/  FMUL.FTZ R50, R50, UR6 ;  /* 0x0000000632327c20 */ /* 0x000fe20008410000 */
[----:B--2---:R-:W-:Y:S01]  /*4c50*/  FSEL R59, R72, -INF , P3 ;  /* 0xff800000483b7808 */ /* 0x004fe20001800000 */
[----:B------:R-:W-:Y:S01]  /*4c60*/  HGMMA.64x16x16.F32.BF16 R40, gdesc[UR48], R40, gsb0 ;  /* 0x00200000302879f0 */ /* 0x000fe20008001828 */
[----:B------:R-:W-:Y:S01]  /*4c70*/  UIADD3 UR50, UR37, 0x986, URZ ;  /* 0x0000098625327890 */ /* 0x000fe2000fffe03f */
[----:B------:R-:W-:Y:S01]  /*4c80*/  FMNMX.FTZ R6, R62, R49, !PT ;  /* 0x000000313e067209 */ /* 0x000fe20007810000 */
[----:B------:R-:W-:Y:S01]  /*4c90*/  UMOV UR51, 0x40000040 ;  /* 0x4000004000337882 */ /* 0x000fe20000000000 */
[----:B------:R-:W-:Y:S01]  /*4ca0*/  ISETP.GT.AND P3, PT, R67, 0x19, PT ;  /* 0x000000194300780c */ /* 0x000fe20003f64270 */
[----:B------:R-:W-:Y:S01]  /*4cb0*/  FMUL.FTZ R51, R51, UR6 ;  /* 0x0000000633337c20 */ /* 0x000fe20008410000 */
[----:B------:R-:W-:Y:S01]  /*4cc0*/  FMNMX.FTZ R49, R61, R6, !PT ;  /* 0x000000063d317209 */ /* 0x000fe20007810000 */
[----:B------:R-:W0:Y:S01]  /*4cd0*/  MUFU.TANH R77, R50 ;  /* 0x00000032004d7308 */ /* 0x000e220000002400 */
[----:B------:R-:W-:Y:S01]  /*4ce0*/  FSEL R58, R70, -INF , P4 ;  /* 0xff800000463a7808 */ /* 0x000fe20002000000 */
[----:B------:R-:W-:Y:S01]  /*4cf0*/  FMUL.FTZ R55, R55, UR6 ;  /* 0x0000000637377c20 */ /* 0x000fe20008410000 */
[----:B------:R-:W-:Y:S01]  /*4d00*/  FMNMX.FTZ R6, R60, R49, !PT ;  /* 0x000000313c067209 */ /* 0x000fe20007810000 */
[----:B------:R-:W-:Y:S01]  /*4d10*/  FMUL.FTZ R54, R54, UR6 ;  /* 0x0000000636367c20 */ /* 0x000fe20008410000 */
[----:B------:R-:W-:Y:S01]  /*4d20*/  ISETP.GT.AND P4, PT, R67, 0x20, PT ;  /* 0x000000204300780c */ /* 0x000fe20003f84270 */
[----:B------:R-:W-:Y:S01]  /*4d30*/  FMUL.FTZ R53, R53, UR6 ;  /* 0x0000000635357c20 */ /* 0x000fe20008410000 */
[----:B------:R-:W-:Y:S01]  /*4d40*/  FSEL R57, R71, -INF , P3 ;  /* 0xff80000047397808 */ /* 0x000fe20001800000 */
[----:B------:R-:W-:Y:S01]  /*4d50*/  MUFU.TANH R51, R51 ;  /* 0x0000003300337308 */ /* 0x000fe20000002400 */
[----:B------:R-:W-:-:S02]  /*4d60*/  ISETP.GT.AND P3, PT, R67, 0x21, PT ;  /* 0x000000214300780c */ /* 0x000fc40003f64270 */
[----:B------:R-:W-:Y:S02]  /*4d70*/  FSEL R56, R56, -INF , P4 ;  /* 0xff80000038387808 */ /* 0x000fe40002000000 */
[----:B------:R-:W-:Y:S02]  /*4d80*/  ISETP.GT.AND P4, PT, R67, 0x28, PT ;  /* 0x000000284300780c */ /* 0x000fe40003f84270 */
[----:B------:R-:W-:Y:S01]  /*4d90*/  ISETP.GT.AND P5, PT, R65, 0x8, PT ;  /* 0x000000084100780c */ /* 0x000fe20003fa4270 */
[----:B------:R1:W-:Y:S08]  /*4da0*/  MUFU.TANH R81, R55 ;  /* 0x0000003700517308 */ /* 0x0003f00000002400 */
[----:B------:R2:W3:Y:S01]  /*4db0*/  MUFU.TANH R80, R54 ;  /* 0x0000003600507308 */ /* 0x0004e20000002400 */
[----:B-1----:R-:W-:-:S02]  /*4dc0*/  FSEL R55, R69, -INF , P3 ;  /* 0xff80000045377808 */ /* 0x002fc40001800000 */
[----:B------:R-:W-:-:S04]  /*4dd0*/  ISETP.GT.AND P3, PT, R67, 0x29, PT ;  /* 0x000000294300780c */ /* 0x000fc80003f64270 */
[----:B------:R-:W-:Y:S01]  /*4de0*/  FSEL R50, R76, -INF , P3 ;  /* 0xff8000004c327808 */ /* 0x000fe20001800000 */
[----:B------:R-:W-:Y:S01]  /*4df0*/  MUFU.TANH R12, R12 ;  /* 0x0000000c000c7308 */ /* 0x000fe20000002400 */
[----:B--2---:R-:W-:Y:S02]  /*4e00*/  FSEL R54, R73, -INF , P4 ;  /* 0xff80000049367808 */ /* 0x004fe40002000000 */
[C---:B------:R-:W-:Y:S02]  /*4e10*/  ISETP.GT.AND P4, PT, R67.reuse, 0x30, PT ;  /* 0x000000304300780c */ /* 0x040fe40003f84270 */
[----:B------:R-:W-:-:S03]  /*4e20*/  ISETP.GT.AND P3, PT, R67, 0x31, PT ;  /* 0x000000314300780c */ /* 0x000fc60003f64270 */
[----:B------:R-:W-:Y:S01]  /*4e30*/  MUFU.TANH R13, R13 ;  /* 0x0000000d000d7308 */ /* 0x000fe20000002400 */
[----:B------:R-:W-:Y:S02]  /*4e40*/  WARPGROUP.DEPBAR.LE gsb0, 0x0 ;  /* 0x00008000000079c5 */ /* 0x000fe40000010000 */
[----:B------:R-:W-:Y:S01]  /*4e50*/  WARPGROUP.ARRIVE ;  /* 0x00000000000079c5 */ /* 0x000fe20000000000 */
[----:B------:R-:W-:Y:S01]  /*4e60*/  FMUL.FTZ R43, R43, UR6 ;  /* 0x000000062b2b7c20 */ /* 0x000fe20008410000 */
[----:B------:R-:W-:Y:S01]  /*4e70*/  FMUL.FTZ R47, R47, UR6 ;  /* 0x000000062f2f7c20 */ /* 0x000fe20008410000 */
[----:B------:R-:W-:Y:S01]  /*4e80*/  FMUL.FTZ R42, R42, UR6 ;  /* 0x000000062a2a7c20 */ /* 0x000fe20008410000 */
[----:B------:R-:W-:Y:S01]  /*4e90*/  FMUL.FTZ R46, R46, UR6 ;  /* 0x000000062e2e7c20 */ /* 0x000fe20008410000 */
[----:B------:R1:W2:Y:S01]  /*4ea0*/  MUFU.TANH R74, R43 ;  /* 0x0000002b004a7308 */ /* 0x0002a20000002400 */
        /* <DEDUP_REMOVED lines=8> */
[----:B-1----:R-:W-:-:S04]  /*4f30*/  FMNMX.FTZ R43, R59, R6, !PT ;  /* 0x000000063b2b7209 */ /* 0x002fc80007810000 */
[----:B------:R-:W-:-:S03]  /*4f40*/  FMNMX.FTZ R6, R58, R43, !PT ;  /* 0x0000002b3a067209 */ /* 0x000fc60007810000 */
[----:B------:R-:W1:Y:S01]  /*4f50*/  MUFU.TANH R42, R42 ;  /* 0x0000002a002a7308 */ /* 0x000e620000002400 */
[----:B------:R-:W-:-:S04]  /*4f60*/  FMNMX.FTZ R43, R57, R6, !PT ;  /* 0x00000006392b7209 */ /* 0x000fc80007810000 */
[----:B------:R-:W-:-:S03]  /*4f70*/  FMNMX.FTZ R6, R56, R43, !PT ;  /* 0x0000002b38067209 */ /* 0x000fc60007810000 */
[----:B------:R-:W5:Y:S01]  /*4f80*/  MUFU.TANH R75, R46 ;  /* 0x0000002e004b7308 */ /* 0x000f620000002400 */
[----:B------:R-:W-:-:S04]  /*4f90*/  FMNMX.FTZ R43, R55, R6, !PT ;  /* 0x00000006372b7209 */ /* 0x000fc80007810000 */
[----:B----4-:R-:W-:Y:S02]  /*4fa0*/  FMNMX.FTZ R47, R54, R43, !PT ;  /* 0x0000002b362f7209 */ /* 0x010fe40007810000 */
[----:B0-----:R-:W-:Y:S01]  /*4fb0*/  FSEL R43, R77, -INF , P4 ;  /* 0xff8000004d2b7808 */ /* 0x001fe20002000000 */
[----:B------:R-:W-:Y:S01]  /*4fc0*/  MUFU.TANH R15, R15 ;  /* 0x0000000f000f7308 */ /* 0x000fe20000002400 */
[----:B------:R-:W-:Y:S02]  /*4fd0*/  FMNMX.FTZ R20, R50, R47, !PT ;  /* 0x0000002f32147209 */ /* 0x000fe40007810000 */
[----:B------:R-:W-:Y:S02]  /*4fe0*/  ISETP.GT.AND P4, PT, R67, 0x38, PT ;  /* 0x000000384300780c */ /* 0x000fe40003f84270 */
[----:B------:R-:W-:Y:S02]  /*4ff0*/  FMNMX.FTZ R47, R43, R20, !PT ;  /* 0x000000142b2f7209 */ /* 0x000fe40007810000 */
[----:B---3--:R-:W-:Y:S01]  /*5000*/  FSEL R20, R80, -INF , P4 ;  /* 0xff80000050147808 */ /* 0x008fe20002000000 */
[----:B------:R-:W-:Y:S01]  /*5010*/  MUFU.TANH R14, R14 ;  /* 0x0000000e000e7308 */ /* 0x000fe20000002400 */
[----:B------:R-:W-:-:S07]  /*5020*/  ISETP.GT.AND P4, PT, R67, 0x40, PT ;  /* 0x000000404300780c */ /* 0x000fce0003f84270 */
[----:B------:R-:W-:Y:S01]  /*5030*/  MUFU.TANH R21, R21 ;  /* 0x0000001500157308 */ /* 0x000fe20000002400 */
[----:B------:R-:W-:Y:S02]  /*5040*/  WARPGROUP.DEPBAR.LE gsb0, 0x0 ;  /* 0x00008000000079c5 */ /* 0x000fe40000010000 */
[----:B------:R-:W-:Y:S01]  /*5050*/  WARPGROUP.ARRIVE ;  /* 0x00000000000079c5 */ /* 0x000fe20000000000 */
[----:B------:R-:W-:Y:S01]  /*5060*/  FMUL.FTZ R6, R38, UR6 ;  /* 0x0000000626067c20 */ /* 0x000fe20008410000 */
[----:B------:R-:W-:Y:S01]  /*5070*/  FSEL R38, R51, -INF , P3 ;  /* 0xff80000033267808 */ /* 0x000fe20001800000 */
[----:B------:R-:W-:Y:S01]  /*5080*/  FMUL.FTZ R34, R34, UR6 ;  /* 0x0000000622227c20 */ /* 0x000fe20008410000 */
[----:B------:R-:W-:Y:S01]  /*5090*/  ISETP.GT.AND P3, PT, R67, 0x39, PT ;  /* 0x000000394300780c */ /* 0x000fe20003f64270 */
[----:B------:R-:W-:Y:S01]  /*50a0*/  MUFU.TANH R72, R6 ;  /* 0x0000000600487308 */ /* 0x000fe20000002400 */
[----:B------:R-:W-:Y:S01]  /*50b0*/  HGMMA.64x16x16.F32.BF16 R24, gdesc[UR48], R24, gsb0 ;  /* 0x00200000301879f0 */ /* 0x000fe20008001818 */
[----:B------:R-:W-:Y:S01]  /*50c0*/  FMNMX.FTZ R47, R38, R47, !PT ;  /* 0x0000002f262f7209 */ /* 0x000fe20007810000 */
[----:B------:R-:W-:Y:S01]  /*50d0*/  FMUL.FTZ R35, R35, UR6 ;  /* 0x0000000623237c20 */ /* 0x000fe20008410000 */
[----:B------:R-:W-:Y:S01]  /*50e0*/  FMUL.FTZ R39, R39, UR6 ;  /* 0x0000000627277c20 */ /* 0x000fe20008410000 */
[----:B------:R-:W-:Y:S01]  /*50f0*/  FMUL.FTZ R33, R33, UR6 ;  /* 0x0000000621217c20 */ /* 0x000fe20008410000 */
[----:B------:R-:W-:Y:S01]  /*5100*/  FMNMX.FTZ R47, R20, R47, !PT ;  /* 0x0000002f142f7209 */ /* 0x000fe20007810000 */
[----:B------:R-:W-:Y:S01]  /*5110*/  FMUL.FTZ R37, R37, UR6 ;  /* 0x0000000625257c20 */ /* 0x000fe20008410000 */
[----:B------:R0:W3:Y:S01]  /*5120*/  MUFU.TANH R71, R34 ;  /* 0x0000002200477308 */ /* 0x0000e20000002400 */
[----:B------:R-:W-:Y:S01]  /*5130*/  FMUL.FTZ R32, R32, UR6 ;  /* 0x0000000620207c20 */ /* 0x000fe20008410000 */
[----:B------:R-:W-:-:S06]  /*5140*/  FMUL.FTZ R36, R36, UR6 ;  /* 0x0000000624247c20 */ /* 0x000fcc0008410000 */
[----:B------:R2:W4:Y:S01]  /*5150*/  MUFU.TANH R69, R35 ;  /* 0x0000002300457308 */ /* 0x0005220000002400 */
[----:B0-----:R-:W-:Y:S02]  /*5160*/  FSEL R34, R81, -INF , P3 ;  /* 0xff80000051227808 */ /* 0x001fe40001800000 */
[----:B------:R-:W-:Y:S02]  /*5170*/  CS2R R80, SRZ ;  /* 0x0000000000507805 */ /* 0x000fe4000001ff00 */
[C---:B------:R-:W-:Y:S02]  /*5180*/  ISETP.GT.AND P3, PT, R67.reuse, 0x41, PT ;  /* 0x000000414300780c */ /* 0x040fe40003f64270 */
[----:B------:R-:W-:Y:S01]  /*5190*/  FMNMX.FTZ R47, R34, R47, !PT ;  /* 0x0000002f222f7209 */ /* 0x000fe20007810000 */
[----:B------:R-:W0:Y:S01]  /*51a0*/  MUFU.TANH R73, R39 ;  /* 0x0000002700497308 */ /* 0x000e220000002400 */
[----:B--2---:R-:W-:Y:S02]  /*51b0*/  FSEL R35, R74, -INF , P3 ;  /* 0xff8000004a237808 */ /* 0x004fe40001800000 */
[----:B------:R-:W-:-:S05]  /*51c0*/  ISETP.GT.AND P3, PT, R67, 0x49, PT ;  /* 0x000000494300780c */ /* 0x000fca0003f64270 */
[----:B------:R-:W-:Y:S08]  /*51d0*/  MUFU.TANH R48, R48 ;  /* 0x0000003000307308 */ /* 0x000ff00000002400 */
[----:B------:R-:W-:Y:S08]  /*51e0*/  MUFU.TANH R45, R45 ;  /* 0x0000002d002d7308 */ /* 0x000ff00000002400 */
[----:B------:R-:W-:Y:S01]  /*51f0*/  MUFU.TANH R36, R36 ;  /* 0x0000002400247308 */ /* 0x000fe20000002400 */
[----:B------:R-:W-:-:S02]  /*5200*/  WARPGROUP.DEPBAR.LE gsb0, 0x0 ;  /* 0x00008000000079c5 */ /* 0x000fc40000010000 */
[----:B------:R-:W-:Y:S01]  /*5210*/  FMUL.FTZ R6, R26, UR6 ;  /* 0x000000061a067c20 */ /* 0x000fe20008410000 */
[----:B-1----:R-:W-:Y:S01]  /*5220*/  FSEL R26, R42, -INF , P4 ;  /* 0xff8000002a1a7808 */ /* 0x002fe20002000000 */
[----:B------:R-:W-:Y:S01]  /*5230*/  FMUL.FTZ R46, R27, UR6 ;  /* 0x000000061b2e7c20 */ /* 0x000fe20008410000 */
[----:B------:R-:W-:Y:S02]  /*5240*/  ISETP.GT.AND P4, PT, R67, 0x48, PT ;  /* 0x000000484300780c */ /* 0x000fe40003f84270 */
[----:B------:R1:W2:Y:S01]  /*5250*/  MUFU.TANH R76, R6 ;  /* 0x00000006004c7308 */ /* 0x0002a20000002400 */
[----:B------:R-:W-:Y:S01]  /*5260*/  FMNMX.FTZ R42, R26, R47, !PT ;  /* 0x0000002f1a2a7209 */ /* 0x000fe20007810000 */
[----:B------:R-:W-:Y:S01]  /*5270*/  FMUL.FTZ R51, R31, UR6 ;  /* 0x000000061f337c20 */ /* 0x000fe20008410000 */
[----:B-----5:R-:W-:Y:S01]  /*5280*/  FSEL R27, R75, -INF , P4 ;  /* 0xff8000004b1b7808 */ /* 0x020fe20002000000 */
[----:B------:R-:W-:Y:S01]  /*5290*/  FMUL.FTZ R24, R24, UR6 ;  /* 0x0000000618187c20 */ /* 0x000fe20008410000 */
[----:B------:R-:W-:Y:S01]  /*52a0*/  FMNMX.FTZ R70, R35, R42, !PT ;  /* 0x0000002a23467209 */ /* 0x000fe20007810000 */
[----:B------:R-:W-:Y:S01]  /*52b0*/  FMUL.FTZ R25, R25, UR6 ;  /* 0x0000000619197c20 */ /* 0x000fe20008410000 */
[----:B------:R-:W-:Y:S01]  /*52c0*/  ISETP.GT.AND P4, PT, R67, 0x50, PT ;  /* 0x000000504300780c */ /* 0x000fe20003f84270 */
[----:B------:R0:W5:Y:S01]  /*52d0*/  MUFU.TANH R74, R46 ;  /* 0x0000002e004a7308 */ /* 0x0001620000002400 */
[----:B------:R-:W-:Y:S01]  /*52e0*/  FSEL R42, R49, -INF , P3 ;  /* 0xff800000312a7808 */ /* 0x000fe20001800000 */
[----:B-1----:R-:W-:Y:S01]  /*52f0*/  FMUL.FTZ R6, R30, UR6 ;  /* 0x000000061e067c20 */ /* 0x002fe20008410000 */
[----:B------:R-:W-:Y:S01]  /*5300*/  FMNMX.FTZ R47, R27, R70, !PT ;  /* 0x000000461b2f7209 */ /* 0x000fe20007810000 */
[----:B------:R-:W-:Y:S01]  /*5310*/  FMUL.FTZ R28, R28, UR6 ;  /* 0x000000061c1c7c20 */ /* 0x000fe20008410000 */
[----:B------:R-:W-:Y:S01]  /*5320*/  ISETP.GT.AND P3, PT, R67, 0x51, PT ;  /* 0x000000514300780c */ /* 0x000fe20003f64270 */
[----:B------:R1:W-:Y:S01]  /*5330*/  @!P1 SYNCS.ARRIVE.TRANS64.RED.A1T0 RZ, [R0+URZ], RZ ;  /* 0x000000ff00ff99a7 */ /* 0x0003e2000810043f */
[----:B---3--:R-:W-:Y:S01]  /*5340*/  FSEL R39, R71, -INF , P4 ;  /* 0xff80000047277808 */ /* 0x008fe20002000000 */
[----:B------:R-:W-:Y:S01]  /*5350*/  MUFU.TANH R75, R33 ;  /* 0x00000021004b7308 */ /* 0x000fe20000002400 */
[----:B------:R-:W-:-:S02]  /*5360*/  FMNMX.FTZ R70, R42, R47, !PT ;  /* 0x0000002f2a467209 */ /* 0x000fc40007810000 */
[----:B------:R-:W-:Y:S02]  /*5370*/  ISETP.GT.AND P4, PT, R67, 0x58, PT ;  /* 0x000000584300780c */ /* 0x000fe40003f84270 */
[----:B----4-:R-:W-:Y:S02]  /*5380*/  FSEL R30, R69, -INF , P3 ;  /* 0xff800000451e7808 */ /* 0x010fe40001800000 */
[----:B------:R-:W-:Y:S01]  /*5390*/  FMNMX.FTZ R47, R39, R70, !PT ;  /* 0x00000046272f7209 */ /* 0x000fe20007810000 */
[----:B------:R3:W4:Y:S01]  /*53a0*/  MUFU.TANH R71, R6 ;  /* 0x0000000600477308 */ /* 0x0007220000002400 */
[----:B------:R-:W-:Y:S02]  /*53b0*/  ISETP.GT.AND P3, PT, R67, 0x59, PT ;  /* 0x000000594300780c */ /* 0x000fe40003f64270 */
[----:B------:R-:W-:Y:S02]  /*53c0*/  FSEL R31, R72, -INF , P4 ;  /* 0xff800000481f7808 */ /* 0x000fe40002000000 */
[----:B------:R-:W-:-:S02]  /*53d0*/  FMNMX.FTZ R70, R30, R47, !PT ;  /* 0x0000002f1e467209 */ /* 0x000fc40007810000 */
[----:B------:R-:W-:Y:S01]  /*53e0*/  ISETP.GT.AND P4, PT, R67, 0x60, PT ;  /* 0x000000604300780c */ /* 0x000fe20003f84270 */
[----:B------:R4:W1:Y:S01]  /*53f0*/  MUFU.TANH R72, R51 ;  /* 0x0000003300487308 */ /* 0x0008620000002400 */
[----:B0-----:R-:W-:Y:S01]  /*5400*/  FSEL R46, R73, -INF , P3 ;  /* 0xff800000492e7808 */ /* 0x001fe20001800000 */
[----:B---3--:R-:W-:Y:S01]  /*5410*/  FMUL.FTZ R6, R52, UR6 ;  /* 0x0000000634067c20 */ /* 0x008fe20008410000 */
[----:B------:R-:W-:Y:S02]  /*5420*/  FMNMX.FTZ R49, R31, R70, !PT ;  /* 0x000000461f317209 */ /* 0x000fe40007810000 */
[----:B------:R-:W-:Y:S02]  /*5430*/  ISETP.GT.AND P3, PT, R67, 0x61, PT ;  /* 0x000000614300780c */ /* 0x000fe40003f64270 */
[----:B--2---:R-:W-:Y:S01]  /*5440*/  FSEL R47, R76, -INF , P4 ;  /* 0xff8000004c2f7808 */ /* 0x004fe20002000000 */
[----:B------:R0:W2:Y:S01]  /*5450*/  MUFU.TANH R69, R6 ;  /* 0x0000000600457308 */ /* 0x0000a20000002400 */
[----:B------:R-:W-:-:S02]  /*5460*/  FMNMX.FTZ R52, R46, R49, !PT ;  /* 0x000000312e347209 */ /* 0x000fc40007810000 */
[----:B------:R-:W-:Y:S02]  /*5470*/  ISETP.GT.AND P4, PT, R67, 0x68, PT ;  /* 0x000000684300780c */ /* 0x000fe40003f84270 */
[----:B-----5:R-:W-:Y:S02]  /*5480*/  FSEL R49, R74, -INF , P3 ;  /* 0xff8000004a317808 */ /* 0x020fe40001800000 */
[----:B------:R-:W-:Y:S01]  /*5490*/  FMNMX.FTZ R52, R47, R52, !PT ;  /* 0x000000342f347209 */ /* 0x000fe20007810000 */
[----:B------:R-:W-:Y:S01]  /*54a0*/  MUFU.TANH R76, R37 ;  /* 0x00000025004c7308 */ /* 0x000fe20000002400 */
[----:B------:R-:W-:Y:S02]  /*54b0*/  ISETP.GT.AND P3, PT, R67, 0x69, PT ;  /* 0x000000694300780c */ /* 0x000fe40003f64270 */
[----:B----4-:R-:W-:Y:S02]  /*54c0*/  FSEL R51, R71, -INF , P4 ;  /* 0xff80000047337808 */ /* 0x010fe40002000000 */
[----:B------:R-:W-:-:S02]  /*54d0*/  FMNMX.FTZ R70, R49, R52, !PT ;  /* 0x0000003431467209 */ /* 0x000fc40007810000 */
[----:B-1----:R-:W-:Y:S01]  /*54e0*/  FSEL R52, R72, -INF , P3 ;  /* 0xff80000048347808 */ /* 0x002fe20001800000 */
[----:B------:R-:W1:Y:S01]  /*54f0*/  MUFU.TANH R71, R53 ;  /* 0x0000003500477308 */ /* 0x000e620000002400 */
[----:B------:R-:W-:Y:S02]  /*5500*/  FMNMX.FTZ R67, R51, R70, !PT ;  /* 0x0000004633437209 */ /* 0x000fe40007810000 */
[----:B------:R-:W-:Y:S02]  /*5510*/  ISETP.GT.AND P4, PT, R65, 0x1, PT ;  /* 0x000000014100780c */ /* 0x000fe40003f84270 */
[----:B------:R-:W-:-:S03]  /*5520*/  FMNMX.FTZ R67, R52, R67, !PT ;  /* 0x0000004334437209 */ /* 0x000fc60007810000 */
[----:B------:R-:W3:Y:S02]  /*5530*/  MUFU.TANH R70, R40 ;  /* 0x0000002800467308 */ /* 0x000ee40000002400 */
[----:B0-----:R-:W0:Y:S06]  /*5540*/  SHFL.BFLY PT, R6, R67, 0x2, 0x1f ;  /* 0x0c401f0043067f89 */ /* 0x001e2c00000e0000 */
[----:B------:R4:W5:Y:S08]  /*5550*/  MUFU.TANH R72, R41 ;  /* 0x0000002900487308 */ /* 0x0009700000002400 */
[----:B------:R2:W-:Y:S01]  /*5560*/  MUFU.TANH R74, R32 ;  /* 0x00000020004a7308 */ /* 0x0005e20000002400 */
[----:B----4-:R-:W-:-:S02]  /*5570*/  FSEL R41, R3, -INF , P4 ;  /* 0xff80000003297808 */ /* 0x010fc40002000000 */
[----:B------:R-:W-:-:S05]  /*5580*/  ISETP.GT.AND P4, PT, R65, 0x10, PT ;  /* 0x000000104100780c */ /* 0x000fca0003f84270 */
[----:B------:R-:W-:Y:S01]  /*5590*/  MUFU.TANH R77, R24 ;  /* 0x00000018004d7308 */ /* 0x000fe20000002400 */
[----:B--2---:R-:W-:Y:S01]  /*55a0*/  FMUL.FTZ R32, R29, UR6 ;  /* 0x000000061d207c20 */ /* 0x004fe20008410000 */
[----:B0-----:R-:W-:Y:S01]  /*55b0*/  FMNMX.FTZ R53, R67, R6, !PT ;  /* 0x0000000643357209 */ /* 0x001fe20007810000 */
[----:B------:R-:W-:Y:S01]  /*55c0*/  @UP0 ULDC UR6, c[0x0][0x44c] ;  /* 0x0001130000060ab9 */ /* 0x000fe20000000800 */
[----:B------:R-:W-:Y:S01]  /*55d0*/  FSEL R29, R7, -INF , P5 ;  /* 0xff800000071d7808 */ /* 0x000fe20002800000 */
[----:B------:R-:W-:Y:S02]  /*55e0*/  UIMAD.WIDE.U32 UR6, UR11, UR6, URZ ;  /* 0x000000060b0672a5 */ /* 0x000fe4000f8e003f */
[----:B------:R-:W0:Y:S01]  /*55f0*/  SHFL.BFLY PT, R6, R53, 0x1, 0x1f ;  /* 0x0c201f0035067f89 */ /* 0x000e2200000e0000 */
[----:B------:R2:W4:Y:S01]  /*5600*/  MUFU.TANH R73, R44 ;  /* 0x0000002c00497308 */ /* 0x0005220000002400 */
[----:B------:R-:W-:Y:S02]  /*5610*/  @UP0 ULDC UR11, c[0x0][0x450] ;  /* 0x00011400000b0ab9 */ /* 0x000fe40000000800 */
[----:B------:R-:W-:Y:S01]  /*5620*/  @UP0 USHF.R.U32.HI UR10, URZ, UR11, UR7 ;  /* 0x0000000b3f0a0299 */ /* 0x000fe20008011607 */
[----:B------:R-:W-:-:S03]  /*5630*/  UMOV UR6, URZ ;  /* 0x0000003f00067c82 */ /* 0x000fc60008000000 */
[----:B------:R-:W-:Y:S01]  /*5640*/  UIADD3 UR7, UR10, UR18, -UR19 ;  /* 0x000000120a077290 */ /* 0x000fe2000fffe813 */
[----:B------:R-:W4:Y:S01]  /*5650*/  MUFU.TANH R25, R25 ;  /* 0x0000001900197308 */ /* 0x000f220000002400 */
[----:B--2---:R-:W-:Y:S02]  /*5660*/  FSEL R44, R8, -INF , P4 ;  /* 0xff800000082c7808 */ /* 0x004fe40002000000 */
[----:B------:R-:W-:Y:S01]  /*5670*/  ISETP.GT.AND P4, PT, R65, 0x18, PT ;  /* 0x000000184100780c */ /* 0x000fe20003f84270 */
[----:B------:R-:W-:-:S04]  /*5680*/  UIMAD.WIDE UR6, UR7, -0x6db6db6d, UR6 ;  /* 0x92492493070678a5 */ /* 0x000fc8000f8e0206 */
[----:B------:R-:W2:Y:S01]  /*5690*/  MUFU.TANH R28, R28 ;  /* 0x0000001c001c7308 */ /* 0x000ea20000002400 */
[----:B------:R-:W-:-:S04]  /*56a0*/  USHF.R.U32.HI UR6, URZ, 0x1f, UR7 ;  /* 0x0000001f3f067899 */ /* 0x000fc80008011607 */
[----:B------:R-:W-:Y:S01]  /*56b0*/  ULEA.HI.SX32 UR6, UR7, UR6, 0x1a ;  /* 0x0000000607067291 */ /* 0x000fe2000f8fd23f */
[----:B0-----:R-:W-:Y:S02]  /*56c0*/  FMNMX.FTZ R6, R53, R6, !PT ;  /* 0x0000000635067209 */ /* 0x001fe40007810000 */
[----:B------:R-:W0:Y:S01]  /*56d0*/  MUFU.TANH R78, R32 ;  /* 0x00000020004e7308 */ /* 0x000e220000002400 */
[----:B------:R-:W-:Y:S01]  /*56e0*/  UISETP.LT.AND UP1, UPT, UR15, UR6, UPT ;  /* 0x000000060f00728c */ /* 0x000fe2000bf21270 */
[C---:B------:R-:W-:Y:S01]  /*56f0*/  FSETP.NEU.FTZ.AND P3, PT, R6.reuse, -INF , PT ;  /* 0xff8000000600780b */ /* 0x040fe20003f7d000 */
[----:B------:R-:W-:Y:S02]  /*5700*/  FMUL.FTZ R33, R6, UR14 ;  /* 0x0000000e06217c20 */ /* 0x000fe40008410000 */
[----:B------:R-:W-:-:S03]  /*5710*/  USEL UR7, UR15, UR6, !UP1 ;  /* 0x000000060f077287 */ /* 0x000fc6000c800000 */
[----:B------:R-:W-:Y:S01]  /*5720*/  FSEL R37, R33, RZ, P3 ;  /* 0x000000ff21257208 */ /* 0x000fe20001800000 */
[----:B------:R-:W-:Y:S01]  /*5730*/  UISETP.GE.AND UP1, UPT, UR38, UR7, UPT ;  /* 0x000000072600728c */ /* 0x000fe2000bf26270 */
[----:B------:R-:W-:-:S03]  /*5740*/  ISETP.GT.AND P3, PT, R65, RZ, PT ;  /* 0x000000ff4100720c */ /* 0x000fc60003f64270 */
[--C-:B------:R-:W-:Y:S01]  /*5750*/  FFMA.FTZ R203, R62, UR14, -R37.reuse ;  /* 0x0000000e3ecb7c23 */ /* 0x100fe20008010825 */
[----:B------:R-:W-:Y:S01]  /*5760*/  FSEL R40, R2, -INF , P3 ;  /* 0xff80000002287808 */ /* 0x000fe20001800000 */
[--C-:B------:R-:W-:Y:S01]  /*5770*/  FFMA.FTZ R7, R61, UR14, -R37.reuse ;  /* 0x0000000e3d077c23 */ /* 0x100fe20008010825 */
[----:B------:R-:W-:Y:S01]  /*5780*/  ISETP.GT.AND P3, PT, R65, 0x9, PT ;  /* 0x000000094100780c */ /* 0x000fe20003f64270 */
[--C-:B------:R-:W-:Y:S01]  /*5790*/  FFMA.FTZ R197, R60, UR14, -R37.reuse ;  /* 0x0000000e3cc57c23 */ /* 0x100fe20008010825 */
[----:B------:R-:W-:Y:S01]  /*57a0*/  FMNMX.FTZ R24, R40, R41, !PT ;  /* 0x0000002928187209 */ /* 0x000fe20007810000 */
[--C-:B------:R-:W-:Y:S01]  /*57b0*/  FFMA.FTZ R2, R64, UR14, -R37.reuse ;  /* 0x0000000e40027c23 */ /* 0x100fe20008010825 */
[----:B------:R-:W-:Y:S01]  /*57c0*/  FSEL R33, R4, -INF , P3 ;  /* 0xff80000004217808 */ /* 0x000fe20001800000 */
[--C-:B------:R-:W-:Y:S01]  /*57d0*/  FFMA.FTZ R199, R58, UR14, -R37.reuse ;  /* 0x0000000e3ac77c23 */ /* 0x100fe20008010825 */
[----:B------:R-:W-:Y:S01]  /*57e0*/  FMNMX.FTZ R24, R29, R24, !PT ;  /* 0x000000181d187209 */ /* 0x000fe20007810000 */
        /* <DEDUP_REMOVED lines=10> */
[----:B------:R-:W-:Y:S01]  /*5890*/  MUFU.EX2 R201, R201 ;  /* 0x000000c900c97308 */ /* 0x000fe20000000800 */
[----:B------:R-:W-:Y:S01]  /*58a0*/  FSEL R62, R11, -INF , P4 ;  /* 0xff8000000b3e7808 */ /* 0x000fe20002000000 */
[--C-:B------:R-:W-:Y:S01]  /*58b0*/  FFMA.FTZ R185, R26, UR14, -R37.reuse ;  /* 0x0000000e1ab97c23 */ /* 0x100fe20008010825 */
[----:B------:R-:W-:Y:S01]  /*58c0*/  FMNMX.FTZ R3, R53, R4, !PT ;  /* 0x0000000435037209 */ /* 0x000fe20007810000 */
[--C-:B------:R-:W-:Y:S01]  /*58d0*/  FFMA.FTZ R26, R35, UR14, -R37.reuse ;  /* 0x0000000e231a7c23 */ /* 0x100fe20008010825 */
[----:B------:R-:W-:Y:S01]  /*58e0*/  ISETP.GT.AND P4, PT, R65, 0x20, PT ;  /* 0x000000204100780c */ /* 0x000fe20003f84270 */
[--C-:B------:R-:W-:Y:S01]  /*58f0*/  FFMA.FTZ R183, R31, UR14, -R37.reuse ;  /* 0x0000000e1fb77c23 */ /* 0x100fe20008010825 */
[----:B------:R-:W-:Y:S01]  /*5900*/  FSEL R61, R10, -INF , P3 ;  /* 0xff8000000a3d7808 */ /* 0x000fe20001800000 */
[----:B------:R-:W-:Y:S01]  /*5910*/  MUFU.EX2 R4, R7 ;  /* 0x0000000700047308 */ /* 0x000fe20000000800 */
[----:B------:R-:W-:Y:S01]  /*5920*/  FMNMX.FTZ R8, R62, R3, !PT ;  /* 0x000000033e087209 */ /* 0x000fe20007810000 */
[--C-:B------:R-:W-:Y:S01]  /*5930*/  FFMA.FTZ R195, R54, UR14, -R37.reuse ;  /* 0x0000000e36c37c23 */ /* 0x100fe20008010825 */
[----:B------:R-:W-:Y:S01]  /*5940*/  ISETP.GT.AND P3, PT, R65, 0x21, PT ;  /* 0x000000214100780c */ /* 0x000fe20003f64270 */
[--C-:B------:R-:W-:Y:S01]  /*5950*/  FFMA.FTZ R38, R38, UR14, -R37.reuse ;  /* 0x0000000e26267c23 */ /* 0x100fe20008010825 */
[----:B------:R-:W-:Y:S01]  /*5960*/  FSEL R63, R12, -INF , P4 ;  /* 0xff8000000c3f7808 */ /* 0x000fe20002000000 */
[--C-:B------:R-:W-:Y:S01]  /*5970*/  FFMA.FTZ R50, R50, UR14, -R37.reuse ;  /* 0x0000000e32327c23 */ /* 0x100fe20008010825 */
[----:B------:R-:W-:Y:S01]  /*5980*/  FMNMX.FTZ R8, R61, R8, !PT ;  /* 0x000000083d087209 */ /* 0x000fe20007810000 */
[----:B------:R-:W0:Y:S01]  /*5990*/  MUFU.EX2 R2, R2 ;  /* 0x0000000200027308 */ /* 0x000e220000000800 */
[----:B------:R-:W-:Y:S01]  /*59a0*/  ISETP.GT.AND P4, PT, R65, 0x28, PT ;  /* 0x000000284100780c */ /* 0x000fe20003f84270 */
[--C-:B------:R-:W-:Y:S01]  /*59b0*/  FFMA.FTZ R189, R43, UR14, -R37.reuse ;  /* 0x0000000e2bbd7c23 */ /* 0x100fe20008010825 */
[----:B------:R-:W-:Y:S01]  /*59c0*/  FSEL R60, R13, -INF , P3 ;  /* 0xff8000000d3c7808 */ /* 0x000fe20001800000 */
[--C-:B------:R-:W-:Y:S01]  /*59d0*/  FFMA.FTZ R181, R39, UR14, -R37.reuse ;  /* 0x0000000e27b57c23 */ /* 0x100fe20008010825 */
[----:B------:R-:W-:Y:S01]  /*59e0*/  FMNMX.FTZ R3, R63, R8, !PT ;  /* 0x000000083f037209 */ /* 0x000fe20007810000 */
[--C-:B------:R-:W-:Y:S01]  /*59f0*/  FFMA.FTZ R8, R59, UR14, -R37.reuse ;  /* 0x0000000e3b087c23 */ /* 0x100fe20008010825 */
[----:B------:R-:W-:Y:S01]  /*5a00*/  ISETP.GT.AND P3, PT, R65, 0x29, PT ;  /* 0x000000294100780c */ /* 0x000fe20003f64270 */
[----:B------:R-:W0:Y:S01]  /*5a10*/  MUFU.EX2 R203, R203 ;  /* 0x000000cb00cb7308 */ /* 0x000e220000000800 */
[----:B------:R-:W-:Y:S01]  /*5a20*/  FSEL R64, R15, -INF , P4 ;  /* 0xff8000000f407808 */ /* 0x000fe20002000000 */
[--C-:B------:R-:W-:Y:S01]  /*5a30*/  FFMA.FTZ R30, R30, UR14, -R37.reuse ;  /* 0x0000000e1e1e7c23 */ /* 0x100fe20008010825 */
[----:B------:R-:W-:Y:S01]  /*5a40*/  FMNMX.FTZ R3, R60, R3, !PT ;  /* 0x000000033c037209 */ /* 0x000fe20007810000 */
[--C-:B------:R-:W-:Y:S01]  /*5a50*/  FFMA.FTZ R177, R47, UR14, -R37.reuse ;  /* 0x0000000e2fb17c23 */ /* 0x100fe20008010825 */
[----:B------:R-:W-:Y:S01]  /*5a60*/  ISETP.GT.AND P4, PT, R65, 0x30, PT ;  /* 0x000000304100780c */ /* 0x000fe20003f84270 */
[--C-:B------:R-:W-:Y:S01]  /*5a70*/  FFMA.FTZ R49, R49, UR14, -R37.reuse ;  /* 0x0000000e31317c23 */ /* 0x100fe20008010825 */
[----:B------:R-:W-:Y:S01]  /*5a80*/  FSEL R59, R14, -INF , P3 ;  /* 0xff8000000e3b7808 */ /* 0x000fe20001800000 */
[----:B------:R-:W0:Y:S01]  /*5a90*/  MUFU.EX2 R197, R197 ;  /* 0x000000c500c57308 */ /* 0x000e220000000800 */
[----:B------:R-:W-:Y:S01]  /*5aa0*/  FMNMX.FTZ R10, R64, R3, !PT ;  /* 0x00000003400a7209 */ /* 0x000fe20007810000 */
[----:B------:R-:W-:Y:S01]  /*5ab0*/  FFMA.FTZ R179, R51, UR14, -R37 ;  /* 0x0000000e33b37c23 */ /* 0x000fe20008010825 */
[----:B------:R-:W-:-:S02]  /*5ac0*/  ISETP.GT.AND P3, PT, R65, 0x31, PT ;  /* 0x000000314100780c */ /* 0x000fc40003f64270 */
[----:B------:R-:W-:Y:S02]  /*5ad0*/  FSEL R66, R21, -INF , P4 ;  /* 0xff80000015427808 */ /* 0x000fe40002000000 */
[----:B------:R-:W-:Y:S01]  /*5ae0*/  FMNMX.FTZ R3, R59, R10, !PT ;  /* 0x0000000a3b037209 */ /* 0x000fe20007810000 */
[----:B------:R-:W-:Y:S01]  /*5af0*/  FFMA.FTZ R10, R57, UR14, -R37 ;  /* 0x0000000e390a7c23 */ /* 0x000fe20008010825 */
[C---:B------:R-:W-:Y:S01]  /*5b00*/  ISETP.GT.AND P4, PT, R65.reuse, 0x38, PT ;  /* 0x000000384100780c */ /* 0x040fe20003f84270 */
[----:B------:R-:W0:Y:S01]  /*5b10*/  MUFU.EX2 R8, R8 ;  /* 0x0000000800087308 */ /* 0x000e220000000800 */
[----:B------:R-:W-:Y:S02]  /*5b20*/  FSEL R58, R48, -INF , P3 ;  /* 0xff800000303a7808 */ /* 0x000fe40001800000 */
[----:B------:R-:W-:Y:S02]  /*5b30*/  FMNMX.FTZ R3, R66, R3, !PT ;  /* 0x0000000342037209 */ /* 0x000fe40007810000 */
[----:B------:R-:W-:-:S02]  /*5b40*/  ISETP.GT.AND P3, PT, R65, 0x39, PT ;  /* 0x000000394100780c */ /* 0x000fc40003f64270 */
[----:B------:R-:W-:Y:S01]  /*5b50*/  FSEL R67, R69, -INF , P4 ;  /* 0xff80000045437808 */ /* 0x000fe20002000000 */
[----:B------:R-:W0:Y:S01]  /*5b60*/  MUFU.EX2 R199, R199 ;  /* 0x000000c700c77308 */ /* 0x000e220000000800 */
[----:B------:R-:W-:Y:S02]  /*5b70*/  FMNMX.FTZ R12, R58, R3, !PT ;  /* 0x000000033a0c7209 */ /* 0x000fe40007810000 */
[----:B------:R-:W-:Y:S02]  /*5b80*/  ISETP.GT.AND P4, PT, R65, 0x40, PT ;  /* 0x000000404100780c */ /* 0x000fe40003f84270 */
[----:B-1----:R-:W-:Y:S02]  /*5b90*/  FSEL R57, R71, -INF , P3 ;  /* 0xff80000047397808 */ /* 0x002fe40001800000 */
[----:B------:R-:W-:Y:S01]  /*5ba0*/  FMNMX.FTZ R12, R67, R12, !PT ;  /* 0x0000000c430c7209 */ /* 0x000fe20007810000 */
[----:B------:R-:W1:Y:S01]  /*5bb0*/  MUFU.EX2 R10, R10 ;  /* 0x0000000a000a7308 */ /* 0x000e620000000800 */
[----:B------:R-:W-:-:S02]  /*5bc0*/  ISETP.GT.AND P3, PT, R65, 0x41, PT ;  /* 0x000000414100780c */ /* 0x000fc40003f64270 */
[----:B---3--:R-:W-:Y:S02]  /*5bd0*/  FSEL R68, R70, -INF , P4 ;  /* 0xff80000046447808 */ /* 0x008fe40002000000 */
[----:B------:R-:W-:Y:S02]  /*5be0*/  CS2R R70, SRZ ;  /* 0x0000000000467805 */ /* 0x000fe4000001ff00 */
[----:B------:R-:W-:Y:S01]  /*5bf0*/  FMNMX.FTZ R3, R57, R12, !PT ;  /* 0x0000000c39037209 */ /* 0x000fe20007810000 */
[----:B------:R-:W-:Y:S01]  /*5c00*/  FFMA.FTZ R12, R55, UR14, -R37 ;  /* 0x0000000e370c7c23 */ /* 0x000fe20008010825 */
[----:B------:R-:W-:Y:S01]  /*5c10*/  ISETP.GT.AND P4, PT, R65, 0x48, PT ;  /* 0x000000484100780c */ /* 0x000fe20003f84270 */
[----:B------:R-:W-:Y:S01]  /*5c20*/  MUFU.EX2 R193, R193 ;  /* 0x000000c100c17308 */ /* 0x000fe20000000800 */
[----:B-----5:R-:W-:Y:S02]  /*5c30*/  FSEL R56, R72, -INF , P3 ;  /* 0xff80000048387808 */ /* 0x020fe40001800000 */
[----:B------:R-:W-:-:S02]  /*5c40*/  CS2R R54, SRZ ;  /* 0x0000000000367805 */ /* 0x000fc4000001ff00 */
[----:B------:R-:W-:Y:S02]  /*5c50*/  FMNMX.FTZ R3, R68, R3, !PT ;  /* 0x0000000344037209 */ /* 0x000fe40007810000 */
[----:B------:R-:W-:Y:S02]  /*5c60*/  ISETP.GT.AND P3, PT, R65, 0x49, PT ;  /* 0x000000494100780c */ /* 0x000fe40003f64270 */
[----:B----4-:R-:W-:Y:S01]  /*5c70*/  FSEL R48, R73, -INF , P4 ;  /* 0xff80000049307808 */ /* 0x010fe20002000000 */
[----:B------:R-:W-:Y:S01]  /*5c80*/  MUFU.EX2 R12, R12 ;  /* 0x0000000c000c7308 */ /* 0x000fe20000000800 */
[----:B------:R-:W-:Y:S02]  /*5c90*/  FMNMX.FTZ R3, R56, R3, !PT ;  /* 0x0000000338037209 */ /* 0x000fe40007810000 */
[----:B------:R-:W-:Y:S02]  /*5ca0*/  CS2R R72, SRZ ;  /* 0x0000000000487805 */ /* 0x000fe4000001ff00 */
[----:B------:R-:W-:-:S02]  /*5cb0*/  ISETP.GT.AND P4, PT, R65, 0x50, PT ;  /* 0x000000504100780c */ /* 0x000fc40003f84270 */
[----:B------:R-:W-:Y:S02]  /*5cc0*/  FSEL R45, R45, -INF , P3 ;  /* 0xff8000002d2d7808 */ /* 0x000fe40001800000 */
[----:B------:R-:W-:Y:S01]  /*5cd0*/  FMNMX.FTZ R14, R48, R3, !PT ;  /* 0x00000003300e7209 */ /* 0x000fe20007810000 */
[----:B------:R-:W-:Y:S01]  /*5ce0*/  MUFU.EX2 R195, R195 ;  /* 0x000000c300c37308 */ /* 0x000fe20000000800 */
[----:B------:R-:W-:Y:S02]  /*5cf0*/  ISETP.GT.AND P3, PT, R65, 0x51, PT ;  /* 0x000000514100780c */ /* 0x000fe40003f64270 */
[----:B------:R-:W-:Y:S02]  /*5d00*/  FSEL R21, R74, -INF , P4 ;  /* 0xff8000004a157808 */ /* 0x000fe40002000000 */
[----:B------:R-:W-:Y:S02]  /*5d10*/  FMNMX.FTZ R14, R45, R14, !PT ;  /* 0x0000000e2d0e7209 */ /* 0x000fe40007810000 */
[----:B------:R-:W-:Y:S01]  /*5d20*/  ISETP.GT.AND P4, PT, R65, 0x58, PT ;  /* 0x000000584100780c */ /* 0x000fe20003f84270 */
[----:B------:R-:W-:Y:S01]  /*5d30*/  MUFU.EX2 R189, R189 ;  /* 0x000000bd00bd7308 */ /* 0x000fe20000000800 */
[----:B------:R-:W-:-:S02]  /*5d40*/  FSEL R3, R75, -INF , P3 ;  /* 0xff8000004b037808 */ /* 0x000fc40001800000 */
[----:B------:R-:W-:Y:S02]  /*5d50*/  CS2R R74, SRZ ;  /* 0x00000000004a7805 */ /* 0x000fe4000001ff00 */
[----:B------:R-:W-:Y:S02]  /*5d60*/  FMNMX.FTZ R14, R21, R14, !PT ;  /* 0x0000000e150e7209 */ /* 0x000fe40007810000 */
[----:B------:R-:W-:Y:S02]  /*5d70*/  ISETP.GT.AND P3, PT, R65, 0x59, PT ;  /* 0x000000594100780c */ /* 0x000fe40003f64270 */
[----:B------:R-:W-:Y:S01]  /*5d80*/  FSEL R9, R36, -INF , P4 ;  /* 0xff80000024097808 */ /* 0x000fe20002000000 */
[----:B------:R-:W-:Y:S01]  /*5d90*/  MUFU.EX2 R191, R191 ;  /* 0x000000bf00bf7308 */ /* 0x000fe20000000800 */
[----:B------:R-:W-:Y:S02]  /*5da0*/  FMNMX.FTZ R24, R3, R14, !PT ;  /* 0x0000000e03187209 */ /* 0x000fe40007810000 */
[----:B------:R-:W-:-:S02]  /*5db0*/  ISETP.GT.AND P4, PT, R65, 0x60, PT ;  /* 0x000000604100780c */ /* 0x000fc40003f84270 */
[----:B------:R-:W-:Y:S02]  /*5dc0*/  FSEL R11, R76, -INF , P3 ;  /* 0xff8000004c0b7808 */ /* 0x000fe40001800000 */
[----:B------:R-:W-:Y:S01]  /*5dd0*/  FMNMX.FTZ R24, R9, R24, !PT ;  /* 0x0000001809187209 */ /* 0x000fe20007810000 */
[----:B------:R3:W-:Y:S01]  /*5de0*/  MUFU.EX2 R14, R50 ;  /* 0x00000032000e7308 */ /* 0x0007e20000000800 */
[----:B------:R-:W-:Y:S02]  /*5df0*/  ISETP.GT.AND P3, PT, R65, 0x61, PT ;  /* 0x000000614100780c */ /* 0x000fe40003f64270 */
[----:B------:R-:W-:Y:S02]  /*5e00*/  FSEL R13, R77, -INF , P4 ;  /* 0xff8000004d0d7808 */ /* 0x000fe40002000000 */
[----:B------:R-:W-:Y:S02]  /*5e10*/  CS2R R76, SRZ ;  /* 0x00000000004c7805 */ /* 0x000fe4000001ff00 */
[----:B------:R-:W-:-:S02]  /*5e20*/  FMNMX.FTZ R24, R11, R24, !PT ;  /* 0x000000180b187209 */ /* 0x000fc40007810000 */
[----:B------:R-:W-:Y:S01]  /*5e30*/  ISETP.GT.AND P4, PT, R65, 0x68, PT ;  /* 0x000000684100780c */ /* 0x000fe20003f84270 */
[----:B------:R-:W-:Y:S01]  /*5e40*/  MUFU.EX2 R20, R20 ;  /* 0x0000001400147308 */ /* 0x000fe20000000800 */
[----:B------:R-:W-:Y:S02]  /*5e50*/  FSEL R15, R25, -INF , P3 ;  /* 0xff800000190f7808 */ /* 0x000fe40001800000 */
[----:B---3--:R-:W-:Y:S02]  /*5e60*/  CS2R R50, SRZ ;  /* 0x0000000000327805 */ /* 0x008fe4000001ff00 */
[----:B------:R-:W-:Y:S02]  /*5e70*/  FMNMX.FTZ R24, R13, R24, !PT ;  /* 0x000000180d187209 */ /* 0x000fe40007810000 */
[----:B------:R-:W-:Y:S02]  /*5e80*/  ISETP.GT.AND P3, PT, R65, 0x69, PT ;  /* 0x000000694100780c */ /* 0x000fe40003f64270 */
[----:B--2---:R-:W-:Y:S01]  /*5e90*/  FSEL R25, R28, -INF , P4 ;  /* 0xff8000001c197808 */ /* 0x004fe20002000000 */
[----:B------:R-:W-:Y:S01]  /*5ea0*/  MUFU.EX2 R185, R185 ;  /* 0x000000b900b97308 */ /* 0x000fe20000000800 */
[----:B------:R-:W-:-:S02]  /*5eb0*/  FMNMX.FTZ R32, R15, R24, !PT ;  /* 0x000000180f207209 */ /* 0x000fc40007810000 */
[----:B0-----:R-:W-:Y:S02]  /*5ec0*/  FSEL R28, R78, -INF , P3 ;  /* 0xff8000004e1c7808 */ /* 0x001fe40001800000 */
[----:B------:R-:W-:Y:S02]  /*5ed0*/  CS2R R78, SRZ ;  /* 0x00000000004e7805 */ /* 0x000fe4000001ff00 */
[----:B------:R-:W-:Y:S01]  /*5ee0*/  FMNMX.FTZ R7, R25, R32, !PT ;  /* 0x0000002019077209 */ /* 0x000fe20007810000 */
[----:B------:R-:W-:Y:S01]  /*5ef0*/  FFMA.FTZ R32, R42, UR14, -R37 ;  /* 0x0000000e2a207c23 */ /* 0x000fe20008010825 */
[----:B------:R0:W-:Y:S02]  /*5f00*/  MUFU.EX2 R24, R38 ;  /* 0x0000002600187308 */ /* 0x0001e40000000800 */
[----:B------:R-:W-:-:S05]  /*5f10*/  FMNMX.FTZ R7, R28, R7, !PT ;  /* 0x000000071c077209 */ /* 0x000fca0007810000 */
[----:B------:R-:W2:Y:S01]  /*5f20*/  SHFL.BFLY PT, R34, R7, 0x2, 0x1f ;  /* 0x0c401f0007227f89 */ /* 0x000ea200000e0000 */
[----:B------:R-:W-:Y:S01]  /*5f30*/  MUFU.EX2 R26, R26 ;  /* 0x0000001a001a7308 */ /* 0x000fe20000000800 */
[----:B0-----:R-:W-:-:S07]  /*5f40*/  FFMA.FTZ R38, R52, UR14, -R37 ;  /* 0x0000000e34267c23 */ /* 0x001fce0008010825 */
[----:B------:R-:W-:Y:S08]  /*5f50*/  MUFU.EX2 R187, R187 ;  /* 0x000000bb00bb7308 */ /* 0x000ff00000000800 */
[----:B------:R-:W-:Y:S01]  /*5f60*/  MUFU.EX2 R32, R32 ;  /* 0x0000002000207308 */ /* 0x000fe20000000800 */
[----:B--2---:R-:W-:Y:S01]  /*5f70*/  FMNMX.FTZ R27, R7, R34, !PT ;  /* 0x00000022071b7209 */ /* 0x004fe20007810000 */
[----:B------:R-:W-:-:S06]  /*5f80*/  FFMA.FTZ R34, R46, UR14, -R37 ;  /* 0x0000000e2e227c23 */ /* 0x000fcc0008010825 */
[----:B------:R-:W-:Y:S01]  /*5f90*/  MUFU.EX2 R181, R181 ;  /* 0x000000b500b57308 */ /* 0x000fe20000000800 */
[----:B------:R-:W-:Y:S01]  /*5fa0*/  CS2R R46, SRZ ;  /* 0x00000000002e7805 */ /* 0x000fe2000001ff00 */
[----:B------:R-:W0:Y:S06]  /*5fb0*/  SHFL.BFLY PT, R36, R27, 0x1, 0x1f ;  /* 0x0c201f001b247f89 */ /* 0x000e2c00000e0000 */
[----:B------:R-:W-:Y:S08]  /*5fc0*/  MUFU.EX2 R30, R30 ;  /* 0x0000001e001e7308 */ /* 0x000ff00000000800 */
[----:B------:R-:W-:Y:S08]  /*5fd0*/  MUFU.EX2 R183, R183 ;  /* 0x000000b700b77308 */ /* 0x000ff00000000800 */
[----:B------:R-:W-:Y:S01]  /*5fe0*/  MUFU.EX2 R34, R34 ;  /* 0x0000002200227308 */ /* 0x000fe20000000800 */
[----:B0-----:R-:W-:-:S04]  /*5ff0*/  FMNMX.FTZ R7, R27, R36, !PT ;  /* 0x000000241b077209 */ /* 0x001fc80007810000 */
[C---:B------:R-:W-:Y:S01]  /*6000*/  FSETP.NEU.FTZ.AND P3, PT, R7.reuse, -INF , PT ;  /* 0xff8000000700780b */ /* 0x040fe20003f7d000 */
[----:B------:R-:W-:Y:S02]  /*6010*/  FMUL.FTZ R27, R7, UR14 ;  /* 0x0000000e071b7c20 */ /* 0x000fe40008410000 */
[----:B------:R-:W-:Y:S03]  /*6020*/  MUFU.EX2 R177, R177 ;  /* 0x000000b100b17308 */ /* 0x000fe60000000800 */
[----:B------:R-:W-:Y:S02]  /*6030*/  FSEL R42, R27, RZ, P3 ;  /* 0x000000ff1b2a7208 */ /* 0x000fe40001800000 */
[----:B------:R-:W-:-:S03]  /*6040*/  PLOP3.LUT P3, PT, PT, PT, UP1, 0x80, 0x0 ;  /* 0x000000000000781c */ /* 0x000fc60003f6f018 */
[----:B------:R-:W-:Y:S01]  /*6050*/  MUFU.EX2 R36, R49 ;  /* 0x0000003100247308 */ /* 0x000fe20000000800 */
[--C-:B------:R-:W-:Y:S01]  /*6060*/  FFMA.FTZ R200, R40, UR14, -R42.reuse ;  /* 0x0000000e28c87c23 */ /* 0x100fe2000801082a */
[--C-:B------:R-:W-:Y:S01]  /*6070*/  FFMA.FTZ R27, R41, UR14, -R42.reuse ;  /* 0x0000000e291b7c23 */ /* 0x100fe2000801082a */
[----:B------:R-:W-:Y:S01]  /*6080*/  FFMA.FTZ R202, R29, UR14, -R42 ;  /* 0x0000000e1dca7c23 */ /* 0x000fe2000801082a */
        /* <DEDUP_REMOVED lines=20> */
[----:B------:R-:W2:Y:S01]  /*61d0*/  MUFU.EX2 R202, R202 ;  /* 0x000000ca00ca7308 */ /* 0x000ea20000000800 */
[----:B------:R-:W-:Y:S01]  /*61e0*/  FADD.FTZ R37, R199, R40 ;  /* 0x00000028c7257221 */ /* 0x000fe20000010000 */
[--C-:B------:R-:W-:Y:S01]  /*61f0*/  FFMA.FTZ R68, R68, UR14, -R42.reuse ;  /* 0x0000000e44447c23 */ /* 0x100fe2000801082a */
[--C-:B------:R-:W-:Y:S01]  /*6200*/  FFMA.FTZ R56, R56, UR14, -R42.reuse ;  /* 0x0000000e38387c23 */ /* 0x100fe2000801082a */
[--C-:B------:R-:W-:Y:S01]  /*6210*/  FFMA.FTZ R48, R48, UR14, -R42.reuse ;  /* 0x0000000e30307c23 */ /* 0x100fe2000801082a */
[----:B-1----:R-:W-:Y:S01]  /*6220*/  FADD.FTZ R44, R10, R37 ;  /* 0x000000250a2c7221 */ /* 0x002fe20000010000 */
[--C-:B------:R-:W-:Y:S01]  /*6230*/  FFMA.FTZ R3, R3, UR14, -R42.reuse ;  /* 0x0000000e03037c23 */ /* 0x100fe2000801082a */
[----:B------:R-:W-:Y:S01]  /*6240*/  FFMA.FTZ R45, R45, UR14, -R42 ;  /* 0x0000000e2d2d7c23 */ /* 0x000fe2000801082a */
[----:B------:R-:W1:Y:S01]  /*6250*/  MUFU.EX2 R29, R29 ;  /* 0x0000001d001d7308 */ /* 0x000e620000000800 */
[----:B0-----:R-:W-:Y:S01]  /*6260*/  FADD.FTZ R35, R200, R27 ;  /* 0x0000001bc8237221 */ /* 0x001fe20000010000 */
[----:B------:R-:W-:Y:S01]  /*6270*/  FADD.FTZ R39, R193, R44 ;  /* 0x0000002cc1277221 */ /* 0x000fe20000010000 */
[--C-:B------:R-:W-:Y:S01]  /*6280*/  FFMA.FTZ R21, R21, UR14, -R42.reuse ;  /* 0x0000000e15157c23 */ /* 0x100fe2000801082a */
[--C-:B------:R-:W-:Y:S01]  /*6290*/  FFMA.FTZ R9, R9, UR14, -R42.reuse ;  /* 0x0000000e09097c23 */ /* 0x100fe2000801082a */
[----:B------:R-:W-:Y:S01]  /*62a0*/  F2FP.BF16.F32.PACK_AB R201, R2, R201 ;  /* 0x000000c902c9723e */ /* 0x000fe200000010ff */
[----:B------:R-:W-:Y:S01]  /*62b0*/  FADD.FTZ R44, R12, R39 ;  /* 0x000000270c2c7221 */ /* 0x000fe20000010000 */
[----:B------:R-:W-:Y:S01]  /*62c0*/  FFMA.FTZ R11, R11, UR14, -R42 ;  /* 0x0000000e0b0b7c23 */ /* 0x000fe2000801082a */
[----:B------:R-:W0:Y:S01]  /*62d0*/  MUFU.EX2 R196, R196 ;  /* 0x000000c400c47308 */ /* 0x000e220000000800 */
[----:B--2---:R-:W-:Y:S01]  /*62e0*/  FADD.FTZ R40, R202, R35 ;  /* 0x00000023ca287221 */ /* 0x004fe20000010000 */
[----:B------:R-:W-:Y:S01]  /*62f0*/  FADD.FTZ R39, R195, R44 ;  /* 0x0000002cc3277221 */ /* 0x000fe20000010000 */
[--C-:B------:R-:W-:Y:S01]  /*6300*/  FFMA.FTZ R13, R13, UR14, -R42.reuse ;  /* 0x0000000e0d0d7c23 */ /* 0x100fe2000801082a */
[--C-:B------:R-:W-:Y:S01]  /*6310*/  FFMA.FTZ R15, R15, UR14, -R42.reuse ;  /* 0x0000000e0f0f7c23 */ /* 0x100fe2000801082a */
[--C-:B------:R-:W-:Y:S01]  /*6320*/  FFMA.FTZ R25, R25, UR14, -R42.reuse ;  /* 0x0000000e19197c23 */ /* 0x100fe2000801082a */
[----:B------:R-:W-:Y:S01]  /*6330*/  FADD.FTZ R44, R14, R39 ;  /* 0x000000270e2c7221 */ /* 0x000fe20000010000 */
[----:B------:R-:W-:Y:S01]  /*6340*/  FFMA.FTZ R28, R28, UR14, -R42 ;  /* 0x0000000e1c1c7c23 */ /* 0x000fe2000801082a */
[----:B------:R-:W2:Y:S01]  /*6350*/  MUFU.EX2 R31, R31 ;  /* 0x0000001f001f7308 */ /* 0x000ea20000000800 */
[----:B-1----:R-:W-:Y:S01]  /*6360*/  FADD.FTZ R37, R29, R40 ;  /* 0x000000281d257221 */ /* 0x002fe20000010000 */
[----:B------:R-:W-:Y:S01]  /*6370*/  FADD.FTZ R39, R189, R44 ;  /* 0x0000002cbd277221 */ /* 0x000fe20000010000 */
[----:B------:R-:W-:Y:S01]  /*6380*/  F2FP.BF16.F32.PACK_AB R197, R8, R197 ;  /* 0x000000c508c5723e */ /* 0x000fe200000010ff */
[----:B------:R-:W-:Y:S01]  /*6390*/  IMAD.U32 R8, RZ, RZ, UR7 ;  /* 0x00000007ff087e24 */ /* 0x000fe2000f8e00ff */
[----:B------:R-:W-:-:S02]  /*63a0*/  F2FP.BF16.F32.PACK_AB R203, R4, R203 ;  /* 0x000000cb04cb723e */ /* 0x000fc400000010ff */
[----:B------:R-:W-:Y:S02]  /*63b0*/  CS2R R52, SRZ ;  /* 0x0000000000347805 */ /* 0x000fe4000001ff00 */
[----:B------:R-:W-:Y:S01]  /*63c0*/  F2FP.BF16.F32.PACK_AB R189, R24, R189 ;  /* 0x000000bd18bd723e */ /* 0x000fe200000010ff */
[----:B------:R-:W1:Y:S01]  /*63d0*/  MUFU.EX2 R62, R62 ;  /* 0x0000003e003e7308 */ /* 0x000e620000000800 */
[----:B0-----:R-:W-:Y:S01]  /*63e0*/  FADD.FTZ R40, R196, R37 ;  /* 0x00000025c4287221 */ /* 0x001fe20000010000 */
[----:B------:R-:W-:Y:S02]  /*63f0*/  F2FP.BF16.F32.PACK_AB R200, R27, R200 ;  /* 0x000000c81bc8723e */ /* 0x000fe400000010ff */
[----:B------:R-:W-:Y:S02]  /*6400*/  CS2R R42, SRZ ;  /* 0x00000000002a7805 */ /* 0x000fe4000001ff00 */
[----:B------:R-:W-:Y:S02]  /*6410*/  F2FP.BF16.F32.PACK_AB R202, R29, R202 ;  /* 0x000000ca1dca723e */ /* 0x000fe400000010ff */
[----:B------:R-:W-:Y:S01]  /*6420*/  F2FP.BF16.F32.PACK_AB R199, R10, R199 ;  /* 0x000000c70ac7723e */ /* 0x000fe200000010ff */
[----:B------:R-:W0:Y:S01]  /*6430*/  MUFU.EX2 R61, R61 ;  /* 0x0000003d003d7308 */ /* 0x000e220000000800 */
[C---:B--2---:R-:W-:Y:S01]  /*6440*/  FADD.FTZ R37, R31.reuse, R40 ;  /* 0x000000281f257221 */ /* 0x044fe20000010000 */
[----:B------:R-:W-:-:S02]  /*6450*/  F2FP.BF16.F32.PACK_AB R196, R31, R196 ;  /* 0x000000c41fc4723e */ /* 0x000fc400000010ff */
[----:B------:R-:W-:Y:S02]  /*6460*/  F2FP.BF16.F32.PACK_AB R193, R12, R193 ;  /* 0x000000c10cc1723e */ /* 0x000fe400000010ff */
[----:B------:R-:W-:Y:S02]  /*6470*/  F2FP.BF16.F32.PACK_AB R195, R14, R195 ;  /* 0x000000c30ec3723e */ /* 0x000fe400000010ff */
[----:B------:R-:W2:Y:S01]  /*6480*/  MUFU.EX2 R63, R63 ;  /* 0x0000003f003f7308 */ /* 0x000ea20000000800 */
[----:B-1----:R-:W-:-:S07]  /*6490*/  FADD.FTZ R40, R62, R37 ;  /* 0x000000253e287221 */ /* 0x002fce0000010000 */
[----:B------:R-:W1:Y:S01]  /*64a0*/  MUFU.EX2 R60, R60 ;  /* 0x0000003c003c7308 */ /* 0x000e620000000800 */
[C---:B0-----:R-:W-:Y:S01]  /*64b0*/  FADD.FTZ R40, R61.reuse, R40 ;  /* 0x000000283d287221 */ /* 0x041fe20000010000 */
[----:B------:R-:W-:-:S06]  /*64c0*/  F2FP.BF16.F32.PACK_AB R198, R61, R62 ;  /* 0x0000003e3dc6723e */ /* 0x000fcc00000010ff */
[----:B------:R-:W0:Y:S01]  /*64d0*/  MUFU.EX2 R64, R64 ;  /* 0x0000004000407308 */ /* 0x000e220000000800 */
[----:B--2---:R-:W-:Y:S01]  /*64e0*/  FADD.FTZ R37, R63, R40 ;  /* 0x000000283f257221 */ /* 0x004fe20000010000 */
[----:B------:R-:W-:-:S04]  /*64f0*/  FADD.FTZ R40, R24, R39 ;  /* 0x0000002718287221 */ /* 0x000fc80000010000 */
[----:B------:R-:W-:Y:S01]  /*6500*/  FADD.FTZ R39, R191, R40 ;  /* 0x00000028bf277221 */ /* 0x000fe20000010000 */
[----:B------:R-:W-:Y:S01]  /*6510*/  F2FP.BF16.F32.PACK_AB R191, R20, R191 ;  /* 0x000000bf14bf723e */ /* 0x000fe200000010ff */
[----:B------:R-:W2:Y:S01]  /*6520*/  MUFU.EX2 R59, R59 ;  /* 0x0000003b003b7308 */ /* 0x000ea20000000800 */
[----:B-1----:R-:W-:Y:S01]  /*6530*/  FADD.FTZ R37, R60, R37 ;  /* 0x000000253c257221 */ /* 0x002fe20000010000 */
[----:B------:R-:W-:Y:S01]  /*6540*/  FADD.FTZ R40, R20, R39 ;  /* 0x0000002714287221 */ /* 0x000fe20000010000 */
[----:B------:R-:W-:Y:S02]  /*6550*/  F2FP.BF16.F32.PACK_AB R192, R60, R63 ;  /* 0x0000003f3cc0723e */ /* 0x000fe400000010ff */
[----:B------:R-:W-:Y:S02]  /*6560*/  CS2R R62, SRZ ;  /* 0x00000000003e7805 */ /* 0x000fe4000001ff00 */
[----:B------:R-:W-:Y:S01]  /*6570*/  CS2R R60, SRZ ;  /* 0x00000000003c7805 */ /* 0x000fe2000001ff00 */
[----:B------:R-:W-:Y:S01]  /*6580*/  FADD.FTZ R39, R185, R40 ;  /* 0x00000028b9277221 */ /* 0x000fe20000010000 */
[----:B------:R-:W-:Y:S01]  /*6590*/  F2FP.BF16.F32.PACK_AB R185, R26, R185 ;  /* 0x000000b91ab9723e */ /* 0x000fe200000010ff */
[----:B------:R-:W1:Y:S01]  /*65a0*/  MUFU.EX2 R66, R66 ;  /* 0x0000004200427308 */ /* 0x000e620000000800 */
[----:B0-----:R-:W-:Y:S01]  /*65b0*/  FADD.FTZ R0, R64, R37 ;  /* 0x0000002540007221 */ /* 0x001fe20000010000 */
[----:B------:R-:W-:Y:S01]  /*65c0*/  FADD.FTZ R40, R26, R39 ;  /* 0x000000271a287221 */ /* 0x000fe20000010000 */
[----:B------:R-:W-:-:S05]  /*65d0*/  CS2R R26, SRZ ;  /* 0x00000000001a7805 */ /* 0x000fca000001ff00 */
[----:B------:R0:W3:Y:S01]  /*65e0*/  MUFU.EX2 R33, R58 ;  /* 0x0000003a00217308 */ /* 0x0000e20000000800 */
[C---:B--2---:R-:W-:Y:S01]  /*65f0*/  FADD.FTZ R37, R59.reuse, R0 ;  /* 0x000000003b257221 */ /* 0x044fe20000010000 */
[----:B------:R-:W-:Y:S02]  /*6600*/  F2FP.BF16.F32.PACK_AB R194, R59, R64 ;  /* 0x000000403bc2723e */ /* 0x000fe400000010ff */
[----:B------:R-:W-:-:S04]  /*6610*/  CS2R R64, SRZ ;  /* 0x0000000000407805 */ /* 0x000fc8000001ff00 */
[----:B------:R-:W-:Y:S01]  /*6620*/  MUFU.EX2 R67, R67 ;  /* 0x0000004300437308 */ /* 0x000fe20000000800 */
[----:B-1----:R-:W-:Y:S01]  /*6630*/  FADD.FTZ R0, R66, R37 ;  /* 0x0000002542007221 */ /* 0x002fe20000010000 */
[----:B------:R-:W-:Y:S01]  /*6640*/  FADD.FTZ R37, R187, R40 ;  /* 0x00000028bb257221 */ /* 0x000fe20000010000 */
[----:B------:R-:W-:Y:S02]  /*6650*/  F2FP.BF16.F32.PACK_AB R187, R32, R187 ;  /* 0x000000bb20bb723e */ /* 0x000fe400000010ff */
[----:B0-----:R-:W-:Y:S02]  /*6660*/  CS2R R58, SRZ ;  /* 0x00000000003a7805 */ /* 0x001fe4000001ff00 */
[----:B------:R-:W-:Y:S01]  /*6670*/  CS2R R40, SRZ ;  /* 0x0000000000287805 */ /* 0x000fe2000001ff00 */
[----:B------:R-:W-:Y:S01]  /*6680*/  MUFU.EX2 R190, R57 ;  /* 0x0000003900be7308 */ /* 0x000fe20000000800 */
[C---:B---3--:R-:W-:Y:S01]  /*6690*/  FADD.FTZ R0, R33.reuse, R0 ;  /* 0x0000000021007221 */ /* 0x048fe20000010000 */
[----:B------:R-:W-:-:S06]  /*66a0*/  F2FP.BF16.F32.PACK_AB R188, R33, R66 ;  /* 0x0000004221bc723e */ /* 0x000fcc00000010ff */
[----:B------:R-:W-:Y:S08]  /*66b0*/  MUFU.EX2 R68, R68 ;  /* 0x0000004400447308 */ /* 0x000ff00000000800 */
[----:B------:R0:W1:Y:S08]  /*66c0*/  MUFU.EX2 R35, R56 ;  /* 0x0000003800237308 */ /* 0x0000700000000800 */
[----:B------:R-:W2:Y:S01]  /*66d0*/  MUFU.EX2 R48, R48 ;  /* 0x0000003000307308 */ /* 0x000ea20000000800 */
[----:B0-----:R-:W-:-:S07]  /*66e0*/  CS2R R56, SRZ ;  /* 0x0000000000387805 */ /* 0x001fce000001ff00 */
[----:B------:R0:W-:Y:S01]  /*66f0*/  MUFU.EX2 R180, R3 ;  /* 0x0000000300b47308 */ /* 0x0001e20000000800 */
[----:B-1----:R-:W-:-:S07]  /*6700*/  F2FP.BF16.F32.PACK_AB R184, R35, R68 ;  /* 0x0000004423b8723e */ /* 0x002fce00000010ff */
[----:B------:R-:W1:Y:S01]  /*6710*/  MUFU.EX2 R45, R45 ;  /* 0x0000002d002d7308 */ /* 0x000e620000000800 */
[----:B0-----:R-:W-:Y:S01]  /*6720*/  FADD.FTZ R3, R67, R0 ;  /* 0x0000000043037221 */ /* 0x001fe20000010000 */
[----:B------:R-:W-:Y:S01]  /*6730*/  FADD.FTZ R0, R32, R37 ;  /* 0x0000002520007221 */ /* 0x000fe20000010000 */
[----:B------:R-:W-:Y:S02]  /*6740*/  CS2R R32, SRZ ;  /* 0x0000000000207805 */ /* 0x000fe4000001ff00 */
[----:B------:R-:W-:Y:S01]  /*6750*/  FADD.FTZ R3, R190, R3 ;  /* 0x00000003be037221 */ /* 0x000fe20000010000 */
[----:B------:R-:W-:Y:S01]  /*6760*/  FADD.FTZ R37, R181, R0 ;  /* 0x00000000b5257221 */ /* 0x000fe20000010000 */
[----:B------:R-:W-:Y:S01]  /*6770*/  F2FP.BF16.F32.PACK_AB R181, R30, R181 ;  /* 0x000000b51eb5723e */ /* 0x000fe200000010ff */
[----:B------:R-:W0:Y:S01]  /*6780*/  MUFU.EX2 R21, R21 ;  /* 0x0000001500157308 */ /* 0x000e220000000800 */
[----:B------:R-:W-:Y:S01]  /*6790*/  FADD.FTZ R0, R68, R3 ;  /* 0x0000000344007221 */ /* 0x000fe20000010000 */
[----:B------:R-:W-:Y:S01]  /*67a0*/  FADD.FTZ R2, R30, R37 ;  /* 0x000000251e027221 */ /* 0x000fe20000010000 */
[----:B------:R-:W-:-:S02]  /*67b0*/  F2FP.BF16.F32.PACK_AB R190, R190, R67 ;  /* 0x00000043bebe723e */ /* 0x000fc400000010ff */
[----:B------:R-:W-:Y:S01]  /*67c0*/  CS2R R68, SRZ ;  /* 0x0000000000447805 */ /* 0x000fe2000001ff00 */
[----:B------:R-:W-:Y:S01]  /*67d0*/  FADD.FTZ R3, R35, R0 ;  /* 0x0000000023037221 */ /* 0x000fe20000010000 */
[----:B------:R-:W-:Y:S01]  /*67e0*/  FADD.FTZ R37, R183, R2 ;  /* 0x00000002b7257221 */ /* 0x000fe20000010000 */
[----:B------:R-:W-:Y:S01]  /*67f0*/  F2FP.BF16.F32.PACK_AB R183, R34, R183 ;  /* 0x000000b722b7723e */ /* 0x000fe200000010ff */
[----:B------:R-:W3:Y:S01]  /*6800*/  MUFU.EX2 R9, R9 ;  /* 0x0000000900097308 */ /* 0x000ee20000000800 */
[----:B--2---:R-:W-:Y:S01]  /*6810*/  FADD.FTZ R0, R48, R3 ;  /* 0x0000000330007221 */ /* 0x004fe20000010000 */
[----:B------:R-:W-:Y:S01]  /*6820*/  FADD.FTZ R2, R34, R37 ;  /* 0x0000002522027221 */ /* 0x000fe20000010000 */
[C---:B-1----:R-:W-:Y:S02]  /*6830*/  F2FP.BF16.F32.PACK_AB R186, R45.reuse, R48 ;  /* 0x000000302dba723e */ /* 0x042fe400000010ff */
[----:B------:R-:W-:Y:S01]  /*6840*/  CS2R R66, SRZ ;  /* 0x0000000000427805 */ /* 0x000fe2000001ff00 */
[----:B------:R-:W-:Y:S01]  /*6850*/  FADD.FTZ R0, R45, R0 ;  /* 0x000000002d007221 */ /* 0x000fe20000010000 */
[----:B------:R-:W-:-:S02]  /*6860*/  CS2R R48, SRZ ;  /* 0x0000000000307805 */ /* 0x000fc4000001ff00 */
[----:B------:R-:W-:Y:S01]  /*6870*/  CS2R R44, SRZ ;  /* 0x00000000002c7805 */ /* 0x000fe2000001ff00 */
[----:B------:R1:W2:Y:S01]  /*6880*/  MUFU.EX2 R182, R11 ;  /* 0x0000000b00b67308 */ /* 0x0002a20000000800 */
[----:B0-----:R-:W-:Y:S01]  /*6890*/  FADD.FTZ R3, R21, R0 ;  /* 0x0000000015037221 */ /* 0x001fe20000010000 */
[----:B------:R-:W-:Y:S02]  /*68a0*/  CS2R R34, SRZ ;  /* 0x0000000000227805 */ /* 0x000fe4000001ff00 */
[----:B------:R-:W-:Y:S01]  /*68b0*/  CS2R R30, SRZ ;  /* 0x00000000001e7805 */ /* 0x000fe2000001ff00 */
[C---:B------:R-:W-:Y:S01]  /*68c0*/  FADD.FTZ R0, R180.reuse, R3 ;  /* 0x00000003b4007221 */ /* 0x040fe20000010000 */
[----:B------:R-:W-:Y:S02]  /*68d0*/  F2FP.BF16.F32.PACK_AB R180, R180, R21 ;  /* 0x00000015b4b4723e */ /* 0x000fe400000010ff */
[----:B------:R-:W0:Y:S01]  /*68e0*/  MUFU.EX2 R13, R13 ;  /* 0x0000000d000d7308 */ /* 0x000e220000000800 */
[----:B-1----:R-:W-:Y:S01]  /*68f0*/  FADD.FTZ R11, R177, R2 ;  /* 0x00000002b10b7221 */ /* 0x002fe20000010000 */
[----:B------:R-:W-:-:S03]  /*6900*/  F2FP.BF16.F32.PACK_AB R177, R36, R177 ;  /* 0x000000b124b1723e */ /* 0x000fc600000010ff */
[----:B------:R-:W-:Y:S01]  /*6910*/  FADD.FTZ R2, R36, R11 ;  /* 0x0000000b24027221 */ /* 0x000fe20000010000 */
[----:B---3--:R-:W-:Y:S01]  /*6920*/  FADD.FTZ R11, R9, R0 ;  /* 0x00000000090b7221 */ /* 0x008fe20000010000 */
[----:B------:R-:W-:Y:S01]  /*6930*/  CS2R R36, SRZ ;  /* 0x0000000000247805 */ /* 0x000fe2000001ff00 */
[----:B------:R-:W1:Y:S02]  /*6940*/  MUFU.EX2 R176, R15 ;  /* 0x0000000f00b07308 */ /* 0x000e640000000800 */
[C---:B--2---:R-:W-:Y:S01]  /*6950*/  FADD.FTZ R0, R182.reuse, R11 ;  /* 0x0000000bb6007221 */ /* 0x044fe20000010000 */
[----:B------:R-:W-:-:S05]  /*6960*/  F2FP.BF16.F32.PACK_AB R182, R182, R9 ;  /* 0x00000009b6b6723e */ /* 0x000fca00000010ff */
[----:B------:R-:W2:Y:S01]  /*6970*/  MUFU.EX2 R179, R179 ;  /* 0x000000b300b37308 */ /* 0x000ea20000000800 */
[----:B0-----:R-:W-:-:S07]  /*6980*/  FADD.FTZ R11, R13, R0 ;  /* 0x000000000d0b7221 */ /* 0x001fce0000010000 */
[----:B------:R-:W0:Y:S01]  /*6990*/  MUFU.EX2 R25, R25 ;  /* 0x0000001900197308 */ /* 0x000e220000000800 */
[C---:B-1----:R-:W-:Y:S01]  /*69a0*/  FADD.FTZ R0, R176.reuse, R11 ;  /* 0x0000000bb0007221 */ /* 0x042fe20000010000 */
[----:B------:R-:W-:-:S06]  /*69b0*/  F2FP.BF16.F32.PACK_AB R176, R176, R13 ;  /* 0x0000000db0b0723e */ /* 0x000fcc00000010ff */
[----:B------:R-:W1:Y:S01]  /*69c0*/  MUFU.EX2 R38, R38 ;  /* 0x0000002600267308 */ /* 0x000e620000000800 */
[----:B--2---:R-:W-:Y:S01]  /*69d0*/  FADD.FTZ R3, R179, R2 ;  /* 0x00000002b3037221 */ /* 0x004fe20000010000 */
[----:B------:R-:W-:-:S06]  /*69e0*/  IMAD.MOV.U32 R2, RZ, RZ, 0x3f800000 ;  /* 0x3f800000ff027424 */ /* 0x000fcc00078e00ff */
[----:B------:R-:W2:Y:S01]  /*69f0*/  MUFU.EX2 R28, R28 ;  /* 0x0000001c001c7308 */ /* 0x000ea20000000800 */
[----:B0-----:R-:W-:Y:S01]  /*6a00*/  FADD.FTZ R11, R25, R0 ;  /* 0x00000000190b7221 */ /* 0x001fe20000010000 */
[----:B------:R-:W-:Y:S02]  /*6a10*/  IMAD.MOV.U32 R0, RZ, RZ, 0x3f800000 ;  /* 0x3f800000ff007424 */ /* 0x000fe400078e00ff */
[C---:B-1----:R-:W-:Y:S01]  /*6a20*/  FADD.FTZ R3, R38.reuse, R3 ;  /* 0x0000000326037221 */ /* 0x042fe20000010000 */
[----:B------:R-:W-:Y:S02]  /*6a30*/  F2FP.BF16.F32.PACK_AB R179, R38, R179 ;  /* 0x000000b326b3723e */ /* 0x000fe400000010ff */
[----:B------:R-:W-:Y:S01]  /*6a40*/  CS2R R38, SRZ ;  /* 0x0000000000267805 */ /* 0x000fe2000001ff00 */
[C---:B--2---:R-:W-:Y:S01]  /*6a50*/  FADD.FTZ R4, R28.reuse, R11 ;  /* 0x0000000b1c047221 */ /* 0x044fe20000010000 */
[----:B------:R-:W-:Y:S02]  /*6a60*/  F2FP.BF16.F32.PACK_AB R178, R28, R25 ;  /* 0x000000191cb2723e */ /* 0x000fe400000010ff */
[----:B------:R-:W-:-:S02]  /*6a70*/  CS2R R28, SRZ ;  /* 0x00000000001c7805 */ /* 0x000fc4000001ff00 */
[----:B------:R-:W-:Y:S01]  /*6a80*/  CS2R R24, SRZ ;  /* 0x0000000000187805 */ /* 0x000fe2000001ff00 */
[----:B------:R-:W-:Y:S06]  /*6a90*/  @!P3 BRA `(.L_x_2248) ;  /* 0x0000004c0008b947 */ /* 0x000fec0003800000 */
[----:B------:R-:W-:Y:S01]  /*6aa0*/  R2UR UR61, R16 ;  /* 0x00000000103d72ca */ /* 0x000fe200000e0000 */
[----:B------:R-:W-:Y:S01]  /*6ab0*/  IMAD.MOV.U32 R9, RZ, RZ, R6 ;  /* 0x000000ffff097224 */ /* 0x000fe200078e0006 */
[----:B------:R-:W-:Y:S01]  /*6ac0*/  UMOV UR37, UR36 ;  /* 0x0000002400257c82 */ /* 0x000fe20008000000 */
[----:B------:R-:W-:Y:S01]  /*6ad0*/  IMAD.MOV.U32 R10, RZ, RZ, R7 ;  /* 0x000000ffff0a7224 */ /* 0x000fe200078e0007 */
[----:B------:R-:W-:Y:S01]  /*6ae0*/  ULDC UR7, c[0x0][0x9d8] ;  /* 0x0002760000077ab9 */ /* 0x000fe20000000800 */
[----:B------:R-:W-:Y:S02]  /*6af0*/  IMAD.MOV.U32 R2, RZ, RZ, 0x3f800000 ;  /* 0x3f800000ff027424 */ /* 0x000fe400078e00ff */
[----:B------:R-:W-:-:S08]  /*6b00*/  IMAD.MOV.U32 R119, RZ, RZ, RZ ;  /* 0x000000ffff777224 */ /* 0x000fd000078e00ff */
.L_x_2257:
        /* <DEDUP_REMOVED lines=8> */
.L_x_2249:
[----:B------:R-:W-:Y:S01]  /*6b90*/  R2UR UR6, R16 ;  /* 0x00000000100672ca */ /* 0x000fe200000e0000 */
[----:B------:R-:W-:-:S12]  /*6ba0*/  ULEA UR39, UR36, UR60, 0x3 ;  /* 0x0000003c24277291 */ /* 0x000fd8000f8e183f */
[----:B------:R-:W-:-:S05]  /*6bb0*/  IMAD.U32 R6, RZ, RZ, UR6 ;  /* 0x00000006ff067e24 */ /* 0x000fca000f8e00ff */
[----:B------:R-:W-:-:S04]  /*6bc0*/  SHF.L.U32 R6, R6, 0x1f, RZ ;  /* 0x0000001f06067819 */ /* 0x000fc800000006ff */
[----:B------:R0:W1:Y:S01]  /*6bd0*/  SYNCS.PHASECHK.TRANS64.TRYWAIT P3, [UR39+0x36830], R6 ;  /* 0x03683006ff0075a7 */ /* 0x0000620008060167 */
[----:B------:R-:W-:Y:S05]  /*6be0*/  @!P0 BRA `(.L_x_2250) ;  /* 0x0000000000048947 */ /* 0x000fea0003800000 */
[----:B------:R-:W-:Y:S01]  /*6bf0*/  BPT.TRAP 0x1 ;  /* 0x000000040000795c */ /* 0x000fe20000300000 */
.L_x_2250:
[----:B-1----:R-:W-:Y:S05]  /*6c00*/  @P3 BRA `(.L_x_2251) ;  /* 0x0000000000083947 */ /* 0x002fea0003800000 */
[----:B------:R-:W1:Y:S02]  /*6c10*/  SYNCS.PHASECHK.TRANS64.TRYWAIT P3, [UR39+0x36830], R6 ;  /* 0x03683006ff0075a7 */ /* 0x000e640008060167 */
[----:B-1----:R-:W-:Y:S05]  /*6c20*/  @!P3 BRA `(.L_x_2252) ;  /* 0x0000015400c0b947 */ /* 0x002fea0003800000 */
.L_x_2251:
[----:B------:R-:W-:Y:S01]  /*6c30*/  R2UR UR6, R5 ;  /* 0x00000000050672ca */ /* 0x000fe200000e0000 */
[----:B------:R-:W-:Y:S01]  /*6c40*/  WARPGROUP.ARRIVE ;  /* 0x00000000000079c5 */ /* 0x000fe20000000000 */
[----:B------:R-:W-:Y:S01]  /*6c50*/  UMOV UR56, UR52 ;  /* 0x0000003400387c82 */ /* 0x000fe20008000000 */
[----:B------:R-:W-:Y:S01]  /*6c60*/  UMOV UR57, UR53 ;  /* 0x0000003500397c82 */ /* 0x000fe20008000000 */
[----:B------:R-:W-:Y:S01]  /*6c70*/  UMOV UR59, 0x40000040 ;  /* 0x40000040003b7882 */ /* 0x000fe20000000000 */
        /* <DEDUP_REMOVED lines=8> */
[----:B------:R-:W-:Y:S01]  /*6d00*/  UIMAD UR6, UR36, 0xa80, UR6 ;  /* 0x00000a80240678a4 */ /* 0x000fe2000f8e0206 */
[-C--:B------:R-:W-:Y:S01]  /*6d10*/  FMUL.FTZ R24, R24, R0.reuse ;  /* 0x0000000018187220 */ /* 0x080fe20000410000 */
[----:B------:R-:W-:Y:S01]  /*6d20*/  UMOV UR51, 0x40000040 ;  /* 0x4000004000337882 */ /* 0x000fe20000000000 */
[-C--:B------:R-:W-:Y:S01]  /*6d30*/  FMUL.FTZ R25, R25, R0.reuse ;  /* 0x0000000019197220 */ /* 0x080fe20000410000 */
[----:B------:R-:W-:Y:S01]  /*6d40*/  UIADD3 UR54, UR6, 0x80, URZ ;  /* 0x0000008006367890 */ /* 0x000fe2000fffe03f */
[-C--:B------:R-:W-:Y:S01]  /*6d50*/  FMUL.FTZ R28, R28, R0.reuse ;  /* 0x000000001c1c7220 */ /* 0x080fe20000410000 */
[----:B------:R-:W-:Y:S01]  /*6d60*/  UIADD3 UR10, UR6, 0x280, URZ ;  /* 0x00000280060a7890 */ /* 0x000fe2000fffe03f */
[-C--:B------:R-:W-:Y:S01]  /*6d70*/  FMUL.FTZ R29, R29, R0.reuse ;  /* 0x000000001d1d7220 */ /* 0x080fe20000410000 */
[----:B------:R-:W-:Y:S01]  /*6d80*/  UMOV UR58, UR6 ;  /* 0x00000006003a7c82 */ /* 0x000fe20008000000 */
[----:B------:R-:W-:Y:S01]  /*6d90*/  UIADD3 UR11, UR6, 0x300, URZ ;  /* 0x00000300060b7890 */ /* 0x000fe2000fffe03f */
[----:B------:R-:W-:Y:S01]  /*6da0*/  HGMMA.64x16x16.F32.BF16 R168, gdesc[UR56], RZ, !UPT, gsb0 ;  /* 0x0020000038a879f0 */ /* 0x000fe2000c0018ff */
[----:B------:R-:W-:Y:S01]  /*6db0*/  UIADD3 UR58, UR6, 0x100, URZ ;  /* 0x00000100063a7890 */ /* 0x000fe2000fffe03f */
[-C--:B------:R-:W-:Y:S01]  /*6dc0*/  FMUL.FTZ R32, R32, R0.reuse ;  /* 0x0000000020207220 */ /* 0x080fe20000410000 */
        /* <DEDUP_REMOVED lines=59> */
[----:B------:R-:W-:Y:S01]  /*7180*/  UMOV UR55, 0x40000040 ;  /* 0x4000004000377882 */ /* 0x000fe20000000000 */
        /* <DEDUP_REMOVED lines=50> */
[----:B------:R-:W-:-:S05]  /*74b0*/  FMUL.FTZ R119, R119, R2 ;  /* 0x0000000277777220 */ /* 0x000fca0000410000 */
        /* <DEDUP_REMOVED lines=8> */
[----:B------:R-:W-:Y:S01]  /*7540*/  UMOV UR54, UR10 ;  /* 0x0000000a00367c82 */ /* 0x000fe20008000000 */
[----:B------:R-:W-:Y:S01]  /*7550*/  UMOV UR55, 0x40000040 ;  /* 0x4000004000377882 */ /* 0x000fe20000000000 */
[----:B------:R-:W-:Y:S01]  /*7560*/  UIADD3 UR10, UR6, 0x82, URZ ;  /* 0x00000082060a7890 */ /* 0x000fe2000fffe03f */
        /* <DEDUP_REMOVED lines=462> */
.L_x_2253:
[----:B------:R-:W-:Y:S01]  /*9250*/  ULEA UR6, UR37, UR60, 0x3 ;  /* 0x0000003c25067291 */ /* 0x000fe2000f8e183f */
[----:B------:R-:W-:-:S05]  /*9260*/  IMAD.U32 R0, RZ, RZ, UR61 ;  /* 0x0000003dff007e24 */ /* 0x000fca000f8e00ff */
[----:B------:R-:W-:-:S04]  /*9270*/  SHF.L.U32 R0, R0, 0x1f, RZ ;  /* 0x0000001f00007819 */ /* 0x000fc800000006ff */
[----:B------:R2:W3:Y:S01]  /*9280*/  SYNCS.PHASECHK.TRANS64.TRYWAIT P3, [UR6+0x36850], R0 ;  /* 0x03685000ff0075a7 */ /* 0x0004e20008060146 */
[----:B------:R-:W-:Y:S05]  /*9290*/  @!P0 BRA `(.L_x_2254) ;  /* 0x0000000000048947 */ /* 0x000fea0003800000 */
[----:B------:R-:W-:Y:S01]  /*92a0*/  BPT.TRAP 0x1 ;  /* 0x000000040000795c */ /* 0x000fe20000300000 */
.L_x_2254:
[----:B---3--:R-:W-:Y:S05]  /*92b0*/  @P3 BRA `(.L_x_2255) ;  /* 0x0000000000083947 */ /* 0x008fea0003800000 */
[----:B------:R-:W3:Y:S02]  /*92c0*/  SYNCS.PHASECHK.TRANS64.TRYWAIT P3, [UR6+0x36850], R0 ;  /* 0x03685000ff0075a7 */ /* 0x000ee40008060146 */
[----:B---3--:R-:W-:Y:S05]  /*92d0*/  @!P3 BRA `(.L_x_2256) ;  /* 0x00000130002cb947 */ /* 0x008fea0003800000 */
.L_x_2255:
[----:B------:R-:W-:Y:S01]  /*92e0*/  UIADD3 UR10, UR60, 0x400, URZ ;  /* 0x000004003c0a7890 */ /* 0x000fe2000fffe03f */
[----:B------:R-:W-:Y:S01]  /*92f0*/  WARPGROUP.ARRIVE ;  /* 0x00000000000079c5 */ /* 0x000fe20000000000 */
[----:B------:R-:W-:Y:S01]  /*9300*/  UMOV UR11, 0x40000040 ;  /* 0x40000040000b7882 */ /* 0x000fe20000000000 */
[----:B------:R-:W-:Y:S01]  /*9310*/  R2UR UR19, R23 ;  /* 0x00000000171372ca */ /* 0x000fe200000e0000 */
[----:B------:R-:W-:Y:S01]  /*9320*/  USHF.R.U32.HI UR10, URZ, 0x4, UR10 ;  /* 0x000000043f0a7899 */ /* 0x000fe2000801160a */
[----:B------:R-:W-:Y:S01]  /*9330*/  FMUL.FTZ R21, R153, UR7 ;  /* 0x0000000799157c20 */ /* 0x000fe20008410000 */
[----:B------:R-:W-:Y:S01]  /*9340*/  FMUL.FTZ R153, R157, UR7 ;  /* 0x000000079d997c20 */ /* 0x000fe20008410000 */
[----:B------:R-:W-:Y:S01]  /*9350*/  FMUL.FTZ R157, R158, UR7 ;  /* 0x000000079e9d7c20 */ /* 0x000fe20008410000 */
[----:B------:R-:W-:Y:S01]  /*9360*/  ULOP3.LUT UR10, UR10, 0x3fff, URZ, 0xc0, !UPT ;  /* 0x00003fff0a0a7892 */ /* 0x000fe2000f8ec03f */
[----:B------:R-:W-:Y:S01]  /*9370*/  FMUL.FTZ R158, R147, UR7 ;  /* 0x00000007939e7c20 */ /* 0x000fe20008410000 */
[----:B------:R-:W-:Y:S01]  /*9380*/  R2UR UR18, R17 ;  /* 0x00000000111272ca */ /* 0x000fe200000e0000 */
[----:B------:R-:W-:Y:S01]  /*9390*/  FMUL.FTZ R13, R161, UR7 ;  /* 0x00000007a10d7c20 */ /* 0x000fe20008410000 */
[----:B------:R-:W-:Y:S01]  /*93a0*/  ULOP3.LUT UR10, UR10, 0x3800000, URZ, 0xfc, !UPT ;  /* 0x038000000a0a7892 */ /* 0x000fe2000f8efc3f */
[----:B------:R-:W-:Y:S01]  /*93b0*/  R2UR UR14, R18 ;  /* 0x00000000120e72ca */ /* 0x000fe200000e0000 */
[----:B------:R-:W-:Y:S01]  /*93c0*/  FMUL.FTZ R161, R162, UR7 ;  /* 0x00000007a2a17c20 */ /* 0x000fe20008410000 */
[----:B------:R-:W-:Y:S01]  /*93d0*/  FMUL.FTZ R162, R166, UR7 ;  /* 0x00000007a6a27c20 */ /* 0x000fe20008410000 */
[----:B------:R-:W-:Y:S01]  /*93e0*/  UIMAD UR15, UR37, 0xa80, UR10 ;  /* 0x00000a80250f78a4 */ /* 0x000fe2000f8e020a */
[----:B01----:R-:W-:-:S02]  /*93f0*/  VIADD R6, R204, UR19 ;  /* 0x00000013cc067c36 */ /* 0x003fc40008000000 */
[----:B---3--:R-:W-:Y:S01]  /*9400*/  FMUL.FTZ R2, R169, UR7 ;  /* 0x00000007a9027c20 */ /* 0x008fe20008410000 */
        /* <DEDUP_REMOVED lines=8> */
[----:B--2---:R-:W-:Y:S01]  /*9490*/  FMUL.FTZ R0, R168, UR7 ;  /* 0x00000007a8007c20 */ /* 0x004fe20008410000 */
[----:B------:R-:W-:Y:S01]  /*94a0*/  UMOV UR11, 0x40000040 ;  /* 0x40000040000b7882 */ /* 0x000fe20000000000 */
[----:B------:R-:W-:Y:S01]  /*94b0*/  FMUL.FTZ R167, R139, UR7 ;  /* 0x000000078ba77c20 */ /* 0x000fe20008410000 */
[----:B------:R-:W-:Y:S01]  /*94c0*/  FMUL.FTZ R168, R171, UR7 ;  /* 0x00000007aba87c20 */ /* 0x000fe20008410000 */
[----:B------:R-:W-:Y:S01]  /*94d0*/  IMAD.U32 R139, RZ, RZ, UR18 ;  /* 0x00000012ff8b7e24 */ /* 0x000fe2000f8e00ff */
        /* <DEDUP_REMOVED lines=9> */
[----:B------:R-:W-:Y:S01]  /*9570*/  FMUL.FTZ R146, R148, UR7 ;  /* 0x0000000794927c20 */ /* 0x000fe20008410000 */
[----:B------:R-:W-:Y:S01]  /*9580*/  FMUL.FTZ R148, R143, UR7 ;  /* 0x000000078f947c20 */ /* 0x000fe20008410000 */
[----:B------:R-:W-:Y:S01]  /*9590*/  FMUL.FTZ R11, R173, UR7 ;  /* 0x00000007ad0b7c20 */ /* 0x000fe20008410000 */
[----:B------:R-:W-:Y:S01]  /*95a0*/  FMUL.FTZ R143, R130, UR7 ;  /* 0x00000007828f7c20 */ /* 0x000fe20008410000 */
[----:B------:R-:W-:Y:S01]  /*95b0*/  FMUL.FTZ R7, R172, UR7 ;  /* 0x00000007ac077c20 */ /* 0x000fe20008410000 */
[----:B------:R-:W-:Y:S01]  /*95c0*/  FMUL.FTZ R172, R142, UR7 ;  /* 0x000000078eac7c20 */ /* 0x000fe20008410000 */
[----:B------:R-:W-:Y:S01]  /*95d0*/  FMUL.FTZ R154, R154, UR7 ;  /* 0x000000079a9a7c20 */ /* 0x000fe20008410000 */
[----:B------:R-:W2:Y:S01]  /*95e0*/  MUFU.TANH R171, R171 ;  /* 0x000000ab00ab7308 */ /* 0x000ea20000002400 */
[----:B------:R-:W-:Y:S01]  /*95f0*/  FMUL.FTZ R155, R155, UR7 ;  /* 0x000000079b9b7c20 */ /* 0x000fe20008410000 */
[----:B------:R-:W-:Y:S01]  /*9600*/  FMUL.FTZ R15, R165, UR7 ;  /* 0x00000007a50f7c20 */ /* 0x000fe20008410000 */
[----:B------:R-:W-:Y:S01]  /*9610*/  FMUL.FTZ R165, R150, UR7 ;  /* 0x0000000796a57c20 */ /* 0x000fe20008410000 */
[----:B------:R-:W-:Y:S01]  /*9620*/  FMUL.FTZ R174, R122, UR7 ;  /* 0x000000077aae7c20 */ /* 0x000fe20008410000 */
[----:B------:R-:W-:Y:S01]  /*9630*/  FMUL.FTZ R151, R151, UR7 ;  /* 0x0000000797977c20 */ /* 0x000fe20008410000 */
[----:B------:R-:W-:Y:S01]  /*9640*/  FMUL.FTZ R175, R123, UR7 ;  /* 0x000000077baf7c20 */ /* 0x000fe20008410000 */
[----:B------:R-:W-:Y:S01]  /*9650*/  FMUL.FTZ R127, R127, UR7 ;  /* 0x000000077f7f7c20 */ /* 0x000fe20008410000 */
[----:B------:R-:W3:Y:S01]  /*9660*/  MUFU.TANH R170, R170 ;  /* 0x000000aa00aa7308 */ /* 0x000ee20000002400 */
[----:B------:R-:W-:Y:S01]  /*9670*/  FMUL.FTZ R144, R144, UR7 ;  /* 0x0000000790907c20 */ /* 0x000fe20008410000 */
[----:B------:R-:W-:Y:S01]  /*9680*/  FMUL.FTZ R145, R145, UR7 ;  /* 0x0000000791917c20 */ /* 0x000fe20008410000 */
[----:B------:R-:W-:Y:S01]  /*9690*/  FMUL.FTZ R137, R137, UR7 ;  /* 0x0000000789897c20 */ /* 0x000fe20008410000 */
[----:B------:R-:W-:Y:S01]  /*96a0*/  FMUL.FTZ R140, R140, UR7 ;  /* 0x000000078c8c7c20 */ /* 0x000fe20008410000 */
[----:B------:R-:W-:Y:S01]  /*96b0*/  FMUL.FTZ R141, R141, UR7 ;  /* 0x000000078d8d7c20 */ /* 0x000fe20008410000 */
[----:B------:R-:W-:Y:S01]  /*96c0*/  FMUL.FTZ R128, R128, UR7 ;  /* 0x0000000780807c20 */ /* 0x000fe20008410000 */
[----:B------:R-:W-:Y:S01]  /*96d0*/  FMUL.FTZ R129, R129, UR7 ;  /* 0x0000000781817c20 */ /* 0x000fe20008410000 */
[----:B------:R-:W4:Y:S01]  /*96e0*/  MUFU.TANH R161, R161 ;  /* 0x000000a100a17308 */ /* 0x000f220000002400 */
[----:B------:R-:W-:Y:S01]  /*96f0*/  FMUL.FTZ R132, R132, UR7 ;  /* 0x0000000784847c20 */ /* 0x000fe20008410000 */
[----:B------:R-:W-:Y:S01]  /*9700*/  FMUL.FTZ R133, R133, UR7 ;  /* 0x0000000785857c20 */ /* 0x000fe20008410000 */
[----:B------:R-:W-:Y:S01]  /*9710*/  FMUL.FTZ R120, R120, UR7 ;  /* 0x0000000778787c20 */ /* 0x000fe20008410000 */
[----:B------:R-:W-:Y:S01]  /*9720*/  FMUL.FTZ R121, R121, UR7 ;  /* 0x0000000779797c20 */ /* 0x000fe20008410000 */
[----:B------:R-:W-:Y:S01]  /*9730*/  FMUL.FTZ R125, R125, UR7 ;  /* 0x000000077d7d7c20 */ /* 0x000fe20008410000 */
[----:B------:R-:W-:Y:S01]  /*9740*/  R2UR UR18, R8 ;  /* 0x00000000081272ca */ /* 0x000fe200000e0000 */
[----:B------:R-:W-:Y:S01]  /*9750*/  UMOV UR37, UR36 ;  /* 0x0000002400257c82 */ /* 0x000fe20008000000 */
[----:B------:R-:W5:Y:S01]  /*9760*/  MUFU.TANH R160, R160 ;  /* 0x000000a000a07308 */ /* 0x000f620000002400 */
[----:B------:R-:W-:-:S07]  /*9770*/  R2UR UR61, R16 ;  /* 0x00000000103d72ca */ /* 0x000fce00000e0000 */
[----:B------:R-:W5:Y:S03]  /*9780*/  MUFU.TANH R162, R162 ;  /* 0x000000a200a27308 */ /* 0x000f660000002400 */
[----:B------:R-:W-:-:S05]  /*9790*/  UISETP.GT.AND UP1, UPT, UR38, UR18, UPT ;  /* 0x000000122600728c */ /* 0x000fca000bf24270 */
[----:B------:R-:W5:Y:S08]  /*97a0*/  MUFU.TANH R163, R163 ;  /* 0x000000a300a37308 */ /* 0x000f700000002400 */
        /* <DEDUP_REMOVED lines=8> */
[----:B------:R-:W-:Y:S08]  /*9830*/  MUFU.TANH R166, R166 ;  /* 0x000000a600a67308 */ /* 0x000ff00000002400 */
[----:B------:R-:W5:Y:S08]  /*9840*/  MUFU.TANH R167, R167 ;  /* 0x000000a700a77308 */ /* 0x000f700000002400 */
[----:B------:R-:W5:Y:S08]  /*9850*/  MUFU.TANH R172, R172 ;  /* 0x000000ac00ac7308 */ /* 0x000f700000002400 */
[----:B------:R-:W-:Y:S08]  /*9860*/  MUFU.TANH R174, R174 ;  /* 0x000000ae00ae7308 */ /* 0x000ff00000002400 */
[----:B------:R-:W-:Y:S08]  /*9870*/  MUFU.TANH R175, R175 ;  /* 0x000000af00af7308 */ /* 0x000ff00000002400 */
[----:B------:R-:W-:Y:S08]  /*9880*/  MUFU.TANH R127, R127 ;  /* 0x0000007f007f7308 */ /* 0x000ff00000002400 */
[----:B------:R-:W-:Y:S08]  /*9890*/  MUFU.TANH R0, R0 ;  /* 0x0000000000007308 */ /* 0x000ff00000002400 */
[----:B------:R-:W-:Y:S08]  /*98a0*/  MUFU.TANH R2, R2 ;  /* 0x0000000200027308 */ /* 0x000ff00000002400 */
[----:B------:R-:W-:Y:S01]  /*98b0*/  MUFU.TANH R7, R7 ;  /* 0x0000000700077308 */ /* 0x000fe20000002400 */
[----:B------:R-:W-:-:S02]  /*98c0*/  WARPGROUP.DEPBAR.LE gsb0, 0x0 ;  /* 0x00008000000079c5 */ /* 0x000fc40000010000 */
[----:B------:R-:W-:-:S05]  /*98d0*/  WARPGROUP.ARRIVE ;  /* 0x00000000000079c5 */ /* 0x000fca0000000000 */
        /* <DEDUP_REMOVED lines=38> */
[----:B------:R-:W-:Y:S01]  /*9b40*/  @UP0 ULDC UR10, c[0x0][0x44c] ;  /* 0x00011300000a0ab9 */ /* 0x000fe20000000800 */
[----:B------:R-:W-:Y:S01]  /*9b50*/  UMOV UR11, 0x40000040 ;  /* 0x40000040000b7882 */ /* 0x000fe20000000000 */
[----:B------:R-:W-:Y:S01]  /*9b60*/  @P2 IMAD.HI.U32 R147, R6, UR10, RZ ;  /* 0x0000000a06932c27 */ /* 0x000fe2000f8e00ff */
[----:B------:R-:W-:-:S04]  /*9b70*/  @UP0 ULDC UR10, c[0x0][0x450] ;  /* 0x00011400000a0ab9 */ /* 0x000fc80000000800 */
[----:B------:R-:W-:Y:S01]  /*9b80*/  @P2 SHF.R.U32.HI R6, RZ, UR10, R147 ;  /* 0x0000000aff062c19 */ /* 0x000fe20008011693 */
[----:B------:R-:W-:Y:S02]  /*9b90*/  UIMAD UR10, UR38, -0x70, URZ ;  /* 0xffffff90260a78a4 */ /* 0x000fe4000f8e023f */
[----:B------:R-:W-:Y:S02]  /*9ba0*/  UIADD3 UR38, UR38, -0x1, URZ ;  /* 0xffffffff26267890 */ /* 0x000fe4000fffe03f */
[----:B------:R-:W0:Y:S02]  /*9bb0*/  SHFL.IDX PT, R147, R6, 0x1, 0x1c1f ;  /* 0x003c1f0006937f89 */ /* 0x000e2400000e0000 */
[----:B------:R-:W-:Y:S01]  /*9bc0*/  IMAD.U32 R138, RZ, RZ, UR10 ;  /* 0x0000000aff8a7e24 */ /* 0x000fe2000f8e00ff */
[----:B------:R-:W-:-:S04]  /*9bd0*/  ULDC UR10, c[0x0][0x988] ;  /* 0x00026200000a7ab9 */ /* 0x000fc80000000800 */
[----:B------:R-:W-:-:S04]  /*9be0*/  IADD3 R138, -R19, 0x1, R138 ;  /* 0x00000001138a7810 */ /* 0x000fc80007ffe18a */
[----:B------:R-:W-:Y:S01]  /*9bf0*/  IADD3 R138, -R139, UR14, R138 ;  /* 0x0000000e8b8a7c10 */ /* 0x000fe2000fffe18a */
[----:B------:R-:W-:Y:S01]  /*9c00*/  UMOV UR14, UR10 ;  /* 0x0000000a000e7c82 */ /* 0x000fe20008000000 */
[----:B------:R-:W-:-:S03]  /*9c10*/  UIADD3 UR10, UR15, 0x280, URZ ;  /* 0x000002800f0a7890 */ /* 0x000fc6000fffe03f */
[----:B0-----:R-:W-:Y:S02]  /*9c20*/  IMAD.IADD R164, R138, 0x1, R147 ;  /* 0x000000018aa47824 */ /* 0x001fe400078e0293 */
[----:B------:R-:W-:-:S03]  /*9c30*/  FMUL.FTZ R147, R131, UR7 ;  /* 0x0000000783937c20 */ /* 0x000fc60008410000 */
[C---:B------:R-:W-:Y:S02]  /*9c40*/  ISETP.GT.AND P3, PT, R164.reuse, RZ, PT ;  /* 0x000000ffa400720c */ /* 0x040fe40003f64270 */
[C---:B------:R-:W-:Y:S02]  /*9c50*/  ISETP.GT.AND P4, PT, R164.reuse, 0x1, PT ;  /* 0x00000001a400780c */ /* 0x040fe40003f84270 */
[----:B------:R-:W-:Y:S02]  /*9c60*/  FSEL R139, R169, -INF , P3 ;  /* 0xff800000a98b7808 */ /* 0x000fe40001800000 */
[----:B------:R-:W-:Y:S01]  /*9c70*/  ISETP.GT.AND P3, PT, R164, 0x8, PT ;  /* 0x00000008a400780c */ /* 0x000fe20003f64270 */
[----:B------:R0:W5:Y:S01]  /*9c80*/  MUFU.TANH R169, R148 ;  /* 0x0000009400a97308 */ /* 0x0001620000002400 */
[----:B-1----:R-:W-:Y:S02]  /*9c90*/  FSEL R130, R168, -INF , P4 ;  /* 0xff800000a8827808 */ /* 0x002fe40002000000 */
[----:B------:R-:W-:-:S02]  /*9ca0*/  FMNMX.FTZ R173, R139, R9, !PT ;  /* 0x000000098bad7209 */ /* 0x000fc40007810000 */
[----:B------:R-:W-:Y:S02]  /*9cb0*/  ISETP.GT.AND P4, PT, R164, 0x9, PT ;  /* 0x00000009a400780c */ /* 0x000fe40003f84270 */
[----:B--2---:R-:W-:Y:S01]  /*9cc0*/  FSEL R142, R171, -INF , P3 ;  /* 0xff800000ab8e7808 */ /* 0x004fe20001800000 */
[----:B------:R4:W-:Y:S01]  /*9cd0*/  MUFU.TANH R168, R143 ;  /* 0x0000008f00a87308 */ /* 0x0009e20000002400 */
[----:B------:R-:W-:Y:S01]  /*9ce0*/  FMNMX.FTZ R173, R130, R173, !PT ;  /* 0x000000ad82ad7209 */ /* 0x000fe20007810000 */
[----:B------:R-:W-:Y:S01]  /*9cf0*/  FMUL.FTZ R171, R134, UR7 ;  /* 0x0000000786ab7c20 */ /* 0x000fe20008410000 */
[----:B------:R-:W-:Y:S02]  /*9d00*/  ISETP.GT.AND P3, PT, R164, 0x10, PT ;  /* 0x00000010a400780c */ /* 0x000fe40003f64270 */
[----:B---3--:R-:W-:Y:S02]  /*9d10*/  FSEL R131, R170, -INF , P4 ;  /* 0xff800000aa837808 */ /* 0x008fe40002000000 */
[----:B0-----:R-:W-:Y:S01]  /*9d20*/  FMNMX.FTZ R148, R142, R173, !PT ;  /* 0x000000ad8e947209 */ /* 0x001fe20007810000 */
[----:B------:R0:W1:Y:S01]  /*9d30*/  MUFU.TANH R170, R147 ;  /* 0x0000009300aa7308 */ /* 0x0000620000002400 */
[----:B------:R-:W-:Y:S01]  /*9d40*/  ISETP.GT.AND P4, PT, R164, 0x11, PT ;  /* 0x00000011a400780c */ /* 0x000fe20003f84270 */
[----:B------:R-:W-:Y:S01]  /*9d50*/  FMUL.FTZ R173, R135, UR7 ;  /* 0x0000000787ad7c20 */ /* 0x000fe20008410000 */
[----:B----4-:R-:W-:-:S02]  /*9d60*/  FSEL R143, R161, -INF , P3 ;  /* 0xff800000a18f7808 */ /* 0x010fc40001800000 */
[----:B------:R-:W-:Y:S02]  /*9d70*/  FMNMX.FTZ R148, R131, R148, !PT ;  /* 0x0000009483947209 */ /* 0x000fe40007810000 */
[----:B------:R-:W-:Y:S01]  /*9d80*/  ISETP.GT.AND P3, PT, R164, 0x18, PT ;  /* 0x00000018a400780c */ /* 0x000fe20003f64270 */
[----:B------:R-:W2:Y:S01]  /*9d90*/  MUFU.TANH R171, R171 ;  /* 0x000000ab00ab7308 */ /* 0x000ea20000002400 */
[----:B-----5:R-:W-:Y:S02]  /*9da0*/  FSEL R134, R160, -INF , P4 ;  /* 0xff800000a0867808 */ /* 0x020fe40002000000 */
[----:B------:R-:W-:Y:S02]  /*9db0*/  FMNMX.FTZ R161, R143, R148, !PT ;  /* 0x000000948fa17209 */ /* 0x000fe40007810000 */
[----:B------:R-:W-:Y:S02]  /*9dc0*/  ISETP.GT.AND P4, PT, R164, 0x19, PT ;  /* 0x00000019a400780c */ /* 0x000fe40003f84270 */
[----:B0-----:R-:W-:Y:S01]  /*9dd0*/  FSEL R147, R162, -INF , P3 ;  /* 0xff800000a2937808 */ /* 0x001fe20001800000 */
[----:B------:R-:W0:Y:S01]  /*9de0*/  MUFU.TANH R173, R173 ;  /* 0x000000ad00ad7308 */ /* 0x000e220000002400 */
        /* <DEDUP_REMOVED lines=16> */
[C---:B------:R-:W-:Y:S02]  /*9ef0*/  ISETP.GT.AND P4, PT, R164.reuse, 0x31, PT ;  /* 0x00000031a400780c */ /* 0x040fe40003f84270 */
[----:B------:R-:W-:Y:S02]  /*9f00*/  FSEL R155, R159, -INF , P3 ;  /* 0xff8000009f9b7808 */ /* 0x000fe40001800000 */
[----:B------:R-:W-:-:S02]  /*9f10*/  ISETP.GT.AND P5, PT, R164, 0x38, PT ;  /* 0x00000038a400780c */ /* 0x000fc40003fa4270 */
[----:B------:R-:W-:Y:S02]  /*9f20*/  FSEL R163, R158, -INF , P4 ;  /* 0xff8000009ea37808 */ /* 0x000fe40002000000 */
[C---:B------:R-:W-:Y:S02]  /*9f30*/  ISETP.GT.AND P3, PT, R164.reuse, 0x39, PT ;  /* 0x00000039a400780c */ /* 0x040fe40003f64270 */
[----:B------:R-:W-:Y:S02]  /*9f40*/  FSEL R162, R165, -INF , P5 ;  /* 0xff800000a5a27808 */ /* 0x000fe40002800000 */
[C---:B------:R-:W-:Y:S02]  /*9f50*/  ISETP.GT.AND P4, PT, R164.reuse, 0x40, PT ;  /* 0x00000040a400780c */ /* 0x040fe40003f84270 */
[----:B------:R-:W-:Y:S02]  /*9f60*/  FSEL R158, R151, -INF , P3 ;  /* 0xff800000979e7808 */ /* 0x000fe40001800000 */
[----:B------:R-:W-:-:S02]  /*9f70*/  ISETP.GT.AND P5, PT, R164, 0x41, PT ;  /* 0x00000041a400780c */ /* 0x000fc40003fa4270 */
[C---:B------:R-:W-:Y:S02]  /*9f80*/  ISETP.GT.AND P6, PT, R164.reuse, 0x48, PT ;  /* 0x00000048a400780c */ /* 0x040fe40003fc4270 */
[----:B------:R-:W-:Y:S02]  /*9f90*/  FSEL R161, R167, -INF , P5 ;  /* 0xff800000a7a17808 */ /* 0x000fe40002800000 */
[----:B------:R-:W-:Y:S02]  /*9fa0*/  ISETP.GT.AND P3, PT, R164, 0x49, PT ;  /* 0x00000049a400780c */ /* 0x000fe40003f64270 */
[----:B------:R-:W-:Y:S02]  /*9fb0*/  FSEL R154, R172, -INF , P6 ;  /* 0xff800000ac9a7808 */ /* 0x000fe40003000000 */
[----:B------:R-:W-:Y:S02]  /*9fc0*/  FSEL R160, R169, -INF , P3 ;  /* 0xff800000a9a07808 */ /* 0x000fe40001800000 */
[----:B------:R-:W-:-:S02]  /*9fd0*/  ISETP.GT.AND P5, PT, R164, 0x51, PT ;  /* 0x00000051a400780c */ /* 0x000fc40003fa4270 */
[C---:B------:R-:W-:Y:S02]  /*9fe0*/  ISETP.GT.AND P6, PT, R164.reuse, 0x58, PT ;  /* 0x00000058a400780c */ /* 0x040fe40003fc4270 */
[----:B------:R-:W-:Y:S01]  /*9ff0*/  ISETP.GT.AND P3, PT, R164, 0x59, PT ;  /* 0x00000059a400780c */ /* 0x000fe20003f64270 */
[----:B------:R-:W-:Y:S02]  /*a000*/  WARPGROUP.DEPBAR.LE gsb0, 0x0 ;  /* 0x00008000000079c5 */ /* 0x000fe40000010000 */
[----:B------:R-:W-:Y:S01]  /*a010*/  FMUL.FTZ R184, R126, UR7 ;  /* 0x000000077eb87c20 */ /* 0x000fe20008410000 */
[----:B------:R-:W-:Y:S01]  /*a020*/  FMNMX.FTZ R126, R150, R157, !PT ;  /* 0x0000009d967e7209 */ /* 0x000fe20007810000 */
[----:B------:R-:W-:-:S03]  /*a030*/  WARPGROUP.ARRIVE ;  /* 0x00000000000079c5 */ /* 0x000fc60000000000 */
[----:B------:R-:W-:Y:S01]  /*a040*/  FMNMX.FTZ R126, R155, R126, !PT ;  /* 0x0000007e9b7e7209 */ /* 0x000fe20007810000 */
[----:B------:R-:W3:Y:S02]  /*a050*/  MUFU.TANH R184, R184 ;  /* 0x000000b800b87308 */ /* 0x000ee40000002400 */
[----:B------:R-:W-:Y:S01]  /*a060*/  HGMMA.64x192x16.F32.BF16 R24, R180, gdesc[UR8].tnspB, R24, gsb0 ;  /* 0x42e00008b4187df0 */ /* 0x000fe20008001818 */
[----:B------:R-:W-:Y:S01]  /*a070*/  FMNMX.FTZ R157, R163, R126, !PT ;  /* 0x0000007ea39d7209 */ /* 0x000fe20007810000 */
[----:B------:R-:W-:Y:S01]  /*a080*/  UIADD3 UR10, UR15, 0x300, URZ ;  /* 0x000003000f0a7890 */ /* 0x000fe2000fffe03f */
[----:B------:R-:W-:Y:S01]  /*a090*/  FSEL R126, R166, -INF , P4 ;  /* 0xff800000a67e7808 */ /* 0x000fe20002000000 */
[----:B------:R-:W-:Y:S01]  /*a0a0*/  UMOV UR11, 0x40000040 ;  /* 0x40000040000b7882 */ /* 0x000fe20000000000 */
[----:B------:R-:W-:Y:S02]  /*a0b0*/  FMNMX.FTZ R157, R162, R157, !PT ;  /* 0x0000009da29d7209 */ /* 0x000fe40007810000 */
[----:B------:R-:W-:-:S02]  /*a0c0*/  ISETP.GT.AND P4, PT, R164, 0x50, PT ;  /* 0x00000050a400780c */ /* 0x000fc40003f84270 */
[----:B------:R-:W-:-:S04]  /*a0d0*/  FMNMX.FTZ R157, R158, R157, !PT ;  /* 0x0000009d9e9d7209 */ /* 0x000fc80007810000 */
[----:B------:R-:W-:Y:S02]  /*a0e0*/  FMNMX.FTZ R156, R126, R157, !PT ;  /* 0x0000009d7e9c7209 */ /* 0x000fe40007810000 */
[----:B-1----:R-:W-:Y:S02]  /*a0f0*/  FSEL R157, R170, -INF , P5 ;  /* 0xff800000aa9d7808 */ /* 0x002fe40002800000 */
[----:B------:R-:W-:Y:S01]  /*a100*/  FMNMX.FTZ R151, R161, R156, !PT ;  /* 0x0000009ca1977209 */ /* 0x000fe20007810000 */
[----:B------:R-:W1:Y:S01]  /*a110*/  SHFL.IDX PT, R170, R6, RZ, 0x1c1f ;  /* 0x001c1fff06aa7589 */ /* 0x000e6200000e0000 */
[----:B------:R-:W-:Y:S02]  /*a120*/  FSEL R156, R168, -INF , P4 ;  /* 0xff800000a89c7808 */ /* 0x000fe40002000000 */
[----:B------:R-:W-:Y:S02]  /*a130*/  FMNMX.FTZ R159, R154, R151, !PT ;  /* 0x000000979a9f7209 */ /* 0x000fe40007810000 */
[----:B--2---:R-:W-:-:S02]  /*a140*/  FSEL R151, R171, -INF , P6 ;  /* 0xff800000ab977808 */ /* 0x004fc40003000000 */
[----:B------:R-:W-:Y:S02]  /*a150*/  FMNMX.FTZ R165, R160, R159, !PT ;  /* 0x0000009fa0a57209 */ /* 0x000fe40007810000 */
[----:B0-----:R-:W-:Y:S02]  /*a160*/  FSEL R159, R173, -INF , P3 ;  /* 0xff800000ad9f7808 */ /* 0x001fe40001800000 */
[C---:B------:R-:W-:Y:S02]  /*a170*/  ISETP.GT.AND P4, PT, R164.reuse, 0x60, PT ;  /* 0x00000060a400780c */ /* 0x040fe40003f84270 */
[C---:B------:R-:W-:Y:S02]  /*a180*/  ISETP.GT.AND P5, PT, R164.reuse, 0x61, PT ;  /* 0x00000061a400780c */ /* 0x040fe40003fa4270 */
[C---:B------:R-:W-:Y:S02]  /*a190*/  ISETP.GT.AND P6, PT, R164.reuse, 0x68, PT ;  /* 0x00000068a400780c */ /* 0x040fe40003fc4270 */
[----:B------:R-:W-:-:S02]  /*a1a0*/  ISETP.GT.AND P3, PT, R164, 0x69, PT ;  /* 0x00000069a400780c */ /* 0x000fc40003f64270 */
[----:B------:R-:W-:Y:S01]  /*a1b0*/  FMNMX.FTZ R164, R156, R165, !PT ;  /* 0x000000a59ca47209 */ /* 0x000fe20007810000 */
[----:B------:R-:W-:Y:S01]  /*a1c0*/  FMUL.FTZ R165, R149, UR7 ;  /* 0x0000000795a57c20 */ /* 0x000fe20008410000 */
[----:B------:R-:W-:Y:S02]  /*a1d0*/  FSEL R149, R174, -INF , P4 ;  /* 0xff800000ae957808 */ /* 0x000fe40002000000 */
[----:B------:R-:W-:Y:S01]  /*a1e0*/  FMNMX.FTZ R164, R157, R164, !PT ;  /* 0x000000a49da47209 */ /* 0x000fe20007810000 */
[----:B-1----:R-:W-:Y:S01]  /*a1f0*/  IMAD.IADD R138, R138, 0x1, R170 ;  /* 0x000000018a8a7824 */ /* 0x002fe200078e02aa */
[----:B------:R-:W-:Y:S01]  /*a200*/  FSEL R127, R127, -INF , P3 ;  /* 0xff8000007f7f7808 */ /* 0x000fe20001800000 */
[----:B------:R-:W0:Y:S01]  /*a210*/  MUFU.TANH R165, R165 ;  /* 0x000000a500a57308 */ /* 0x000e220000002400 */
[----:B------:R-:W-:Y:S02]  /*a220*/  FMNMX.FTZ R164, R151, R164, !PT ;  /* 0x000000a497a47209 */ /* 0x000fe40007810000 */
[----:B------:R-:W-:-:S02]  /*a230*/  ISETP.GT.AND P4, PT, R138, 0x8, PT ;  /* 0x000000088a00780c */ /* 0x000fc40003f84270 */
[----:B------:R-:W-:Y:S02]  /*a240*/  FMNMX.FTZ R166, R159, R164, !PT ;  /* 0x000000a49fa67209 */ /* 0x000fe40007810000 */
[----:B------:R-:W-:Y:S02]  /*a250*/  FSEL R164, R175, -INF , P5 ;  /* 0xff800000afa47808 */ /* 0x000fe40002800000 */
[----:B------:R-:W-:Y:S01]  /*a260*/  FMNMX.FTZ R167, R149, R166, !PT ;  /* 0x000000a695a77209 */ /* 0x000fe20007810000 */
[----:B------:R-:W-:Y:S01]  /*a270*/  FMUL.FTZ R166, R136, UR7 ;  /* 0x0000000788a67c20 */ /* 0x000fe20008410000 */
[----:B---3--:R-:W-:Y:S02]  /*a280*/  FSEL R136, R184, -INF , P6 ;  /* 0xff800000b8887808 */ /* 0x008fe40003000000 */
[----:B------:R-:W-:Y:S02]  /*a290*/  FMNMX.FTZ R167, R164, R167, !PT ;  /* 0x000000a7a4a77209 */ /* 0x000fe40007810000 */
[----:B------:R-:W-:Y:S01]  /*a2a0*/  ISETP.GT.AND P6, PT, R138, RZ, PT ;  /* 0x000000ff8a00720c */ /* 0x000fe20003fc4270 */
[----:B------:R-:W1:Y:S01]  /*a2b0*/  MUFU.TANH R166, R166 ;  /* 0x000000a600a67308 */ /* 0x000e620000002400 */
[----:B------:R-:W-:-:S02]  /*a2c0*/  FMNMX.FTZ R168, R136, R167, !PT ;  /* 0x000000a788a87209 */ /* 0x000fc40007810000 */
[----:B------:R-:W-:Y:S02]  /*a2d0*/  ISETP.GT.AND P5, PT, R138, 0x1, PT ;  /* 0x000000018a00780c */ /* 0x000fe40003fa4270 */
[----:B------:R-:W-:Y:S02]  /*a2e0*/  FMNMX.FTZ R168, R127, R168, !PT ;  /* 0x000000a87fa87209 */ /* 0x000fe40007810000 */
[----:B------:R-:W-:Y:S02]  /*a2f0*/  FSEL R0, R0, -INF , P6 ;  /* 0xff80000000007808 */ /* 0x000fe40003000000 */
[----:B------:R-:W-:Y:S01]  /*a300*/  FSEL R2, R2, -INF , P5 ;  /* 0xff80000002027808 */ /* 0x000fe20002800000 */
[----:B------:R-:W2:Y:S01]  /*a310*/  SHFL.BFLY PT, R167, R168, 0x2, 0x1f ;  /* 0x0c401f00a8a77f89 */ /* 0x000ea200000e0000 */
[C---:B------:R-:W-:Y:S02]  /*a320*/  ISETP.GT.AND P6, PT, R138.reuse, 0x9, PT ;  /* 0x000000098a00780c */ /* 0x040fe40003fc4270 */
[----:B------:R-:W-:-:S04]  /*a330*/  ISETP.GT.AND P5, PT, R138, 0x10, PT ;  /* 0x000000108a00780c */ /* 0x000fc80003fa4270 */
[----:B------:R-:W-:Y:S02]  /*a340*/  FSEL R12, R12, -INF , P5 ;  /* 0xff8000000c0c7808 */ /* 0x000fe40002800000 */
[----:B------:R-:W-:Y:S02]  /*a350*/  ISETP.GT.AND P5, PT, R138, 0x19, PT ;  /* 0x000000198a00780c */ /* 0x000fe40003fa4270 */
[----:B--2---:R-:W-:Y:S01]  /*a360*/  FMNMX.FTZ R168, R168, R167, !PT ;  /* 0x000000a7a8a87209 */ /* 0x004fe20007810000 */
[----:B------:R-:W-:-:S04]  /*a370*/  FMUL.FTZ R167, R124, UR7 ;  /* 0x000000077ca77c20 */ /* 0x000fc80008410000 */
[----:B------:R-:W2:Y:S02]  /*a380*/  SHFL.BFLY PT, R169, R168, 0x1, 0x1f ;  /* 0x0c201f00a8a97f89 */ /* 0x000ea400000e0000 */
[----:B------:R-:W3:Y:S01]  /*a390*/  MUFU.TANH R167, R167 ;  /* 0x000000a700a77308 */ /* 0x000ee20000002400 */
[----:B--2---:R-:W-:Y:S02]  /*a3a0*/  FMNMX.FTZ R6, R168, R169, !PT ;  /* 0x000000a9a8067209 */ /* 0x004fe40007810000 */
[----:B------:R-:W-:Y:S02]  /*a3b0*/  FMNMX.FTZ R169, R0, R10, !PT ;  /* 0x0000000a00a97209 */ /* 0x000fe40007810000 */
[C---:B------:R-:W-:Y:S01]  /*a3c0*/  FSETP.NEU.FTZ.AND P3, PT, R6.reuse, -INF , PT ;  /* 0xff8000000600780b */ /* 0x040fe20003f7d000 */
[----:B------:R-:W-:Y:S01]  /*a3d0*/  FMUL.FTZ R124, R6, UR14 ;  /* 0x0000000e067c7c20 */ /* 0x000fe20008410000 */
[----:B------:R-:W-:Y:S02]  /*a3e0*/  FMNMX.FTZ R170, R2, R169, !PT ;  /* 0x000000a902aa7209 */ /* 0x000fe40007810000 */
[----:B------:R-:W-:-:S02]  /*a3f0*/  FSEL R168, R11, -INF , P6 ;  /* 0xff8000000ba87808 */ /* 0x000fc40003000000 */
[----:B------:R-:W-:Y:S02]  /*a400*/  FSEL R124, R124, RZ, P3 ;  /* 0x000000ff7c7c7208 */ /* 0x000fe40001800000 */
[----:B------:R-:W-:-:S03]  /*a410*/  ISETP.GT.AND P6, PT, R138, 0x18, PT ;  /* 0x000000188a00780c */ /* 0x000fc60003fc4270 */
        /* <DEDUP_REMOVED lines=17> */
[----:B------:R-:W-:Y:S01]  /*a530*/  FMNMX.FTZ R7, R13, R130, !PT ;  /* 0x000000820d077209 */ /* 0x000fe20007810000 */
[--C-:B------:R-:W-:Y:S01]  /*a540*/  FFMA.FTZ R185, R126, UR14, -R124.reuse ;  /* 0x0000000e7eb97c23 */ /* 0x100fe2000801087c */
[----:B------:R-:W-:Y:S01]  /*a550*/  FSEL R130, R15, -INF , P5 ;  /* 0xff8000000f827808 */ /* 0x000fe20002800000 */
[--C-:B------:R-:W-:Y:S01]  /*a560*/  FFMA.FTZ R15, R131, UR14, -R124.reuse ;  /* 0x0000000e830f7c23 */ /* 0x100fe2000801087c */
[----:B------:R-:W-:Y:S01]  /*a570*/  FMNMX.FTZ R7, R14, R7, !PT ;  /* 0x000000070e077209 */ /* 0x000fe20007810000 */
[--C-:B------:R-:W-:Y:S01]  /*a580*/  FFMA.FTZ R122, R122, UR14, -R124.reuse ;  /* 0x0000000e7a7a7c23 */ /* 0x100fe2000801087c */
[----:B------:R-:W-:Y:S01]  /*a590*/  FSEL R131, R20, -INF , P4 ;  /* 0xff80000014837808 */ /* 0x000fe20002000000 */
[----:B------:R-:W-:Y:S01]  /*a5a0*/  MUFU.EX2 R11, R11 ;  /* 0x0000000b000b7308 */ /* 0x000fe20000000800 */
[----:B------:R-:W-:Y:S01]  /*a5b0*/  ISETP.GT.AND P6, PT, R138, 0x21, PT ;  /* 0x000000218a00780c */ /* 0x000fe20003fc4270 */
        /* <DEDUP_REMOVED lines=18> */
[----:B------:R-:W-:Y:S01]  /*a6e0*/  FFMA.FTZ R136, R136, UR14, -R124 ;  /* 0x0000000e88887c23 */ /* 0x000fe2000801087c */
[----:B------:R-:W-:-:S02]  /*a6f0*/  FMNMX.FTZ R134, R152, R7, !PT ;  /* 0x0000000798867209 */ /* 0x000fc40007810000 */
[----:B------:R-:W-:Y:S02]  /*a700*/  ISETP.GT.AND P5, PT, R138, 0x31, PT ;  /* 0x000000318a00780c */ /* 0x000fe40003fa4270 */
[----:B------:R-:W-:Y:S01]  /*a710*/  FSEL R144, R144, -INF , P6 ;  /* 0xff80000090907808 */ /* 0x000fe20003000000 */
[----:B------:R-:W-:Y:S01]  /*a720*/  MUFU.EX2 R197, R197 ;  /* 0x000000c500c57308 */ /* 0x000fe20000000800 */
[----:B------:R-:W-:Y:S02]  /*a730*/  FMNMX.FTZ R7, R153, R134, !PT ;  /* 0x0000008699077209 */ /* 0x000fe40007810000 */
[----:B------:R-:W-:Y:S02]  /*a740*/  ISETP.GT.AND P4, PT, R138, 0x38, PT ;  /* 0x000000388a00780c */ /* 0x000fe40003f84270 */
[----:B------:R-:W-:Y:S02]  /*a750*/  FSEL R145, R145, -INF , P5 ;  /* 0xff80000091917808 */ /* 0x000fe40002800000 */
[----:B------:R-:W-:Y:S01]  /*a760*/  FMNMX.FTZ R134, R144, R7, !PT ;  /* 0x0000000790867209 */ /* 0x000fe20007810000 */
[----:B------:R-:W-:Y:S01]  /*a770*/  MUFU.EX2 R20, R20 ;  /* 0x0000001400147308 */ /* 0x000fe20000000800 */
[----:B------:R-:W-:-:S02]  /*a780*/  ISETP.GT.AND P6, PT, R138, 0x39, PT ;  /* 0x000000398a00780c */ /* 0x000fc40003fc4270 */
[----:B------:R-:W-:Y:S02]  /*a790*/  FSEL R146, R146, -INF , P4 ;  /* 0xff80000092927808 */ /* 0x000fe40002000000 */
[----:B------:R-:W-:Y:S01]  /*a7a0*/  FMNMX.FTZ R7, R145, R134, !PT ;  /* 0x0000008691077209 */ /* 0x000fe20007810000 */
[--C-:B------:R-:W-:Y:S01]  /*a7b0*/  FFMA.FTZ R134, R135, UR14, -R124.reuse ;  /* 0x0000000e87867c23 */ /* 0x100fe2000801087c */
[----:B------:R-:W-:Y:S01]  /*a7c0*/  ISETP.GT.AND P5, PT, R138, 0x40, PT ;  /* 0x000000408a00780c */ /* 0x000fe20003fa4270 */
[----:B------:R-:W-:Y:S01]  /*a7d0*/  MUFU.EX2 R199, R199 ;  /* 0x000000c700c77308 */ /* 0x000fe20000000800 */
[----:B0-----:R-:W-:Y:S01]  /*a7e0*/  FSEL R165, R165, -INF , P6 ;  /* 0xff800000a5a57808 */ /* 0x001fe20003000000 */
[----:B------:R-:W-:Y:S02]  /*a7f0*/  WARPGROUP.DEPBAR.LE gsb0, 0x0 ;  /* 0x00008000000079c5 */ /* 0x000fe40000010000 */
[----:B------:R-:W-:Y:S01]  /*a800*/  FMNMX.FTZ R142, R146, R7, !PT ;  /* 0x00000007928e7209 */ /* 0x000fe20007810000 */
[----:B------:R-:W-:Y:S01]  /*a810*/  WARPGROUP.ARRIVE ;  /* 0x00000000000079c5 */ /* 0x000fe20000000000 */
[----:B------:R-:W-:Y:S01]  /*a820*/  ISETP.GT.AND P4, PT, R138, 0x41, PT ;  /* 0x000000418a00780c */ /* 0x000fe20003f84270 */
[--C-:B------:R-:W-:Y:S01]  /*a830*/  FFMA.FTZ R183, R151, UR14, -R124.reuse ;  /* 0x0000000e97b77c23 */ /* 0x100fe2000801087c */
[----:B-1----:R-:W-:Y:S01]  /*a840*/  FSEL R166, R166, -INF , P5 ;  /* 0xff800000a6a67808 */ /* 0x002fe20002800000 */
[----:B------:R-:W-:Y:S01]  /*a850*/  FFMA.FTZ R181, R157, UR14, -R124 ;  /* 0x0000000e9db57c23 */ /* 0x000fe2000801087c */
[----:B------:R-:W-:Y:S01]  /*a860*/  FMNMX.FTZ R7, R165, R142, !PT ;  /* 0x0000008ea5077209 */ /* 0x000fe20007810000 */
[----:B------:R-:W-:Y:S01]  /*a870*/  HGMMA.64x192x16.F32.BF16 R24, R176, gdesc[UR8].tnspB, R24, gsb0 ;  /* 0x42e00008b0187df0 */ /* 0x000fe20008001818 */
[----:B------:R-:W-:Y:S01]  /*a880*/  ISETP.GT.AND P6, PT, R138, 0x48, PT ;  /* 0x000000488a00780c */ /* 0x000fe20003fc4270 */
[----:B------:R-:W-:Y:S01]  /*a890*/  MUFU.EX2 R134, R134 ;  /* 0x0000008600867308 */ /* 0x000fe20000000800 */
[----:B------:R-:W-:-:S02]  /*a8a0*/  FSEL R137, R137, -INF , P4 ;  /* 0xff80000089897808 */ /* 0x000fc40002000000 */
[----:B------:R-:W-:Y:S02]  /*a8b0*/  FMNMX.FTZ R142, R166, R7, !PT ;  /* 0x00000007a68e7209 */ /* 0x000fe40007810000 */
[----:B------:R-:W-:Y:S02]  /*a8c0*/  ISETP.GT.AND P5, PT, R138, 0x49, PT ;  /* 0x000000498a00780c */ /* 0x000fe40003fa4270 */
[----:B------:R-:W-:Y:S01]  /*a8d0*/  FSEL R140, R140, -INF , P6 ;  /* 0xff8000008c8c7808 */ /* 0x000fe20003000000 */
[----:B------:R-:W-:Y:S01]  /*a8e0*/  MUFU.EX2 R193, R193 ;  /* 0x000000c100c17308 */ /* 0x000fe20000000800 */
[----:B------:R-:W-:Y:S02]  /*a8f0*/  FMNMX.FTZ R7, R137, R142, !PT ;  /* 0x0000008e89077209 */ /* 0x000fe40007810000 */
[----:B------:R-:W-:Y:S02]  /*a900*/  ISETP.GT.AND P4, PT, R138, 0x50, PT ;  /* 0x000000508a00780c */ /* 0x000fe40003f84270 */
[----:B------:R-:W-:-:S02]  /*a910*/  FSEL R141, R141, -INF , P5 ;  /* 0xff8000008d8d7808 */ /* 0x000fc40002800000 */
        /* <DEDUP_REMOVED lines=8> */
[----:B------:R-:W-:Y:S02]  /*a9a0*/  FMNMX.FTZ R142, R135, R142, !PT ;  /* 0x0000008e878e7209 */ /* 0x000fe40007810000 */
[----:B------:R-:W-:Y:S02]  /*a9b0*/  ISETP.GT.AND P4, PT, R138, 0x59, PT ;  /* 0x000000598a00780c */ /* 0x000fe40003f84270 */
[----:B------:R-:W-:Y:S01]  /*a9c0*/  FSEL R132, R132, -INF , P5 ;  /* 0xff80000084847808 */ /* 0x000fe20002800000 */
[----:B------:R-:W-:Y:S01]  /*a9d0*/  MUFU.EX2 R189, R189 ;  /* 0x000000bd00bd7308 */ /* 0x000fe20000000800 */
[----:B------:R-:W-:Y:S01]  /*a9e0*/  FMNMX.FTZ R7, R129, R142, !PT ;  /* 0x0000008e81077209 */ /* 0x000fe20007810000 */
[--C-:B------:R-:W-:Y:S01]  /*a9f0*/  FFMA.FTZ R142, R164, UR14, -R124.reuse ;  /* 0x0000000ea48e7c23 */ /* 0x100fe2000801087c */
[----:B------:R-:W-:Y:S02]  /*aa00*/  ISETP.GT.AND P6, PT, R138, 0x60, PT ;  /* 0x000000608a00780c */ /* 0x000fe40003fc4270 */
[----:B------:R-:W-:Y:S01]  /*aa10*/  FSEL R143, R133, -INF , P4 ;  /* 0xff800000858f7808 */ /* 0x000fe20002000000 */
[----:B------:R-:W-:Y:S01]  /*aa20*/  FFMA.FTZ R133, R159, UR14, -R124 ;  /* 0x0000000e9f857c23 */ /* 0x000fe2000801087c */
[----:B------:R-:W-:Y:S01]  /*aa30*/  FMNMX.FTZ R128, R132, R7, !PT ;  /* 0x0000000784807209 */ /* 0x000fe20007810000 */
[----:B------:R-:W-:Y:S01]  /*aa40*/  MUFU.EX2 R191, R191 ;  /* 0x000000bf00bf7308 */ /* 0x000fe20000000800 */
[----:B------:R-:W-:-:S02]  /*aa50*/  ISETP.GT.AND P5, PT, R138, 0x61, PT ;  /* 0x000000618a00780c */ /* 0x000fc40003fa4270 */
[----:B------:R-:W-:Y:S02]  /*aa60*/  FSEL R147, R120, -INF , P6 ;  /* 0xff80000078937808 */ /* 0x000fe40003000000 */
[----:B------:R-:W-:Y:S02]  /*aa70*/  FMNMX.FTZ R128, R143, R128, !PT ;  /* 0x000000808f807209 */ /* 0x000fe40007810000 */
[----:B------:R-:W-:Y:S01]  /*aa80*/  ISETP.GT.AND P4, PT, R138, 0x68, PT ;  /* 0x000000688a00780c */ /* 0x000fe20003f84270 */
[----:B------:R0:W-:Y:S01]  /*aa90*/  MUFU.EX2 R120, R123 ;  /* 0x0000007b00787308 */ /* 0x0001e20000000800 */
[----:B------:R-:W-:Y:S01]  /*aaa0*/  FSEL R148, R121, -INF , P5 ;  /* 0xff80000079947808 */ /* 0x000fe20002800000 */
[----:B------:R-:W-:Y:S01]  /*aab0*/  FFMA.FTZ R121, R158, UR14, -R124 ;  /* 0x0000000e9e797c23 */ /* 0x000fe2000801087c */
[----:B------:R-:W-:Y:S02]  /*aac0*/  FMNMX.FTZ R7, R147, R128, !PT ;  /* 0x0000008093077209 */ /* 0x000fe40007810000 */
[----:B------:R-:W-:-:S02]  /*aad0*/  ISETP.GT.AND P6, PT, R138, 0x69, PT ;  /* 0x000000698a00780c */ /* 0x000fc40003fc4270 */
[----:B---3--:R-:W-:Y:S01]  /*aae0*/  FSEL R167, R167, -INF , P4 ;  /* 0xff800000a7a77808 */ /* 0x008fe20002000000 */
[----:B------:R-:W-:Y:S01]  /*aaf0*/  MUFU.EX2 R121, R121 ;  /* 0x0000007900797308 */ /* 0x000fe20000000800 */
[----:B------:R-:W-:Y:S02]  /*ab00*/  FMNMX.FTZ R128, R148, R7, !PT ;  /* 0x0000000794807209 */ /* 0x000fe40007810000 */
[----:B------:R-:W-:Y:S01]  /*ab10*/  FSEL R150, R125, -INF , P6 ;  /* 0xff8000007d967808 */ /* 0x000fe20003000000 */
[----:B------:R-:W-:Y:S01]  /*ab20*/  FFMA.FTZ R125, R161, UR14, -R124 ;  /* 0x0000000ea17d7c23 */ /* 0x000fe2000801087c */
[----:B------:R-:W-:-:S03]  /*ab30*/  FMNMX.FTZ R7, R167, R128, !PT ;  /* 0x00000080a7077209 */ /* 0x000fc60007810000 */
[----:B------:R-:W-:Y:S01]  /*ab40*/  MUFU.EX2 R128, R163 ;  /* 0x000000a300807308 */ /* 0x000fe20000000800 */
[----:B------:R-:W-:-:S05]  /*ab50*/  FMNMX.FTZ R7, R150, R7, !PT ;  /* 0x0000000796077209 */ /* 0x000fca0007810000 */
[----:B0-----:R-:W0:Y:S02]  /*ab60*/  SHFL.BFLY PT, R123, R7, 0x2, 0x1f ;  /* 0x0c401f00077b7f89 */ /* 0x001e2400000e0000 */
        /* <DEDUP_REMOVED lines=9> */
[----:B0-----:R-:W-:Y:S01]  /*ac00*/  FMNMX.FTZ R7, R7, R138, !PT ;  /* 0x0000008a07077209 */ /* 0x001fe20007810000 */
[--C-:B------:R-:W-:Y:S01]  /*ac10*/  FFMA.FTZ R138, R149, UR14, -R124.reuse ;  /* 0x0000000e958a7c23 */ /* 0x100fe2000801087c */
[----:B------:R-:W-:-:S02]  /*ac20*/  FFMA.FTZ R124, R127, UR14, -R124 ;  /* 0x0000000e7f7c7c23 */ /* 0x000fc4000801087c */
[C---:B------:R-:W-:Y:S01]  /*ac30*/  FSETP.NEU.FTZ.AND P4, PT, R7.reuse, -INF , PT ;  /* 0xff8000000700780b */ /* 0x040fe20003f9d000 */
[----:B------:R-:W-:Y:S02]  /*ac40*/  FMUL.FTZ R149, R7, UR14 ;  /* 0x0000000e07957c20 */ /* 0x000fe40008410000 */
[----:B------:R-:W-:Y:S03]  /*ac50*/  MUFU.EX2 R133, R133 ;  /* 0x0000008500857308 */ /* 0x000fe60000000800 */
[----:B------:R-:W-:-:S05]  /*ac60*/  FSEL R149, R149, RZ, P4 ;  /* 0x000000ff95957208 */ /* 0x000fca0002000000 */
[----:B------:R-:W-:Y:S01]  /*ac70*/  MUFU.EX2 R138, R138 ;  /* 0x0000008a008a7308 */ /* 0x000fe20000000800 */
[--C-:B------:R-:W-:Y:S01]  /*ac80*/  FFMA.FTZ R200, R0, UR14, -R149.reuse ;  /* 0x0000000e00c87c23 */ /* 0x100fe20008010895 */
[----:B------:R-:W-:Y:S01]  /*ac90*/  FSEL R0, R6, RZ, P3 ;  /* 0x000000ff06007208 */ /* 0x000fe20001800000 */
[--C-:B------:R-:W-:Y:S01]  /*aca0*/  FFMA.FTZ R151, R2, UR14, -R149.reuse ;  /* 0x0000000e02977c23 */ /* 0x100fe20008010895 */
[--C-:B------:R-:W-:Y:S01]  /*acb0*/  FFMA.FTZ R202, R139, UR14, -R149.reuse ;  /* 0x0000000e8bca7c23 */ /* 0x100fe20008010895 */
[--C-:B------:R-:W-:Y:S01]  /*acc0*/  FFMA.FTZ R139, R168, UR14, -R149.reuse ;  /* 0x0000000ea88b7c23 */ /* 0x100fe20008010895 */
[----:B------:R-:W-:Y:S01]  /*acd0*/  FFMA.FTZ R196, R12, UR14, -R149 ;  /* 0x0000000e0cc47c23 */ /* 0x000fe20008010895 */
[----:B------:R-:W-:Y:S01]  /*ace0*/  FADD.FTZ R0, -R0, R9 ;  /* 0x0000000900007221 */ /* 0x000fe20000010100 */
[----:B------:R-:W-:Y:S01]  /*acf0*/  FSEL R9, R7, RZ, P4 ;  /* 0x000000ff07097208 */ /* 0x000fe20002000000 */
[----:B------:R-:W-:Y:S01]  /*ad00*/  MUFU.EX2 R200, R200 ;  /* 0x000000c800c87308 */ /* 0x000fe20000000800 */
[----:B------:R-:W-:Y:S01]  /*ad10*/  FFMA.FTZ R192, R131, UR14, -R149 ;  /* 0x0000000e83c07c23 */ /* 0x000fe20008010895 */
[----:B------:R-:W-:Y:S01]  /*ad20*/  FMUL.FTZ R2, R0, UR14 ;  /* 0x0000000e00027c20 */ /* 0x000fe20008410000 */
[----:B------:R-:W-:-:S02]  /*ad30*/  IMAD.U32 R131, RZ, RZ, UR6 ;  /* 0x00000006ff837e24 */ /* 0x000fc4000f8e00ff */
[----:B------:R-:W-:Y:S01]  /*ad40*/  FADD.FTZ R9, -R9, R10 ;  /* 0x0000000a09097221 */ /* 0x000fe20000010100 */
[----:B------:R-:W-:Y:S02]  /*ad50*/  IMAD.U32 R10, RZ, RZ, UR39 ;  /* 0x00000027ff0a7e24 */ /* 0x000fe4000f8e00ff */
[--C-:B------:R-:W-:Y:S01]  /*ad60*/  FFMA.FTZ R12, R13, UR14, -R149.reuse ;  /* 0x0000000e0d0c7c23 */ /* 0x100fe20008010895 */
[----:B------:R-:W-:Y:S02]  /*ad70*/  @!P1 VIADD R131, R131, 0x36860 ;  /* 0x0003686083839836 */ /* 0x000fe40000000000 */
[----:B------:R-:W-:Y:S01]  /*ad80*/  FMUL.FTZ R0, R9, UR14 ;  /* 0x0000000e09007c20 */ /* 0x000fe20008410000 */
[----:B------:R-:W-:Y:S01]  /*ad90*/  MUFU.EX2 R2, R2 ;  /* 0x0000000200027308 */ /* 0x000fe20000000800 */
[----:B------:R-:W-:Y:S02]  /*ada0*/  @!P1 VIADD R10, R10, 0x36840 ;  /* 0x000368400a0a9836 */ /* 0x000fe40000000000 */
[--C-:B------:R-:W-:Y:S01]  /*adb0*/  FFMA.FTZ R198, R14, UR14, -R149.reuse ;  /* 0x0000000e0ec67c23 */ /* 0x100fe20008010895 */
[----:B------:R-:W-:Y:S01]  /*adc0*/  FFMA.FTZ R188, R144, UR14, -R149 ;  /* 0x0000000e90bc7c23 */ /* 0x000fe20008010895 */
[----:B------:R-:W-:Y:S01]  /*add0*/  @!P1 PRMT R144, RZ, 0x654, R131 ;  /* 0x00000654ff909816 */ /* 0x000fe20000000083 */
[--C-:B------:R-:W-:Y:S01]  /*ade0*/  FFMA.FTZ R13, R130, UR14, -R149.reuse ;  /* 0x0000000e820d7c23 */ /* 0x100fe20008010895 */
[----:B------:R-:W-:Y:S01]  /*adf0*/  @!P1 PRMT R10, RZ, 0x654, R10 ;  /* 0x00000654ff0a9816 */ /* 0x000fe2000000000a */
[--C-:B------:R-:W-:Y:S01]  /*ae00*/  FFMA.FTZ R14, R21, UR14, -R149.reuse ;  /* 0x0000000e150e7c23 */ /* 0x100fe20008010895 */
        /* <DEDUP_REMOVED lines=8> */
[----:B------:R-:W1:Y:S01]  /*ae90*/  MUFU.EX2 R151, R151 ;  /* 0x0000009700977308 */ /* 0x000e620000000800 */
[--C-:B------:R-:W-:Y:S01]  /*aea0*/  FFMA.FTZ R137, R137, UR14, -R149.reuse ;  /* 0x0000000e89897c23 */ /* 0x100fe20008010895 */
[--C-:B------:R-:W-:Y:S01]  /*aeb0*/  FFMA.FTZ R186, R140, UR14, -R149.reuse ;  /* 0x0000000e8cba7c23 */ /* 0x100fe20008010895 */
[--C-:B------:R-:W-:Y:S01]  /*aec0*/  FFMA.FTZ R180, R135, UR14, -R149.reuse ;  /* 0x0000000e87b47c23 */ /* 0x100fe20008010895 */
[--C-:B------:R-:W-:Y:S01]  /*aed0*/  FFMA.FTZ R129, R129, UR14, -R149.reuse ;  /* 0x0000000e81817c23 */ /* 0x100fe20008010895 */
[--C-:B------:R-:W-:Y:S01]  /*aee0*/  FFMA.FTZ R143, R143, UR14, -R149.reuse ;  /* 0x0000000e8f8f7c23 */ /* 0x100fe20008010895 */
[--C-:B------:R-:W-:Y:S01]  /*aef0*/  FFMA.FTZ R147, R147, UR14, -R149.reuse ;  /* 0x0000000e93937c23 */ /* 0x100fe20008010895 */
[--C-:B------:R-:W-:Y:S01]  /*af00*/  FFMA.FTZ R148, R148, UR14, -R149.reuse ;  /* 0x0000000e94947c23 */ /* 0x100fe20008010895 */
[----:B------:R-:W2:Y:S01]  /*af10*/  MUFU.EX2 R202, R202 ;  /* 0x000000ca00ca7308 */ /* 0x000ea20000000800 */
[----:B0-----:R-:W-:Y:S01]  /*af20*/  FFMA.FTZ R4, R0, R4, R200 ;  /* 0x0000000400047223 */ /* 0x001fe200000100c8 */
[----:B------:R-:W-:Y:S01]  /*af30*/  FFMA.FTZ R167, R167, UR14, -R149 ;  /* 0x0000000ea7a77c23 */ /* 0x000fe20008010895 */
[----:B------:R-:W-:-:S05]  /*af40*/  PLOP3.LUT P3, PT, PT, PT, UP1, 0x80, 0x0 ;  /* 0x000000000000781c */ /* 0x000fca0003f6f018 */
[----:B------:R-:W0:Y:S01]  /*af50*/  MUFU.EX2 R139, R139 ;  /* 0x0000008b008b7308 */ /* 0x000e220000000800 */
[C---:B-1----:R-:W-:Y:S01]  /*af60*/  FADD.FTZ R131, R151.reuse, R4 ;  /* 0x0000000497837221 */ /* 0x042fe20000010000 */
[----:B------:R-:W-:-:S06]  /*af70*/  F2FP.BF16.F32.PACK_AB R200, R151, R200 ;  /* 0x000000c897c8723e */ /* 0x000fcc00000010ff */
[----:B------:R-:W1:Y:S01]  /*af80*/  MUFU.EX2 R196, R196 ;  /* 0x000000c400c47308 */ /* 0x000e620000000800 */
[----:B--2---:R-:W-:-:S07]  /*af90*/  FADD.FTZ R4, R202, R131 ;  /* 0x00000083ca047221 */ /* 0x004fce0000010000 */
[----:B------:R-:W2:Y:S01]  /*afa0*/  MUFU.EX2 R12, R12 ;  /* 0x0000000c000c7308 */ /* 0x000ea20000000800 */
[----:B------:R-:W-:Y:S02]  /*afb0*/  WARPGROUP.DEPBAR.LE gsb0, 0x0 ;  /* 0x00008000000079c5 */ /* 0x000fe40000010000 */
[----:B------:R3:W-:Y:S01]  /*afc0*/  @!P1 SYNCS.ARRIVE.TRANS64.RED.A1T0 RZ, [R10+URZ], RZ ;  /* 0x000000ff0aff99a7 */ /* 0x0007e2000810043f */
[----:B0-----:R-:W-:Y:S01]  /*afd0*/  FADD.FTZ R127, R139, R4 ;  /* 0x000000048b7f7221 */ /* 0x001fe20000010000 */
[--C-:B------:R-:W-:Y:S01]  /*afe0*/  FFMA.FTZ R4, R141, UR14, -R149.reuse ;  /* 0x0000000e8d047c23 */ /* 0x100fe20008010895 */
[----:B------:R-:W-:Y:S01]  /*aff0*/  FFMA.FTZ R149, R150, UR14, -R149 ;  /* 0x0000000e96957c23 */ /* 0x000fe20008010895 */
[----:B------:R-:W-:Y:S01]  /*b000*/  F2FP.BF16.F32.PACK_AB R202, R139, R202 ;  /* 0x000000ca8bca723e */ /* 0x000fe200000010ff */
[----:B------:R-:W0:Y:S01]  /*b010*/  MUFU.EX2 R198, R198 ;  /* 0x000000c600c67308 */ /* 0x000e220000000800 */
[----:B-1----:R-:W-:Y:S01]  /*b020*/  FADD.FTZ R127, R196, R127 ;  /* 0x0000007fc47f7221 */ /* 0x002fe20000010000 */
[----:B---3--:R-:W-:Y:S01]  /*b030*/  FFMA.FTZ R10, R2, R3, R201 ;  /* 0x00000003020a7223 */ /* 0x008fe200000100c9 */
[C---:B------:R-:W-:Y:S01]  /*b040*/  F2FP.BF16.F32.PACK_AB R201, R11.reuse, R201 ;  /* 0x000000c90bc9723e */ /* 0x040fe200000010ff */
[----:B------:R1:W-:Y:S02]  /*b050*/  @!P1 SYNCS.ARRIVE.TRANS64.RED.A1T0 RZ, [R144+URZ], RZ ;  /* 0x000000ff90ff99a7 */ /* 0x0003e4000810043f */
[----:B------:R-:W-:-:S02]  /*b060*/  FADD.FTZ R10, R11, R10 ;  /* 0x0000000a0b0a7221 */ /* 0x000fc40000010000 */
[----:B------:R-:W3:Y:S01]  /*b070*/  MUFU.EX2 R13, R13 ;  /* 0x0000000d000d7308 */ /* 0x000ee20000000800 */
[C---:B--2---:R-:W-:Y:S01]  /*b080*/  FADD.FTZ R127, R12.reuse, R127 ;  /* 0x0000007f0c7f7221 */ /* 0x044fe20000010000 */
[----:B------:R-:W-:Y:S01]  /*b090*/  F2FP.BF16.F32.PACK_AB R196, R12, R196 ;  /* 0x000000c40cc4723e */ /* 0x000fe200000010ff */
[----:B------:R-:W-:Y:S01]  /*b0a0*/  FADD.FTZ R10, R203, R10 ;  /* 0x0000000acb0a7221 */ /* 0x000fe20000010000 */
[----:B------:R-:W-:-:S03]  /*b0b0*/  F2FP.BF16.F32.PACK_AB R203, R15, R203 ;  /* 0x000000cb0fcb723e */ /* 0x000fc600000010ff */
[----:B------:R-:W-:Y:S01]  /*b0c0*/  FADD.FTZ R10, R15, R10 ;  /* 0x0000000a0f0a7221 */ /* 0x000fe20000010000 */
[----:B------:R-:W2:Y:S01]  /*b0d0*/  MUFU.EX2 R192, R192 ;  /* 0x000000c000c07308 */ /* 0x000ea20000000800 */
[----:B0-----:R-:W-:Y:S02]  /*b0e0*/  FADD.FTZ R132, R198, R127 ;  /* 0x0000007fc6847221 */ /* 0x001fe40000010000 */
[----:B------:R-:W-:Y:S01]  /*b0f0*/  FADD.FTZ R131, R197, R10 ;  /* 0x0000000ac5837221 */ /* 0x000fe20000010000 */
[----:B------:R-:W-:-:S03]  /*b100*/  F2FP.BF16.F32.PACK_AB R197, R20, R197 ;  /* 0x000000c514c5723e */ /* 0x000fc600000010ff */
[----:B------:R-:W-:Y:S01]  /*b110*/  FADD.FTZ R10, R20, R131 ;  /* 0x00000083140a7221 */ /* 0x000fe20000010000 */
[----:B------:R-:W0:Y:S01]  /*b120*/  MUFU.EX2 R14, R14 ;  /* 0x0000000e000e7308 */ /* 0x000e220000000800 */
[C---:B---3--:R-:W-:Y:S01]  /*b130*/  FADD.FTZ R131, R13.reuse, R132 ;  /* 0x000000840d837221 */ /* 0x048fe20000010000 */
[----:B------:R-:W-:Y:S01]  /*b140*/  F2FP.BF16.F32.PACK_AB R198, R13, R198 ;  /* 0x000000c60dc6723e */ /* 0x000fe200000010ff */
[----:B------:R-:W-:Y:S01]  /*b150*/  FADD.FTZ R127, R199, R10 ;  /* 0x0000000ac77f7221 */ /* 0x000fe20000010000 */
[----:B------:R-:W-:-:S03]  /*b160*/  F2FP.BF16.F32.PACK_AB R199, R134, R199 ;  /* 0x000000c786c7723e */ /* 0x000fc600000010ff */
[----:B------:R-:W-:Y:S01]  /*b170*/  FADD.FTZ R10, R134, R127 ;  /* 0x0000007f860a7221 */ /* 0x000fe20000010000 */
[----:B------:R-:W3:Y:S01]  /*b180*/  MUFU.EX2 R194, R194 ;  /* 0x000000c200c27308 */ /* 0x000ee20000000800 */
[----:B--2---:R-:W-:Y:S02]  /*b190*/  FADD.FTZ R131, R192, R131 ;  /* 0x00000083c0837221 */ /* 0x004fe40000010000 */
[----:B------:R-:W-:Y:S01]  /*b1a0*/  FADD.FTZ R127, R193, R10 ;  /* 0x0000000ac17f7221 */ /* 0x000fe20000010000 */
[----:B------:R-:W-:-:S03]  /*b1b0*/  F2FP.BF16.F32.PACK_AB R193, R122, R193 ;  /* 0x000000c17ac1723e */ /* 0x000fc600000010ff */
[----:B------:R-:W-:Y:S01]  /*b1c0*/  FADD.FTZ R10, R122, R127 ;  /* 0x0000007f7a0a7221 */ /* 0x000fe20000010000 */
[----:B------:R-:W2:Y:S01]  /*b1d0*/  MUFU.EX2 R21, R21 ;  /* 0x0000001500157308 */ /* 0x000ea20000000800 */
[C---:B0-----:R-:W-:Y:S01]  /*b1e0*/  FADD.FTZ R131, R14.reuse, R131 ;  /* 0x000000830e837221 */ /* 0x041fe20000010000 */
[----:B------:R-:W-:Y:S01]  /*b1f0*/  F2FP.BF16.F32.PACK_AB R192, R14, R192 ;  /* 0x000000c00ec0723e */ /* 0x000fe200000010ff */
[----:B------:R-:W-:Y:S01]  /*b200*/  FADD.FTZ R15, R195, R10 ;  /* 0x0000000ac30f7221 */ /* 0x000fe20000010000 */
[----:B------:R-:W-:-:S03]  /*b210*/  F2FP.BF16.F32.PACK_AB R195, R120, R195 ;  /* 0x000000c378c3723e */ /* 0x000fc600000010ff */
[----:B------:R-:W-:Y:S01]  /*b220*/  FADD.FTZ R10, R120, R15 ;  /* 0x0000000f780a7221 */ /* 0x000fe20000010000 */
[----:B------:R-:W0:Y:S01]  /*b230*/  MUFU.EX2 R188, R188 ;  /* 0x000000bc00bc7308 */ /* 0x000e220000000800 */
[----:B---3--:R-:W-:Y:S02]  /*b240*/  FADD.FTZ R132, R194, R131 ;  /* 0x00000083c2847221 */ /* 0x008fe40000010000 */
[----:B------:R-:W-:Y:S01]  /*b250*/  FADD.FTZ R15, R189, R10 ;  /* 0x0000000abd0f7221 */ /* 0x000fe20000010000 */
[----:B------:R-:W-:-:S03]  /*b260*/  F2FP.BF16.F32.PACK_AB R189, R128, R189 ;  /* 0x000000bd80bd723e */ /* 0x000fc600000010ff */
[----:B------:R-:W-:Y:S01]  /*b270*/  FADD.FTZ R10, R128, R15 ;  /* 0x0000000f800a7221 */ /* 0x000fe20000010000 */
        /* <DEDUP_REMOVED lines=15> */
[----:B------:R-:W-:-:S04]  /*b370*/  F2FP.BF16.F32.PACK_AB R187, R123, R187 ;  /* 0x000000bb7bbb723e */ /* 0x000fc800000010ff */
[----:B------:R-:W3:Y:S01]  /*b380*/  MUFU.EX2 R184, R184 ;  /* 0x000000b800b87308 */ /* 0x000ee20000000800 */
[----:B--2---:R-:W-:-:S07]  /*b390*/  FADD.FTZ R12, R190, R127 ;  /* 0x0000007fbe0c7221 */ /* 0x004fce0000010000 */
[----:B------:R-:W2:Y:S01]  /*b3a0*/  MUFU.EX2 R3, R137 ;  /* 0x0000008900037308 */ /* 0x000ea20000000800 */
[C---:B0-----:R-:W-:Y:S01]  /*b3b0*/  FADD.FTZ R13, R9.reuse, R12 ;  /* 0x0000000c090d7221 */ /* 0x041fe20000010000 */
[----:B------:R-:W-:Y:S01]  /*b3c0*/  F2FP.BF16.F32.PACK_AB R190, R9, R190 ;  /* 0x000000be09be723e */ /* 0x000fe200000010ff */
[----:B------:R-:W-:-:S05]  /*b3d0*/  FADD.FTZ R9, R123, R10 ;  /* 0x0000000a7b097221 */ /* 0x000fca0000010000 */
[----:B------:R-:W0:Y:S01]  /*b3e0*/  MUFU.EX2 R186, R186 ;  /* 0x000000ba00ba7308 */ /* 0x000e220000000800 */
[----:B---3--:R-:W-:-:S07]  /*b3f0*/  FADD.FTZ R12, R184, R13 ;  /* 0x0000000db80c7221 */ /* 0x008fce0000010000 */
[----:B------:R-:W3:Y:S01]  /*b400*/  MUFU.EX2 R4, R4 ;  /* 0x0000000400047308 */ /* 0x000ee20000000800 */
[C---:B--2---:R-:W-:Y:S01]  /*b410*/  FADD.FTZ R13, R3.reuse, R12 ;  /* 0x0000000c030d7221 */ /* 0x044fe20000010000 */
[----:B------:R-:W-:Y:S01]  /*b420*/  FADD.FTZ R12, R126, R9 ;  /* 0x000000097e0c7221 */ /* 0x000fe20000010000 */
[----:B------:R-:W-:-:S03]  /*b430*/  F2FP.BF16.F32.PACK_AB R184, R3, R184 ;  /* 0x000000b803b8723e */ /* 0x000fc600000010ff */
[C---:B------:R-:W-:Y:S01]  /*b440*/  FADD.FTZ R12, R181.reuse, R12 ;  /* 0x0000000cb50c7221 */ /* 0x040fe20000010000 */
[----:B------:R-:W-:Y:S01]  /*b450*/  F2FP.BF16.F32.PACK_AB R181, R181, R126 ;  /* 0x0000007eb5b5723e */ /* 0x000fe200000010ff */
[----:B------:R-:W2:Y:S01]  /*b460*/  MUFU.EX2 R180, R180 ;  /* 0x000000b400b47308 */ /* 0x000ea20000000800 */
[----:B0-----:R-:W-:Y:S01]  /*b470*/  FADD.FTZ R13, R186, R13 ;  /* 0x0000000dba0d7221 */ /* 0x001fe20000010000 */
[----:B------:R-:W-:Y:S01]  /*b480*/  FADD.FTZ R12, R183, R12 ;  /* 0x0000000cb70c7221 */ /* 0x000fe20000010000 */
[----:B------:R-:W-:-:S05]  /*b490*/  F2FP.BF16.F32.PACK_AB R183, R133, R183 ;  /* 0x000000b785b7723e */ /* 0x000fca00000010ff */
[----:B------:R-:W0:Y:S01]  /*b4a0*/  MUFU.EX2 R11, R129 ;  /* 0x00000081000b7308 */ /* 0x000e220000000800 */
[C---:B---3--:R-:W-:Y:S01]  /*b4b0*/  FADD.FTZ R13, R4.reuse, R13 ;  /* 0x0000000d040d7221 */ /* 0x048fe20000010000 */
[----:B------:R-:W-:-:S06]  /*b4c0*/  F2FP.BF16.F32.PACK_AB R186, R4, R186 ;  /* 0x000000ba04ba723e */ /* 0x000fcc00000010ff */
[----:B------:R-:W3:Y:S01]  /*b4d0*/  MUFU.EX2 R182, R182 ;  /* 0x000000b600b67308 */ /* 0x000ee20000000800 */
[----:B--2---:R-:W-:-:S07]  /*b4e0*/  FADD.FTZ R10, R180, R13 ;  /* 0x0000000db40a7221 */ /* 0x004fce0000010000 */
[----:B------:R-:W2:Y:S01]  /*b4f0*/  MUFU.EX2 R143, R143 ;  /* 0x0000008f008f7308 */ /* 0x000ea20000000800 */
[C---:B0-----:R-:W-:Y:S01]  /*b500*/  FADD.FTZ R3, R11.reuse, R10 ;  /* 0x0000000a0b037221 */ /* 0x041fe20000010000 */
[----:B------:R-:W-:Y:S01]  /*b510*/  F2FP.BF16.F32.PACK_AB R180, R11, R180 ;  /* 0x000000b40bb4723e */ /* 0x000fe200000010ff */
[----:B------:R-:W-:-:S05]  /*b520*/  IMAD.MOV.U32 R10, RZ, RZ, R7 ;  /* 0x000000ffff0a7224 */ /* 0x000fca00078e0007 */
[----:B------:R-:W0:Y:S01]  /*b530*/  MUFU.EX2 R147, R147 ;  /* 0x0000009300937308 */ /* 0x000e220000000800 */
[----:B---3--:R-:W-:Y:S01]  /*b540*/  FADD.FTZ R4, R182, R3 ;  /* 0x00000003b6047221 */ /* 0x008fe20000010000 */
[----:B------:R-:W-:-:S04]  /*b550*/  FADD.FTZ R3, R133, R12 ;  /* 0x0000000c85037221 */ /* 0x000fc80000010000 */
[----:B------:R-:W-:Y:S02]  /*b560*/  FADD.FTZ R3, R138, R3 ;  /* 0x000000038a037221 */ /* 0x000fe40000010000 */
[----:B------:R-:W3:Y:S01]  /*b570*/  MUFU.EX2 R148, R148 ;  /* 0x0000009400947308 */ /* 0x000ee20000000800 */
[C---:B--2---:R-:W-:Y:S01]  /*b580*/  FADD.FTZ R4, R143.reuse, R4 ;  /* 0x000000048f047221 */ /* 0x044fe20000010000 */
[----:B------:R-:W-:-:S06]  /*b590*/  F2FP.BF16.F32.PACK_AB R182, R143, R182 ;  /* 0x000000b68fb6723e */ /* 0x000fcc00000010ff */
[----:B------:R-:W2:Y:S01]  /*b5a0*/  MUFU.EX2 R142, R142 ;  /* 0x0000008e008e7308 */ /* 0x000ea20000000800 */
[----:B0-----:R-:W-:-:S07]  /*b5b0*/  FADD.FTZ R9, R147, R4 ;  /* 0x0000000493097221 */ /* 0x001fce0000010000 */
[----:B------:R-:W0:Y:S01]  /*b5c0*/  MUFU.EX2 R178, R167 ;  /* 0x000000a700b27308 */ /* 0x000e220000000800 */
[C---:B---3--:R-:W-:Y:S01]  /*b5d0*/  FADD.FTZ R9, R148.reuse, R9 ;  /* 0x0000000994097221 */ /* 0x048fe20000010000 */
[----:B------:R-:W-:-:S06]  /*b5e0*/  F2FP.BF16.F32.PACK_AB R176, R148, R147 ;  /* 0x0000009394b0723e */ /* 0x000fcc00000010ff */
[----:B------:R-:W3:Y:S01]  /*b5f0*/  MUFU.EX2 R136, R136 ;  /* 0x0000008800887308 */ /* 0x000ee20000000800 */
[C---:B--2---:R-:W-:Y:S01]  /*b600*/  FADD.FTZ R3, R142.reuse, R3 ;  /* 0x000000038e037221 */ /* 0x044fe20000010000 */
[----:B------:R-:W-:-:S06]  /*b610*/  F2FP.BF16.F32.PACK_AB R177, R142, R138 ;  /* 0x0000008a8eb1723e */ /* 0x000fcc00000010ff */
[----:B------:R-:W2:Y:S01]  /*b620*/  MUFU.EX2 R149, R149 ;  /* 0x0000009500957308 */ /* 0x000ea20000000800 */
[----:B0-----:R-:W-:-:S07]  /*b630*/  FADD.FTZ R9, R178, R9 ;  /* 0x00000009b2097221 */ /* 0x001fce0000010000 */
[----:B------:R-:W0:Y:S01]  /*b640*/  MUFU.EX2 R124, R124 ;  /* 0x0000007c007c7308 */ /* 0x000e220000000800 */
[----:B---3--:R-:W-:Y:S01]  /*b650*/  FADD.FTZ R3, R136, R3 ;  /* 0x0000000388037221 */ /* 0x008fe20000010000 */
[C---:B--2---:R-:W-:Y:S01]  /*b660*/  FADD.FTZ R4, R149.reuse, R9 ;  /* 0x0000000995047221 */ /* 0x044fe20000010000 */
[----:B------:R-:W-:Y:S01]  /*b670*/  F2FP.BF16.F32.PACK_AB R178, R149, R178 ;  /* 0x000000b295b2723e */ /* 0x000fe200000010ff */
[----:B------:R-:W-:Y:S02]  /*b680*/  IMAD.MOV.U32 R9, RZ, RZ, R6 ;  /* 0x000000ffff097224 */ /* 0x000fe400078e0006 */
[C---:B0-----:R-:W-:Y:S01]  /*b690*/  FADD.FTZ R3, R124.reuse, R3 ;  /* 0x000000037c037221 */ /* 0x041fe20000010000 */
[----:B------:R-:W-:Y:S01]  /*b6a0*/  F2FP.BF16.F32.PACK_AB R179, R124, R136 ;  /* 0x000000887cb3723e */ /* 0x000fe200000010ff */
[----:B-1----:R-:W-:Y:S06]  /*b6b0*/  @P3 BRA `(.L_x_2257) ;  /* 0xffffffb400143947 */ /* 0x002fec000383ffff */
.L_x_2248:
        /* <DEDUP_REMOVED lines=8> */
[----:B------:R-:W-:Y:S01]  /*b740*/  ULDC UR7, c[0x0][0x9d8] ;  /* 0x0002760000077ab9 */ /* 0x000fe20000000800 */
[----:B------:R-:W-:-:S10]  /*b750*/  ULDC UR61, c[0x0][0x988] ;  /* 0x00026200003d7ab9 */ /* 0x000fd40000000800 */
.L_x_2267:
        /* <DEDUP_REMOVED lines=8> */
.L_x_2259:
[----:B------:R-:W-:Y:S01]  /*b7e0*/  R2UR UR10, R16 ;  /* 0x00000000100a72ca */ /* 0x000fe200000e0000 */
[----:B------:R-:W-:-:S12]  /*b7f0*/  ULEA UR6, UR36, UR60, 0x3 ;  /* 0x0000003c24067291 */ /* 0x000fd8000f8e183f */
[----:B------:R-:W-:-:S05]  /*b800*/  IMAD.U32 R6, RZ, RZ, UR10 ;  /* 0x0000000aff067e24 */ /* 0x000fca000f8e00ff */
[----:B------:R-:W-:-:S04]  /*b810*/  SHF.L.U32 R6, R6, 0x1f, RZ ;  /* 0x0000001f06067819 */ /* 0x000fc800000006ff */
[----:B------:R0:W1:Y:S01]  /*b820*/  SYNCS.PHASECHK.TRANS64.TRYWAIT P2, [UR6+0x36830], R6 ;  /* 0x03683006ff0075a7 */ /* 0x0000620008040146 */
[----:B------:R-:W-:Y:S05]  /*b830*/  @!P0 BRA `(.L_x_2260) ;  /* 0x0000000000048947 */ /* 0x000fea0003800000 */
[----:B------:R-:W-:Y:S01]  /*b840*/  BPT.TRAP 0x1 ;  /* 0x000000040000795c */ /* 0x000fe20000300000 */
.L_x_2260:
[----:B-1----:R-:W-:Y:S05]  /*b850*/  @P2 BRA `(.L_x_2261) ;  /* 0x0000000000082947 */ /* 0x002fea0003800000 */
[----:B------:R-:W1:Y:S02]  /*b860*/  SYNCS.PHASECHK.TRANS64.TRYWAIT P2, [UR6+0x36830], R6 ;  /* 0x03683006ff0075a7 */ /* 0x000e640008040146 */
[----:B-1----:R-:W-:Y:S05]  /*b870*/  @!P2 BRA `(.L_x_2262) ;  /* 0x0000010800dca947 */ /* 0x002fea0003800000 */
.L_x_2261:
[----:B------:R-:W-:Y:S01]  /*b880*/  R2UR UR6, R5 ;  /* 0x00000000050672ca */ /* 0x000fe200000e0000 */
[----:B------:R-:W-:Y:S01]  /*b890*/  WARPGROUP.ARRIVE ;  /* 0x00000000000079c5 */ /* 0x000fe20000000000 */
[----:B------:R-:W-:Y:S01]  /*b8a0*/  UMOV UR56, UR52 ;  /* 0x0000003400387c82 */ /* 0x000fe20008000000 */
[----:B------:R-:W-:Y:S01]  /*b8b0*/  UMOV UR57, UR53 ;  /* 0x0000003500397c82 */ /* 0x000fe20008000000 */
[----:B------:R-:W-:Y:S01]  /*b8c0*/  UMOV UR59, 0x40000040 ;  /* 0x40000040003b7882 */ /* 0x000fe20000000000 */
[----:B------:R-:W-:Y:S01]  /*b8d0*/  UMOV UR55, 0x40000040 ;  /* 0x4000004000377882 */ /* 0x000fe20000000000 */
[----:B------:R-:W-:Y:S01]  /*b8e0*/  MOV R10, UR45 ;  /* 0x0000002d000a7c02 */ /* 0x000fe20008000f00 */
[----:B------:R-:W-:Y:S01]  /*b8f0*/  UMOV UR45, UR53 ;  /* 0x00000035002d7c82 */ /* 0x000fe20008000000 */
[----:B------:R-:W-:Y:S01]  /*b900*/  MOV R11, UR44 ;  /* 0x0000002c000b7c02 */ /* 0x000fe20008000f00 */
[----:B------:R-:W-:Y:S01]  /*b910*/  UMOV UR44, UR52 ;  /* 0x00000034002c7c82 */ /* 0x000fe20008000000 */
[----:B------:R-:W-:Y:S01]  /*b920*/  UMOV UR47, 0x40000040 ;  /* 0x40000040002f7882 */ /* 0x000fe20000000000 */
[----:B01----:R-:W-:Y:S01]  /*b930*/  MOV R6, UR49 ;  /* 0x0000003100067c02 */ /* 0x003fe20008000f00 */
[----:B------:R-:W-:Y:S01]  /*b940*/  UMOV UR49, UR53 ;  /* 0x0000003500317c82 */ /* 0x000fe20008000000 */
[----:B------:R-:W-:Y:S01]  /*b950*/  UIMAD UR6, UR36, 0xa80, UR6 ;  /* 0x00000a80240678a4 */ /* 0x000fe2000f8e0206 */
[----:B------:R-:W-:Y:S01]  /*b960*/  MOV R7, UR48 ;  /* 0x0000003000077c02 */ /* 0x000fe20008000f00 */
[----:B------:R-:W-:Y:S01]  /*b970*/  UMOV UR48, UR52 ;  /* 0x0000003400307c82 */ /* 0x000fe20008000000 */
[----:B------:R-:W-:Y:S01]  /*b980*/  UMOV UR51, 0x40000040 ;  /* 0x4000004000337882 */ /* 0x000fe20000000000 */
        /* <DEDUP_REMOVED lines=604> */
.L_x_2263:
[----:B------:R-:W-:Y:S01]  /*df50*/  ULEA UR6, UR37, UR60, 0x3 ;  /* 0x0000003c25067291 */ /* 0x000fe2000f8e183f */
[----:B------:R-:W-:-:S05]  /*df60*/  IMAD.U32 R0, RZ, RZ, UR39 ;  /* 0x00000027ff007e24 */ /* 0x000fca000f8e00ff */
[----:B------:R-:W-:-:S04]  /*df70*/  SHF.L.U32 R0, R0, 0x1f, RZ ;  /* 0x0000001f00007819 */ /* 0x000fc800000006ff */
[----:B------:R0:W1:Y:S01]  /*df80*/  SYNCS.PHASECHK.TRANS64.TRYWAIT P2, [UR6+0x36850], R0 ;  /* 0x03685000ff0075a7 */ /* 0x0000620008040146 */
[----:B------:R-:W-:Y:S05]  /*df90*/  @!P0 BRA `(.L_x_2264) ;  /* 0x0000000000048947 */ /* 0x000fea0003800000 */
[----:B------:R-:W-:Y:S01]  /*dfa0*/  BPT.TRAP 0x1 ;  /* 0x000000040000795c */ /* 0x000fe20000300000 */
.L_x_2264:
[----:B-1----:R-:W-:Y:S05]  /*dfb0*/  @P2 BRA `(.L_x_2265) ;  /* 0x0000000000082947 */ /* 0x002fea0003800000 */
[----:B------:R-:W1:Y:S02]  /*dfc0*/  SYNCS.PHASECHK.TRANS64.TRYWAIT P2, [UR6+0x36850], R0 ;  /* 0x03685000ff0075a7 */ /* 0x000e640008040146 */
[----:B-1----:R-:W-:Y:S05]  /*dfd0*/  @!P2 BRA `(.L_x_2266) ;  /* 0x000000e4001ca947 */ /* 0x002fea0003800000 */
.L_x_2265:
[----:B------:R-:W-:Y:S01]  /*dfe0*/  UIADD3 UR10, UR60, 0x400, URZ ;  /* 0x000004003c0a7890 */ /* 0x000fe2000fffe03f */
[----:B------:R-:W-:Y:S01]  /*dff0*/  WARPGROUP.ARRIVE ;  /* 0x00000000000079c5 */ /* 0x000fe20000000000 */
[----:B------:R-:W-:Y:S01]  /*e000*/  UMOV UR11, 0x40000040 ;  /* 0x40000040000b7882 */ /* 0x000fe20000000000 */
[----:B-1----:R-:W-:Y:S01]  /*e010*/  FMUL.FTZ R2, R168, UR7 ;  /* 0x00000007a8027c20 */ /* 0x002fe20008410000 */
[----:B------:R-:W-:Y:S01]  /*e020*/  USHF.R.U32.HI UR10, URZ, 0x4, UR10 ;  /* 0x000000043f0a7899 */ /* 0x000fe2000801160a */
[----:B------:R-:W-:Y:S01]  /*e030*/  FMUL.FTZ R6, R169, UR7 ;  /* 0x00000007a9067c20 */ /* 0x000fe20008410000 */
[----:B------:R-:W-:Y:S01]  /*e040*/  FMUL.FTZ R12, R172, UR7 ;  /* 0x00000007ac0c7c20 */ /* 0x000fe20008410000 */
[----:B------:R-:W-:Y:S01]  /*e050*/  FMUL.FTZ R14, R173, UR7 ;  /* 0x00000007ad0e7c20 */ /* 0x000fe20008410000 */
[----:B------:R-:W-:Y:S01]  /*e060*/  ULOP3.LUT UR10, UR10, 0x3fff, URZ, 0xc0, !UPT ;  /* 0x00003fff0a0a7892 */ /* 0x000fe2000f8ec03f */
[----:B------:R-:W1:Y:S01]  /*e070*/  MUFU.TANH R2, R2 ;  /* 0x0000000200027308 */ /* 0x000e620000002400 */
[----:B------:R-:W-:Y:S01]  /*e080*/  FMUL.FTZ R18, R160, UR7 ;  /* 0x00000007a0127c20 */ /* 0x000fe20008410000 */
[----:B------:R-:W-:Y:S01]  /*e090*/  FMUL.FTZ R20, R161, UR7 ;  /* 0x00000007a1147c20 */ /* 0x000fe20008410000 */
[----:B------:R-:W-:Y:S01]  /*e0a0*/  ULOP3.LUT UR10, UR10, 0x3800000, URZ, 0xfc, !UPT ;  /* 0x038000000a0a7892 */ /* 0x000fe2000f8efc3f */
[----:B------:R-:W-:Y:S01]  /*e0b0*/  FMUL.FTZ R161, R164, UR7 ;  /* 0x00000007a4a17c20 */ /* 0x000fe20008410000 */
[----:B------:R-:W-:Y:S01]  /*e0c0*/  FMUL.FTZ R17, R162, UR7 ;  /* 0x00000007a2117c20 */ /* 0x000fe20008410000 */
[----:B------:R-:W-:Y:S01]  /*e0d0*/  FMUL.FTZ R162, R165, UR7 ;  /* 0x00000007a5a27c20 */ /* 0x000fe20008410000 */
[----:B------:R-:W-:Y:S01]  /*e0e0*/  UIMAD UR15, UR37, 0xa80, UR10 ;  /* 0x00000a80250f78a4 */ /* 0x000fe2000f8e020a */
[----:B------:R-:W2:Y:S01]  /*e0f0*/  MUFU.TANH R6, R6 ;  /* 0x0000000600067308 */ /* 0x000ea20000002400 */
        /* <DEDUP_REMOVED lines=9> */
[----:B------:R-:W3:Y:S01]  /*e190*/  MUFU.TANH R12, R12 ;  /* 0x0000000c000c7308 */ /* 0x000ee20000002400 */
[----:B------:R-:W-:Y:S01]  /*e1a0*/  UMOV UR11, 0x40000040 ;  /* 0x40000040000b7882 */ /* 0x000fe20000000000 */
[----:B-1----:R-:W-:Y:S01]  /*e1b0*/  FMNMX.FTZ R7, R2, R9, !PT ;  /* 0x0000000902077209 */ /* 0x002fe20007810000 */
[----:B------:R-:W-:Y:S01]  /*e1c0*/  FMUL.FTZ R155, R158, UR7 ;  /* 0x000000079e9b7c20 */ /* 0x000fe20008410000 */
[----:B------:R-:W-:Y:S01]  /*e1d0*/  FMUL.FTZ R158, R159, UR7 ;  /* 0x000000079f9e7c20 */ /* 0x000fe20008410000 */
[----:B------:R-:W-:Y:S01]  /*e1e0*/  FMUL.FTZ R159, R144, UR7 ;  /* 0x00000007909f7c20 */ /* 0x000fe20008410000 */
[----:B------:R-:W-:Y:S01]  /*e1f0*/  FMUL.FTZ R145, R145, UR7 ;  /* 0x0000000791917c20 */ /* 0x000fe20008410000 */
[----:B--2---:R-:W-:Y:S01]  /*e200*/  FMNMX.FTZ R7, R6, R7, !PT ;  /* 0x0000000706077209 */ /* 0x004fe20007810000 */
        /* <DEDUP_REMOVED lines=9> */
[----:B---3--:R-:W-:Y:S01]  /*e2a0*/  FMNMX.FTZ R7, R12, R7, !PT ;  /* 0x000000070c077209 */ /* 0x008fe20007810000 */
        /* <DEDUP_REMOVED lines=19> */
[----:B------:R-:W-:Y:S01]  /*e3e0*/  UMOV UR14, UR61 ;  /* 0x0000003d000e7c82 */ /* 0x000fe20008000000 */
        /* <DEDUP_REMOVED lines=21> */
[----:B------:R-:W-:Y:S01]  /*e540*/  R2UR UR18, R22 ;  /* 0x00000000161272ca */ /* 0x000fe200000e0000 */
[----:B------:R-:W-:Y:S01]  /*e550*/  UMOV UR37, UR36 ;  /* 0x0000002400257c82 */ /* 0x000fe20008000000 */
[----:B------:R-:W-:-:S03]  /*e560*/  R2UR UR39, R16 ;  /* 0x00000000102772ca */ /* 0x000fc600000e0000 */
[----:B------:R-:W2:Y:S01]  /*e570*/  MUFU.TANH R156, R156 ;  /* 0x0000009c009c7308 */ /* 0x000ea20000002400 */
[----:B0-----:R-:W-:-:S07]  /*e580*/  FMNMX.FTZ R0, R164, R7, !PT ;  /* 0x00000007a4007209 */ /* 0x001fce0007810000 */
[----:B------:R-:W0:Y:S01]  /*e590*/  MUFU.TANH R157, R157 ;  /* 0x0000009d009d7308 */ /* 0x000e220000002400 */
[----:B-1----:R-:W-:Y:S01]  /*e5a0*/  FMNMX.FTZ R7, R153, R0, !PT ;  /* 0x0000000099077209 */ /* 0x002fe20007810000 */
[----:B------:R-:W-:Y:S02]  /*e5b0*/  UISETP.GT.AND UP0, UPT, UR38, UR18, UPT ;  /* 0x000000122600728c */ /* 0x000fe4000bf04270 */
[----:B------:R-:W-:-:S04]  /*e5c0*/  UIADD3 UR38, UR38, -0x1, URZ ;  /* 0xffffffff26267890 */ /* 0x000fc8000fffe03f */
[----:B------:R-:W1:Y:S01]  /*e5d0*/  MUFU.TANH R159, R159 ;  /* 0x0000009f009f7308 */ /* 0x000e620000002400 */
[----:B--2---:R-:W-:Y:S02]  /*e5e0*/  FMNMX.FTZ R0, R156, R7, !PT ;  /* 0x000000079c007209 */ /* 0x004fe40007810000 */
[----:B------:R-:W-:-:S05]  /*e5f0*/  PLOP3.LUT P2, PT, PT, PT, UP0, 0x80, 0x0 ;  /* 0x000000000000781c */ /* 0x000fca0003f4f008 */
        /* <DEDUP_REMOVED lines=29> */
[----:B--2---:R-:W-:Y:S01]  /*e7d0*/  FMNMX.FTZ R7, R121, R0, !PT ;  /* 0x0000000079077209 */ /* 0x004fe20007810000 */
[----:B------:R-:W-:Y:S02]  /*e7e0*/  WARPGROUP.DEPBAR.LE gsb0, 0x0 ;  /* 0x00008000000079c5 */ /* 0x000fe40000010000 */
[----:B------:R-:W-:-:S04]  /*e7f0*/  WARPGROUP.ARRIVE ;  /* 0x00000000000079c5 */ /* 0x000fc80000000000 */
[----:B------:R-:W2:Y:S01]  /*e800*/  MUFU.TANH R10, R10 ;  /* 0x0000000a000a7308 */ /* 0x000ea20000002400 */
[----:B0-----:R-:W-:Y:S01]  /*e810*/  FMNMX.FTZ R0, R150, R7, !PT ;  /* 0x0000000796007209 */ /* 0x001fe20007810000 */
[----:B------:R-:W-:Y:S01]  /*e820*/  HGMMA.64x192x16.F32.BF16 R24, R196, gdesc[UR8].tnspB, R24, gsb0 ;  /* 0x42e00008c4187df0 */ /* 0x000fe20008001818 */
[----:B------:R-:W-:Y:S01]  /*e830*/  UIADD3 UR10, UR15, 0x100, URZ ;  /* 0x000001000f0a7890 */ /* 0x000fe2000fffe03f */
[----:B------:R-:W-:-:S04]  /*e840*/  UMOV UR11, 0x40000040 ;  /* 0x40000040000b7882 */ /* 0x000fc80000000000 */
[----:B------:R-:W0:Y:S01]  /*e850*/  MUFU.TANH R11, R11 ;  /* 0x0000000b000b7308 */ /* 0x000e220000002400 */
[----:B-1----:R-:W-:-:S05]  /*e860*/  FMNMX.FTZ R0, R125, R0, !PT ;  /* 0x000000007d007209 */ /* 0x002fca0007810000 */
[----:B------:R-:W1:Y:S02]  /*e870*/  SHFL.BFLY PT, R7, R0, 0x2, 0x1f ;  /* 0x0c401f0000077f89 */ /* 0x000e6400000e0000 */
[----:B------:R-:W3:Y:S08]  /*e880*/  MUFU.TANH R13, R13 ;  /* 0x0000000d000d7308 */ /* 0x000ef00000002400 */
[----:B------:R-:W4:Y:S08]  /*e890*/  MUFU.TANH R15, R15 ;  /* 0x0000000f000f7308 */ /* 0x000f300000002400 */
[----:B------:R-:W5:Y:S01]  /*e8a0*/  MUFU.TANH R17, R17 ;  /* 0x0000001100117308 */ /* 0x000f620000002400 */
[----:B-1----:R-:W-:-:S07]  /*e8b0*/  FMNMX.FTZ R151, R0, R7, !PT ;  /* 0x0000000700977209 */ /* 0x002fce0007810000 */
[----:B------:R-:W1:Y:S01]  /*e8c0*/  MUFU.TANH R21, R21 ;  /* 0x0000001500157308 */ /* 0x000e620000002400 */
[----:B------:R-:W2:Y:S07]  /*e8d0*/  SHFL.BFLY PT, R0, R151, 0x1, 0x1f ;  /* 0x0c201f0097007f89 */ /* 0x000eae00000e0000 */
[----:B------:R-:W1:Y:S08]  /*e8e0*/  MUFU.TANH R160, R160 ;  /* 0x000000a000a07308 */ /* 0x000e700000002400 */
[----:B------:R-:W1:Y:S08]  /*e8f0*/  MUFU.TANH R163, R163 ;  /* 0x000000a300a37308 */ /* 0x000e700000002400 */
[----:B------:R-:W1:Y:S01]  /*e900*/  MUFU.TANH R152, R152 ;  /* 0x0000009800987308 */ /* 0x000e620000002400 */
[----:B--2---:R-:W-:-:S05]  /*e910*/  FMNMX.FTZ R7, R151, R0, !PT ;  /* 0x0000000097077209 */ /* 0x004fca0007810000 */
[C---:B------:R-:W-:Y:S01]  /*e920*/  FADD.FTZ R0, -R7.reuse, R9 ;  /* 0x0000000907007221 */ /* 0x040fe20000010100 */
[----:B------:R-:W-:Y:S01]  /*e930*/  FMUL.FTZ R9, R7, UR14 ;  /* 0x0000000e07097c20 */ /* 0x000fe20008410000 */
[----:B------:R-:W2:Y:S02]  /*e940*/  MUFU.TANH R154, R154 ;  /* 0x0000009a009a7308 */ /* 0x000ea40000002400 */
[----:B------:R-:W-:Y:S01]  /*e950*/  FMUL.FTZ R0, R0, UR14 ;  /* 0x0000000e00007c20 */ /* 0x000fe20008410000 */
[--C-:B------:R-:W-:Y:S01]  /*e960*/  FFMA.FTZ R200, R2, UR14, -R9.reuse ;  /* 0x0000000e02c87c23 */ /* 0x100fe20008010809 */
[----:B------:R-:W-:Y:S01]  /*e970*/  FMNMX.FTZ R2, R10, R8, !PT ;  /* 0x000000080a027209 */ /* 0x000fe20007810000 */
[--C-:B------:R-:W-:Y:S01]  /*e980*/  FFMA.FTZ R202, R12, UR14, -R9.reuse ;  /* 0x0000000e0cca7c23 */ /* 0x100fe20008010809 */
[--C-:B------:R-:W-:Y:S01]  /*e990*/  FFMA.FTZ R12, R153, UR14, -R9.reuse ;  /* 0x0000000e990c7c23 */ /* 0x100fe20008010809 */
[--C-:B------:R-:W-:Y:S01]  /*e9a0*/  FFMA.FTZ R151, R6, UR14, -R9.reuse ;  /* 0x0000000e06977c23 */ /* 0x100fe20008010809 */
[----:B0-----:R-:W-:Y:S01]  /*e9b0*/  FMNMX.FTZ R2, R11, R2, !PT ;  /* 0x000000020b027209 */ /* 0x001fe20007810000 */
[----:B------:R-:W0:Y:S01]  /*e9c0*/  MUFU.TANH R155, R155 ;  /* 0x0000009b009b7308 */ /* 0x000e220000002400 */
        /* <DEDUP_REMOVED lines=8> */
[----:B------:R-:W-:-:S02]  /*ea50*/  FFMA.FTZ R121, R121, UR14, -R9 ;  /* 0x0000000e79797c23 */ /* 0x000fc40008010809 */
[----:B-----5:R-:W-:-:S04]  /*ea60*/  FMNMX.FTZ R2, R17, R2, !PT ;  /* 0x0000000211027209 */ /* 0x020fc80007810000 */
[----:B-1----:R-:W-:Y:S01]  /*ea70*/  FMNMX.FTZ R165, R21, R2, !PT ;  /* 0x0000000215a57209 */ /* 0x002fe20007810000 */
[----:B------:R-:W1:Y:S03]  /*ea80*/  MUFU.TANH R144, R144 ;  /* 0x0000009000907308 */ /* 0x000e660000002400 */
[----:B------:R-:W-:-:S04]  /*ea90*/  FMNMX.FTZ R2, R160, R165, !PT ;  /* 0x000000a5a0027209 */ /* 0x000fc80007810000 */
[----:B------:R-:W-:Y:S01]  /*eaa0*/  FMNMX.FTZ R167, R163, R2, !PT ;  /* 0x00000002a3a77209 */ /* 0x000fe20007810000 */
[----:B------:R-:W4:Y:S03]  /*eab0*/  MUFU.TANH R146, R146 ;  /* 0x0000009200927308 */ /* 0x000f260000002400 */
[----:B------:R-:W-:-:S04]  /*eac0*/  FMNMX.FTZ R167, R152, R167, !PT ;  /* 0x000000a798a77209 */ /* 0x000fc80007810000 */
[----:B--2---:R-:W-:Y:S01]  /*ead0*/  FMNMX.FTZ R2, R154, R167, !PT ;  /* 0x000000a79a027209 */ /* 0x004fe20007810000 */
[----:B------:R-:W2:Y:S08]  /*eae0*/  MUFU.TANH R147, R147 ;  /* 0x0000009300937308 */ /* 0x000eb00000002400 */
        /* <DEDUP_REMOVED lines=9> */
[----:B------:R-:W-:Y:S08]  /*eb80*/  MUFU.TANH R122, R122 ;  /* 0x0000007a007a7308 */ /* 0x000ff00000002400 */
[----:B------:R-:W-:Y:S01]  /*eb90*/  MUFU.TANH R123, R123 ;  /* 0x0000007b007b7308 */ /* 0x000fe20000002400 */
[----:B------:R-:W-:-:S02]  /*eba0*/  WARPGROUP.DEPBAR.LE gsb0, 0x0 ;  /* 0x00008000000079c5 */ /* 0x000fc40000010000 */
[----:B------:R-:W-:Y:S01]  /*ebb0*/  WARPGROUP.ARRIVE ;  /* 0x00000000000079c5 */ /* 0x000fe20000000000 */
[----:B------:R-:W-:Y:S01]  /*ebc0*/  FFMA.FTZ R198, R161, UR14, -R9 ;  /* 0x0000000ea1c67c23 */ /* 0x000fe20008010809 */
[----:B0-----:R-:W-:-:S03]  /*ebd0*/  FMNMX.FTZ R161, R155, R2, !PT ;  /* 0x000000029ba17209 */ /* 0x001fc60007810000 */
[----:B------:R-:W-:Y:S01]  /*ebe0*/  MUFU.TANH R126, R126 ;  /* 0x0000007e007e7308 */ /* 0x000fe20000002400 */
[--C-:B------:R-:W-:Y:S01]  /*ebf0*/  FFMA.FTZ R196, R18, UR14, -R9.reuse ;  /* 0x0000000e12c47c23 */ /* 0x100fe20008010809 */
[----:B------:R-:W-:Y:S01]  /*ec00*/  FFMA.FTZ R18, R162, UR14, -R9 ;  /* 0x0000000ea2127c23 */ /* 0x000fe20008010809 */
[----:B------:R-:W-:Y:S01]  /*ec10*/  HGMMA.64x192x16.F32.BF16 R24, R192, gdesc[UR8].tnspB, R24, gsb0 ;  /* 0x42e00008c0187df0 */ /* 0x000fe20008001818 */
[----:B------:R-:W-:Y:S01]  /*ec20*/  UIADD3 UR10, UR15, 0x180, URZ ;  /* 0x000001800f0a7890 */ /* 0x000fe2000fffe03f */
[----:B---3--:R-:W-:Y:S01]  /*ec30*/  FMNMX.FTZ R161, R158, R161, !PT ;  /* 0x000000a19ea17209 */ /* 0x008fe20007810000 */
[----:B------:R-:W-:Y:S02]  /*ec40*/  UMOV UR11, 0x40000040 ;  /* 0x40000040000b7882 */ /* 0x000fe40000000000 */
[----:B------:R0:W-:Y:S01]  /*ec50*/  MUFU.EX2 R165, R20 ;  /* 0x0000001400a57308 */ /* 0x0001e20000000800 */
[----:B-1----:R-:W-:-:S04]  /*ec60*/  FMNMX.FTZ R161, R144, R161, !PT ;  /* 0x000000a190a17209 */ /* 0x002fc80007810000 */
[----:B----4-:R-:W-:-:S03]  /*ec70*/  FMNMX.FTZ R2, R146, R161, !PT ;  /* 0x000000a192027209 */ /* 0x010fc60007810000 */
[----:B------:R-:W-:Y:S01]  /*ec80*/  MUFU.TANH R127, R127 ;  /* 0x0000007f007f7308 */ /* 0x000fe20000002400 */
[----:B--2---:R-:W-:Y:S01]  /*ec90*/  FMNMX.FTZ R153, R147, R2, !PT ;  /* 0x0000000293997209 */ /* 0x004fe20007810000 */
[----:B0-----:R-:W-:-:S03]  /*eca0*/  FFMA.FTZ R20, R145, UR14, -R9 ;  /* 0x0000000e91147c23 */ /* 0x001fc60008010809 */
[----:B-----5:R-:W-:-:S03]  /*ecb0*/  FMNMX.FTZ R153, R124, R153, !PT ;  /* 0x000000997c997209 */ /* 0x020fc60007810000 */
[----:B------:R-:W-:Y:S01]  /*ecc0*/  MUFU.EX2 R0, R0 ;  /* 0x0000000000007308 */ /* 0x000fe20000000800 */
[----:B------:R-:W-:-:S04]  /*ecd0*/  FMNMX.FTZ R2, R138, R153, !PT ;  /* 0x000000998a027209 */ /* 0x000fc80007810000 */
[----:B------:R-:W-:-:S03]  /*ece0*/  FMNMX.FTZ R153, R139, R2, !PT ;  /* 0x000000028b997209 */ /* 0x000fc60007810000 */
[----:B------:R-:W0:Y:S01]  /*ecf0*/  MUFU.EX2 R200, R200 ;  /* 0x000000c800c87308 */ /* 0x000e220000000800 */
[----:B------:R-:W-:-:S04]  /*ed00*/  FMNMX.FTZ R2, R142, R153, !PT ;  /* 0x000000998e027209 */ /* 0x000fc80007810000 */
[----:B------:R-:W-:-:S03]  /*ed10*/  FMNMX.FTZ R157, R143, R2, !PT ;  /* 0x000000028f9d7209 */ /* 0x000fc60007810000 */
[----:B------:R-:W-:Y:S01]  /*ed20*/  MUFU.EX2 R153, R6 ;  /* 0x0000000600997308 */ /* 0x000fe20000000800 */
[----:B------:R-:W-:-:S04]  /*ed30*/  FMNMX.FTZ R2, R130, R157, !PT ;  /* 0x0000009d82027209 */ /* 0x000fc80007810000 */
[----:B------:R-:W-:-:S03]  /*ed40*/  FMNMX.FTZ R157, R131, R2, !PT ;  /* 0x00000002839d7209 */ /* 0x000fc60007810000 */
[----:B------:R-:W1:Y:S01]  /*ed50*/  MUFU.EX2 R151, R151 ;  /* 0x0000009700977308 */ /* 0x000e620000000800 */
[----:B------:R-:W-:Y:S01]  /*ed60*/  FMNMX.FTZ R2, R134, R157, !PT ;  /* 0x0000009d86027209 */ /* 0x000fe20007810000 */
[----:B0-----:R-:W-:-:S03]  /*ed70*/  FFMA.FTZ R4, R0, R4, R200 ;  /* 0x0000000400047223 */ /* 0x001fc600000100c8 */
[----:B------:R-:W-:-:S03]  /*ed80*/  FMNMX.FTZ R145, R135, R2, !PT ;  /* 0x0000000287917209 */ /* 0x000fc60007810000 */
[----:B------:R-:W-:Y:S01]  /*ed90*/  MUFU.EX2 R202, R202 ;  /* 0x000000ca00ca7308 */ /* 0x000fe20000000800 */
[----:B------:R-:W-:-:S04]  /*eda0*/  FMNMX.FTZ R2, R122, R145, !PT ;  /* 0x000000917a027209 */ /* 0x000fc80007810000 */
[----:B------:R-:W-:-:S03]  /*edb0*/  FMNMX.FTZ R145, R123, R2, !PT ;  /* 0x000000027b917209 */ /* 0x000fc60007810000 */
[----:B------:R-:W-:Y:S01]  /*edc0*/  MUFU.EX2 R166, R166 ;  /* 0x000000a600a67308 */ /* 0x000fe20000000800 */
[----:B------:R-:W-:Y:S02]  /*edd0*/  FMNMX.FTZ R2, R126, R145, !PT ;  /* 0x000000917e027209 */ /* 0x000fe40007810000 */
[----:B-1----:R-:W-:Y:S02]  /*ede0*/  F2FP.BF16.F32.PACK_AB R200, R151, R200 ;  /* 0x000000c897c8723e */ /* 0x002fe400000010ff */
        /* <DEDUP_REMOVED lines=13> */
[----:B------:R-:W-:-:S04]  /*eec0*/  FADD.FTZ R2, -R6, R8 ;  /* 0x0000000806027221 */ /* 0x000fc80000010100 */
[----:B------:R-:W-:-:S06]  /*eed0*/  FMUL.FTZ R2, R2, UR14 ;  /* 0x0000000e02027c20 */ /* 0x000fcc0008410000 */
[----:B------:R-:W-:Y:S01]  /*eee0*/  MUFU.EX2 R2, R2 ;  /* 0x0000000200027308 */ /* 0x000fe20000000800 */
[----:B------:R-:W-:Y:S02]  /*eef0*/  WARPGROUP.DEPBAR.LE gsb0, 0x0 ;  /* 0x00008000000079c5 */ /* 0x000fe40000010000 */
[----:B------:R-:W-:Y:S01]  /*ef00*/  WARPGROUP.ARRIVE ;  /* 0x00000000000079c5 */ /* 0x000fe20000000000 */
[--C-:B------:R-:W-:Y:S01]  /*ef10*/  FFMA.FTZ R192, R164, UR14, -R9.reuse ;  /* 0x0000000ea4c07c23 */ /* 0x100fe20008010809 */
[----:B------:R-:W-:-:S04]  /*ef20*/  FFMA.FTZ R194, R156, UR14, -R9 ;  /* 0x0000000e9cc27c23 */ /* 0x000fc80008010809 */
[----:B------:R-:W-:Y:S01]  /*ef30*/  HGMMA.64x192x16.F32.BF16 R24, R188, gdesc[UR8].tnspB, R24, gsb0 ;  /* 0x42e00008bc187df0 */ /* 0x000fe20008001818 */
[----:B------:R-:W-:Y:S01]  /*ef40*/  UIADD3 UR10, UR15, 0x200, URZ ;  /* 0x000002000f0a7890 */ /* 0x000fe2000fffe03f */
[----:B------:R-:W-:Y:S01]  /*ef50*/  MUFU.EX2 R192, R192 ;  /* 0x000000c000c07308 */ /* 0x000fe20000000800 */
[----:B------:R-:W-:-:S07]  /*ef60*/  UMOV UR11, 0x40000040 ;  /* 0x40000040000b7882 */ /* 0x000fce0000000000 */
[----:B------:R-:W-:Y:S01]  /*ef70*/  MUFU.EX2 R194, R194 ;  /* 0x000000c200c27308 */ /* 0x000fe20000000800 */
[----:B------:R-:W-:Y:S02]  /*ef80*/  WARPGROUP.DEPBAR.LE gsb0, 0x0 ;  /* 0x00008000000079c5 */ /* 0x000fe40000010000 */
[----:B------:R-:W-:Y:S01]  /*ef90*/  WARPGROUP.ARRIVE ;  /* 0x00000000000079c5 */ /* 0x000fe20000000000 */
[--C-:B------:R-:W-:Y:S01]  /*efa0*/  FFMA.FTZ R188, R159, UR14, -R9.reuse ;  /* 0x0000000e9fbc7c23 */ /* 0x100fe20008010809 */
[----:B------:R-:W-:-:S05]  /*efb0*/  FFMA.FTZ R190, R148, UR14, -R9 ;  /* 0x0000000e94be7c23 */ /* 0x000fca0008010809 */
        /* <DEDUP_REMOVED lines=8> */
[--C-:B------:R-:W-:Y:S01]  /*f040*/  FFMA.FTZ R136, R137, UR14, -R9.reuse ;  /* 0x0000000e89887c23 */ /* 0x100fe20008010809 */
[--C-:B------:R-:W-:Y:S01]  /*f050*/  FFMA.FTZ R186, R140, UR14, -R9.reuse ;  /* 0x0000000e8cba7c23 */ /* 0x100fe20008010809 */
[----:B------:R-:W-:Y:S01]  /*f060*/  FFMA.FTZ R137, R141, UR14, -R9 ;  /* 0x0000000e8d897c23 */ /* 0x000fe20008010809 */
[----:B------:R-:W-:Y:S02]  /*f070*/  IMAD.U32 R140, RZ, RZ, UR6 ;  /* 0x00000006ff8c7e24 */ /* 0x000fe4000f8e00ff */
[----:B------:R-:W-:Y:S01]  /*f080*/  HGMMA.64x192x16.F32.BF16 R24, R180, gdesc[UR8].tnspB, R24, gsb0 ;  /* 0x42e00008b4187df0 */ /* 0x000fe20008001818 */
[----:B------:R-:W-:Y:S01]  /*f090*/  UIADD3 UR10, UR15, 0x300, URZ ;  /* 0x000003000f0a7890 */ /* 0x000fe2000fffe03f */
[----:B------:R-:W-:Y:S01]  /*f0a0*/  MUFU.EX2 R184, R184 ;  /* 0x000000b800b87308 */ /* 0x000fe20000000800 */
[----:B------:R-:W-:Y:S01]  /*f0b0*/  UMOV UR11, 0x40000040 ;  /* 0x40000040000b7882 */ /* 0x000fe20000000000 */
[----:B------:R-:W-:-:S05]  /*f0c0*/  @!P1 VIADD R140, R140, 0x36860 ;  /* 0x000368608c8c9836 */ /* 0x000fca0000000000 */
[----:B------:R-:W-:Y:S01]  /*f0d0*/  @!P1 PRMT R140, RZ, 0x654, R140 ;  /* 0x00000654ff8c9816 */ /* 0x000fe2000000008c */
        /* <DEDUP_REMOVED lines=9> */
[----:B------:R-:W-:Y:S01]  /*f170*/  FMUL.FTZ R125, R6, UR14 ;  /* 0x0000000e067d7c20 */ /* 0x000fe20008410000 */
[----:B------:R-:W-:Y:S01]  /*f180*/  HGMMA.64x192x16.F32.BF16 R24, R176, gdesc[UR8].tnspB, R24, gsb0 ;  /* 0x42e00008b0187df0 */ /* 0x000fe20008001818 */
[--C-:B------:R-:W-:Y:S01]  /*f190*/  FFMA.FTZ R182, R132, UR14, -R9.reuse ;  /* 0x0000000e84b67c23 */ /* 0x100fe20008010809 */
[----:B------:R-:W-:Y:S01]  /*f1a0*/  FFMA.FTZ R132, R150, UR14, -R9 ;  /* 0x0000000e96847c23 */ /* 0x000fe20008010809 */
[--C-:B------:R-:W-:Y:S01]  /*f1b0*/  FFMA.FTZ R201, R10, UR14, -R125.reuse ;  /* 0x0000000e0ac97c23 */ /* 0x100fe2000801087d */
[--C-:B------:R-:W-:Y:S01]  /*f1c0*/  FFMA.FTZ R9, R11, UR14, -R125.reuse ;  /* 0x0000000e0b097c23 */ /* 0x100fe2000801087d */
[--C-:B------:R-:W-:Y:S01]  /*f1d0*/  FFMA.FTZ R203, R13, UR14, -R125.reuse ;  /* 0x0000000e0dcb7c23 */ /* 0x100fe2000801087d */
[----:B------:R0:W-:Y:S01]  /*f1e0*/  MUFU.EX2 R8, R133 ;  /* 0x0000008500087308 */ /* 0x0001e20000000800 */
[--C-:B------:R-:W-:Y:S01]  /*f1f0*/  FFMA.FTZ R10, R15, UR14, -R125.reuse ;  /* 0x0000000e0f0a7c23 */ /* 0x100fe2000801087d */
[--C-:B------:R-:W-:Y:S01]  /*f200*/  FFMA.FTZ R197, R17, UR14, -R125.reuse ;  /* 0x0000000e11c57c23 */ /* 0x100fe2000801087d */
[--C-:B------:R-:W-:Y:S01]  /*f210*/  FFMA.FTZ R11, R21, UR14, -R125.reuse ;  /* 0x0000000e150b7c23 */ /* 0x100fe2000801087d */
[--C-:B------:R-:W-:Y:S01]  /*f220*/  FFMA.FTZ R185, R138, UR14, -R125.reuse ;  /* 0x0000000e8ab97c23 */ /* 0x100fe2000801087d */
[--C-:B------:R-:W-:Y:S01]  /*f230*/  FFMA.FTZ R199, R160, UR14, -R125.reuse ;  /* 0x0000000ea0c77c23 */ /* 0x100fe2000801087d */
[--C-:B------:R-:W-:Y:S01]  /*f240*/  FFMA.FTZ R13, R163, UR14, -R125.reuse ;  /* 0x0000000ea30d7c23 */ /* 0x100fe2000801087d */
[----:B------:R-:W-:Y:S01]  /*f250*/  FFMA.FTZ R193, R152, UR14, -R125 ;  /* 0x0000000e98c17c23 */ /* 0x000fe2000801087d */
[----:B------:R-:W1:Y:S01]  /*f260*/  MUFU.EX2 R201, R201 ;  /* 0x000000c900c97308 */ /* 0x000e620000000800 */
[----:B0-----:R-:W-:-:S02]  /*f270*/  IMAD.U32 R133, RZ, RZ, UR36 ;  /* 0x00000024ff857e24 */ /* 0x001fc4000f8e00ff */
[--C-:B------:R-:W-:Y:S01]  /*f280*/  FFMA.FTZ R15, R154, UR14, -R125.reuse ;  /* 0x0000000e9a0f7c23 */ /* 0x100fe2000801087d */
[--C-:B------:R-:W-:Y:S01]  /*f290*/  FFMA.FTZ R195, R155, UR14, -R125.reuse ;  /* 0x0000000e9bc37c23 */ /* 0x100fe2000801087d */
[--C-:B------:R-:W-:Y:S01]  /*f2a0*/  FFMA.FTZ R17, R158, UR14, -R125.reuse ;  /* 0x0000000e9e117c23 */ /* 0x100fe2000801087d */
[--C-:B------:R-:W-:Y:S01]  /*f2b0*/  FFMA.FTZ R189, R144, UR14, -R125.reuse ;  /* 0x0000000e90bd7c23 */ /* 0x100fe2000801087d */
[----:B------:R-:W-:Y:S01]  /*f2c0*/  @!P1 LEA R133, R133, UR60, 0x3 ;  /* 0x0000003c85859c11 */ /* 0x000fe2000f8e18ff */
[--C-:B------:R-:W-:Y:S01]  /*f2d0*/  FFMA.FTZ R21, R146, UR14, -R125.reuse ;  /* 0x0000000e92157c23 */ /* 0x100fe2000801087d */
[----:B------:R-:W0:Y:S01]  /*f2e0*/  MUFU.EX2 R9, R9 ;  /* 0x0000000900097308 */ /* 0x000e220000000800 */
[--C-:B------:R-:W-:Y:S01]  /*f2f0*/  FFMA.FTZ R191, R147, UR14, -R125.reuse ;  /* 0x0000000e93bf7c23 */ /* 0x100fe2000801087d */
[--C-:B------:R-:W-:Y:S01]  /*f300*/  FFMA.FTZ R124, R124, UR14, -R125.reuse ;  /* 0x0000000e7c7c7c23 */ /* 0x100fe2000801087d */
[----:B------:R-:W-:Y:S02]  /*f310*/  @!P1 VIADD R133, R133, 0x36840 ;  /* 0x0003684085859836 */ /* 0x000fe40000000000 */
[--C-:B------:R-:W-:Y:S01]  /*f320*/  FFMA.FTZ R181, R130, UR14, -R125.reuse ;  /* 0x0000000e82b57c23 */ /* 0x100fe2000801087d */
[--C-:B------:R-:W-:Y:S01]  /*f330*/  FFMA.FTZ R187, R142, UR14, -R125.reuse ;  /* 0x0000000e8ebb7c23 */ /* 0x100fe2000801087d */
[--C-:B------:R-:W-:Y:S01]  /*f340*/  FFMA.FTZ R143, R143, UR14, -R125.reuse ;  /* 0x0000000e8f8f7c23 */ /* 0x100fe2000801087d */
[----:B------:R-:W-:Y:S01]  /*f350*/  FFMA.FTZ R131, R131, UR14, -R125 ;  /* 0x0000000e83837c23 */ /* 0x000fe2000801087d */
[----:B------:R-:W2:Y:S01]  /*f360*/  MUFU.EX2 R203, R203 ;  /* 0x000000cb00cb7308 */ /* 0x000ea20000000800 */
[----:B-1----:R-:W-:Y:S01]  /*f370*/  FFMA.FTZ R138, R2, R3, R201 ;  /* 0x00000003028a7223 */ /* 0x002fe200000100c9 */
[----:B------:R-:W-:Y:S01]  /*f380*/  @!P1 PRMT R133, RZ, 0x654, R133 ;  /* 0x00000654ff859816 */ /* 0x000fe20000000085 */
[----:B------:R-:W-:Y:S01]  /*f390*/  FADD.FTZ R3, R151, R4 ;  /* 0x0000000497037221 */ /* 0x000fe20000010000 */
[--C-:B------:R-:W-:Y:S01]  /*f3a0*/  FFMA.FTZ R4, R139, UR14, -R125.reuse ;  /* 0x0000000e8b047c23 */ /* 0x100fe2000801087d */
[--C-:B------:R-:W-:Y:S01]  /*f3b0*/  FFMA.FTZ R134, R134, UR14, -R125.reuse ;  /* 0x0000000e86867c23 */ /* 0x100fe2000801087d */
[----:B------:R-:W-:Y:S01]  /*f3c0*/  FFMA.FTZ R135, R135, UR14, -R125 ;  /* 0x0000000e87877c23 */ /* 0x000fe2000801087d */
[----:B------:R-:W-:Y:S01]  /*f3d0*/  FADD.FTZ R3, R202, R3 ;  /* 0x00000003ca037221 */ /* 0x000fe20000010000 */
[----:B------:R-:W1:Y:S01]  /*f3e0*/  MUFU.EX2 R10, R10 ;  /* 0x0000000a000a7308 */ /* 0x000e620000000800 */
[C---:B0-----:R-:W-:Y:S01]  /*f3f0*/  FADD.FTZ R138, R9.reuse, R138 ;  /* 0x0000008a098a7221 */ /* 0x041fe20000010000 */
[----:B------:R-:W-:Y:S01]  /*f400*/  F2FP.BF16.F32.PACK_AB R201, R9, R201 ;  /* 0x000000c909c9723e */ /* 0x000fe200000010ff */
[----:B------:R-:W-:Y:S01]  /*f410*/  FADD.FTZ R3, R166, R3 ;  /* 0x00000003a6037221 */ /* 0x000fe20000010000 */
[--C-:B------:R-:W-:Y:S01]  /*f420*/  FFMA.FTZ R123, R123, UR14, -R125.reuse ;  /* 0x0000000e7b7b7c23 */ /* 0x100fe2000801087d */
[----:B------:R-:W-:Y:S01]  /*f430*/  FFMA.FTZ R126, R126, UR14, -R125 ;  /* 0x0000000e7e7e7c23 */ /* 0x000fe2000801087d */
[----:B------:R-:W-:-:S02]  /*f440*/  F2FP.BF16.F32.PACK_AB R202, R166, R202 ;  /* 0x000000caa6ca723e */ /* 0x000fc400000010ff */
[----:B------:R-:W0:Y:S08]  /*f450*/  MUFU.EX2 R197, R197 ;  /* 0x000000c500c57308 */ /* 0x000e300000000800 */
[----:B------:R-:W3:Y:S08]  /*f460*/  MUFU.EX2 R11, R11 ;  /* 0x0000000b000b7308 */ /* 0x000ef00000000800 */
[----:B------:R-:W4:Y:S08]  /*f470*/  MUFU.EX2 R199, R199 ;  /* 0x000000c700c77308 */ /* 0x000f300000000800 */
[----:B------:R-:W5:Y:S08]  /*f480*/  MUFU.EX2 R13, R13 ;  /* 0x0000000d000d7308 */ /* 0x000f700000000800 */
        /* <DEDUP_REMOVED lines=17> */
[----:B------:R2:W-:Y:S05]  /*f5a0*/  @!P1 SYNCS.ARRIVE.TRANS64.RED.A1T0 RZ, [R133+URZ], RZ ;  /* 0x000000ff85ff99a7 */ /* 0x0005ea000810043f */
[----:B------:R-:W-:Y:S01]  /*f5b0*/  MUFU.EX2 R129, R129 ;  /* 0x0000008100817308 */ /* 0x000fe20000000800 */
[----:B------:R-:W-:Y:S01]  /*f5c0*/  F2FP.BF16.F32.PACK_AB R176, R121, R120 ;  /* 0x0000007879b0723e */ /* 0x000fe200000010ff */
[----:B--2---:R-:W-:Y:S01]  /*f5d0*/  FADD.FTZ R133, R203, R138 ;  /* 0x0000008acb857221 */ /* 0x004fe20000010000 */
[----:B------:R2:W-:Y:S01]  /*f5e0*/  @!P1 SYNCS.ARRIVE.TRANS64.RED.A1T0 RZ, [R140+URZ], RZ ;  /* 0x000000ff8cff99a7 */ /* 0x0005e2000810043f */
[----:B-1----:R-:W-:-:S04]  /*f5f0*/  F2FP.BF16.F32.PACK_AB R203, R10, R203 ;  /* 0x000000cb0acb723e */ /* 0x002fc800000010ff */
[----:B------:R-:W-:Y:S01]  /*f600*/  MUFU.EX2 R135, R135 ;  /* 0x0000008700877308 */ /* 0x000fe20000000800 */
[----:B------:R-:W-:-:S04]  /*f610*/  FADD.FTZ R138, R10, R133 ;  /* 0x000000850a8a7221 */ /* 0x000fc80000010000 */
[----:B0-----:R-:W-:Y:S01]  /*f620*/  FADD.FTZ R138, R197, R138 ;  /* 0x0000008ac58a7221 */ /* 0x001fe20000010000 */
[----:B--2---:R-:W-:Y:S01]  /*f630*/  FADD.FTZ R140, R196, R3 ;  /* 0x00000003c48c7221 */ /* 0x004fe20000010000 */
[C---:B---3--:R-:W-:Y:S01]  /*f640*/  F2FP.BF16.F32.PACK_AB R197, R11.reuse, R197 ;  /* 0x000000c50bc5723e */ /* 0x048fe200000010ff */
[----:B------:R-:W-:Y:S01]  /*f650*/  MUFU.EX2 R10, R131 ;  /* 0x00000083000a7308 */ /* 0x000fe20000000800 */
[----:B------:R-:W-:Y:S01]  /*f660*/  FADD.FTZ R138, R11, R138 ;  /* 0x0000008a0b8a7221 */ /* 0x000fe20000010000 */
[C---:B------:R-:W-:Y:S01]  /*f670*/  FADD.FTZ R3, R165.reuse, R140 ;  /* 0x0000008ca5037221 */ /* 0x040fe20000010000 */
[----:B------:R-:W-:Y:S02]  /*f680*/  F2FP.BF16.F32.PACK_AB R196, R165, R196 ;  /* 0x000000c4a5c4723e */ /* 0x000fe400000010ff */
[----:B----4-:R-:W-:Y:S01]  /*f690*/  FADD.FTZ R138, R199, R138 ;  /* 0x0000008ac78a7221 */ /* 0x010fe20000010000 */
[----:B------:R-:W-:Y:S01]  /*f6a0*/  FADD.FTZ R133, R198, R3 ;  /* 0x00000003c6857221 */ /* 0x000fe20000010000 */
[----:B------:R-:W-:Y:S01]  /*f6b0*/  FFMA.FTZ R3, R122, UR14, -R125 ;  /* 0x0000000e7a037c23 */ /* 0x000fe2000801087d */
[C---:B------:R-:W-:Y:S01]  /*f6c0*/  F2FP.BF16.F32.PACK_AB R198, R18.reuse, R198 ;  /* 0x000000c612c6723e */ /* 0x040fe200000010ff */
[----:B-----5:R-:W-:Y:S01]  /*f6d0*/  FADD.FTZ R138, R13, R138 ;  /* 0x0000008a0d8a7221 */ /* 0x020fe20000010000 */
[----:B------:R-:W-:Y:S01]  /*f6e0*/  FADD.FTZ R133, R18, R133 ;  /* 0x0000008512857221 */ /* 0x000fe20000010000 */
[----:B------:R-:W-:Y:S01]  /*f6f0*/  MUFU.EX2 R122, R143 ;  /* 0x0000008f007a7308 */ /* 0x000fe20000000800 */
[----:B------:R-:W-:Y:S01]  /*f700*/  FFMA.FTZ R125, R127, UR14, -R125 ;  /* 0x0000000e7f7d7c23 */ /* 0x000fe2000801087d */
[----:B------:R-:W-:Y:S01]  /*f710*/  FADD.FTZ R138, R193, R138 ;  /* 0x0000008ac18a7221 */ /* 0x000fe20000010000 */
[----:B------:R-:W-:Y:S01]  /*f720*/  FADD.FTZ R133, R192, R133 ;  /* 0x00000085c0857221 */ /* 0x000fe20000010000 */
[----:B------:R-:W-:-:S02]  /*f730*/  F2FP.BF16.F32.PACK_AB R192, R12, R192 ;  /* 0x000000c00cc0723e */ /* 0x000fc400000010ff */
[----:B------:R-:W-:Y:S01]  /*f740*/  FADD.FTZ R138, R15, R138 ;  /* 0x0000008a0f8a7221 */ /* 0x000fe20000010000 */
[----:B------:R-:W-:Y:S01]  /*f750*/  FADD.FTZ R133, R12, R133 ;  /* 0x000000850c857221 */ /* 0x000fe20000010000 */
[----:B------:R-:W-:Y:S01]  /*f760*/  MUFU.EX2 R3, R3 ;  /* 0x0000000300037308 */ /* 0x000fe20000000800 */
[----:B------:R-:W-:Y:S01]  /*f770*/  F2FP.BF16.F32.PACK_AB R199, R13, R199 ;  /* 0x000000c70dc7723e */ /* 0x000fe200000010ff */
[----:B------:R-:W-:Y:S01]  /*f780*/  FADD.FTZ R138, R195, R138 ;  /* 0x0000008ac38a7221 */ /* 0x000fe20000010000 */
[----:B------:R-:W-:Y:S01]  /*f790*/  FADD.FTZ R130, R194, R133 ;  /* 0x00000085c2827221 */ /* 0x000fe20000010000 */
[----:B------:R-:W-:Y:S02]  /*f7a0*/  F2FP.BF16.F32.PACK_AB R193, R15, R193 ;  /* 0x000000c10fc1723e */ /* 0x000fe400000010ff */
[----:B------:R-:W-:Y:S01]  /*f7b0*/  FADD.FTZ R138, R17, R138 ;  /* 0x0000008a118a7221 */ /* 0x000fe20000010000 */
[C---:B------:R-:W-:Y:S01]  /*f7c0*/  FADD.FTZ R9, R153.reuse, R130 ;  /* 0x0000008299097221 */ /* 0x040fe20000010000 */
[----:B------:R-:W0:Y:S01]  /*f7d0*/  MUFU.EX2 R123, R123 ;  /* 0x0000007b007b7308 */ /* 0x000e220000000800 */
[----:B------:R-:W-:Y:S01]  /*f7e0*/  F2FP.BF16.F32.PACK_AB R194, R153, R194 ;  /* 0x000000c299c2723e */ /* 0x000fe200000010ff */
[----:B------:R-:W-:Y:S01]  /*f7f0*/  FADD.FTZ R138, R189, R138 ;  /* 0x0000008abd8a7221 */ /* 0x000fe20000010000 */
[----:B------:R-:W-:Y:S01]  /*f800*/  FADD.FTZ R9, R188, R9 ;  /* 0x00000009bc097221 */ /* 0x000fe20000010000 */
[----:B------:R-:W-:-:S02]  /*f810*/  F2FP.BF16.F32.PACK_AB R195, R17, R195 ;  /* 0x000000c311c3723e */ /* 0x000fc400000010ff */
[----:B------:R-:W-:Y:S01]  /*f820*/  FADD.FTZ R138, R21, R138 ;  /* 0x0000008a158a7221 */ /* 0x000fe20000010000 */
[C---:B------:R-:W-:Y:S01]  /*f830*/  FADD.FTZ R9, R20.reuse, R9 ;  /* 0x0000000914097221 */ /* 0x040fe20000010000 */
[----:B------:R-:W1:Y:S01]  /*f840*/  MUFU.EX2 R132, R132 ;  /* 0x0000008400847308 */ /* 0x000e620000000800 */
[----:B------:R-:W-:Y:S01]  /*f850*/  F2FP.BF16.F32.PACK_AB R188, R20, R188 ;  /* 0x000000bc14bc723e */ /* 0x000fe200000010ff */
[----:B------:R-:W-:Y:S01]  /*f860*/  FADD.FTZ R11, R191, R138 ;  /* 0x0000008abf0b7221 */ /* 0x000fe20000010000 */
[----:B------:R-:W-:Y:S01]  /*f870*/  FADD.FTZ R9, R190, R9 ;  /* 0x00000009be097221 */ /* 0x000fe20000010000 */
[----:B------:R-:W-:Y:S02]  /*f880*/  F2FP.BF16.F32.PACK_AB R189, R21, R189 ;  /* 0x000000bd15bd723e */ /* 0x000fe400000010ff */
[----:B------:R-:W-:Y:S01]  /*f890*/  FADD.FTZ R12, R124, R11 ;  /* 0x0000000b7c0c7221 */ /* 0x000fe20000010000 */
[----:B------:R-:W-:Y:S01]  /*f8a0*/  FADD.FTZ R9, R14, R9 ;  /* 0x000000090e097221 */ /* 0x000fe20000010000 */
[----:B------:R-:W2:Y:S01]  /*f8b0*/  MUFU.EX2 R179, R126 ;  /* 0x0000007e00b37308 */ /* 0x000ea20000000800 */
[----:B0-----:R-:W-:Y:S01]  /*f8c0*/  F2FP.BF16.F32.PACK_AB R177, R123, R3 ;  /* 0x000000037bb1723e */ /* 0x001fe200000010ff */
[----:B------:R-:W-:Y:S01]  /*f8d0*/  FADD.FTZ R11, R185, R12 ;  /* 0x0000000cb90b7221 */ /* 0x000fe20000010000 */
[----:B------:R-:W-:Y:S01]  /*f8e0*/  FADD.FTZ R9, R184, R9 ;  /* 0x00000009b8097221 */ /* 0x000fe20000010000 */
[----:B------:R-:W-:-:S02]  /*f8f0*/  F2FP.BF16.F32.PACK_AB R185, R4, R185 ;  /* 0x000000b904b9723e */ /* 0x000fc400000010ff */
[----:B------:R-:W-:Y:S01]  /*f900*/  FADD.FTZ R12, R4, R11 ;  /* 0x0000000b040c7221 */ /* 0x000fe20000010000 */
[----:B------:R-:W-:Y:S01]  /*f910*/  FADD.FTZ R9, R136, R9 ;  /* 0x0000000988097221 */ /* 0x000fe20000010000 */
[----:B------:R-:W0:Y:S01]  /*f920*/  MUFU.EX2 R125, R125 ;  /* 0x0000007d007d7308 */ /* 0x000e220000000800 */
[----:B-1----:R-:W-:Y:S02]  /*f930*/  F2FP.BF16.F32.PACK_AB R178, R8, R132 ;  /* 0x0000008408b2723e */ /* 0x002fe400000010ff */
        /* <DEDUP_REMOVED lines=25> */
[----:B--2---:R-:W-:Y:S01]  /*fad0*/  FADD.FTZ R12, R179, R12 ;  /* 0x0000000cb30c7221 */ /* 0x004fe20000010000 */
[----:B------:R-:W-:Y:S02]  /*fae0*/  F2FP.BF16.F32.PACK_AB R183, R135, R134 ;  /* 0x0000008687b7723e */ /* 0x000fe400000010ff */
[----:B------:R-:W-:Y:S01]  /*faf0*/  FADD.FTZ R4, R8, R9 ;  /* 0x0000000908047221 */ /* 0x000fe20000010000 */
[C---:B0-----:R-:W-:Y:S01]  /*fb00*/  FADD.FTZ R3, R125.reuse, R12 ;  /* 0x0000000c7d037221 */ /* 0x041fe20000010000 */
[----:B------:R-:W-:Y:S01]  /*fb10*/  F2FP.BF16.F32.PACK_AB R179, R125, R179 ;  /* 0x000000b37db3723e */ /* 0x000fe200000010ff */
[----:B------:R-:W-:Y:S02]  /*fb20*/  IMAD.MOV.U32 R8, RZ, RZ, R6 ;  /* 0x000000ffff087224 */ /* 0x000fe400078e0006 */
[----:B------:R-:W-:Y:S01]  /*fb30*/  IMAD.MOV.U32 R9, RZ, RZ, R7 ;  /* 0x000000ffff097224 */ /* 0x000fe200078e0007 */
[----:B------:R-:W-:Y:S06]  /*fb40*/  @P2 BRA `(.L_x_2267) ;  /* 0xffffffbc00042947 */ /* 0x000fec000383ffff */
.L_x_2258:
        /* <DEDUP_REMOVED lines=99> */
.L_x_2268:
[----:B------:R-:W-:Y:S01]  /*10180*/  R2UR UR4, R16 ;  /* 0x00000000100472ca */ /* 0x000fe200000e0000 */
[----:B------:R-:W-:-:S12]  /*10190*/  ULEA UR5, UR36, UR60, 0x3 ;  /* 0x0000003c24057291 */ /* 0x000fd8000f8e183f */
[----:B------:R-:W-:-:S05]  /*101a0*/  IMAD.U32 R0, RZ, RZ, UR4 ;  /* 0x00000004ff007e24 */ /* 0x000fca000f8e00ff */
[----:B------:R-:W-:-:S04]  /*101b0*/  SHF.L.U32 R0, R0, 0x1f, RZ ;  /* 0x0000001f00007819 */ /* 0x000fc800000006ff */
[----:B------:R0:W1:Y:S01]  /*101c0*/  SYNCS.PHASECHK.TRANS64.TRYWAIT P2, [UR5+0x36850], R0 ;  /* 0x03685000ff0075a7 */ /* 0x0000620008040145 */
[----:B------:R-:W-:Y:S05]  /*101d0*/  @!P0 BRA `(.L_x_2269) ;  /* 0x0000000000048947 */ /* 0x000fea0003800000 */
[----:B------:R-:W-:Y:S01]  /*101e0*/  BPT.TRAP 0x1 ;  /* 0x000000040000795c */ /* 0x000fe20000300000 */
.L_x_2269:
[----:B-1----:R-:W-:Y:S05]  /*101f0*/  @P2 BRA `(.L_x_2270) ;  /* 0x0000000000082947 */ /* 0x002fea0003800000 */
[----:B------:R-:W1:Y:S02]  /*10200*/  SYNCS.PHASECHK.TRANS64.TRYWAIT P0, [UR5+0x36850], R0 ;  /* 0x03685000ff0075a7 */ /* 0x000e640008000145 */
[----:B-1----:R-:W-:Y:S05]  /*10210*/  @!P0 BRA `(.L_x_2271) ;  /* 0x000000c000a48947 */ /* 0x002fea0003800000 */
.L_x_2270:
[----:B------:R-:W-:Y:S01]  /*10220*/  UIADD3 UR60, UR60, 0x400, URZ ;  /* 0x000004003c3c7890 */ /* 0x000fe2000fffe03f */
[----:B------:R-:W-:Y:S01]  /*10230*/  WARPGROUP.ARRIVE ;  /* 0x00000000000079c5 */ /* 0x000fe20000000000 */
[----:B------:R-:W-:Y:S01]  /*10240*/  UMOV UR7, 0x40000040 ;  /* 0x4000004000077882 */ /* 0x000fe20000000000 */
[----:B-1----:R-:W1:Y:S01]  /*10250*/  SHFL.BFLY PT, R5, R4, 0x2, 0x1f ;  /* 0x0c401f0004057f89 */ /* 0x002e6200000e0000 */
[----:B------:R-:W-:Y:S01]  /*10260*/  USHF.R.U32.HI UR60, URZ, 0x4, UR60 ;  /* 0x000000043f3c7899 */ /* 0x000fe2000801163c */
[----:B------:R-:W-:Y:S01]  /*10270*/  IMAD.U32 R11, RZ, RZ, UR5 ;  /* 0x00000005ff0b7e24 */ /* 0x000fe2000f8e00ff */
[----:B------:R-:W-:Y:S01]  /*10280*/  R2UR UR8, R234 ;  /* 0x00000000ea0872ca */ /* 0x000fe200000e0000 */
[----:B0-----:R-:W0:Y:S01]  /*10290*/  SHFL.BFLY PT, R0, R3, 0x2, 0x1f ;  /* 0x0c401f0003007f89 */ /* 0x001e2200000e0000 */
[----:B------:R-:W-:Y:S01]  /*102a0*/  ULOP3.LUT UR60, UR60, 0x3fff, URZ, 0xc0, !UPT ;  /* 0x00003fff3c3c7892 */ /* 0x000fe2000f8ec03f */
[----:B------:R-:W-:Y:S01]  /*102b0*/  @!P1 VIADD R11, R11, 0x36860 ;  /* 0x000368600b0b9836 */ /* 0x000fe20000000000 */
[----:B------:R-:W-:Y:S01]  /*102c0*/  R2UR UR5, R16 ;  /* 0x00000000100572ca */ /* 0x000fe200000e0000 */
[----:B------:R-:W-:Y:S01]  /*102d0*/  IMAD.MOV.U32 R8, RZ, RZ, RZ ;  /* 0x000000ffff087224 */ /* 0x000fe200078e00ff */
[----:B------:R-:W-:-:S02]  /*102e0*/  ULOP3.LUT UR4, UR60, 0x3800000, URZ, 0xfc, !UPT ;  /* 0x038000003c047892 */ /* 0x000fc4000f8efc3f */
[----:B------:R-:W-:Y:S02]  /*102f0*/  @!P1 PRMT R11, RZ, 0x654, R11 ;  /* 0x00000654ff0b9816 */ /* 0x000fe4000000000b */
[----:B------:R-:W-:Y:S02]  /*10300*/  UIMAD UR4, UR36, 0xa80, UR4 ;  /* 0x00000a80240478a4 */ /* 0x000fe4000f8e0204 */
[----:B------:R-:W-:Y:S02]  /*10310*/  UIADD3 UR36, UR36, 0x1, URZ ;  /* 0x0000000124247890 */ /* 0x000fe4000fffe03f */
[----:B------:R-:W-:Y:S02]  /*10320*/  UIADD3 UR8, UR8, 0x1, URZ ;  /* 0x0000000108087890 */ /* 0x000fe4000fffe03f */
[----:B------:R-:W-:Y:S01]  /*10330*/  UISETP.NE.AND UP0, UPT, UR36, 0x2, UPT ;  /* 0x000000022400788c */ /* 0x000fe2000bf05270 */
[----:B------:R-:W-:Y:S02]  /*10340*/  UMOV UR6, UR4 ;  /* 0x0000000400067c82 */ /* 0x000fe40008000000 */
[----:B------:R-:W-:Y:S01]  /*10350*/  HGMMA.64x192x16.F32.BF16 R24, R200, gdesc[UR4].tnspB, R24, gsb0 ;  /* 0x42e00004c8187df0 */ /* 0x000fe20008001818 */
[----:B------:R-:W-:Y:S01]  /*10360*/  UIADD3 UR6, UR4, 0x80, URZ ;  /* 0x0000008004067890 */ /* 0x000fe2000fffe03f */
[----:B-1----:R-:W-:Y:S01]  /*10370*/  FADD.FTZ R5, R5, R4 ;  /* 0x0000000405057221 */ /* 0x002fe20000010000 */
[----:B------:R-:W-:Y:S01]  /*10380*/  UMOV UR7, 0x40000040 ;  /* 0x4000004000077882 */ /* 0x000fe20000000000 */
[----:B------:R-:W-:-:S02]  /*10390*/  IMAD.U32 R4, RZ, RZ, UR14 ;  /* 0x0000000eff047e24 */ /* 0x000fc4000f8e00ff */
[----:B0-----:R-:W-:Y:S01]  /*103a0*/  FADD.FTZ R2, R0, R3 ;  /* 0x0000000300027221 */ /* 0x001fe20000010000 */
[----:B------:R-:W-:Y:S01]  /*103b0*/  IMAD.MOV.U32 R3, RZ, RZ, RZ ;  /* 0x000000ffff037224 */ /* 0x000fe200078e00ff */
[----:B------:R-:W0:Y:S01]  /*103c0*/  SHFL.BFLY PT, R0, R5, 0x1, 0x1f ;  /* 0x0c201f0005007f89 */ /* 0x000e2200000e0000 */
[----:B------:R-:W-:Y:S01]  /*103d0*/  IMAD.U32 R234, RZ, RZ, UR8 ;  /* 0x00000008ffea7e24 */ /* 0x000fe2000f8e00ff */
[----:B------:R-:W-:Y:S02]  /*103e0*/  USEL UR36, UR36, URZ, UP0 ;  /* 0x0000003f24247287 */ /* 0x000fe40008000000 */
[----:B------:R-:W1:Y:S01]  /*103f0*/  SHFL.BFLY PT, R9, R2, 0x1, 0x1f ;  /* 0x0c201f0002097f89 */ /* 0x000e6200000e0000 */
[----:B0-----:R-:W-:Y:S01]  /*10400*/  FADD.FTZ R12, R5, R0 ;  /* 0x00000000050c7221 */ /* 0x001fe20000010000 */
[----:B------:R-:W-:Y:S02]  /*10410*/  IMAD.U32 R5, RZ, RZ, UR14 ;  /* 0x0000000eff057e24 */ /* 0x000fe4000f8e00ff */
[----:B------:R-:W-:-:S02]  /*10420*/  IMAD.MOV.U32 R0, RZ, RZ, -0x800000 ;  /* 0xff800000ff007424 */ /* 0x000fc400078e00ff */
[----:B-1----:R-:W-:Y:S01]  /*10430*/  FADD.FTZ R13, R2, R9 ;  /* 0x00000009020d7221 */ /* 0x002fe20000010000 */
[----:B------:R-:W-:Y:S01]  /*10440*/  FSETP.NE.FTZ.AND P0, PT, R12, RZ, PT ;  /* 0x000000ff0c00720b */ /* 0x000fe20003f15000 */
[----:B------:R-:W-:-:S03]  /*10450*/  IMAD.MOV.U32 R2, RZ, RZ, -0x800000 ;  /* 0xff800000ff027424 */ /* 0x000fc600078e00ff */
[----:B------:R-:W-:-:S09]  /*10460*/  FSETP.NE.FTZ.AND P2, PT, R13, RZ, PT ;  /* 0x000000ff0d00720b */ /* 0x000fd20003f55000 */
[----:B------:R-:W0:Y:S01]  /*10470*/  @P0 MUFU.LG2 R9, R12 ;  /* 0x0000000c00090308 */ /* 0x000e220000000c00 */
[----:B------:R-:W-:-:S07]  /*10480*/  @P0 FMUL.FTZ R4, R4, 0.69314718246459960938 ;  /* 0x3f31721804040820 */ /* 0x000fce0000410000 */
[----:B------:R-:W1:Y:S08]  /*10490*/  @P2 MUFU.LG2 R10, R13 ;  /* 0x0000000d000a2308 */ /* 0x000e700000000c00 */
[----:B------:R2:W3:Y:S01]  /*104a0*/  @P0 MUFU.RCP R8, R12 ;  /* 0x0000000c00080308 */ /* 0x0004e20000001000 */
[----:B0-----:R-:W-:-:S04]  /*104b0*/  @P0 FMUL.FTZ R9, R9, 0.69314718246459960938 ;  /* 0x3f31721809090820 */ /* 0x001fc80000410000 */
[----:B------:R-:W-:Y:S01]  /*104c0*/  @P0 FFMA.FTZ R0, R4, R7, R9 ;  /* 0x0000000704000223 */ /* 0x000fe20000010009 */
[----:B------:R-:W-:Y:S02]  /*104d0*/  PLOP3.LUT P0, PT, PT, PT, PT, 0x8, 0x0 ;  /* 0x000000000000781c */ /* 0x000fe40003f0e170 */
[----:B------:R-:W0:Y:S01]  /*104e0*/  @P2 MUFU.RCP R3, R13 ;  /* 0x0000000d00032308 */ /* 0x000e220000001000 */
[----:B--2---:R-:W-:Y:S01]  /*104f0*/  @P2 FMUL.FTZ R12, R5, 0.69314718246459960938 ;  /* 0x3f317218050c2820 */ /* 0x004fe20000410000 */
        /* <DEDUP_REMOVED lines=29> */
[----:B------:R-:W-:-:S06]  /*106d0*/  ULOP3.LUT UR5, UR5, UR4, URZ, 0x3c, !UPT ;  /* 0x0000000405057292 */ /* 0x000fcc000f8e3c3f */
[----:B------:R-:W-:Y:S01]  /*106e0*/  IMAD.U32 R16, RZ, RZ, UR5 ;  /* 0x00000005ff107e24 */ /* 0x000fe2000f8e00ff */
[----:B------:R-:W-:Y:S02]  /*106f0*/  WARPGROUP.DEPBAR.LE gsb0, 0x0 ;  /* 0x00008000000079c5 */ /* 0x000fe40000010000 */
[----:B------:R-:W-:-:S06]  /*10700*/  WARPGROUP.ARRIVE ;  /* 0x00000000000079c5 */ /* 0x000fcc0000000000 */
[----:B------:R-:W-:Y:S03]  /*10710*/  HGMMA.64x192x16.F32.BF16 R24, R176, gdesc[UR4].tnspB, R24, gsb0 ;  /* 0x42e00004b0187df0 */ /* 0x000fe60008001818 */
[----:B------:R-:W-:Y:S02]  /*10720*/  WARPGROUP.DEPBAR.LE gsb0, 0x0 ;  /* 0x00008000000079c5 */ /* 0x000fe40000010000 */
[----:B------:R1:W-:Y:S01]  /*10730*/  @!P1 SYNCS.ARRIVE.TRANS64.RED.A1T0 RZ, [R11+URZ], RZ ;  /* 0x000000ff0bff99a7 */ /* 0x0003e2000810043f */
[-C--:B---3--:R-:W-:Y:S01]  /*10740*/  FMUL.FTZ R24, R24, R8.reuse ;  /* 0x0000000818187220 */ /* 0x088fe20000410000 */
        /* <DEDUP_REMOVED lines=95> */
.L_x_2241:
        /* <DEDUP_REMOVED lines=17> */
[----:B------:R-:W-:Y:S01]  /*10e50*/  ULDC.64 UR24, c[0x0][0x208] ;  /* 0x0000820000187ab9 */ /* 0x000fe20000000a00 */
[----:B------:R-:W-:Y:S02]  /*10e60*/  R2UR UR21, R206 ;  /* 0x00000000ce1572ca */ /* 0x000fe400000e0000 */
[----:B------:R-:W-:Y:S02]  /*10e70*/  R2UR UR18, R23 ;  /* 0x00000000171272ca */ /* 0x000fe400000e0000 */
[----:B------:R-:W-:-:S02]  /*10e80*/  R2UR UR20, R209 ;  /* 0x00000000d11472ca */ /* 0x000fc400000e0000 */
[----:B------:R-:W-:-:S05]  /*10e90*/  R2UR UR23, R231 ;  /* 0x00000000e71772ca */ /* 0x000fca00000e0000 */
[----:B------:R-:W-:Y:S01]  /*10ea0*/  USHF.L.U64.HI UR16, UR19, 0x2, UR17 ;  /* 0x0000000213107899 */ /* 0x000fe20008010211 */
[----:B------:R-:W-:Y:S01]  /*10eb0*/  UMOV UR10, UR8 ;  /* 0x00000008000a7c82 */ /* 0x000fe20008000000 */
[----:B0-----:R-:W-:Y:S01]  /*10ec0*/  UMOV UR11, UR4 ;  /* 0x00000004000b7c82 */ /* 0x001fe20008000000 */
[----:B------:R-:W-:-:S04]  /*10ed0*/  USHF.L.U32 UR4, UR19, 0x2, URZ ;  /* 0x0000000213047899 */ /* 0x000fc8000800063f */
[----:B------:R-:W-:-:S04]  /*10ee0*/  UIADD3 UR9, UP0, UR4, UR14, URZ ;  /* 0x0000000e04097290 */ /* 0x000fc8000ff1e03f */
[----:B------:R-:W-:Y:S01]  /*10ef0*/  UIADD3.X UR12, UR16, UR15, URZ, UP0, !UPT ;  /* 0x0000000f100c7290 */ /* 0x000fe200087fe43f */
[----:B------:R-:W-:Y:S01]  /*10f00*/  BAR.SYNC.DEFER_BLOCKING 0x1, 0x100 ;  /* 0x0044000000007b1d */ /* 0x000fe20000010000 */
[----:B--2---:R-:W-:-:S03]  /*10f10*/  IMAD.WIDE R4, R3, R4, UR10 ;  /* 0x0000000a03047e25 */ /* 0x004fc6000f8e0204 */
        /* <DEDUP_REMOVED lines=22> */
[----:B------:R-:W-:Y:S01]  /*11080*/  LOP3.LUT R7, R8, 0x380, RZ, 0xc0, !PT ;  /* 0x0000038008077812 */ /* 0x000fe200078ec0ff */
[--C-:B------:R-:W-:Y:S01]  /*11090*/  IMAD.X R131, RZ, RZ, R5.reuse, P6 ;  /* 0x000000ffff837224 */ /* 0x100fe200030e0605 */
[----:B------:R-:W-:Y:S01]  /*110a0*/  LOP3.LUT R4, R3, R4, RZ, 0x3c, !PT ;  /* 0x0000000403047212 */ /* 0x000fe200078e3cff */
[----:B------:R-:W-:Y:S01]  /*110b0*/  IMAD.X R9, RZ, RZ, R5, P5 ;  /* 0x000000ffff097224 */ /* 0x000fe200028e0605 */
[----:B------:R-:W-:-:S02]  /*110c0*/  LOP3.LUT R3, R6, 0x380, RZ, 0xc0, !PT ;  /* 0x0000038006037812 */ /* 0x000fc400078ec0ff */
[----:B------:R-:W-:Y:S02]  /*110d0*/  SHF.R.U64 R7, R7, 0x3, RZ ;  /* 0x0000000307077819 */ /* 0x000fe400000012ff */
[----:B------:R-:W-:Y:S02]  /*110e0*/  SHF.R.U64 R3, R3, 0x3, RZ ;  /* 0x0000000303037819 */ /* 0x000fe400000012ff */
[----:B------:R-:W-:Y:S02]  /*110f0*/  LOP3.LUT R12, R7, R8, RZ, 0x3c, !PT ;  /* 0x00000008070c7212 */ /* 0x000fe400078e3cff */
[----:B------:R-:W-:Y:S02]  /*11100*/  LOP3.LUT R8, R137, 0x380, RZ, 0xc0, !PT ;  /* 0x0000038089087812 */ /* 0x000fe400078ec0ff */
[----:B------:R-:W-:Y:S02]  /*11110*/  LOP3.LUT R18, R133, 0x380, RZ, 0xc0, !PT ;  /* 0x0000038085127812 */ /* 0x000fe400078ec0ff */
[----:B------:R-:W-:-:S02]  /*11120*/  LOP3.LUT R10, R3, R6, RZ, 0x3c, !PT ;  /* 0x00000006030a7212 */ /* 0x000fc400078e3cff */
        /* <DEDUP_REMOVED lines=15> */
[----:B------:R-:W-:Y:S02]  /*11220*/  LOP3.LUT R3, R128, 0x380, RZ, 0xc0, !PT ;  /* 0x0000038080037812 */ /* 0x000fe400078ec0ff */
[----:B------:R-:W-:Y:S02]  /*11230*/  LOP3.LUT R14, R14, R17, RZ, 0x3c, !PT ;  /* 0x000000110e0e7212 */ /* 0x000fe400078e3cff */
[----:B------:R-:W-:-:S02]  /*11240*/  SHF.R.U64 R8, R8, 0x3, RZ ;  /* 0x0000000308087819 */ /* 0x000fc400000012ff */
[----:B------:R-:W-:Y:S02]  /*11250*/  SHF.R.U64 R18, R18, 0x3, RZ ;  /* 0x0000000312127819 */ /* 0x000fe400000012ff */
[----:B------:R-:W-:Y:S02]  /*11260*/  LOP3.LUT R92, R6, R135, RZ, 0x3c, !PT ;  /* 0x00000087065c7212 */ /* 0x000fe400078e3cff */
[----:B------:R-:W-:Y:S02]  /*11270*/  LOP3.LUT R94, R7, R94, RZ, 0x3c, !PT ;  /* 0x0000005e075e7212 */ /* 0x000fe400078e3cff */
[----:B------:R-:W-:Y:S02]  /*11280*/  MOV R17, R4 ;  /* 0x0000000400117202 */ /* 0x000fe40000000f00 */
[----:B------:R-:W-:Y:S02]  /*11290*/  SHF.R.U64 R3, R3, 0x3, RZ ;  /* 0x0000000303037819 */ /* 0x000fe400000012ff */
[----:B------:R-:W-:-:S02]  /*112a0*/  F2FP.BF16.F32.PACK_AB R4, R25, R24 ;  /* 0x000000181904723e */ /* 0x000fc400000010ff */
        /* <DEDUP_REMOVED lines=14> */
[----:B------:R-:W-:Y:S01]  /*11390*/  MOV R132, R88 ;  /* 0x0000005800847202 */ /* 0x000fe20000000f00 */
[----:B------:R1:W-:Y:S01]  /*113a0*/  STSM.16.M88.4 [R135], R12 ;  /* 0x0000000c87007844 */ /* 0x0003e20000000200 */
[----:B------:R-:W-:Y:S02]  /*113b0*/  MOV R22, R90 ;  /* 0x0000005a00167202 */ /* 0x000fe40000000f00 */
[----:B------:R-:W-:Y:S02]  /*113c0*/  MOV R18, R92 ;  /* 0x0000005c00127202 */ /* 0x000fe40000000f00 */
[----:B------:R-:W-:Y:S02]  /*113d0*/  MOV R3, R94 ;  /* 0x0000005e00037202 */ /* 0x000fe40000000f00 */
[----:B------:R-:W-:-:S02]  /*113e0*/  F2FP.BF16.F32.PACK_AB R88, R41, R40 ;  /* 0x000000282958723e */ /* 0x000fc400000010ff */
[----:B------:R-:W-:Y:S02]  /*113f0*/  F2FP.BF16.F32.PACK_AB R89, R43, R42 ;  /* 0x0000002a2b59723e */ /* 0x000fe400000010ff */
[----:B------:R-:W-:Y:S02]  /*11400*/  F2FP.BF16.F32.PACK_AB R90, R45, R44 ;  /* 0x0000002c2d5a723e */ /* 0x000fe400000010ff */
[----:B------:R-:W-:Y:S02]  /*11410*/  F2FP.BF16.F32.PACK_AB R91, R47, R46 ;  /* 0x0000002e2f5b723e */ /* 0x000fe400000010ff */
[----:B------:R-:W-:Y:S02]  /*11420*/  F2FP.BF16.F32.PACK_AB R92, R49, R48 ;  /* 0x00000030315c723e */ /* 0x000fe400000010ff */
[----:B------:R-:W-:Y:S01]  /*11430*/  F2FP.BF16.F32.PACK_AB R93, R51, R50 ;  /* 0x00000032335d723e */ /* 0x000fe200000010ff */
[----:B------:R2:W-:Y:S01]  /*11440*/  STSM.16.M88.4 [R134], R88 ;  /* 0x0000005886007844 */ /* 0x0005e20000000200 */
[----:B------:R-:W-:-:S02]  /*11450*/  F2FP.BF16.F32.PACK_AB R94, R53, R52 ;  /* 0x00000034355e723e */ /* 0x000fc400000010ff */
[----:B------:R-:W-:Y:S02]  /*11460*/  F2FP.BF16.F32.PACK_AB R95, R55, R54 ;  /* 0x00000036375f723e */ /* 0x000fe400000010ff */
[----:B0-----:R-:W-:Y:S02]  /*11470*/  MOV R17, R8 ;  /* 0x0000000800117202 */ /* 0x001fe40000000f00 */
[----:B------:R-:W-:Y:S01]  /*11480*/  F2FP.BF16.F32.PACK_AB R4, R57, R56 ;  /* 0x000000383904723e */ /* 0x000fe200000010ff */
[----:B------:R0:W-:Y:S01]  /*11490*/  STSM.16.M88.4 [R133], R92 ;  /* 0x0000005c85007844 */ /* 0x0001e20000000200 */
[----:B------:R-:W-:Y:S02]  /*114a0*/  F2FP.BF16.F32.PACK_AB R5, R59, R58 ;  /* 0x0000003a3b05723e */ /* 0x000fe400000010ff */
[----:B------:R-:W-:Y:S02]  /*114b0*/  F2FP.BF16.F32.PACK_AB R6, R61, R60 ;  /* 0x0000003c3d06723e */ /* 0x000fe400000010ff */
[----:B------:R-:W-:-:S02]  /*114c0*/  F2FP.BF16.F32.PACK_AB R7, R63, R62 ;  /* 0x0000003e3f07723e */ /* 0x000fc400000010ff */
[----:B------:R-:W-:Y:S02]  /*114d0*/  F2FP.BF16.F32.PACK_AB R8, R65, R64 ;  /* 0x000000404108723e */ /* 0x000fe400000010ff */
[----:B------:R-:W-:Y:S01]  /*114e0*/  F2FP.BF16.F32.PACK_AB R9, R67, R66 ;  /* 0x000000424309723e */ /* 0x000fe200000010ff */
[----:B------:R3:W-:Y:S01]  /*114f0*/  STSM.16.M88.4 [R132], R4 ;  /* 0x0000000484007844 */ /* 0x0007e20000000200 */
[----:B------:R-:W-:Y:S02]  /*11500*/  F2FP.BF16.F32.PACK_AB R10, R69, R68 ;  /* 0x00000044450a723e */ /* 0x000fe400000010ff */
[----:B------:R-:W-:Y:S02]  /*11510*/  F2FP.BF16.F32.PACK_AB R11, R71, R70 ;  /* 0x00000046470b723e */ /* 0x000fe400000010ff */
[----:B-1----:R-:W-:Y:S02]  /*11520*/  F2FP.BF16.F32.PACK_AB R12, R73, R72 ;  /* 0x00000048490c723e */ /* 0x002fe400000010ff */
[----:B------:R-:W-:Y:S01]  /*11530*/  F2FP.BF16.F32.PACK_AB R13, R75, R74 ;  /* 0x0000004a4b0d723e */ /* 0x000fe200000010ff */
[----:B------:R-:W-:Y:S01]  /*11540*/  STSM.16.M88.4 [R22], R8 ;  /* 0x0000000816007844 */ /* 0x000fe20000000200 */
[----:B------:R-:W-:-:S02]  /*11550*/  F2FP.BF16.F32.PACK_AB R14, R77, R76 ;  /* 0x0000004c4d0e723e */ /* 0x000fc400000010ff */
[----:B------:R-:W-:Y:S02]  /*11560*/  F2FP.BF16.F32.PACK_AB R15, R79, R78 ;  /* 0x0000004e4f0f723e */ /* 0x000fe400000010ff */
[----:B--2---:R-:W-:Y:S02]  /*11570*/  F2FP.BF16.F32.PACK_AB R88, R81, R80 ;  /* 0x000000505158723e */ /* 0x004fe400000010ff */
[----:B------:R-:W-:Y:S01]  /*11580*/  F2FP.BF16.F32.PACK_AB R89, R83, R82 ;  /* 0x000000525359723e */ /* 0x000fe200000010ff */
[----:B------:R-:W-:Y:S01]  /*11590*/  STSM.16.M88.4 [R18], R12 ;  /* 0x0000000c12007844 */ /* 0x000fe20000000200 */
[----:B------:R-:W-:Y:S02]  /*115a0*/  F2FP.BF16.F32.PACK_AB R90, R85, R84 ;  /* 0x00000054555a723e */ /* 0x000fe400000010ff */
[----:B------:R-:W-:Y:S02]  /*115b0*/  F2FP.BF16.F32.PACK_AB R91, R87, R86 ;  /* 0x00000056575b723e */ /* 0x000fe400000010ff */
[----:B------:R-:W-:-:S02]  /*115c0*/  MOV R126, R126 ;  /* 0x0000007e007e7202 */ /* 0x000fc40000000f00 */
[----:B0-----:R-:W-:Y:S01]  /*115d0*/  F2FP.BF16.F32.PACK_AB R92, R21, R20 ;  /* 0x00000014155c723e */ /* 0x001fe200000010ff */
[----:B------:R0:W-:Y:S01]  /*115e0*/  STSM.16.M88.4 [R3], R88 ;  /* 0x0000005803007844 */ /* 0x0001e20000000200 */
[----:B------:R-:W-:Y:S02]  /*115f0*/  F2FP.BF16.F32.PACK_AB R93, R123, R122 ;  /* 0x0000007a7b5d723e */ /* 0x000fe400000010ff */
[----:B------:R-:W-:Y:S02]  /*11600*/  F2FP.BF16.F32.PACK_AB R94, R121, R120 ;  /* 0x00000078795e723e */ /* 0x000fe400000010ff */
[----:B------:R-:W-:Y:S02]  /*11610*/  F2FP.BF16.F32.PACK_AB R95, R125, R124 ;  /* 0x0000007c7d5f723e */ /* 0x000fe400000010ff */
[----:B------:R-:W-:Y:S02]  /*11620*/  MOV R128, R128 ;  /* 0x0000008000807202 */ /* 0x000fe40000000f00 */
[----:B---3--:R-:W-:Y:S01]  /*11630*/  F2FP.BF16.F32.PACK_AB R4, R97, R96 ;  /* 0x000000606104723e */ /* 0x008fe200000010ff */
[----:B------:R-:W-:Y:S01]  /*11640*/  STSM.16.M88.4 [R126], R92 ;  /* 0x0000005c7e007844 */ /* 0x000fe20000000200 */
[----:B------:R-:W-:-:S02]  /*11650*/  F2FP.BF16.F32.PACK_AB R5, R99, R98 ;  /* 0x000000626305723e */ /* 0x000fc400000010ff */
[----:B------:R-:W-:Y:S02]  /*11660*/  F2FP.BF16.F32.PACK_AB R6, R101, R100 ;  /* 0x000000646506723e */ /* 0x000fe400000010ff */
[----:B------:R-:W-:Y:S01]  /*11670*/  F2FP.BF16.F32.PACK_AB R7, R103, R102 ;  /* 0x000000666707723e */ /* 0x000fe200000010ff */
[----:B0-----:R-:W-:Y:S01]  /*11680*/  IMAD.U32 R88, RZ, RZ, UR9 ;  /* 0x00000009ff587e24 */ /* 0x001fe2000f8e00ff */
[----:B------:R-:W-:Y:S01]  /*11690*/  MOV R130, R130 ;  /* 0x0000008200827202 */ /* 0x000fe20000000f00 */
[----:B------:R-:W-:Y:S01]  /*116a0*/  IMAD.U32 R89, RZ, RZ, UR12 ;  /* 0x0000000cff597e24 */ /* 0x000fe2000f8e00ff */
[----:B------:R-:W-:Y:S01]  /*116b0*/  F2FP.BF16.F32.PACK_AB R8, R105, R104 ;  /* 0x000000686908723e */ /* 0x000fe200000010ff */
[----:B------:R-:W-:Y:S01]  /*116c0*/  STSM.16.M88.4 [R128], R4 ;  /* 0x0000000480007844 */ /* 0x000fe20000000200 */
[----:B------:R-:W-:Y:S01]  /*116d0*/  F2FP.BF16.F32.PACK_AB R9, R107, R106 ;  /* 0x0000006a6b09723e */ /* 0x000fe200000010ff */
[----:B------:R-:W-:Y:S01]  /*116e0*/  ULDC.64 UR12, c[0x0][0xc08] ;  /* 0x00030200000c7ab9 */ /* 0x000fe20000000a00 */
[----:B------:R-:W-:-:S02]  /*116f0*/  F2FP.BF16.F32.PACK_AB R10, R109, R108 ;  /* 0x0000006c6d0a723e */ /* 0x000fc400000010ff */
[----:B------:R-:W-:Y:S02]  /*11700*/  F2FP.BF16.F32.PACK_AB R11, R111, R110 ;  /* 0x0000006e6f0b723e */ /* 0x000fe400000010ff */
[----:B------:R-:W-:Y:S02]  /*11710*/  F2FP.BF16.F32.PACK_AB R12, R113, R112 ;  /* 0x00000070710c723e */ /* 0x000fe400000010ff */
[----:B------:R-:W-:Y:S01]  /*11720*/  F2FP.BF16.F32.PACK_AB R13, R115, R114 ;  /* 0x00000072730d723e */ /* 0x000fe200000010ff */
[----:B------:R-:W-:Y:S01]  /*11730*/  STSM.16.M88.4 [R130], R8 ;  /* 0x0000000882007844 */ /* 0x000fe20000000200 */
[----:B------:R-:W-:Y:S02]  /*11740*/  F2FP.BF16.F32.PACK_AB R14, R117, R116 ;  /* 0x00000074750e723e */ /* 0x000fe400000010ff */
[----:B------:R-:W-:Y:S02]  /*11750*/  F2FP.BF16.F32.PACK_AB R15, R119, R118 ;  /* 0x00000076770f723e */ /* 0x000fe400000010ff */
[----:B------:R-:W-:-:S03]  /*11760*/  ISETP.NE.U32.AND P0, PT, RZ, UR14, PT ;  /* 0x0000000eff007c0c */ /* 0x000fc6000bf05070 */
[----:B------:R0:W-:Y:S01]  /*11770*/  STSM.16.M88.4 [R17], R12 ;  /* 0x0000000c11007844 */ /* 0x0001e20000000200 */
[----:B------:R-:W-:Y:S01]  /*11780*/  BAR.SYNC.DEFER_BLOCKING 0x1, 0x100 ;  /* 0x0044000000007b1d */ /* 0x000fe20000010000 */
[----:B------:R-:W-:-:S07]  /*11790*/  ISETP.NE.AND.EX P0, PT, RZ, UR15, PT, P0 ;  /* 0x0000000fff007c0c */ /* 0x000fce000bf05300 */
[----:B0-----:R-:W0:Y:S06]  /*117a0*/  LDC R17, c[0x0][0xbe8] ;  /* 0x0002fa00ff117b82 */ /* 0x001e2c0000000800 */
[----:B------:R-:W2:Y:S01]  /*117b0*/  @P0 LDG.E R3, desc[UR24][R88.64] ;  /* 0x0000001858030981 */ /* 0x000ea2000c1e1900 */
[----:B------:R-:W-:-:S04]  /*117c0*/  UISETP.NE.U32.AND UP0, UPT, UR12, URZ, UPT ;  /* 0x0000003f0c00728c */ /* 0x000fc8000bf05070 */
[----:B------:R-:W-:-:S06]  /*117d0*/  UISETP.NE.AND.EX UP0, UPT, UR13, URZ, UPT, UP0 ;  /* 0x0000003f0d00728c */ /* 0x000fcc000bf05300 */
[----:B------:R-:W-:Y:S02]  /*117e0*/  PLOP3.LUT P4, PT, PT, PT, UP0, 0x80, 0x0 ;  /* 0x000000000000781c */ /* 0x000fe40003f8f008 */
[----:B0-----:R-:W-:-:S03]  /*117f0*/  ISETP.NE.AND P1, PT, R17, 0x1, PT ;  /* 0x000000011100780c */ /* 0x001fc60003f25270 */
[----:B------:R-:W-:-:S03]  /*11800*/  @UP0 UIADD3 UR12, UP1, UR4, UR12, URZ ;  /* 0x0000000c040c0290 */ /* 0x000fc6000ff3e03f */
[----:B------:R-:W-:Y:S01]  /*11810*/  ULDC UR4, c[0x0][0xa88] ;  /* 0x0002a20000047ab9 */ /* 0x000fe20000000800 */
[----:B------:R-:W-:Y:S01]  /*11820*/  @UP0 UIADD3.X UR13, UR16, UR13, URZ, UP1, !UPT ;  /* 0x0000000d100d0290 */ /* 0x000fe20008ffe43f */
[----:B------:R-:W-:Y:S01]  /*11830*/  IMAD.U32 R6, RZ, RZ, UR4 ;  /* 0x00000004ff067e24 */ /* 0x000fe2000f8e00ff */
[----:B------:R-:W-:Y:S01]  /*11840*/  UISETP.NE.AND UP0, UPT, UR21, URZ, UPT ;  /* 0x0000003f1500728c */ /* 0x000fe2000bf05270 */
[----:B------:R-:W-:Y:S01]  /*11850*/  IMAD.U32 R4, RZ, RZ, UR12 ;  /* 0x0000000cff047e24 */ /* 0x000fe2000f8e00ff */
[----:B------:R-:W-:Y:S02]  /*11860*/  ULDC UR4, c[0x0][0xad4] ;  /* 0x0002b50000047ab9 */ /* 0x000fe40000000800 */
[----:B------:R-:W0:Y:S01]  /*11870*/  @P1 LDC R7, c[0x0][0xbec] ;  /* 0x0002fb00ff071b82 */ /* 0x000e220000000800 */
[----:B------:R-:W-:Y:S01]  /*11880*/  USEL UR4, UR21, UR4, UP0 ;  /* 0x0000000415047287 */ /* 0x000fe20008000000 */
[----:B------:R-:W-:Y:S01]  /*11890*/  IMAD.U32 R5, RZ, RZ, UR13 ;  /* 0x0000000dff057e24 */ /* 0x000fe2000f8e00ff */
[----:B------:R-:W-:-:S02]  /*118a0*/  UMOV UR22, 0x9b8 ;  /* 0x000009b800167882 */ /* 0x000fc40000000000 */
[----:B------:R-:W-:-:S03]  /*118b0*/  UISETP.GT.AND UP1, UPT, UR4, 0x1, UPT ;  /* 0x000000010400788c */ /* 0x000fc6000bf24270 */
[----:B------:R-:W1:Y:S01]  /*118c0*/  @P1 LDC R9, c[0x0][0xbf0] ;  /* 0x0002fc00ff091b82 */ /* 0x000e620000000800 */
[----:B------:R-:W-:Y:S01]  /*118d0*/  USEL UR22, UR22, 0x978, UP1 ;  /* 0x0000097816167887 */ /* 0x000fe20008800000 */
[----:B------:R-:W-:Y:S01]  /*118e0*/  VIADD R14, R204, UR18 ;  /* 0x00000012cc0e7c36 */ /* 0x000fe20008000000 */
[----:B------:R-:W-:Y:S01]  /*118f0*/  UISETP.NE.U32.AND UP0, UPT, UR14, URZ, UPT ;  /* 0x0000003f0e00728c */ /* 0x000fe2000bf05070 */
[----:B------:R0:W5:Y:S01]  /*11900*/  @P4 LDG.E R6, desc[UR24][R4.64] ;  /* 0x0000001804064981 */ /* 0x000162000c1e1900 */
[----:B------:R-:W-:Y:S01]  /*11910*/  UMOV UR4, URZ ;  /* 0x0000003f00047c82 */ /* 0x000fe20008000000 */
[----:B------:R-:W-:Y:S02]  /*11920*/  USEL UR20, UR20, URZ, UP1 ;  /* 0x0000003f14147287 */ /* 0x000fe40008800000 */
[----:B------:R-:W-:-:S04]  /*11930*/  UISETP.NE.AND.EX UP0, UPT, UR15, URZ, UPT, UP0 ;  /* 0x0000003f0f00728c */ /* 0x000fc8000bf05300 */
        /* <DEDUP_REMOVED lines=9> */
[----:B------:R-:W-:Y:S02]  /*119d0*/  UIMAD.WIDE.U32 UR24, UR18, UR20, URZ ;  /* 0x00000014121872a5 */ /* 0x000fe4000f8e003f */
[----:B------:R-:W-:Y:S02]  /*119e0*/  UIMAD.WIDE.U32 UR12, UR16, UR9, URZ ;  /* 0x00000009100c72a5 */ /* 0x000fe4000f8e003f */
[----:B------:R-:W-:Y:S02]  /*119f0*/  UIMAD UR18, UR19, UR20, URZ ;  /* 0x00000014131272a4 */ /* 0x000fe4000f8e023f */
[----:B------:R-:W-:Y:S01]  /*11a00*/  UIMAD UR17, UR16, UR21, UR17 ;  /* 0x00000015101172a4 */ /* 0x000fe2000f8e0211 */
[----:B------:R-:W-:Y:S01]  /*11a10*/  IMAD.U32 R5, RZ, RZ, UR25 ;  /* 0x00000019ff057e24 */ /* 0x000fe2000f8e00ff */
[----:B------:R-:W-:Y:S02]  /*11a20*/  UIADD3 UR18, UR25, UR18, URZ ;  /* 0x0000001219127290 */ /* 0x000fe4000fffe03f */
[----:B------:R-:W-:-:S02]  /*11a30*/  UIADD3 UR23, UR15, UR23, URZ ;  /* 0x000000170f177290 */ /* 0x000fc4000fffe03f */
[----:B------:R-:W-:Y:S02]  /*11a40*/  UIADD3 UR17, UR13, UR17, URZ ;  /* 0x000000110d117290 */ /* 0x000fe4000fffe03f */
[----:B------:R-:W-:Y:S01]  /*11a50*/  IMAD.U32 R10, RZ, RZ, UR18 ;  /* 0x00000012ff0a7e24 */ /* 0x000fe2000f8e00ff */
[----:B--2---:R-:W-:Y:S01]  /*11a60*/  @P0 R2UR UR4, R3 ;  /* 0x00000000030402ca */ /* 0x004fe200000e0000 */
[----:B------:R-:W-:Y:S01]  /*11a70*/  IMAD.MOV.U32 R3, RZ, RZ, R14 ;  /* 0x000000ffff037224 */ /* 0x000fe200078e000e */
[----:B-1----:R-:W-:Y:S01]  /*11a80*/  @P1 SHF.R.U32.HI R3, RZ, R9, R4 ;  /* 0x00000009ff031219 */ /* 0x002fe20000011604 */
[----:B------:R-:W-:-:S03]  /*11a90*/  IMAD.U32 R4, RZ, RZ, UR24 ;  /* 0x00000018ff047e24 */ /* 0x000fc6000f8e00ff */
[--C-:B------:R-:W-:Y:S01]  /*11aa0*/  SHF.R.S32.HI R5, RZ, 0x1f, R3.reuse ;  /* 0x0000001fff057819 */ /* 0x100fe20000011403 */
[----:B------:R-:W-:-:S04]  /*11ab0*/  IMAD.MOV R8, RZ, RZ, -R3 ;  /* 0x000000ffff087224 */ /* 0x000fc800078e0a03 */
[----:B------:R-:W-:Y:S02]  /*11ac0*/  IMAD R7, R17, R8, R14 ;  /* 0x0000000811077224 */ /* 0x000fe400078e020e */
[----:B------:R-:W-:Y:S02]  /*11ad0*/  UIADD3 UR14, UP0, UP2, UR12, UR14, UR4 ;  /* 0x0000000e0c0e7290 */ /* 0x000fe4000fa1e004 */
[----:B------:R-:W-:Y:S01]  /*11ae0*/  USHF.R.S32.HI UR16, URZ, 0x1f, UR4 ;  /* 0x0000001f3f107899 */ /* 0x000fe20008011404 */
[----:B------:R-:W-:-:S03]  /*11af0*/  ULDC.64 UR12, c[0x0][UR22+0x210] ;  /* 0x00008400160c7abb */ /* 0x000fc60008000a00 */
[----:B------:R-:W-:Y:S01]  /*11b00*/  IADD3 R4, P2, P3, R3, UR14, R4 ;  /* 0x0000000e03047c10 */ /* 0x000fe2000fb5e004 */
[----:B------:R-:W-:Y:S01]  /*11b10*/  UIADD3.X UR14, UR17, UR23, UR16, UP0, UP2 ;  /* 0x00000017110e7290 */ /* 0x000fe200087e4410 */
[----:B------:R-:W-:Y:S01]  /*11b20*/  SHF.R.S32.HI R3, RZ, 0x1f, R7 ;  /* 0x0000001fff037819 */ /* 0x000fe20000011407 */
[----:B------:R-:W-:-:S04]  /*11b30*/  IMAD R8, R7, UR13, RZ ;  /* 0x0000000d07087c24 */ /* 0x000fc8000f8e02ff */
[----:B------:R-:W-:Y:S01]  /*11b40*/  IADD3.X R5, R5, UR14, R10, P2, P3 ;  /* 0x0000000e05057c10 */ /* 0x000fe200097e640a */
[----:B------:R-:W-:Y:S01]  /*11b50*/  IMAD R3, R3, UR12, R8 ;  /* 0x0000000c03037c24 */ /* 0x000fe2000f8e0208 */
        /* <DEDUP_REMOVED lines=13> */
.L_x_2274:
[----:B------:R-:W2:Y:S01]  /*11c30*/  LDL R3, [R1+0x48] ;  /* 0x0000480001037983 */ /* 0x000ea20000100800 */
[----:B------:R-:W-:Y:S02]  /*11c40*/  R2UR UR12, R23 ;  /* 0x00000000170c72ca */ /* 0x000fe400000e0000 */
[----:B------:R-:W-:Y:S01]  /*11c50*/  LOP3.LUT P0, RZ, R235, 0x3, RZ, 0xc0, !PT ;  /* 0x00000003ebff7812 */ /* 0x000fe2000780c0ff */
[----:B------:R-:W-:Y:S04]  /*11c60*/  SHFL.IDX PT, R4, R7, RZ, 0x1c1f ;  /* 0x001c1fff07047589 */ /* 0x000fe800000e0000 */
[----:B------:R-:W0:Y:S04]  /*11c70*/  SHFL.IDX PT, R5, R10, RZ, 0x1c1f ;  /* 0x001c1fff0a057589 */ /* 0x000e2800000e0000 */
[----:B------:R-:W-:Y:S04]  /*11c80*/  SHFL.IDX PT, R8, R7, 0x1, 0x1c1f ;  /* 0x003c1f0007087f89 */ /* 0x000fe800000e0000 */
[----:B------:R-:W1:Y:S01]  /*11c90*/  SHFL.IDX PT, R9, R10, 0x1, 0x1c1f ;  /* 0x003c1f000a097f89 */ /* 0x000e6200000e0000 */
[----:B--2---:R-:W-:Y:S01]  /*11ca0*/  VIADD R12, R3, UR12 ;  /* 0x0000000c030c7c36 */ /* 0x004fe20008000000 */
[----:B------:R-:W-:Y:S01]  /*11cb0*/  ULDC.64 UR12, c[0x0][0x208] ;  /* 0x00008200000c7ab9 */ /* 0x000fe20000000a00 */
[----:B-----5:R-:W-:-:S02]  /*11cc0*/  IMAD R3, R6, R17, RZ ;  /* 0x0000001106037224 */ /* 0x020fc400078e02ff */
[----:B------:R-:W-:-:S03]  /*11cd0*/  VIADD R6, R12, 0x8 ;  /* 0x000000080c067836 */ /* 0x000fc60000000000 */
[-C--:B------:R-:W-:Y:S02]  /*11ce0*/  ISETP.GE.OR P2, PT, R12, R3.reuse, P0 ;  /* 0x000000030c00720c */ /* 0x080fe40000746670 */
[----:B------:R-:W-:-:S11]  /*11cf0*/  ISETP.GE.OR P0, PT, R6, R3, P0 ;  /* 0x000000030600720c */ /* 0x000fd60000706670 */
[----:B0-----:R0:W-:Y:S04]  /*11d00*/  @!P2 ST.E desc[UR12][R4.64], R0 ;  /* 0x000000000400a985 */ /* 0x0011e8000c10190c */
[----:B-1----:R0:W-:Y:S01]  /*11d10*/  @!P0 ST.E desc[UR12][R8.64], R2 ;  /* 0x0000000208008985 */ /* 0x0021e2000c10190c */
[----:B------:R-:W-:-:S13]  /*11d20*/  PLOP3.LUT P0, PT, PT, PT, UP1, 0x80, 0x0 ;  /* 0x000000000000781c */ /* 0x000fda0003f0f018 */
[----:B0-----:R-:W-:Y:S05]  /*11d30*/  @P0 BRA `(.L_x_2275) ;  /* 0x0000000c00640947 */ /* 0x001fea0003800000 */
[----:B------:R-:W-:Y:S01]  /*11d40*/  IMAD.SHL.U32 R63, R205, 0x8, RZ ;  /* 0x00000008cd3f7824 */ /* 0x000fe200078e00ff */
[----:B------:R-:W0:Y:S01]  /*11d50*/  @P1 LDC R57, c[0x0][0xbec] ;  /* 0x0002fb00ff391b82 */ /* 0x000e220000000800 */
[----:B------:R-:W-:Y:S01]  /*11d60*/  IMAD.MOV.U32 R5, RZ, RZ, 0x2 ;  /* 0x00000002ff057424 */ /* 0x000fe200078e00ff */
[----:B------:R-:W-:Y:S01]  /*11d70*/  ULDC.64 UR12, c[0x0][0x208] ;  /* 0x00008200000c7ab9 */ /* 0x000fe20000000a00 */
[----:B------:R-:W-:Y:S01]  /*11d80*/  IMAD R4, R232, 0x40, R63 ;  /* 0x00000040e8047824 */ /* 0x000fe200078e023f */
[----:B------:R-:W-:Y:S01]  /*11d90*/  R2UR UR17, R23 ;  /* 0x00000000171172ca */ /* 0x000fe200000e0000 */
        /* <DEDUP_REMOVED lines=84> */
[----:B------:R-:W-:Y:S01]  /*122e0*/  UIADD3 UR11, UR11, UR12, URZ ;  /* 0x0000000c0b0b7290 */ /* 0x000fe2000fffe03f */
[----:B------:R-:W-:-:S02]  /*122f0*/  VIADD R18, R0, UR17 ;  /* 0x0000001100127c36 */ /* 0x000fc40008000000 */
[----:B------:R-:W-:Y:S02]  /*12300*/  ULDC.64 UR12, c[0x0][0xae8] ;  /* 0x0002ba00000c7ab9 */ /* 0x000fe40000000a00 */
[----:B------:R-:W-:Y:S01]  /*12310*/  UIMAD.WIDE.U32 UR10, UR18, UR12, UR10 ;  /* 0x0000000c120a72a5 */ /* 0x000fe2000f8e000a */
[----:B0-----:R-:W-:Y:S01]  /*12320*/  @P1 IMAD.HI.U32 R0, R18, R57, RZ ;  /* 0x0000003912001227 */ /* 0x001fe200078e00ff */
[----:B------:R-:W-:Y:S02]  /*12330*/  USHF.R.S32.HI UR4, URZ, 0x1f, UR9 ;  /* 0x0000001f3f047899 */ /* 0x000fe40008011409 */
[----:B------:R-:W-:Y:S01]  /*12340*/  UIMAD UR11, UR18, UR13, UR11 ;  /* 0x0000000d120b72a4 */ /* 0x000fe2000f8e020b */
[----:B------:R-:W-:Y:S02]  /*12350*/  IMAD.MOV.U32 R59, RZ, RZ, R18 ;  /* 0x000000ffff3b7224 */ /* 0x000fe400078e0012 */
[----:B------:R-:W-:Y:S01]  /*12360*/  ULDC.64 UR12, c[0x0][0xaf0] ;  /* 0x0002bc00000c7ab9 */ /* 0x000fe20000000a00 */
[----:B-1----:R-:W-:Y:S01]  /*12370*/  @P1 SHF.R.U32.HI R59, RZ, R61, R0 ;  /* 0x0000003dff3b1219 */ /* 0x002fe20000011600 */
[----:B------:R-:W-:-:S02]  /*12380*/  UIMAD UR4, UR4, UR12, URZ ;  /* 0x0000000c040472a4 */ /* 0x000fc4000f8e023f */
[----:B------:R-:W-:Y:S01]  /*12390*/  UIMAD.WIDE.U32 UR10, UR9, UR12, UR10 ;  /* 0x0000000c090a72a5 */ /* 0x000fe2000f8e000a */
[--C-:B------:R-:W-:Y:S01]  /*123a0*/  SHF.R.S32.HI R0, RZ, 0x1f, R59.reuse ;  /* 0x0000001fff007819 */ /* 0x100fe2000001143b */
[----:B------:R-:W-:Y:S01]  /*123b0*/  UIMAD UR4, UR9, UR13, UR4 ;  /* 0x0000000d090472a4 */ /* 0x000fe2000f8e0204 */
[----:B------:R-:W-:Y:S02]  /*123c0*/  IMAD.MOV R2, RZ, RZ, -R59 ;  /* 0x000000ffff027224 */ /* 0x000fe400078e0a3b */
[----:B------:R-:W-:Y:S01]  /*123d0*/  ULDC.64 UR12, c[0x0][0xae0] ;  /* 0x0002b800000c7ab9 */ /* 0x000fe20000000a00 */
[----:B------:R-:W-:Y:S01]  /*123e0*/  UIADD3 UR4, UR11, UR4, URZ ;  /* 0x000000040b047290 */ /* 0x000fe2000fffe03f */
[----:B------:R-:W-:Y:S02]  /*123f0*/  IMAD R0, R0, UR12, RZ ;  /* 0x0000000c00007c24 */ /* 0x000fe4000f8e02ff */
[----:B------:R-:W-:Y:S02]  /*12400*/  IMAD R17, R17, R2, R18 ;  /* 0x0000000211117224 */ /* 0x000fe400078e0212 */
[----:B------:R-:W-:-:S02]  /*12410*/  IMAD.U32 R57, RZ, RZ, UR11 ;  /* 0x0000000bff397e24 */ /* 0x000fc4000f8e00ff */
[----:B------:R-:W-:Y:S01]  /*12420*/  IMAD.U32 R56, RZ, RZ, UR10 ;  /* 0x0000000aff387e24 */ /* 0x000fe2000f8e00ff */
[----:B------:R-:W-:Y:S01]  /*12430*/  ULDC.64 UR10, c[0x0][0xad8] ;  /* 0x0002b600000a7ab9 */ /* 0x000fe20000000a00 */
[----:B------:R-:W-:Y:S02]  /*12440*/  IMAD.U32 R57, RZ, RZ, UR4 ;  /* 0x00000004ff397e24 */ /* 0x000fe4000f8e00ff */
[C---:B------:R-:W-:Y:S01]  /*12450*/  IMAD R61, R59.reuse, UR13, R0 ;  /* 0x0000000d3b3d7c24 */ /* 0x040fe2000f8e0200 */
[----:B------:R-:W-:Y:S01]  /*12460*/  SHF.R.S32.HI R0, RZ, 0x1f, R17 ;  /* 0x0000001fff007819 */ /* 0x000fe20000011411 */
[----:B------:R-:W-:-:S04]  /*12470*/  IMAD.WIDE.U32 R56, R59, UR12, R56 ;  /* 0x0000000c3b387c25 */ /* 0x000fc8000f8e0038 */
[----:B------:R-:W-:Y:S02]  /*12480*/  IMAD R2, R0, UR10, RZ ;  /* 0x0000000a00027c24 */ /* 0x000fe4000f8e02ff */
[----:B------:R-:W-:Y:S02]  /*12490*/  VIADD R18, R232, UR17 ;  /* 0x00000011e8127c36 */ /* 0x000fe40008000000 */
[----:B------:R-:W-:Y:S02]  /*124a0*/  IMAD.IADD R57, R57, 0x1, R61 ;  /* 0x0000000139397824 */ /* 0x000fe400078e023d */
[C---:B------:R-:W-:Y:S02]  /*124b0*/  IMAD R59, R17.reuse, UR11, R2 ;  /* 0x0000000b113b7c24 */ /* 0x040fe4000f8e0202 */
[C---:B------:R-:W-:Y:S01]  /*124c0*/  VIADD R2, R18.reuse, 0x40 ;  /* 0x0000004012027836 */ /* 0x040fe20000000000 */
[----:B------:R-:W-:Y:S01]  /*124d0*/  UIADD3 UR8, UR8, 0x36820, URZ ;  /* 0x0003682008087890 */ /* 0x000fe2000fffe03f */
[----:B------:R-:W-:Y:S01]  /*124e0*/  IMAD.WIDE.U32 R56, R17, UR10, R56 ;  /* 0x0000000a11387c25 */ /* 0x000fe2000f8e0038 */
[-C--:B------:R-:W-:Y:S01]  /*124f0*/  ISETP.GE.AND P2, PT, R18, R3.reuse, PT ;  /* 0x000000031200720c */ /* 0x080fe20003f46270 */
[----:B------:R-:W-:Y:S01]  /*12500*/  ULDC.64 UR10, c[0x0][0xa80] ;  /* 0x0002a000000a7ab9 */ /* 0x000fe20000000a00 */
[----:B------:R-:W-:Y:S01]  /*12510*/  ISETP.GE.AND P1, PT, R2, R3, PT ;  /* 0x000000030200720c */ /* 0x000fe20003f26270 */
[----:B------:R-:W-:Y:S01]  /*12520*/  IMAD.IADD R17, R57, 0x1, R59 ;  /* 0x0000000139117824 */ /* 0x000fe200078e023b */
[----:B------:R-:W-:Y:S01]  /*12530*/  UPRMT UR8, URZ, 0x654, UR8 ;  /* 0x000006543f087896 */ /* 0x000fe20008000008 */
[----:B------:R-:W-:Y:S01]  /*12540*/  LEA R2, P3, R56, UR10, 0x1 ;  /* 0x0000000a38027c11 */ /* 0x000fe2000f8608ff */
[----:B------:R-:W-:-:S03]  /*12550*/  VIADD R0, R18, 0x20 ;  /* 0x0000002012007836 */ /* 0x000fc60000000000 */
[----:B------:R-:W-:Y:S01]  /*12560*/  LEA.HI.X R17, R56, UR11, R17, 0x1, P3 ;  /* 0x0000000b38117c11 */ /* 0x000fe200098f0c11 */
[C---:B------:R-:W-:Y:S01]  /*12570*/  VIADD R65, R63.reuse, 0x40 ;  /* 0x000000403f417836 */ /* 0x040fe20000000000 */
[----:B------:R-:W-:Y:S01]  /*12580*/  ISETP.GE.AND P0, PT, R0, R3, PT ;  /* 0x000000030000720c */ /* 0x000fe20003f06270 */
[----:B------:R-:W-:Y:S01]  /*12590*/  VIADD R67, R63, 0x80 ;  /* 0x000000803f437836 */ /* 0x000fe20000000000 */
[----:B--2---:R-:W-:Y:S01]  /*125a0*/  SYNCS.ARRIVE.TRANS64.RED.A1T0 RZ, [UR8], RZ ;  /* 0x000000ffffff79a7 */ /* 0x004fe20008100408 */
[----:B------:R0:W1:Y:S01]  /*125b0*/  SHFL.IDX PT, R60, R2, RZ, 0x181f ;  /* 0x00181fff023c7589 */ /* 0x00006200000e0000 */
[----:B------:R-:W-:Y:S03]  /*125c0*/  BSSY B1, `(.L_x_2276) ;  /* 0x0000014000017945 */ /* 0x000fe60003800000 */
[----:B------:R0:W2:Y:S01]  /*125d0*/  SHFL.IDX PT, R0, R17, RZ, 0x181f ;  /* 0x00181fff11007589 */ /* 0x0000a200000e0000 */
[----:B------:R-:W-:-:S02]  /*125e0*/  SHF.R.S32.HI R62, RZ, 0x1f, R63 ;  /* 0x0000001fff3e7819 */ /* 0x000fc4000001143f */
        /* <DEDUP_REMOVED lines=17> */
.L_x_2277:
[----:B------:R-:W-:Y:S05]  /*12700*/  BSYNC B1 ;  /* 0x0000000000017941 */ /* 0x000fea0003800000 */
.L_x_2276:
[----:B--2---:R2:W4:Y:S01]  /*12710*/  SHFL.IDX PT, R0, R17, 0x1, 0x181f ;  /* 0x00381f0011007f89 */ /* 0x00452200000e0000 */
[----:B------:R-:W-:Y:S03]  /*12720*/  BSSY B1, `(.L_x_2278) ;  /* 0x0000011000017945 */ /* 0x000fe60003800000 */
[----:B---3-5:R2:W3:Y:S01]  /*12730*/  SHFL.IDX PT, R24, R2, 0x1, 0x181f ;  /* 0x00381f0002187f89 */ /* 0x0284e200000e0000 */
[----:B------:R-:W-:Y:S05]  /*12740*/  @P0 BRA `(.L_x_2279) ;  /* 0x0000000000380947 */ /* 0x000fea0003800000 */
[----:B------:R-:W-:Y:S01]  /*12750*/  ULDC UR4, c[0x0][0xac8] ;  /* 0x0002b20000047ab9 */ /* 0x000fe20000000800 */
[----:B------:R-:W-:Y:S01]  /*12760*/  ULDC.64 UR8, c[0x0][0x208] ;  /* 0x0000820000087ab9 */ /* 0x000fe20000000a00 */
[----:B------:R-:W-:Y:S02]  /*12770*/  ISETP.GE.AND P4, PT, R63, UR4, PT ;  /* 0x000000043f007c0c */ /* 0x000fe4000bf86270 */
[----:B------:R-:W-:Y:S02]  /*12780*/  ISETP.GE.AND P5, PT, R65, UR4, PT ;  /* 0x0000000441007c0c */ /* 0x000fe4000bfa6270 */
[----:B------:R-:W-:-:S09]  /*12790*/  ISETP.GE.AND P6, PT, R67, UR4, PT ;  /* 0x0000000443007c0c */ /* 0x000fd2000bfc6270 */
[-C--:B---3--:R-:W-:Y:S02]  /*127a0*/  @!P4 LEA R4, P0, R63, R24.reuse, 0x1 ;  /* 0x000000183f04c211 */ /* 0x088fe400078008ff */
        /* <DEDUP_REMOVED lines=8> */
.L_x_2279:
[----:B------:R-:W-:Y:S05]  /*12830*/  BSYNC B1 ;  /* 0x0000000000017941 */ /* 0x000fea0003800000 */
.L_x_2278:
[----:B----4-:R4:W0:Y:S01]  /*12840*/  SHFL.IDX PT, R0, R17, 0x2, 0x181f ;  /* 0x00581f0011007f89 */ /* 0x01082200000e0000 */
[----:B------:R-:W-:Y:S03]  /*12850*/  BSSY B1, `(.L_x_2280) ;  /* 0x0000011000017945 */ /* 0x000fe60003800000 */
[----:B---3--:R4:W3:Y:S01]  /*12860*/  SHFL.IDX PT, R8, R2, 0x2, 0x181f ;  /* 0x00581f0002087f89 */ /* 0x0088e200000e0000 */
        /* <DEDUP_REMOVED lines=15> */
.L_x_2281:
[----:B------:R-:W-:Y:S05]  /*12960*/  BSYNC B1 ;  /* 0x0000000000017941 */ /* 0x000fea0003800000 */
.L_x_2280:
[----:B0-----:R-:W-:Y:S01]  /*12970*/  VIADD R0, R18, 0x60 ;  /* 0x0000006012007836 */ /* 0x001fe20000000000 */
[----:B--2-4-:R-:W4:Y:S04]  /*12980*/  SHFL.IDX PT, R17, R17, 0x3, 0x181f ;  /* 0x00781f0011117f89 */ /* 0x014f2800000e0000 */
[----:B------:R-:W-:Y:S01]  /*12990*/  ISETP.GE.AND P0, PT, R0, R3, PT ;  /* 0x000000030000720c */ /* 0x000fe20003f06270 */
[----:B------:R0:W2:-:S12]  /*129a0*/  SHFL.IDX PT, R6, R2, 0x3, 0x181f ;  /* 0x00781f0002067f89 */ /* 0x00009800000e0000 */
[----:B0-----:R-:W-:Y:S05]  /*129b0*/  @P0 BRA `(.L_x_2282) ;  /* 0x0000002000640947 */ /* 0x001fea0003800000 */
[----:B------:R-:W-:Y:S01]  /*129c0*/  ULDC UR4, c[0x0][0xac8] ;  /* 0x0002b20000047ab9 */ /* 0x000fe20000000800 */
[----:B------:R-:W-:Y:S01]  /*129d0*/  ULDC.64 UR8, c[0x0][0x208] ;  /* 0x0000820000087ab9 */ /* 0x000fe20000000a00 */
[----:B------:R-:W-:Y:S02]  /*129e0*/  ISETP.GE.AND P2, PT, R63, UR4, PT ;  /* 0x000000043f007c0c */ /* 0x000fe4000bf46270 */
[----:B------:R-:W-:-:S11]  /*129f0*/  ISETP.GE.AND P3, PT, R65, UR4, PT ;  /* 0x0000000441007c0c */ /* 0x000fd6000bf66270 */
[-C--:B--2---:R-:W-:Y:S02]  /*12a00*/  @!P2 LEA R2, P0, R63, R6.reuse, 0x1 ;  /* 0x000000063f02a211 */ /* 0x084fe400078008ff */
[----:B------:R-:W-:Y:S02]  /*12a10*/  @!P3 LEA R4, P1, R65, R6, 0x1 ;  /* 0x000000064104b211 */ /* 0x000fe400078208ff */
[-C--:B----4-:R-:W-:Y:S02]  /*12a20*/  @!P2 LEA.HI.X R3, R63, R17.reuse, R62, 0x1, P0 ;  /* 0x000000113f03a211 */ /* 0x090fe400000f0c3e */
        /* <DEDUP_REMOVED lines=10> */
.L_x_2275:
        /* <DEDUP_REMOVED lines=43> */
[----:B------:R-:W-:Y:S01]  /*12d80*/  IMAD R17, R17, R2, R14 ;  /* 0x0000000211117224 */ /* 0x000fe200078e020e */
[----:B------:R-:W-:Y:S01]  /*12d90*/  SHF.R.S32.HI R129, RZ, 0x1f, R223 ;  /* 0x0000001fff817819 */ /* 0x000fe200000114df */
[----:B------:R-:W-:Y:S01]  /*12da0*/  IMAD R0, R0, UR12, RZ ;  /* 0x0000000c00007c24 */ /* 0x000fe2000f8e02ff */
        /* <DEDUP_REMOVED lines=25> */
[----:B------:R-:W-:Y:S01]  /*12f40*/  VIADD R7, R19, 0x20 ;  /* 0x0000002013077836 */ /* 0x000fe20000000000 */
[----:B------:R-:W-:Y:S01]  /*12f50*/  ISETP.GE.AND P4, PT, R230, UR4, PT ;  /* 0x00000004e6007c0c */ /* 0x000fe2000bf86270 */
[----:B------:R-:W-:Y:S01]  /*12f60*/  ULDC.64 UR8, c[0x0][0x208] ;  /* 0x0000820000087ab9 */ /* 0x000fe20000000a00 */
[----:B------:R-:W-:Y:S02]  /*12f70*/  ISETP.GE.AND P3, PT, R229, UR4, PT ;  /* 0x00000004e5007c0c */ /* 0x000fe4000bf66270 */
[----:B------:R-:W-:Y:S02]  /*12f80*/  ISETP.GE.AND P5, PT, R19, UR4, PT ;  /* 0x0000000413007c0c */ /* 0x000fe4000bfa6270 */
[----:B------:R-:W-:Y:S02]  /*12f90*/  ISETP.GE.AND P0, PT, R7, UR4, PT ;  /* 0x0000000407007c0c */ /* 0x000fe4000bf06270 */
[----:B------:R-:W-:-:S02]  /*12fa0*/  ISETP.GE.AND P1, PT, R208, UR4, PT ;  /* 0x00000004d0007c0c */ /* 0x000fc4000bf26270 */
[----:B------:R-:W-:Y:S02]  /*12fb0*/  SHF.R.S32.HI R9, RZ, 0x1f, R7 ;  /* 0x0000001fff097819 */ /* 0x000fe40000011407 */
[----:B------:R-:W-:Y:S02]  /*12fc0*/  SHF.R.S32.HI R17, RZ, 0x1f, R207 ;  /* 0x0000001fff117819 */ /* 0x000fe400000114cf */
[CC--:B-1----:R-:W-:Y:S02]  /*12fd0*/  @!P4 LEA R12, P6, R230.reuse, R4.reuse, 0x2 ;  /* 0x00000004e60cc211 */ /* 0x0c2fe400078c10ff */
[----:B------:R-:W-:Y:S01]  /*12fe0*/  @!P3 LEA R14, P2, R229, R4, 0x2 ;  /* 0x00000004e50eb211 */ /* 0x000fe200078410ff */
[----:B--2---:R-:W-:Y:S01]  /*12ff0*/  @!P5 IMAD.WIDE R10, R19, 0x4, R4 ;  /* 0x00000004130ad825 */ /* 0x004fe200078e0204 */
[-C--:B------:R-:W-:Y:S02]  /*13000*/  @!P4 LEA.HI.X R13, R230, R5.reuse, R136, 0x2, P6 ;  /* 0x00000005e60dc211 */ /* 0x080fe400030f1488 */
[----:B------:R-:W-:-:S02]  /*13010*/  @!P3 LEA.HI.X R15, R229, R5, R135, 0x2, P2 ;  /* 0x00000005e50fb211 */ /* 0x000fc400010f1487 */
[----:B------:R-:W-:Y:S01]  /*13020*/  ISETP.GE.AND P2, PT, R207, UR4, PT ;  /* 0x00000004cf007c0c */ /* 0x000fe2000bf46270 */
[----:B------:R1:W-:Y:S01]  /*13030*/  @!P5 ST.E.64 desc[UR8][R10.64], R24 ;  /* 0x000000180a00d985 */ /* 0x0003e2000c101b08 */
[CC--:B------:R-:W-:Y:S02]  /*13040*/  @!P0 LEA R8, P6, R7.reuse, R4.reuse, 0x2 ;  /* 0x0000000407088211 */ /* 0x0c0fe400078c10ff */
[----:B------:R-:W-:Y:S01]  /*13050*/  @!P1 LEA R22, P5, R208, R4, 0x2 ;  /* 0x00000004d0169211 */ /* 0x000fe200078a10ff */
[----:B------:R2:W-:Y:S01]  /*13060*/  @!P4 ST.E.64 desc[UR8][R12.64], R28 ;  /* 0x0000001c0c00c985 */ /* 0x0005e2000c101b08 */
[----:B------:R-:W-:Y:S02]  /*13070*/  @!P0 LEA.HI.X R9, R7, R5, R9, 0x2, P6 ;  /* 0x0000000507098211 */ /* 0x000fe400030f1409 */
[----:B------:R-:W-:Y:S01]  /*13080*/  SHF.R.S32.HI R7, RZ, 0x1f, R208 ;  /* 0x0000001fff077819 */ /* 0x000fe200000114d0 */
[----:B------:R3:W-:Y:S01]  /*13090*/  @!P3 ST.E.64 desc[UR8][R14.64], R32 ;  /* 0x000000200e00b985 */ /* 0x0007e2000c101b08 */
[----:B------:R-:W-:-:S02]  /*130a0*/  ISETP.GE.AND P3, PT, R228, UR4, PT ;  /* 0x00000004e4007c0c */ /* 0x000fc4000bf66270 */
[----:B------:R-:W-:Y:S02]  /*130b0*/  ISETP.GE.AND P4, PT, R227, UR4, PT ;  /* 0x00000004e3007c0c */ /* 0x000fe4000bf86270 */
[-C--:B------:R-:W-:Y:S02]  /*130c0*/  @!P1 LEA.HI.X R23, R208, R5.reuse, R7, 0x2, P5 ;  /* 0x00000005d0179211 */ /* 0x080fe400028f1407 */
[----:B------:R-:W-:Y:S02]  /*130d0*/  ISETP.GE.AND P5, PT, R226, UR4, PT ;  /* 0x00000004e2007c0c */ /* 0x000fe4000bfa6270 */
[CC--:B------:R-:W-:Y:S01]  /*130e0*/  @!P2 LEA R88, P6, R207.reuse, R4.reuse, 0x2 ;  /* 0x00000004cf58a211 */ /* 0x0c0fe200078c10ff */
[----:B------:R-:W-:Y:S03]  /*130f0*/  @!P1 ST.E.64 desc[UR8][R22.64], R36 ;  /* 0x0000002416009985 */ /* 0x000fe6000c101b08 */
[----:B------:R-:W-:Y:S01]  /*13100*/  @!P2 LEA.HI.X R89, R207, R5, R17, 0x2, P6 ;  /* 0x00000005cf59a211 */ /* 0x000fe200030f1411 */
[----:B------:R4:W-:Y:S01]  /*13110*/  @!P0 ST.E.64 desc[UR8][R8.64], R40 ;  /* 0x0000002808008985 */ /* 0x0009e2000c101b08 */
[----:B-1----:R-:W-:-:S02]  /*13120*/  @!P3 LEA R10, P1, R228, R4, 0x2 ;  /* 0x00000004e40ab211 */ /* 0x002fc400078210ff */
[----:B------:R-:W-:Y:S01]  /*13130*/  ISETP.GE.AND P0, PT, R225, UR4, PT ;  /* 0x00000004e1007c0c */ /* 0x000fe2000bf06270 */
[----:B------:R-:W-:Y:S01]  /*13140*/  @!P2 ST.E.64 desc[UR8][R88.64], R44 ;  /* 0x0000002c5800a985 */ /* 0x000fe2000c101b08 */
[-C--:B------:R-:W-:Y:S02]  /*13150*/  @!P3 LEA.HI.X R11, R228, R5.reuse, R134, 0x2, P1 ;  /* 0x00000005e40bb211 */ /* 0x080fe400008f1486 */
[----:B------:R-:W-:Y:S02]  /*13160*/  ISETP.GE.AND P1, PT, R224, UR4, PT ;  /* 0x00000004e0007c0c */ /* 0x000fe4000bf26270 */
[CC--:B--2---:R-:W-:Y:S01]  /*13170*/  @!P4 LEA R12, P2, R227.reuse, R4.reuse, 0x2 ;  /* 0x00000004e30cc211 */ /* 0x0c4fe200078410ff */
[----:B------:R1:W-:Y:S01]  /*13180*/  @!P3 ST.E.64 desc[UR8][R10.64], R48 ;  /* 0x000000300a00b985 */ /* 0x0003e2000c101b08 */
[----:B---3--:R-:W-:Y:S02]  /*13190*/  @!P5 LEA R14, P6, R226, R4, 0x2 ;  /* 0x00000004e20ed211 */ /* 0x008fe400078c10ff */
[----:B------:R-:W-:-:S02]  /*131a0*/  @!P4 LEA.HI.X R13, R227, R5, R133, 0x2, P2 ;  /* 0x00000005e30dc211 */ /* 0x000fc400010f1485 */
[----:B------:R-:W-:Y:S02]  /*131b0*/  ISETP.GE.AND P2, PT, R223, UR4, PT ;  /* 0x00000004df007c0c */ /* 0x000fe4000bf46270 */
[----:B------:R-:W-:Y:S01]  /*131c0*/  @!P5 LEA.HI.X R15, R226, R5, R132, 0x2, P6 ;  /* 0x00000005e20fd211 */ /* 0x000fe200030f1484 */
[----:B------:R2:W-:Y:S01]  /*131d0*/  @!P4 ST.E.64 desc[UR8][R12.64], R52 ;  /* 0x000000340c00c985 */ /* 0x0005e2000c101b08 */
[-C--:B----4-:R-:W-:Y:S02]  /*131e0*/  @!P0 LEA R8, P6, R225, R4.reuse, 0x2 ;  /* 0x00000004e1088211 */ /* 0x090fe400078c10ff */
[----:B------:R-:W-:Y:S01]  /*131f0*/  @!P1 LEA R22, P3, R224, R4, 0x2 ;  /* 0x00000004e0169211 */ /* 0x000fe200078610ff */
[----:B------:R3:W-:Y:S01]  /*13200*/  @!P5 ST.E.64 desc[UR8][R14.64], R56 ;  /* 0x000000380e00d985 */ /* 0x0007e2000c101b08 */
[----:B------:R-:W-:Y:S02]  /*13210*/  ISETP.GE.AND P5, PT, R222, UR4, PT ;  /* 0x00000004de007c0c */ /* 0x000fe4000bfa6270 */
[----:B------:R-:W-:-:S02]  /*13220*/  ISETP.GE.AND P4, PT, R221, UR4, PT ;  /* 0x00000004dd007c0c */ /* 0x000fc4000bf86270 */
[-C--:B------:R-:W-:Y:S02]  /*13230*/  @!P1 LEA.HI.X R23, R224, R5.reuse, R130, 0x2, P3 ;  /* 0x00000005e0179211 */ /* 0x080fe400018f1482 */
[----:B------:R-:W-:Y:S02]  /*13240*/  ISETP.GE.AND P3, PT, R220, UR4, PT ;  /* 0x00000004dc007c0c */ /* 0x000fe4000bf66270 */
[----:B------:R-:W-:Y:S02]  /*13250*/  @!P0 LEA.HI.X R9, R225, R5, R131, 0x2, P6 ;  /* 0x00000005e1098211 */ /* 0x000fe400030f1483 */
[----:B------:R-:W-:-:S03]  /*13260*/  @!P2 LEA R24, P6, R223, R4, 0x2 ;  /* 0x00000004df18a211 */ /* 0x000fc600078c10ff */
[----:B------:R4:W-:Y:S01]  /*13270*/  @!P0 ST.E.64 desc[UR8][R8.64], R60 ;  /* 0x0000003c08008985 */ /* 0x0009e2000c101b08 */
[-C--:B------:R-:W-:Y:S02]  /*13280*/  @!P2 LEA.HI.X R25, R223, R5.reuse, R129, 0x2, P6 ;  /* 0x00000005df19a211 */ /* 0x080fe400030f1481 */
[CC--:B-1----:R-:W-:Y:S01]  /*13290*/  @!P5 LEA R10, P6, R222.reuse, R4.reuse, 0x2 ;  /* 0x00000004de0ad211 */ /* 0x0c2fe200078c10ff */
[----:B------:R1:W-:Y:S01]  /*132a0*/  @!P1 ST.E.64 desc[UR8][R22.64], R64 ;  /* 0x0000004016009985 */ /* 0x0003e2000c101b08 */
[-C--:B--2---:R-:W-:Y:S02]  /*132b0*/  @!P4 LEA R12, P0, R221, R4.reuse, 0x2 ;  /* 0x00000004dd0cc211 */ /* 0x084fe400078010ff */
[----:B------:R-:W-:Y:S01]  /*132c0*/  @!P5 LEA.HI.X R11, R222, R5, R128, 0x2, P6 ;  /* 0x00000005de0bd211 */ /* 0x000fe200030f1480 */
[----:B------:R2:W-:Y:S01]  /*132d0*/  @!P2 ST.E.64 desc[UR8][R24.64], R68 ;  /* 0x000000441800a985 */ /* 0x0005e2000c101b08 */
[----:B------:R-:W-:Y:S02]  /*132e0*/  ISETP.GE.AND P2, PT, R219, UR4, PT ;  /* 0x00000004db007c0c */ /* 0x000fe4000bf46270 */
[----:B---3--:R-:W-:Y:S01]  /*132f0*/  @!P3 LEA R14, P6, R220, R4, 0x2 ;  /* 0x00000004dc0eb211 */ /* 0x008fe200078c10ff */
[----:B------:R3:W-:Y:S01]  /*13300*/  @!P5 ST.E.64 desc[UR8][R10.64], R72 ;  /* 0x000000480a00d985 */ /* 0x0007e2000c101b08 */
[----:B------:R-:W-:-:S02]  /*13310*/  ISETP.GE.AND P1, PT, R218, UR4, PT ;  /* 0x00000004da007c0c */ /* 0x000fc4000bf26270 */
[-C--:B------:R-:W-:Y:S02]  /*13320*/  @!P4 LEA.HI.X R13, R221, R5.reuse, R127, 0x2, P0 ;  /* 0x00000005dd0dc211 */ /* 0x080fe400000f147f */
[----:B------:R-:W-:Y:S02]  /*13330*/  ISETP.GE.AND P0, PT, R217, UR4, PT ;  /* 0x00000004d9007c0c */ /* 0x000fe4000bf06270 */
[----:B------:R-:W-:Y:S01]  /*13340*/  @!P3 LEA.HI.X R15, R220, R5, R126, 0x2, P6 ;  /* 0x00000005dc0fb211 */ /* 0x000fe200030f147e */
[----:B------:R5:W-:Y:S02]  /*13350*/  @!P4 ST.E.64 desc[UR8][R12.64], R76 ;  /* 0x0000004c0c00c985 */ /* 0x000be4000c101b08 */
[----:B----4-:R-:W-:Y:S02]  /*13360*/  @!P2 LEA R8, P4, R219, R4, 0x2 ;  /* 0x00000004db08a211 */ /* 0x010fe400078810ff */
[----:B------:R-:W-:Y:S01]  /*13370*/  @!P3 ST.E.64 desc[UR8][R14.64], R80 ;  /* 0x000000500e00b985 */ /* 0x000fe2000c101b08 */
[----:B------:R-:W-:-:S02]  /*13380*/  ISETP.GE.AND P3, PT, R216, UR4, PT ;  /* 0x00000004d8007c0c */ /* 0x000fc4000bf66270 */
[CC--:B-1----:R-:W-:Y:S02]  /*13390*/  @!P1 LEA R22, P5, R218.reuse, R4.reuse, 0x2 ;  /* 0x00000004da169211 */ /* 0x0c2fe400078a10ff */
[-C--:B------:R-:W-:Y:S02]  /*133a0*/  @!P2 LEA.HI.X R9, R219, R5.reuse, R95, 0x2, P4 ;  /* 0x00000005db09a211 */ /* 0x080fe400020f145f */
[----:B--2---:R-:W-:Y:S02]  /*133b0*/  @!P0 LEA R24, P6, R217, R4, 0x2 ;  /* 0x00000004d9188211 */ /* 0x004fe400078c10ff */
[----:B------:R-:W-:Y:S01]  /*133c0*/  ISETP.GE.AND P4, PT, R215, UR4, PT ;  /* 0x00000004d7007c0c */ /* 0x000fe2000bf86270 */
[----:B------:R1:W-:Y:S01]  /*133d0*/  @!P2 ST.E.64 desc[UR8][R8.64], R84 ;  /* 0x000000540800a985 */ /* 0x0003e2000c101b08 */
[-C--:B------:R-:W-:Y:S02]  /*133e0*/  @!P1 LEA.HI.X R23, R218, R5.reuse, R94, 0x2, P5 ;  /* 0x00000005da179211 */ /* 0x080fe400028f145e */
[----:B------:R-:W-:-:S02]  /*133f0*/  @!P0 LEA.HI.X R25, R217, R5, R93, 0x2, P6 ;  /* 0x00000005d9198211 */ /* 0x000fc400030f145d */
[----:B------:R-:W-:Y:S01]  /*13400*/  ISETP.GE.AND P2, PT, R214, UR4, PT ;  /* 0x00000004d6007c0c */ /* 0x000fe2000bf46270 */
[----:B------:R2:W-:Y:S01]  /*13410*/  @!P1 ST.E.64 desc[UR8][R22.64], R20 ;  /* 0x0000001416009985 */ /* 0x0005e2000c101b08 */
[----:B---3--:R-:W-:Y:S02]  /*13420*/  @!P3 LEA R10, P5, R216, R4, 0x2 ;  /* 0x00000004d80ab211 */ /* 0x008fe400078a10ff */
[----:B------:R-:W-:Y:S01]  /*13430*/  ISETP.GE.AND P1, PT, R213, UR4, PT ;  /* 0x00000004d5007c0c */ /* 0x000fe2000bf26270 */
[----:B------:R3:W-:Y:S01]  /*13440*/  @!P0 ST.E.64 desc[UR8][R24.64], R120 ;  /* 0x0000007818008985 */ /* 0x0007e2000c101b08 */
[----:B------:R-:W-:Y:S02]  /*13450*/  ISETP.GE.AND P0, PT, R212, UR4, PT ;  /* 0x00000004d4007c0c */ /* 0x000fe4000bf06270 */
[----:B------:R-:W-:Y:S02]  /*13460*/  @!P3 LEA.HI.X R11, R216, R5, R92, 0x2, P5 ;  /* 0x00000005d80bb211 */ /* 0x000fe400028f145c */
[----:B------:R-:W-:-:S02]  /*13470*/  ISETP.GE.AND P5, PT, R211, UR4, PT ;  /* 0x00000004d3007c0c */ /* 0x000fc4000bfa6270 */
[CC--:B-----5:R-:W-:Y:S01]  /*13480*/  @!P4 LEA R12, P6, R215.reuse, R4.reuse, 0x2 ;  /* 0x00000004d70cc211 */ /* 0x0e0fe200078c10ff */
[----:B------:R3:W-:Y:S01]  /*13490*/  @!P3 ST.E.64 desc[UR8][R10.64], R96 ;  /* 0x000000600a00b985 */ /* 0x0007e2000c101b08 */
[CC--:B-1----:R-:W-:Y:S02]  /*134a0*/  @!P2 LEA R8, P3, R214.reuse, R4.reuse, 0x2 ;  /* 0x00000004d608a211 */ /* 0x0c2fe400078610ff */
[-C--:B------:R-:W-:Y:S02]  /*134b0*/  @!P4 LEA.HI.X R13, R215, R5.reuse, R91, 0x2, P6 ;  /* 0x00000005d70dc211 */ /* 0x080fe400030f145b */
[-C--:B------:R-:W-:Y:S02]  /*134c0*/  @!P1 LEA R14, P6, R213, R4.reuse, 0x2 ;  /* 0x00000004d50e9211 */ /* 0x080fe400078c10ff */
[----:B------:R-:W-:Y:S01]  /*134d0*/  @!P2 LEA.HI.X R9, R214, R5, R90, 0x2, P3 ;  /* 0x00000005d609a211 */ /* 0x000fe200018f145a */
[----:B------:R3:W-:Y:S01]  /*134e0*/  @!P4 ST.E.64 desc[UR8][R12.64], R100 ;  /* 0x000000640c00c985 */ /* 0x0007e2000c101b08 */
[----:B--2---:R-:W-:-:S02]  /*134f0*/  @!P0 LEA R20, P4, R212, R4, 0x2 ;  /* 0x00000004d4148211 */ /* 0x004fc400078810ff */
        /* <DEDUP_REMOVED lines=8> */
.L_x_2284:
[----:B------:R-:W-:Y:S05]  /*13580*/  BSYNC B1 ;  /* 0x0000000000017941 */ /* 0x000fea0003800000 */
.L_x_2283:
[----:B------:R-:W-:Y:S01]  /*13590*/  ISETP.GE.AND P0, PT, R6, R3, PT ;  /* 0x000000030600720c */ /* 0x000fe20003f06270 */
[----:B--23--:R2:W3:Y:S04]  /*135a0*/  SHFL.IDX PT, R5, R2, 0x1, 0x1c1f ;  /* 0x003c1f0002057f89 */ /* 0x00c4e800000e0000 */
[----:B-1----:R2:W1:Y:S08]  /*135b0*/  SHFL.IDX PT, R4, R0, 0x1, 0x1c1f ;  /* 0x003c1f0000047f89 */ /* 0x00247000000e0000 */
[----:B--2---:R-:W-:Y:S05]  /*135c0*/  @P0 BRA `(.L_x_2282) ;  /* 0x0000001400600947 */ /* 0x004fea0003800000 */
[----:B------:R-:W-:Y:S01]  /*135d0*/  ULDC UR4, c[0x0][0xac8] ;  /* 0x0002b20000047ab9 */ /* 0x000fe20000000800 */
[C---:B------:R-:W-:Y:S01]  /*135e0*/  VIADD R13, R19.reuse, 0x20 ;  /* 0x00000020130d7836 */ /* 0x040fe20000000000 */
[----:B------:R-:W-:Y:S01]  /*135f0*/  ISETP.GE.AND P2, PT, R230, UR4, PT ;  /* 0x00000004e6007c0c */ /* 0x000fe2000bf46270 */
[----:B------:R-:W-:Y:S01]  /*13600*/  ULDC.64 UR8, c[0x0][0x208] ;  /* 0x0000820000087ab9 */ /* 0x000fe20000000a00 */
[----:B------:R-:W-:Y:S02]  /*13610*/  ISETP.GE.AND P1, PT, R19, UR4, PT ;  /* 0x0000000413007c0c */ /* 0x000fe4000bf26270 */
[----:B------:R-:W-:Y:S02]  /*13620*/  ISETP.GE.AND P5, PT, R229, UR4, PT ;  /* 0x00000004e5007c0c */ /* 0x000fe4000bfa6270 */
[----:B------:R-:W-:Y:S02]  /*13630*/  ISETP.GE.AND P4, PT, R208, UR4, PT ;  /* 0x00000004d0007c0c */ /* 0x000fe4000bf86270 */
[----:B------:R-:W-:-:S02]  /*13640*/  ISETP.GE.AND P3, PT, R13, UR4, PT ;  /* 0x000000040d007c0c */ /* 0x000fc4000bf66270 */
[----:B------:R-:W-:Y:S02]  /*13650*/  SHF.R.S32.HI R11, RZ, 0x1f, R208 ;  /* 0x0000001fff0b7819 */ /* 0x000fe400000114d0 */
[----:B0-----:R-:W-:Y:S02]  /*13660*/  SHF.R.S32.HI R0, RZ, 0x1f, R13 ;  /* 0x0000001fff007819 */ /* 0x001fe4000001140d */
[CC--:B-1----:R-:W-:Y:S01]  /*13670*/  @!P2 LEA R6, P0, R230.reuse, R4.reuse, 0x2 ;  /* 0x00000004e606a211 */ /* 0x0c2fe200078010ff */
[----:B---3--:R-:W-:Y:S02]  /*13680*/  @!P1 IMAD.WIDE R2, R19, 0x4, R4 ;  /* 0x0000000413029825 */ /* 0x008fe400078e0204 */
[----:B------:R-:W-:Y:S02]  /*13690*/  @!P5 LEA R8, P6, R229, R4, 0x2 ;  /* 0x00000004e508d211 */ /* 0x000fe400078c10ff */
[----:B------:R-:W-:Y:S01]  /*136a0*/  @!P2 LEA.HI.X R7, R230, R5, R136, 0x2, P0 ;  /* 0x00000005e607a211 */ /* 0x000fe200000f1488 */
[----:B------:R0:W-:Y:S01]  /*136b0*/  @!P1 ST.E.64 desc[UR8][R2.64], R26 ;  /* 0x0000001a02009985 */ /* 0x0001e2000c101b08 */
[----:B------:R-:W-:-:S02]  /*136c0*/  ISETP.GE.AND P0, PT, R207, UR4, PT ;  /* 0x00000004cf007c0c */ /* 0x000fc4000bf06270 */
[-C--:B------:R-:W-:Y:S01]  /*136d0*/  @!P5 LEA.HI.X R9, R229, R5.reuse, R135, 0x2, P6 ;  /* 0x00000005e509d211 */ /* 0x080fe200030f1487 */
[----:B------:R1:W-:Y:S01]  /*136e0*/  @!P2 ST.E.64 desc[UR8][R6.64], R30 ;  /* 0x0000001e0600a985 */ /* 0x0003e2000c101b08 */
[-C--:B------:R-:W-:Y:S02]  /*136f0*/  @!P4 LEA R10, P2, R208, R4.reuse, 0x2 ;  /* 0x00000004d00ac211 */ /* 0x080fe400078410ff */
[----:B------:R-:W-:Y:S01]  /*13700*/  ISETP.GE.AND P1, PT, R228, UR4, PT ;  /* 0x00000004e4007c0c */ /* 0x000fe2000bf26270 */
[----:B------:R2:W-:Y:S01]  /*13710*/  @!P5 ST.E.64 desc[UR8][R8.64], R34 ;  /* 0x000000220800d985 */ /* 0x0005e2000c101b08 */
[-C--:B------:R-:W-:Y:S02]  /*13720*/  @!P4 LEA.HI.X R11, R208, R5.reuse, R11, 0x2, P2 ;  /* 0x00000005d00bc211 */ /* 0x080fe400010f140b */
[----:B------:R-:W-:Y:S02]  /*13730*/  @!P3 LEA R12, P6, R13, R4, 0x2 ;  /* 0x000000040d0cb211 */ /* 0x000fe400078c10ff */
[----:B------:R-:W-:Y:S01]  /*13740*/  ISETP.GE.AND P2, PT, R227, UR4, PT ;  /* 0x00000004e3007c0c */ /* 0x000fe2000bf46270 */
[----:B------:R3:W-:Y:S01]  /*13750*/  @!P4 ST.E.64 desc[UR8][R10.64], R38 ;  /* 0x000000260a00c985 */ /* 0x0007e2000c101b08 */
[----:B------:R-:W-:-:S02]  /*13760*/  @!P3 LEA.HI.X R13, R13, R5, R0, 0x2, P6 ;  /* 0x000000050d0db211 */ /* 0x000fc400030f1400 */
[----:B------:R-:W-:Y:S02]  /*13770*/  SHF.R.S32.HI R0, RZ, 0x1f, R207 ;  /* 0x0000001fff007819 */ /* 0x000fe400000114cf */
[CC--:B0-----:R-:W-:Y:S01]  /*13780*/  @!P0 LEA R2, P4, R207.reuse, R4.reuse, 0x2 ;  /* 0x00000004cf028211 */ /* 0x0c1fe200078810ff */
[----:B------:R0:W-:Y:S01]  /*13790*/  @!P3 ST.E.64 desc[UR8][R12.64], R42 ;  /* 0x0000002a0c00b985 */ /* 0x0001e2000c101b08 */
[----:B------:R-:W-:Y:S02]  /*137a0*/  ISETP.GE.AND P3, PT, R226, UR4, PT ;  /* 0x00000004e2007c0c */ /* 0x000fe4000bf66270 */
[----:B------:R-:W-:Y:S02]  /*137b0*/  @!P0 LEA.HI.X R3, R207, R5, R0, 0x2, P4 ;  /* 0x00000005cf038211 */ /* 0x000fe400020f1400 */
        /* <DEDUP_REMOVED lines=9> */
[----:B---3--:R-:W-:Y:S01]  /*13850*/  @!P4 LEA R10, P0, R225, R4, 0x2 ;  /* 0x00000004e10ac211 */ /* 0x008fe200078010ff */
        /* <DEDUP_REMOVED lines=11> */
[-C--:B----4-:R-:W-:Y:S02]  /*13910*/  @!P1 LEA R6, P3, R222, R4.reuse, 0x2 ;  /* 0x00000004de069211 */ /* 0x090fe400078610ff */
        /* <DEDUP_REMOVED lines=51> */
.L_x_2273:
        /* <DEDUP_REMOVED lines=38> */
.L_x_2285:
        /* <DEDUP_REMOVED lines=9> */
[----:B------:R-:W-:Y:S02]  /*13f40*/  IMAD.U32 R4, RZ, RZ, UR8 ;  /* 0x00000008ff047e24 */ /* 0x000fe4000f8e00ff */
[----:B-1---5:R-:W-:-:S03]  /*13f50*/  IMAD R2, R0, R9, RZ ;  /* 0x0000000900027224 */ /* 0x022fc600078e02ff */
        /* <DEDUP_REMOVED lines=18> */
[----:B------:R-:W-:Y:S02]  /*14080*/  UIMAD.WIDE.U32 UR10, UR8, UR20, URZ ;  /* 0x00000014080a72a5 */ /* 0x000fe4000f8e003f */
[----:B------:R-:W-:Y:S01]  /*14090*/  UIMAD UR20, UR9, UR20, URZ ;  /* 0x00000014091472a4 */ /* 0x000fe2000f8e023f */
        /* <DEDUP_REMOVED lines=14> */
[----:B------:R-:W-:Y:S01]  /*14180*/  IADD3 R2, P0, P1, R5, UR10, R2 ;  /* 0x0000000a05027c10 */ /* 0x000fe2000f91e002 */
[----:B------:R-:W-:Y:S01]  /*14190*/  IMAD R7, R9, R7, R4 ;  /* 0x0000000709077224 */ /* 0x000fe200078e0204 */
[----:B------:R-:W-:Y:S01]  /*141a0*/  SHF.R.S32.HI R5, RZ, 0x1f, R5 ;  /* 0x0000001fff057819 */ /* 0x000fe20000011405 */
[----:B------:R-:W-:Y:S01]  /*141b0*/  UIADD3.X UR10, UR15, UR20, UR21, UP1, UP2 ;  /* 0x000000140f0a7290 */ /* 0x000fe20008fe4415 */
[----:B------:R-:W-:Y:S01]  /*141c0*/  IMAD.U32 R6, RZ, RZ, UR16 ;  /* 0x00000010ff067e24 */ /* 0x000fe2000f8e00ff */
        /* <DEDUP_REMOVED lines=14> */
.L_x_2287:
[----:B------:R-:W-:Y:S05]  /*142b0*/  BSYNC B1 ;  /* 0x0000000000017941 */ /* 0x000fea0003800000 */
.L_x_2286:
        /* <DEDUP_REMOVED lines=14> */
[----:B------:R-:W-:Y:S02]  /*143a0*/  ULDC.64 UR10, c[0x0][0xae8] ;  /* 0x0002ba00000a7ab9 */ /* 0x000fe40000000a00 */
[----:B------:R-:W-:Y:S01]  /*143b0*/  UIMAD.WIDE.U32 UR8, UR17, UR10, UR8 ;  /* 0x0000000a110872a5 */ /* 0x000fe2000f8e0008 */
[----:B------:R-:W-:Y:S02]  /*143c0*/  VIADD R6, R2, UR16 ;  /* 0x0000001002067c36 */ /* 0x000fe40008000000 */
[----:B------:R-:W-:Y:S01]  /*143d0*/  VIADD R8, R232, UR16 ;  /* 0x00000010e8087c36 */ /* 0x000fe20008000000 */
[----:B------:R-:W-:Y:S01]  /*143e0*/  UIMAD UR9, UR17, UR11, UR9 ;  /* 0x0000000b110972a4 */ /* 0x000fe2000f8e0209 */
[----:B0-----:R-:W-:Y:S02]  /*143f0*/  IMAD.MOV.U32 R5, RZ, RZ, R6 ;  /* 0x000000ffff057224 */ /* 0x001fe400078e0006 */
[----:B------:R-:W-:Y:S01]  /*14400*/  ULDC.64 UR10, c[0x0][0xaf0] ;  /* 0x0002bc00000a7ab9 */ /* 0x000fe20000000a00 */
[----:B-1----:R-:W-:Y:S01]  /*14410*/  ISETP.NE.AND P0, PT, R11, 0x1, PT ;  /* 0x000000010b00780c */ /* 0x002fe20003f05270 */
[----:B------:R-:W-:-:S04]  /*14420*/  UIMAD UR13, UR13, UR10, URZ ;  /* 0x0000000a0d0d72a4 */ /* 0x000fc8000f8e023f */
[----:B------:R-:W-:Y:S02]  /*14430*/  UIMAD UR4, UR12, UR11, UR13 ;  /* 0x0000000b0c0472a4 */ /* 0x000fe4000f8e020d */
[----:B------:R-:W-:-:S03]  /*14440*/  UIMAD.WIDE.U32 UR12, UR12, UR10, UR8 ;  /* 0x0000000a0c0c72a5 */ /* 0x000fc6000f8e0008 */
[----:B------:R-:W-:Y:S01]  /*14450*/  ULDC.64 UR8, c[0x0][0xae0] ;  /* 0x0002b80000087ab9 */ /* 0x000fe20000000a00 */
[----:B------:R-:W-:Y:S02]  /*14460*/  UIADD3 UR4, UR13, UR4, URZ ;  /* 0x000000040d047290 */ /* 0x000fe4000fffe03f */
[----:B------:R-:W0:Y:S08]  /*14470*/  @P0 LDC R3, c[0x0][0xbec] ;  /* 0x0002fb00ff030b82 */ /* 0x000e300000000800 */
        /* <DEDUP_REMOVED lines=9> */
[----:B------:R-:W-:Y:S02]  /*14510*/  IMAD.U32 R2, RZ, RZ, UR12 ;  /* 0x0000000cff027e24 */ /* 0x000fe4000f8e00ff */
[C---:B------:R-:W-:Y:S01]  /*14520*/  IMAD R9, R5.reuse, UR9, R4 ;  /* 0x0000000905097c24 */ /* 0x040fe2000f8e0204 */
[----:B------:R-:W-:Y:S01]  /*14530*/  SHF.R.S32.HI R4, RZ, 0x1f, R7 ;  /* 0x0000001fff047819 */ /* 0x000fe20000011407 */
[----:B------:R-:W-:Y:S01]  /*14540*/  IMAD.WIDE.U32 R2, R5, UR8, R2 ;  /* 0x0000000805027c25 */ /* 0x000fe2000f8e0002 */
[----:B------:R-:W-:-:S03]  /*14550*/  ULDC.64 UR8, c[0x0][0xad8] ;  /* 0x0002b60000087ab9 */ /* 0x000fc60000000a00 */
[----:B------:R-:W-:Y:S02]  /*14560*/  IMAD.IADD R3, R3, 0x1, R9 ;  /* 0x0000000103037824 */ /* 0x000fe400078e0209 */
[----:B------:R-:W-:Y:S02]  /*14570*/  IMAD R6, R4, UR8, RZ ;  /* 0x0000000804067c24 */ /* 0x000fe4000f8e02ff */
[----:B-----5:R-:W-:Y:S02]  /*14580*/  IMAD R11, R0, R11, RZ ;  /* 0x0000000b000b7224 */ /* 0x020fe400078e02ff */
[C---:B------:R-:W-:Y:S02]  /*14590*/  VIADD R4, R8.reuse, 0x40 ;  /* 0x0000004008047836 */ /* 0x040fe40000000000 */
[C---:B------:R-:W-:Y:S01]  /*145a0*/  IMAD R5, R7.reuse, UR9, R6 ;  /* 0x0000000907057c24 */ /* 0x040fe2000f8e0206 */
[-C--:B------:R-:W-:Y:S01]  /*145b0*/  ISETP.GE.AND P2, PT, R8, R11.reuse, PT ;  /* 0x0000000b0800720c */ /* 0x080fe20003f46270 */
[----:B------:R-:W-:Y:S01]  /*145c0*/  IMAD.WIDE.U32 R2, R7, UR8, R2 ;  /* 0x0000000807027c25 */ /* 0x000fe2000f8e0002 */
[----:B------:R-:W-:Y:S01]  /*145d0*/  ULDC.64 UR8, c[0x0][0xa80] ;  /* 0x0002a00000087ab9 */ /* 0x000fe20000000a00 */
[----:B------:R-:W-:-:S02]  /*145e0*/  ISETP.GE.AND P1, PT, R4, R11, PT ;  /* 0x0000000b0400720c */ /* 0x000fc40003f26270 */
[----:B------:R-:W-:Y:S01]  /*145f0*/  IMAD.IADD R3, R3, 0x1, R5 ;  /* 0x0000000103037824 */ /* 0x000fe200078e0205 */
[----:B------:R-:W-:Y:S01]  /*14600*/  LEA R4, P3, R2, UR8, 0x1 ;  /* 0x0000000802047c11 */ /* 0x000fe2000f8608ff */
[----:B------:R-:W-:Y:S02]  /*14610*/  VIADD R0, R8, 0x20 ;  /* 0x0000002008007836 */ /* 0x000fe40000000000 */
[----:B------:R-:W-:Y:S01]  /*14620*/  IMAD.SHL.U32 R7, R205, 0x8, RZ ;  /* 0x00000008cd077824 */ /* 0x000fe200078e00ff */
[----:B------:R-:W-:Y:S02]  /*14630*/  LEA.HI.X R5, R2, UR9, R3, 0x1, P3 ;  /* 0x0000000902057c11 */ /* 0x000fe400098f0c03 */
[----:B------:R-:W-:Y:S01]  /*14640*/  ISETP.GE.AND P0, PT, R0, R11, PT ;  /* 0x0000000b0000720c */ /* 0x000fe20003f06270 */
[C---:B------:R-:W-:Y:S01]  /*14650*/  VIADD R9, R7.reuse, 0x80 ;  /* 0x0000008007097836 */ /* 0x040fe20000000000 */
[----:B------:R0:W1:Y:S01]  /*14660*/  SHFL.IDX PT, R2, R4, RZ, 0x181f ;  /* 0x00181fff04027589 */ /* 0x00006200000e0000 */
[----:B------:R-:W-:Y:S01]  /*14670*/  VIADD R13, R7, 0x40 ;  /* 0x00000040070d7836 */ /* 0x000fe20000000000 */
[----:B------:R-:W-:-:S02]  /*14680*/  SHF.R.S32.HI R10, RZ, 0x1f, R7 ;  /* 0x0000001fff0a7819 */ /* 0x000fc40000011407 */
        /* <DEDUP_REMOVED lines=18> */
.L_x_2289:
[----:B------:R-:W-:Y:S05]  /*147b0*/  BSYNC B1 ;  /* 0x0000000000017941 */ /* 0x000fea0003800000 */
.L_x_2288:
        /* <DEDUP_REMOVED lines=18> */
.L_x_2291:
[----:B------:R-:W-:Y:S05]  /*148e0*/  BSYNC B1 ;  /* 0x0000000000017941 */ /* 0x000fea0003800000 */
.L_x_2290:
        /* <DEDUP_REMOVED lines=18> */
.L_x_2293:
[----:B------:R-:W-:Y:S05]  /*14a10*/  BSYNC B1 ;  /* 0x0000000000017941 */ /* 0x000fea0003800000 */
.L_x_2292:
        /* <DEDUP_REMOVED lines=19> */
.L_x_2282:
[----:B------:R-:W-:Y:S05]  /*14b50*/  BSYNC B0 ;  /* 0x0000000000007941 */ /* 0x000fea0003800000 */
.L_x_2272:
[----:B------:R-:W-:Y:S02]  /*14b60*/  ULDC UR4, c[0x0][0xc3c] ;  /* 0x00030f0000047ab9 */ /* 0x000fe40000000800 */
[----:B------:R-:W-:-:S06]  /*14b70*/  UISETP.GE.AND UP0, UPT, UR7, UR4, UPT ;  /* 0x000000040700728c */ /* 0x000fcc000bf06270 */
[----:B------:R-:W-:-:S13]  /*14b80*/  PLOP3.LUT P0, PT, PT, PT, UP0, 0x80, 0x0 ;  /* 0x000000000000781c */ /* 0x000fda0003f0f008 */
[----:B------:R-:W-:Y:S05]  /*14b90*/  @!P0 BRA `(.L_x_2294) ;  /* 0xfffffec4004c8947 */ /* 0x000fea000383ffff */
[----:B------:R-:W-:Y:S05]  /*14ba0*/  EXIT ;  /* 0x000000000000794d */ /* 0x000fea0003800000 */
.L_x_2235:
        /* <DEDUP_REMOVED lines=18> */
.L_x_2295:
[----:B0-----:R-:W0:Y:S01]  /*14cd0*/  S2R R0, SR_TID.X ;  /* 0x0000000000007919 */ /* 0x001e220000002100 */
[----:B------:R-:W-:Y:S01]  /*14ce0*/  ULDC UR4, c[0x0][0xc3c] ;  /* 0x00030f0000047ab9 */ /* 0x000fe20000000800 */
[----:B------:R-:W-:Y:S01]  /*14cf0*/  ULDC.64 UR6, c[0x0][0x208] ;  /* 0x0000820000067ab9 */ /* 0x000fe20000000a00 */
        /* <DEDUP_REMOVED lines=8> */
[----:B-1----:R-:W-:-:S04]  /*14d80*/  @!P1 IMAD.WIDE.U32 R2, R0, 0x4, R4 ;  /* 0x0000000400029825 */ /* 0x002fc800078e0004 */
[----:B------:R-:W-:-:S06]  /*14d90*/  IMAD.MOV.U32 R5, RZ, RZ, RZ ;  /* 0x000000ffff057224 */ /* 0x000fcc00078e00ff */
        /* <DEDUP_REMOVED lines=32> */
.L_x_2299:
        /* <DEDUP_REMOVED lines=40> */
.L_x_2297:
        /* <DEDUP_REMOVED lines=12> */
.L_x_2300:
[----:B---34-:R-:W-:Y:S01]  /*152e0*/  IMAD R3, R8, UR5, R9 ;  /* 0x0000000508037c24 */ /* 0x018fe2000f8e0209 */
[----:B-1----:R-:W-:Y:S01]  /*152f0*/  ISETP.NE.AND P0, PT, R7, 0x1, PT ;  /* 0x000000010700780c */ /* 0x002fe20003f05270 */
[----:B------:R-:W-:-:S03]  /*15300*/  VIADD R13, R10, UR4 ;  /* 0x000000040a0d7c36 */ /* 0x000fc60008000000 */
[----:B------:R1:W-:Y:S01]  /*15310*/  STL [R1], R3 ;  /* 0x0000000301007387 */ /* 0x0003e20000100800 */
        /* <DEDUP_REMOVED lines=59> */
.L_x_2301:
[----:B-1----:R-:W0:Y:S01]  /*156d0*/  LDC.64 R2, c[0x0][0xc90] ;  /* 0x00032400ff027b82 */ /* 0x002e220000000a00 */
[----:B------:R-:W-:Y:S01]  /*156e0*/  ULDC.64 UR6, c[0x0][0x208] ;  /* 0x0000820000067ab9 */ /* 0x000fe20000000a00 */
        /* <DEDUP_REMOVED lines=60> */
.L_x_2302:
[----:B01----:R-:W-:-:S05]  /*15ab0*/  LOP3.LUT R3, RZ, R2, RZ, 0x33, !PT ;  /* 0x00000002ff037212 */ /* 0x003fca00078e33ff */
[----:B------:R-:W-:-:S05]  /*15ac0*/  IMAD.IADD R2, R4, 0x1, R3 ;  /* 0x0000000104027824 */ /* 0x000fca00078e0203 */
[----:B------:R1:W-:Y:S01]  /*15ad0*/  STL [R1+0x4], R2 ;  /* 0x0000040201007387 */ /* 0x0003e20000100800 */
[----:B------:R-:W-:Y:S05]  /*15ae0*/  BRA `(.L_x_2303) ;  /* 0x0000000000107947 */ /* 0x000fea0003800000 */
.L_x_2298:
[----:B------:R-:W-:Y:S01]  /*15af0*/  IMAD.U32 R2, RZ, RZ, UR6 ;  /* 0x00000006ff027e24 */ /* 0x000fe2000f8e00ff */
[----:B------:R0:W-:Y:S04]  /*15b00*/  STL [R1+0x4], RZ ;  /* 0x000004ff01007387 */ /* 0x0001e80000100800 */
[----:B------:R0:W-:Y:S04]  /*15b10*/  STL [R1+0x8], RZ ;  /* 0x000008ff01007387 */ /* 0x0001e80000100800 */
[----:B------:R0:W-:Y:S02]  /*15b20*/  STL [R1], R2 ;  /* 0x0000000201007387 */ /* 0x0001e40000100800 */
.L_x_2303:
        /* <DEDUP_REMOVED lines=10> */
.L_x_2296:
[----:B0-2---:R-:W2:Y:S01]  /*15bd0*/  LDL R0, [R1+0xc] ;  /* 0x00000c0001007983 */ /* 0x005ea20000100800 */
[----:B------:R-:W-:Y:S01]  /*15be0*/  ULDC UR4, c[0x0][0xc3c] ;  /* 0x00030f0000047ab9 */ /* 0x000fe20000000800 */
[----:B------:R-:W-:Y:S02]  /*15bf0*/  IMAD.MOV.U32 R19, RZ, RZ, RZ ;  /* 0x000000ffff137224 */ /* 0x000fe400078e00ff */
[----:B------:R0:W-:Y:S01]  /*15c00*/  STL [R1+0x58], RZ ;  /* 0x000058ff01007387 */ /* 0x0001e20000100800 */
[----:B--2---:R-:W-:Y:S01]  /*15c10*/  ISETP.GE.AND P0, PT, R0, UR4, PT ;  /* 0x0000000400007c0c */ /* 0x004fe2000bf06270 */
[----:B------:R-:W-:-:S05]  /*15c20*/  IMAD.MOV.U32 R0, RZ, RZ, 0x1 ;  /* 0x00000001ff007424 */ /* 0x000fca00078e00ff */
[----:B------:R0:W-:Y:S07]  /*15c30*/  STL [R1+0x14], R0 ;  /* 0x0000140001007387 */ /* 0x0001ee0000100800 */
[----:B------:R-:W-:Y:S05]  /*15c40*/  @P0 BRA `(.L_x_2304) ;  /* 0x0000006000980947 */ /* 0x000fea0003800000 */
[----:B---3--:R-:W2:Y:S01]  /*15c50*/  S2R R5, SR_TID.X ;  /* 0x0000000000057919 */ /* 0x008ea20000002100 */
[----:B------:R-:W3:Y:S01]  /*15c60*/  S2UR UR5, SR_CgaCtaId ;  /* 0x00000000000579c3 */ /* 0x000ee20000008800 */
[----:B------:R-:W-:Y:S01]  /*15c70*/  UMOV UR4, 0x400 ;  /* 0x0000040000047882 */ /* 0x000fe20000000000 */
[----:B------:R-:W-:Y:S01]  /*15c80*/  BSSY B8, `(.L_x_2304) ;  /* 0x0000622000087945 */ /* 0x000fe20003800000 */
[----:B------:R-:W-:Y:S01]  /*15c90*/  IMAD.MOV.U32 R19, RZ, RZ, RZ ;  /* 0x000000ffff137224 */ /* 0x000fe200078e00ff */
[----:B------:R-:W-:Y:S01]  /*15ca0*/  ULDC UR38, c[0x0][0xc] ;  /* 0x0000030000267ab9 */ /* 0x000fe20000000800 */
[----:B------:R-:W-:Y:S01]  /*15cb0*/  ULDC.64 UR36, c[0x0][0x198] ;  /* 0x0000660000247ab9 */ /* 0x000fe20000000a00 */
[----:B---3--:R-:W-:-:S06]  /*15cc0*/  ULEA UR4, UR5, UR4, 0x18 ;  /* 0x0000000405047291 */ /* 0x008fcc000f8ec03f */
[----:B------:R-:W-:Y:S01]  /*15cd0*/  IMAD.U32 R18, RZ, RZ, UR4 ;  /* 0x00000004ff127e24 */ /* 0x000fe2000f8e00ff */
[C---:B--2---:R-:W-:Y:S01]  /*15ce0*/  LOP3.LUT R4, R5.reuse, 0x7f, RZ, 0xc0, !PT ;  /* 0x0000007f05047812 */ /* 0x044fe200078ec0ff */
[----:B0-----:R-:W-:-:S05]  /*15cf0*/  IMAD.SHL.U32 R0, R5, 0x8, RZ ;  /* 0x0000000805007824 */ /* 0x001fca00078e00ff */
[C---:B-1----:R-:W-:Y:S02]  /*15d00*/  LOP3.LUT R2, R0.reuse, 0x1f8, RZ, 0xc0, !PT ;  /* 0x000001f800027812 */ /* 0x042fe400078ec0ff */
        /* <DEDUP_REMOVED lines=14> */
.L_x_2412:
        /* <DEDUP_REMOVED lines=52> */
[----:B------:R-:W-:Y:S01]  /*16130*/  IMAD.MOV.U32 R10, RZ, RZ, R9 ;  /* 0x000000ffff0a7224 */ /* 0x000fe200078e0009 */
[----:B------:R-:W-:Y:S06]  /*16140*/  @P2 BRA `(.L_x_2305) ;  /* 0x0000000000182947 */ /* 0x000fec0003800000 */
[----:B------:R-:W-:Y:S05]  /*16150*/  @!P1 BRA `(.L_x_2305) ;  /* 0x0000000000149947 */ /* 0x000fea0003800000 */
[----:B------:R-:W-:Y:S02]  /*16160*/  ULDC.64 UR4, c[0x0][0x208] ;  /* 0x0000820000047ab9 */ /* 0x000fe40000000a00 */
[----:B------:R-:W2:Y:S04]  /*16170*/  LDG.E R7, desc[UR4][R2.64] ;  /* 0x0000000402077981 */ /* 0x000ea8000c1e1900 */
[----:B------:R-:W2:Y:S02]  /*16180*/  LDG.E R2, desc[UR4][R2.64+0x4] ;  /* 0x0000040402027981 */ /* 0x000ea4000c1e1900 */
[----:B--2---:R-:W-:-:S05]  /*16190*/  IMAD.IADD R10, R2, 0x1, -R7 ;  /* 0x00000001020a7824 */ /* 0x004fca00078e0a07 */
[----:B------:R1:W-:Y:S02]  /*161a0*/  STL [R1+0x38], R10 ;  /* 0x0000380a01007387 */ /* 0x0003e40000100800 */
.L_x_2305:
[----:B------:R-:W0:Y:S01]  /*161b0*/  LDL.LU R3, [R1+0x8] ;  /* 0x0000080001037983 */ /* 0x000e220000300800 */
[----:B------:R-:W-:Y:S02]  /*161c0*/  ULDC.64 UR4, c[0x0][0xa20] ;  /* 0x0002880000047ab9 */ /* 0x000fe40000000a00 */
[----:B------:R-:W-:-:S04]  /*161d0*/  ISETP.NE.U32.AND P1, PT, RZ, UR4, PT ;  /* 0x00000004ff007c0c */ /* 0x000fc8000bf25070 */
[----:B------:R-:W-:Y:S02]  /*161e0*/  ISETP.NE.AND.EX P1, PT, RZ, UR5, PT, P1 ;  /* 0x00000005ff007c0c */ /* 0x000fe4000bf25310 */
[C---:B0-----:R-:W-:Y:S02]  /*161f0*/  LOP3.LUT R9, R3.reuse, 0xff000000, RZ, 0xc0, !PT ;  /* 0xff00000003097812 */ /* 0x041fe400078ec0ff */
[C---:B------:R-:W-:Y:S02]  /*16200*/  LOP3.LUT R2, R3.reuse, 0xff0000, RZ, 0xc0, !PT ;  /* 0x00ff000003027812 */ /* 0x040fe400078ec0ff */
        /* <DEDUP_REMOVED lines=13> */
.L_x_2306:
[----:B------:R-:W-:Y:S05]  /*162e0*/  @!P0 BRA `(.L_x_2307) ;  /* 0x0000000000108947 */ /* 0x000fea0003800000 */
[----:B------:R-:W-:Y:S02]  /*162f0*/  ULDC.64 UR4, c[0x0][0x208] ;  /* 0x0000820000047ab9 */ /* 0x000fe40000000a00 */
[----:B------:R-:W2:Y:S04]  /*16300*/  LDG.E R6, desc[UR4][R4.64] ;  /* 0x0000000404067981 */ /* 0x000ea8000c1e1900 */
[----:B------:R-:W2:Y:S02]  /*16310*/  LDG.E R4, desc[UR4][R4.64+0x4] ;  /* 0x0000040404047981 */ /* 0x000ea4000c1e1900 */
[----:B--2---:R-:W-:-:S07]  /*16320*/  IMAD.IADD R6, R4, 0x1, -R6 ;  /* 0x0000000104067824 */ /* 0x004fce00078e0a06 */
.L_x_2307:
[----:B0-----:R-:W3:Y:S01]  /*16330*/  LDL R2, [R1+0x4] ;  /* 0x0000040001027983 */ /* 0x001ee20000100800 */
[----:B-----5:R-:W-:Y:S01]  /*16340*/  IMAD.IADD R6, R6, 0x1, -R0 ;  /* 0x0000000106067824 */ /* 0x020fe200078e0a00 */
[----:B------:R-:W-:Y:S01]  /*16350*/  BSSY B0, `(.L_x_2308) ;  /* 0x000003c000007945 */ /* 0x000fe20003800000 */
[----:B------:R-:W0:Y:S01]  /*16360*/  LDC R0, c[0x0][0x448] ;  /* 0x00011200ff007b82 */ /* 0x000e220000000800 */
[----:B------:R-:W-:Y:S02]  /*16370*/  IMAD.MOV.U32 R4, RZ, RZ, RZ ;  /* 0x000000ffff047224 */ /* 0x000fe400078e00ff */
[----:B------:R-:W-:Y:S02]  /*16380*/  VIADD R5, R6, 0x6f ;  /* 0x0000006f06057836 */ /* 0x000fe40000000000 */
[----:B--2---:R-:W-:Y:S02]  /*16390*/  IMAD.MOV.U32 R7, RZ, RZ, RZ ;  /* 0x000000ffff077224 */ /* 0x004fe400078e00ff */
[----:B------:R-:W-:Y:S01]  /*163a0*/  IMAD.HI R4, R5, -0x6db6db6d, R4 ;  /* 0x9249249305047827 */ /* 0x000fe200078e0204 */
[----:B0-----:R-:W-:-:S13]  /*163b0*/  ISETP.NE.AND P0, PT, R0, 0x1, PT ;  /* 0x000000010000780c */ /* 0x001fda0003f05270 */
[----:B------:R-:W0:Y:S08]  /*163c0*/  @P0 LDC R0, c[0x0][0x44c] ;  /* 0x00011300ff000b82 */ /* 0x000e300000000800 */
[----:B------:R-:W2:Y:S01]  /*163d0*/  @P0 LDC R3, c[0x0][0x450] ;  /* 0x00011400ff030b82 */ /* 0x000ea20000000800 */
[----:B---3--:R-:W-:-:S04]  /*163e0*/  IMAD.SHL.U32 R2, R2, 0x80, RZ ;  /* 0x0000008002027824 */ /* 0x008fc800078e00ff */
[----:B------:R-:W-:-:S04]  /*163f0*/  VIADD R2, R2, 0x7f ;  /* 0x0000007f02027836 */ /* 0x000fc80000000000 */
[----:B0-----:R-:W-:-:S05]  /*16400*/  @P0 IMAD.HI.U32 R0, R2, R0, RZ ;  /* 0x0000000002000227 */ /* 0x001fca00078e00ff */
[----:B--2---:R-:W-:Y:S02]  /*16410*/  @P0 SHF.R.U32.HI R2, RZ, R3, R0 ;  /* 0x00000003ff020219 */ /* 0x004fe40000011600 */
[----:B------:R-:W-:Y:S02]  /*16420*/  IADD3 R3, R6, 0x70, -R10 ;  /* 0x0000007006037810 */ /* 0x000fe40007ffe80a */
[----:B------:R-:W-:Y:S02]  /*16430*/  SHF.R.U32.HI R0, RZ, 0x1f, R4 ;  /* 0x0000001fff007819 */ /* 0x000fe40000011604 */
[----:B-1----:R-:W-:Y:S01]  /*16440*/  LOP3.LUT R10, R9, 0xff, RZ, 0xc0, !PT ;  /* 0x000000ff090a7812 */ /* 0x002fe200078ec0ff */
[----:B------:R-:W-:Y:S01]  /*16450*/  IMAD.IADD R3, R3, 0x1, R2 ;  /* 0x0000000103037824 */ /* 0x000fe200078e0202 */
[----:B------:R-:W-:Y:S01]  /*16460*/  LEA.HI.SX32 R0, R4, R0, 0x1a ;  /* 0x0000000004007211 */ /* 0x000fe200078fd2ff */
[----:B------:R-:W-:-:S04]  /*16470*/  IMAD.MOV.U32 R2, RZ, RZ, RZ ;  /* 0x000000ffff027224 */ /* 0x000fc800078e00ff */
[----:B------:R-:W-:-:S05]  /*16480*/  IMAD.HI R2, R3, -0x6db6db6d, R2 ;  /* 0x9249249303027827 */ /* 0x000fca00078e0202 */
[----:B------:R-:W-:-:S04]  /*16490*/  SHF.R.U32.HI R3, RZ, 0x1f, R2 ;  /* 0x0000001fff037819 */ /* 0x000fc80000011602 */
[----:B------:R-:W-:-:S04]  /*164a0*/  LEA.HI.SX32 R3, R2, R3, 0x1a ;  /* 0x0000000302037211 */ /* 0x000fc800078fd2ff */
[----:B------:R-:W-:Y:S02]  /*164b0*/  VIMNMX R8, R0, R3, PT ;  /* 0x0000000300087248 */ /* 0x000fe40003fe0100 */
[----:B------:R-:W-:Y:S01]  /*164c0*/  SHF.R.U32.HI R0, RZ, 0x10, R9 ;  /* 0x00000010ff007819 */ /* 0x000fe20000011609 */
[----:B------:R-:W-:Y:S01]  /*164d0*/  IMAD.MOV.U32 R9, RZ, RZ, R7 ;  /* 0x000000ffff097224 */ /* 0x000fe200078e0007 */
[----:B------:R-:W-:Y:S01]  /*164e0*/  ISETP.GE.AND P1, PT, R8, 0x1, PT ;  /* 0x000000010800780c */ /* 0x000fe20003f26270 */
[----:B------:R0:W-:Y:S01]  /*164f0*/  STL [R1+0x30], R8 ;  /* 0x0000300801007387 */ /* 0x0001e20000100800 */
[----:B------:R-:W-:-:S03]  /*16500*/  ISETP.NE.AND P0, PT, R0, RZ, PT ;  /* 0x000000ff0000720c */ /* 0x000fc60003f05270 */
[----:B------:R0:W-:Y:S04]  /*16510*/  STL [R1+0x3c], R7 ;  /* 0x00003c0701007387 */ /* 0x0001e80000100800 */
[----:B------:R0:W-:Y:S06]  /*16520*/  STL [R1+0x48], R10 ;  /* 0x0000480a01007387 */ /* 0x0001ec0000100800 */
[----:B------:R-:W1:Y:S01]  /*16530*/  @!P0 LDC R0, c[0x0][0x9f0] ;  /* 0x00027c00ff008b82 */ /* 0x000e620000000800 */
[----:B------:R-:W-:Y:S05]  /*16540*/  @!P1 BRA `(.L_x_2309) ;  /* 0x0000000000709947 */ /* 0x000fea0003800000 */
[----:B-1----:R-:W-:-:S04]  /*16550*/  IABS R4, R0 ;  /* 0x0000000000047213 */ /* 0x002fc80000000000 */
[----:B------:R-:W1:Y:S08]  /*16560*/  I2F.RP R2, R4 ;  /* 0x0000000400027306 */ /* 0x000e700000209400 */
[----:B-1----:R-:W1:Y:S02]  /*16570*/  MUFU.RCP R2, R2 ;  /* 0x0000000200027308 */ /* 0x002e640000001000 */
[----:B-1----:R-:W-:-:S06]  /*16580*/  VIADD R2, R2, 0xffffffe ;  /* 0x0ffffffe02027836 */ /* 0x002fcc0000000000 */
[----:B------:R-:W1:Y:S02]  /*16590*/  F2I.FTZ.U32.TRUNC.NTZ R3, R2 ;  /* 0x0000000200037305 */ /* 0x000e64000021f000 */
[----:B-1----:R-:W-:-:S04]  /*165a0*/  IMAD.MOV R2, RZ, RZ, -R3 ;  /* 0x000000ffff027224 */ /* 0x002fc800078e0a03 */
[----:B------:R-:W-:Y:S02]  /*165b0*/  IMAD R5, R2, R4, RZ ;  /* 0x0000000402057224 */ /* 0x000fe400078e02ff */
[----:B------:R-:W-:-:S04]  /*165c0*/  IMAD.MOV.U32 R2, RZ, RZ, RZ ;  /* 0x000000ffff027224 */ /* 0x000fc800078e00ff */
[----:B0-----:R-:W-:Y:S01]  /*165d0*/  IMAD.HI.U32 R7, R3, R5, R2 ;  /* 0x0000000503077227 */ /* 0x001fe200078e0002 */
        /* <DEDUP_REMOVED lines=19> */
.L_x_2309:
[----:B------:R-:W-:Y:S05]  /*16710*/  BSYNC B0 ;  /* 0x0000000000007941 */ /* 0x000fea0003800000 */
.L_x_2308:
[----:B-1----:R-:W-:Y:S01]  /*16720*/  IMAD.MOV.U32 R0, RZ, RZ, R9 ;  /* 0x000000ffff007224 */ /* 0x002fe200078e0009 */
[----:B------:R-:W-:Y:S03]  /*16730*/  BSSY B7, `(.L_x_2310) ;  /* 0x0000455000077945 */ /* 0x000fe60003800000 */
[----:B------:R-:W-:-:S05]  /*16740*/  IMAD R2, R10, R0, RZ ;  /* 0x000000000a027224 */ /* 0x000fca00078e02ff */
[----:B------:R-:W-:Y:S01]  /*16750*/  VIADDMNMX R0, R2, R0, R8, PT ;  /* 0x0000000002007246 */ /* 0x000fe20003800108 */
[----:B------:R1:W-:Y:S03]  /*16760*/  STL [R1+0x28], R2 ;  /* 0x0000280201007387 */ /* 0x0003e60000100800 */
[----:B------:R-:W-:Y:S01]  /*16770*/  ISETP.GT.AND P0, PT, R0, R2, PT ;  /* 0x000000020000720c */ /* 0x000fe20003f04270 */
[----:B------:R1:W-:-:S12]  /*16780*/  STL [R1+0x40], R0 ;  /* 0x0000400001007387 */ /* 0x0003d80000100800 */
[----:B------:R-:W-:Y:S05]  /*16790*/  @P0 BRA `(.L_x_2311) ;  /* 0x00000000004c0947 */ /* 0x000fea0003800000 */
[----:B-1----:R-:W1:Y:S02]  /*167a0*/  S2R R0, SR_TID.X ;  /* 0x0000000000007919 */ /* 0x002e640000002100 */
[----:B-1----:R-:W-:-:S04]  /*167b0*/  LOP3.LUT R0, R0, 0x7f, RZ, 0xc0, !PT ;  /* 0x0000007f00007812 */ /* 0x002fc800078ec0ff */
[----:B------:R-:W-:-:S13]  /*167c0*/  ISETP.NE.AND P0, PT, R0, RZ, PT ;  /* 0x000000ff0000720c */ /* 0x000fda0003f05270 */
[----:B------:R-:W-:Y:S05]  /*167d0*/  @P0 BRA `(.L_x_2312) ;  /* 0x0000004400280947 */ /* 0x000fea0003800000 */
[----:B------:R-:W1:Y:S01]  /*167e0*/  S2R R5, SR_LANEID ;  /* 0x0000000000057919 */ /* 0x000e620000000000 */
[----:B------:R-:W-:Y:S01]  /*167f0*/  VOTEU.ANY UR4, UPT, PT ;  /* 0x0000000000047886 */ /* 0x000fe200038e0100 */
[----:B------:R-:W3:Y:S01]  /*16800*/  LDC.64 R2, c[0x0][0xc60] ;  /* 0x00031800ff027b82 */ /* 0x000ee20000000a00 */
[----:B------:R-:W1:Y:S01]  /*16810*/  FLO.U32 R0, UR4 ;  /* 0x0000000400007d00 */ /* 0x000e6200080e0000 */
[----:B------:R-:W-:Y:S01]  /*16820*/  ULDC.64 UR6, c[0x0][0x208] ;  /* 0x0000820000067ab9 */ /* 0x000fe20000000a00 */
[----:B-1----:R-:W-:-:S06]  /*16830*/  ISETP.EQ.U32.AND P0, PT, R0, R5, PT ;  /* 0x000000050000720c */ /* 0x002fcc0003f02070 */
[----:B------:R-:W3:Y:S07]  /*16840*/  POPC R5, UR4 ;  /* 0x0000000400057d09 */ /* 0x000eee0008000000 */
[----:B---3--:R-:W3:Y:S01]  /*16850*/  @P0 ATOMG.E.ADD.STRONG.GPU PT, R3, desc[UR6][R2.64], R5 ;  /* 0x00000005020309a8 */ /* 0x008ee200081ee1c6 */
[----:B------:R-:W1:Y:S02]  /*16860*/  S2R R4, SR_LTMASK ;  /* 0x0000000000047919 */ /* 0x000e640000003900 */
[----:B-1----:R-:W-:-:S04]  /*16870*/  LOP3.LUT R4, R4, UR4, RZ, 0xc0, !PT ;  /* 0x0000000404047c12 */ /* 0x002fc8000f8ec0ff */
[----:B0-----:R-:W0:Y:S01]  /*16880*/  POPC R7, R4 ;  /* 0x0000000400077309 */ /* 0x001e220000000000 */
[----:B---3--:R-:W0:Y:S02]  /*16890*/  SHFL.IDX PT, R0, R3, R0, 0x1f ;  /* 0x00001f0003007589 */ /* 0x008e2400000e0000 */
[----:B0-----:R-:W-:-:S05]  /*168a0*/  IADD3 R0, R0, UR38, R7 ;  /* 0x0000002600007c10 */ /* 0x001fca000fffe007 */
[----:B------:R3:W-:Y:S01]  /*168b0*/  STL [R1], R0 ;  /* 0x0000000001007387 */ /* 0x0007e20000100800 */
[----:B------:R-:W-:Y:S05]  /*168c0*/  BRA `(.L_x_2312) ;  /* 0x0000004000ec7947 */ /* 0x000fea0003800000 */
.L_x_2311:
[----:B-1----:R-:W-:Y:S01]  /*168d0*/  VIADD R0, R18, 0x21400 ;  /* 0x0002140012007836 */ /* 0x002fe20000000000 */
        /* <DEDUP_REMOVED lines=18> */
[----:B-12---:R-:W-:Y:S05]  /*16a00*/  CALL.ABS.NOINC R2 ;  /* 0x0000000002007343 */ /* 0x006fea0003c00000 */
.L_x_2314:
[----:B------:R-:W-:Y:S05]  /*16a10*/  BSYNC B6 ;  /* 0x0000000000067941 */ /* 0x000fea0003800000 */
.L_x_2313:
        /* <DEDUP_REMOVED lines=8> */
[----:B------:R1:W3:Y:S01]  /*16aa0*/  LDC.64 R2, c[0x4][R0] ;  /* 0x0100000000027b82 */ /* 0x0002e20000000a00 */
[----:B------:R-:W-:Y:S02]  /*16ab0*/  IMAD.U32 R4, RZ, RZ, UR6 ;  /* 0x00000006ff047e24 */ /* 0x000fe4000f8e00ff */
[----:B------:R-:W-:Y:S02]  /*16ac0*/  IMAD.U32 R5, RZ, RZ, UR7 ;  /* 0x00000007ff057e24 */ /* 0x000fe4000f8e00ff */
[----:B------:R-:W-:Y:S02]  /*16ad0*/  IMAD.U32 R6, RZ, RZ, UR8 ;  /* 0x00000008ff067e24 */ /* 0x000fe4000f8e00ff */
[----:B0-----:R-:W-:-:S02]  /*16ae0*/  IMAD.U32 R7, RZ, RZ, UR9 ;  /* 0x00000009ff077e24 */ /* 0x001fc4000f8e00ff */
[----:B------:R-:W-:Y:S02]  /*16af0*/  IMAD.U32 R10, RZ, RZ, UR4 ;  /* 0x00000004ff0a7e24 */ /* 0x000fe4000f8e00ff */
[----:B------:R-:W-:Y:S02]  /*16b00*/  IMAD.U32 R11, RZ, RZ, UR5 ;  /* 0x00000005ff0b7e24 */ /* 0x000fe4000f8e00ff */
[----:B------:R-:W-:Y:S02]  /*16b10*/  IMAD.MOV.U32 R8, RZ, RZ, 0x70 ;  /* 0x00000070ff087424 */ /* 0x000fe400078e00ff */
[----:B------:R-:W-:Y:S02]  /*16b20*/  IMAD.MOV.U32 R12, RZ, RZ, 0x1 ;  /* 0x00000001ff0c7424 */ /* 0x000fe400078e00ff */
[----:B-1----:R-:W-:-:S07]  /*16b30*/  IMAD.MOV.U32 R13, RZ, RZ, RZ ;  /* 0x000000ffff0d7224 */ /* 0x002fce00078e00ff */
[----:B------:R-:W-:-:S07]  /*16b40*/  LEPC R20, `(.L_x_2317) ;  /* 0x000000001014794e */ /* 0x000fce0000000000 */
[----:B--23--:R-:W-:Y:S05]  /*16b50*/  CALL.ABS.NOINC R2 ;  /* 0x0000000002007343 */ /* 0x00cfea0003c00000 */
.L_x_2317:
        /* <DEDUP_REMOVED lines=16> */
.L_x_2316:
[----:B------:R-:W-:Y:S05]  /*16c60*/  BSYNC B6 ;  /* 0x0000000000067941 */ /* 0x000fea0003800000 */
.L_x_2315:
[----:B------:R-:W3:Y:S01]  /*16c70*/  LDL.LU R4, [R1+0x1c] ;  /* 0x00001c0001047983 */ /* 0x000ee20000300800 */
[----:B------:R-:W-:-:S03]  /*16c80*/  ULDC.64 UR4, c[0x0][0x9f8] ;  /* 0x00027e0000047ab9 */ /* 0x000fc60000000a00 */
[----:B0-----:R-:W4:Y:S01]  /*16c90*/  LDL R7, [R1+0x10] ;  /* 0x0000100001077983 */ /* 0x001f220000100800 */
        /* <DEDUP_REMOVED lines=22> */
.L_x_2428:
        /* <DEDUP_REMOVED lines=9> */
.L_x_2431:
[----:B------:R-:W-:Y:S05]  /*16e90*/  @!P6 BRA `(.L_x_2319) ;  /* 0x000000040024e947 */ /* 0x000fea0003800000 */
[----:B------:R-:W-:-:S04]  /*16ea0*/  ISETP.NE.U32.AND P0, PT, R2, RZ, PT ;  /* 0x000000ff0200720c */ /* 0x000fc80003f05070 */
[----:B------:R-:W-:-:S13]  /*16eb0*/  ISETP.NE.AND.EX P0, PT, R3, RZ, PT, P0 ;  /* 0x000000ff0300720c */ /* 0x000fda0003f05300 */
[----:B------:R-:W-:Y:S05]  /*16ec0*/  @!P0 BRA `(.L_x_2321) ;  /* 0x0000000000548947 */ /* 0x000fea0003800000 */
[----:B------:R-:W0:Y:S01]  /*16ed0*/  LDC R6, c[0x0][0x43c] ;  /* 0x00010f00ff067b82 */ /* 0x000e220000000800 */
[----:B--2---:R-:W-:Y:S01]  /*16ee0*/  IMAD.MOV.U32 R9, RZ, RZ, R0 ;  /* 0x000000ffff097224 */ /* 0x004fe200078e0000 */
        /* <DEDUP_REMOVED lines=19> */
.L_x_2321:
[----:B0-----:R-:W4:Y:S01]  /*17020*/  LDL R2, [R1+0x14] ;  /* 0x0000140001027983 */ /* 0x001f220000100800 */
[----:B---3--:R-:W-:Y:S01]  /*17030*/  IMAD R0, R19, 0x8, R18 ;  /* 0x0000000813007824 */ /* 0x008fe200078e0212 */
[----:B----4-:R-:W-:-:S04]  /*17040*/  SHF.L.U32 R2, R2, 0x1f, RZ ;  /* 0x0000001f02027819 */ /* 0x010fc800000006ff */
[----:B------:R-:W0:Y:S02]  /*17050*/  SYNCS.PHASECHK.TRANS64.TRYWAIT P0, [R0+URZ+0x36840], R2 ;  /* 0x03684002000075a7 */ /* 0x000e24000800017f */
[----:B0-----:R-:W-:Y:S05]  /*17060*/  @!P0 BRA `(.L_x_2322) ;  /* 0x00000054007c8947 */ /* 0x001fea0003800000 */
.L_x_2432:
        /* <DEDUP_REMOVED lines=11> */
.L_x_2323:
        /* <DEDUP_REMOVED lines=33> */
.L_x_2319:
        /* <DEDUP_REMOVED lines=39> */
[----:B0-2---:R-:W-:Y:S05]  /*175a0*/  CALL.ABS.NOINC R2 ;  /* 0x0000000002007343 */ /* 0x005fea0003c00000 */
.L_x_2325:
[----:B------:R-:W-:Y:S05]  /*175b0*/  BSYNC B6 ;  /* 0x0000000000067941 */ /* 0x000fea0003800000 */
.L_x_2324:
[----:B0-----:R-:W3:Y:S01]  /*175c0*/  LDL.LU R0, [R1+0x44] ;  /* 0x0000440001007983 */ /* 0x001ee20000300800 */
[----:B------:R-:W-:Y:S01]  /*175d0*/  ULDC.64 UR4, c[0x0][0x2d8] ;  /* 0x0000b60000047ab9 */ /* 0x000fe20000000a00 */
[----:B------:R-:W0:Y:S01]  /*175e0*/  LDC R7, c[0x0][0x448] ;  /* 0x00011200ff077b82 */ /* 0x000e220000000800 */
[----:B------:R-:W-:Y:S01]  /*175f0*/  ULDC.64 UR6, c[0x0][0x280] ;  /* 0x0000a00000067ab9 */ /* 0x000fe20000000a00 */
[----:B------:R-:W4:Y:S04]  /*17600*/  LDL.LU R5, [R1+0x34] ;  /* 0x0000340001057983 */ /* 0x000f280000300800 */
[----:B------:R-:W4:Y:S04]  /*17610*/  LDL.LU.64 R2, [R1+0x50] ;  /* 0x0000500001027983 */ /* 0x000f280000300a00 */
[----:B------:R-:W3:Y:S04]  /*17620*/  LDL.LU R4, [R1+0x2c] ;  /* 0x00002c0001047983 */ /* 0x000ee80000300800 */
[----:B--2---:R-:W2:Y:S01]  /*17630*/  LDL R9, [R1+0x4] ;  /* 0x0000040001097983 */ /* 0x004ea20000100800 */
[----:B------:R-:W1:Y:S01]  /*17640*/  S2R R10, SR_TID.X ;  /* 0x00000000000a7919 */ /* 0x000e620000002100 */
[----:B0-----:R-:W-:-:S13]  /*17650*/  ISETP.NE.AND P0, PT, R7, 0x1, PT ;  /* 0x000000010700780c */ /* 0x001fda0003f05270 */
[----:B------:R-:W0:Y:S01]  /*17660*/  @P0 LDC R6, c[0x0][0x450] ;  /* 0x00011400ff060b82 */ /* 0x000e220000000800 */
[----:B-1----:R-:W-:-:S05]  /*17670*/  IMAD.SHL.U32 R10, R10, 0x8, RZ ;  /* 0x000000080a0a7824 */ /* 0x002fca00078e00ff */
[----:B------:R-:W-:-:S04]  /*17680*/  LOP3.LUT R10, R10, 0x38, RZ, 0xc0, !PT ;  /* 0x000000380a0a7812 */ /* 0x000fc800078ec0ff */
[C---:B------:R-:W-:Y:S02]  /*17690*/  LOP3.LUT R11, R10.reuse, 0x40, RZ, 0xfc, !PT ;  /* 0x000000400a0b7812 */ /* 0x040fe400078efcff */
        /* <DEDUP_REMOVED lines=10> */
[----:B------:R-:W3:Y:S02]  /*17740*/  S2R R4, SR_TID.X ;  /* 0x0000000000047919 */ /* 0x000ee40000002100 */
[----:B------:R-:W-:Y:S01]  /*17750*/  IMAD.IADD R3, R3, 0x1, R0 ;  /* 0x0000000103037824 */ /* 0x000fe200078e0200 */
[----:B-1----:R-:W-:-:S04]  /*17760*/  LOP3.LUT R5, R5, 0x7f, RZ, 0xc0, !PT ;  /* 0x0000007f05057812 */ /* 0x002fc800078ec0ff */
[----:B------:R-:W-:Y:S01]  /*17770*/  SHF.R.U32.HI R5, RZ, 0x3, R5 ;  /* 0x00000003ff057819 */ /* 0x000fe20000011605 */
[----:B---3--:R-:W-:-:S05]  /*17780*/  IMAD.SHL.U32 R4, R4, 0x10, RZ ;  /* 0x0000001004047824 */ /* 0x008fca00078e00ff */
[----:B------:R-:W-:Y:S02]  /*17790*/  LOP3.LUT R4, R5, 0x70, R4, 0xf8, !PT ;  /* 0x0000007005047812 */ /* 0x000fe400078ef804 */
[----:B------:R-:W1:Y:S03]  /*177a0*/  @P0 LDC R5, c[0x0][0x44c] ;  /* 0x00011300ff050b82 */ /* 0x000e660000000800 */
[----:B--2---:R-:W-:-:S04]  /*177b0*/  IMAD R0, R9, 0x80, R4 ;  /* 0x0000008009007824 */ /* 0x004fc800078e0204 */
[----:B------:R-:W-:Y:S02]  /*177c0*/  IMAD.MOV.U32 R4, RZ, RZ, R0 ;  /* 0x000000ffff047224 */ /* 0x000fe400078e0000 */
[----:B-1----:R-:W-:-:S05]  /*177d0*/  @P0 IMAD.HI.U32 R5, R0, R5, RZ ;  /* 0x0000000500050227 */ /* 0x002fca00078e00ff */
[----:B0-----:R-:W-:-:S05]  /*177e0*/  @P0 SHF.R.U32.HI R4, RZ, R6, R5 ;  /* 0x00000006ff040219 */ /* 0x001fca0000011605 */
[----:B------:R-:W-:Y:S02]  /*177f0*/  IMAD.MOV R5, RZ, RZ, -R4 ;  /* 0x000000ffff057224 */ /* 0x000fe400078e0a04 */
[----:B------:R-:W-:-:S04]  /*17800*/  IMAD.WIDE.U32 R2, R4, UR4, R2 ;  /* 0x0000000404027c25 */ /* 0x000fc8000f8e0002 */
[----:B------:R-:W-:Y:S01]  /*17810*/  IMAD R0, R7, R5, R0 ;  /* 0x0000000507007224 */ /* 0x000fe200078e0200 */
[----:B------:R-:W-:-:S05]  /*17820*/  SHF.R.S32.HI R5, RZ, 0x1f, R4 ;  /* 0x0000001fff057819 */ /* 0x000fca0000011404 */
[----:B------:R-:W-:-:S04]  /*17830*/  IMAD R5, R5, UR4, RZ ;  /* 0x0000000405057c24 */ /* 0x000fc8000f8e02ff */
[----:B------:R-:W-:Y:S01]  /*17840*/  IMAD R4, R4, UR5, R5 ;  /* 0x0000000504047c24 */ /* 0x000fe2000f8e0205 */
[----:B------:R-:W-:Y:S01]  /*17850*/  ULDC.64 UR4, c[0x0][0x2c8] ;  /* 0x0000b20000047ab9 */ /* 0x000fe20000000a00 */
[----:B------:R-:W0:Y:S02]  /*17860*/  S2R R5, SR_TID.X ;  /* 0x0000000000057919 */ /* 0x000e240000002100 */
        /* <DEDUP_REMOVED lines=8> */
[----:B------:R-:W-:Y:S02]  /*178f0*/  LEA R4, P3, R2, UR6, 0x1 ;  /* 0x0000000602047c11 */ /* 0x000fe4000f8608ff */
[----:B------:R-:W-:Y:S01]  /*17900*/  IMAD.IADD R0, R3, 0x1, R0 ;  /* 0x0000000103007824 */ /* 0x000fe200078e0200 */
[----:B------:R-:W-:Y:S01]  /*17910*/  ISETP.GE.AND P1, PT, R11, UR4, PT ;  /* 0x000000040b007c0c */ /* 0x000fe2000bf26270 */
[----:B0-----:R-:W-:-:S05]  /*17920*/  IMAD.SHL.U32 R8, R5, 0x8, RZ ;  /* 0x0000000805087824 */ /* 0x001fca00078e00ff */
[----:B------:R-:W-:-:S04]  /*17930*/  LOP3.LUT R8, R8, 0x38, RZ, 0xc0, !PT ;  /* 0x0000003808087812 */ /* 0x000fc800078ec0ff */
[----:B------:R-:W-:Y:S01]  /*17940*/  ISETP.GE.AND P2, PT, R8, UR4, PT ;  /* 0x0000000408007c0c */ /* 0x000fe2000bf46270 */
[----:B------:R-:W-:Y:S01]  /*17950*/  UMOV UR4, 0xffffffff ;  /* 0xffffffff00047882 */ /* 0x000fe20000000000 */
[----:B------:R-:W-:Y:S02]  /*17960*/  LEA.HI.X R3, R2, UR7, R0, 0x1, P3 ;  /* 0x0000000702037c11 */ /* 0x000fe400098f0c00 */
[----:B-1----:R-:W-:Y:S09]  /*17970*/  BRA.DIV UR4, `(.L_x_2326) ;  /* 0x0000004e044c7947 */ /* 0x002ff2000b800000 */
[----:B------:R-:W0:Y:S02]  /*17980*/  S2R R6, SR_TID.X ;  /* 0x0000000000067919 */ /* 0x000e240000002100 */
[----:B0-----:R-:W-:-:S04]  /*17990*/  LOP3.LUT R6, R6, 0x7f, RZ, 0xc0, !PT ;  /* 0x0000007f06067812 */ /* 0x001fc800078ec0ff */
[----:B------:R-:W-:Y:S02]  /*179a0*/  SHF.R.U32.HI R9, RZ, 0x3, R6 ;  /* 0x00000003ff097819 */ /* 0x000fe40000011606 */
[----:B------:R-:W2:Y:S04]  /*179b0*/  LDL.LU R6, [R1+0x4] ;  /* 0x0000040001067983 */ /* 0x000ea80000300800 */
[----:B------:R-:W3:Y:S01]  /*179c0*/  LDL.LU R8, [R1+0x38] ;  /* 0x0000380001087983 */ /* 0x000ee20000300800 */
[----:B------:R-:W-:Y:S01]  /*179d0*/  ULDC.64 UR4, c[0x0][0x208] ;  /* 0x0000820000047ab9 */ /* 0x000fe20000000a00 */
[----:B--2---:R-:W-:Y:S02]  /*179e0*/  IMAD R2, R6, 0x80, R9 ;  /* 0x0000008006027824 */ /* 0x004fe400078e0209 */
[----:B------:R-:W0:Y:S01]  /*179f0*/  S2R R6, SR_TID.X ;  /* 0x0000000000067919 */ /* 0x000e220000002100 */
[----:B---3--:R-:W-:-:S02]  /*17a00*/  IMAD R0, R8, R7, RZ ;  /* 0x0000000708007224 */ /* 0x008fc400078e02ff */
[----:B------:R-:W1:Y:S01]  /*17a10*/  SHFL.IDX PT, R7, R4, RZ, 0x181f ;  /* 0x00181fff04077589 */ /* 0x000e6200000e0000 */
[C---:B------:R-:W-:Y:S02]  /*17a20*/  VIADD R5, R2.reuse, 0x10 ;  /* 0x0000001002057836 */ /* 0x040fe40000000000 */
[-C--:B------:R-:W-:Y:S01]  /*17a30*/  ISETP.GE.AND P4, PT, R2, R0.reuse, PT ;  /* 0x000000000200720c */ /* 0x080fe20003f86270 */
[----:B------:R-:W-:Y:S02]  /*17a40*/  SHFL.IDX PT, R9, R3, 0x1, 0x181f ;  /* 0x00381f0003097f89 */ /* 0x000fe400000e0000 */
[----:B------:R-:W-:Y:S02]  /*17a50*/  ISETP.GE.AND P3, PT, R5, R0, PT ;  /* 0x000000000500720c */ /* 0x000fe40003f66270 */
[----:B------:R-:W-:Y:S01]  /*17a60*/  SHFL.IDX PT, R5, R4, 0x1, 0x181f ;  /* 0x00381f0004057f89 */ /* 0x000fe200000e0000 */
[----:B0-----:R-:W-:-:S03]  /*17a70*/  IMAD.SHL.U32 R11, R6, 0x8, RZ ;  /* 0x00000008060b7824 */ /* 0x001fc600078e00ff */
[----:B------:R-:W0:Y:S02]  /*17a80*/  SHFL.IDX PT, R6, R3, RZ, 0x181f ;  /* 0x00181fff03067589 */ /* 0x000e2400000e0000 */
[----:B------:R-:W-:-:S04]  /*17a90*/  LOP3.LUT R11, R11, 0x38, RZ, 0xc0, !PT ;  /* 0x000000380b0b7812 */ /* 0x000fc800078ec0ff */
[----:B-1----:R-:W-:-:S05]  /*17aa0*/  @!P4 LEA R7, P5, R11, R7, 0x1 ;  /* 0x000000070b07c211 */ /* 0x002fca00078a08ff */
[----:B0-----:R-:W-:Y:S01]  /*17ab0*/  @!P4 IMAD.X R6, RZ, RZ, R6, P5 ;  /* 0x000000ffff06c224 */ /* 0x001fe200028e0606 */
[----:B------:R-:W-:-:S04]  /*17ac0*/  @!P3 LEA R8, P5, R11, R5, 0x1 ;  /* 0x000000050b08b211 */ /* 0x000fc800078a08ff */
[----:B------:R-:W-:Y:S01]  /*17ad0*/  @!P4 LOP3.LUT R7, R7, R6, RZ, 0x3c, !PT ;  /* 0x000000060707c212 */ /* 0x000fe200078e3cff */
[----:B------:R-:W-:-:S03]  /*17ae0*/  @!P3 IMAD.X R5, RZ, RZ, R9, P5 ;  /* 0x000000ffff05b224 */ /* 0x000fc600028e0609 */
[----:B------:R-:W-:-:S04]  /*17af0*/  @!P4 LOP3.LUT R6, R7, R6, RZ, 0x3c, !PT ;  /* 0x000000060706c212 */ /* 0x000fc800078e3cff */
        /* <DEDUP_REMOVED lines=66> */
.L_x_2449:
        /* <DEDUP_REMOVED lines=16> */
.L_x_2328:
[----:B------:R-:W-:Y:S05]  /*18020*/  BSYNC B0 ;  /* 0x0000000000007941 */ /* 0x000fea0003800000 */
.L_x_2327:
[----:B------:R-:W-:Y:S01]  /*18030*/  NOP ;  /* 0x0000000000007918 */ /* 0x000fe20000000000 */
[----:B------:R-:W-:Y:S01]  /*18040*/  PLOP3.LUT P0, PT, PT, PT, PT, 0x80, 0x0 ;  /* 0x000000000000781c */ /* 0x000fe20003f0f070 */
[----:B0-----:R-:W-:-:S12]  /*18050*/  VIADD R6, R18, 0x36800 ;  /* 0x0003680012067836 */ /* 0x001fd80000000000 */
.L_x_2329:
        /* <DEDUP_REMOVED lines=18> */
.L_x_2450:
[----:B------:R-:W-:Y:S05]  /*18180*/  BSYNC B0 ;  /* 0x0000000000007941 */ /* 0x000fea0003800000 */
.L_x_2330:
        /* <DEDUP_REMOVED lines=55> */
.L_x_2338:
[----:B------:R-:W-:Y:S01]  /*18500*/  IMAD R3, R9, 0x8, R18 ;  /* 0x0000000809037824 */ /* 0x000fe200078e0212 */
[----:B------:R-:W-:Y:S01]  /*18510*/  SHF.L.U32 R2, R13, 0x1f, RZ ;  /* 0x0000001f0d027819 */ /* 0x000fe200000006ff */
[----:B------:R-:W-:Y:S03]  /*18520*/  BSSY B3, `(.L_x_2339) ;  /* 0x0000003000037945 */ /* 0x000fe60003800000 */
[----:B------:R-:W1:Y:S02]  /*18530*/  SYNCS.PHASECHK.TRANS64.TRYWAIT P0, [R3+URZ+0x36840], R2 ;  /* 0x03684002030075a7 */ /* 0x000e64000800017f */
[----:B-1----:R-:W-:Y:S05]  /*18540*/  @!P0 BRA `(.L_x_2340) ;  /* 0x0000004c00648947 */ /* 0x002fea0003800000 */
.L_x_2451:
[----:B------:R-:W-:Y:S05]  /*18550*/  BSYNC B3 ;  /* 0x0000000000037941 */ /* 0x000fea0003800000 */
.L_x_2339:
        /* <DEDUP_REMOVED lines=12> */
.L_x_2342:
[----:B------:R-:W-:Y:S05]  /*18620*/  BSYNC B3 ;  /* 0x0000000000037941 */ /* 0x000fea0003800000 */
.L_x_2341:
        /* <DEDUP_REMOVED lines=12> */
.L_x_2343:
        /* <DEDUP_REMOVED lines=16> */
.L_x_2344:
        /* <DEDUP_REMOVED lines=16> */
.L_x_2345:
        /* <DEDUP_REMOVED lines=16> */
.L_x_2452:
[----:B------:R-:W-:Y:S05]  /*189f0*/  BSYNC B3 ;  /* 0x0000000000037941 */ /* 0x000fea0003800000 */
.L_x_2346:
        /* <DEDUP_REMOVED lines=12> */
.L_x_2349:
[----:B------:R-:W-:Y:S05]  /*18ac0*/  BSYNC B3 ;  /* 0x0000000000037941 */ /* 0x000fea0003800000 */
.L_x_2348:
        /* <DEDUP_REMOVED lines=13> */
.L_x_2350:
        /* <DEDUP_REMOVED lines=15> */
.L_x_2351:
        /* <DEDUP_REMOVED lines=15> */
.L_x_2352:
        /* <DEDUP_REMOVED lines=12> */
.L_x_2337:
[----:B------:R-:W-:Y:S05]  /*18e40*/  BSYNC B1 ;  /* 0x0000000000017941 */ /* 0x000fea0003800000 */
.L_x_2336:
[----:B0-----:R-:W2:Y:S01]  /*18e50*/  LDL.LU R0, [R1+0x40] ;  /* 0x0000400001007983 */ /* 0x001ea20000300800 */
[----:B------:R-:W-:-:S03]  /*18e60*/  IMAD.MOV.U32 R19, RZ, RZ, R9 ;  /* 0x000000ffff137224 */ /* 0x000fc600078e0009 */
[----:B------:R0:W-:Y:S02]  /*18e70*/  STL [R1+0x14], R13 ;  /* 0x0000140d01007387 */ /* 0x0001e40000100800 */
[----:B0-2---:R-:W-:-:S07]  /*18e80*/  VIADD R0, R0, 0xfffffffd ;  /* 0xfffffffd00007836 */ /* 0x005fce0000000000 */
.L_x_2335:
[----:B------:R-:W-:Y:S05]  /*18e90*/  BSYNC B2 ;  /* 0x0000000000027941 */ /* 0x000fea0003800000 */
.L_x_2334:
[----:B------:R-:W-:Y:S01]  /*18ea0*/  VIADD R12, R12, 0xfffffffe ;  /* 0xfffffffe0c0c7836 */ /* 0x000fe20000000000 */
[----:B------:R-:W-:-:S04]  /*18eb0*/  LOP3.LUT R4, RZ, R4, RZ, 0x33, !PT ;  /* 0x00000004ff047212 */ /* 0x000fc800078e33ff */
[----:B------:R-:W-:-:S13]  /*18ec0*/  ISETP.NE.AND P0, PT, R12, R4, PT ;  /* 0x000000040c00720c */ /* 0x000fda0003f05270 */
[----:B------:R-:W-:Y:S05]  /*18ed0*/  @!P0 BRA `(.L_x_2333) ;  /* 0x0000001400cc8947 */ /* 0x000fea0003800000 */
[----:B------:R-:W-:-:S07]  /*18ee0*/  IMAD.MOV.U32 R9, RZ, RZ, R17 ;  /* 0x000000ffff097224 */ /* 0x000fce00078e0011 */
.L_x_2387:
        /* <DEDUP_REMOVED lines=36> */
.L_x_2355:
[----:B------:R-:W-:Y:S01]  /*19130*/  IMAD R3, R4, 0x8, R18 ;  /* 0x0000000804037824 */ /* 0x000fe200078e0212 */
[----:B------:R-:W-:Y:S01]  /*19140*/  SHF.L.U32 R2, R5, 0x1f, RZ ;  /* 0x0000001f05027819 */ /* 0x000fe200000006ff */
[----:B------:R-:W-:Y:S03]  /*19150*/  BSSY B2, `(.L_x_2356) ;  /* 0x0000003000027945 */ /* 0x000fe60003800000 */
[----:B------:R-:W1:Y:S02]  /*19160*/  SYNCS.PHASECHK.TRANS64.TRYWAIT P0, [R3+URZ+0x36840], R2 ;  /* 0x03684002030075a7 */ /* 0x000e64000800017f */
[----:B-1----:R-:W-:Y:S05]  /*19170*/  @!P0 BRA `(.L_x_2357) ;  /* 0x0000004000808947 */ /* 0x002fea0003800000 */
.L_x_2453:
[----:B------:R-:W-:Y:S05]  /*19180*/  BSYNC B2 ;  /* 0x0000000000027941 */ /* 0x000fea0003800000 */
.L_x_2356:
        /* <DEDUP_REMOVED lines=12> */
.L_x_2359:
[----:B------:R-:W-:Y:S05]  /*19250*/  BSYNC B2 ;  /* 0x0000000000027941 */ /* 0x000fea0003800000 */
.L_x_2358:
        /* <DEDUP_REMOVED lines=12> */
.L_x_2360:
        /* <DEDUP_REMOVED lines=16> */
.L_x_2361:
        /* <DEDUP_REMOVED lines=16> */
.L_x_2362:
        /* <DEDUP_REMOVED lines=16> */
.L_x_2454:
[----:B------:R-:W-:Y:S05]  /*19620*/  BSYNC B2 ;  /* 0x0000000000027941 */ /* 0x000fea0003800000 */
.L_x_2363:
        /* <DEDUP_REMOVED lines=11> */
.L_x_2366:
[----:B------:R-:W-:Y:S05]  /*196e0*/  BSYNC B2 ;  /* 0x0000000000027941 */ /* 0x000fea0003800000 */
.L_x_2365:
        /* <DEDUP_REMOVED lines=12> */
.L_x_2367:
        /* <DEDUP_REMOVED lines=15> */
.L_x_2368:
        /* <DEDUP_REMOVED lines=15> */
.L_x_2369:
        /* <DEDUP_REMOVED lines=12> */
.L_x_2354:
[----:B------:R-:W-:Y:S05]  /*19a50*/  BSYNC B1 ;  /* 0x0000000000017941 */ /* 0x000fea0003800000 */
.L_x_2353:
        /* <DEDUP_REMOVED lines=36> */
.L_x_2372:
[----:B------:R-:W-:Y:S01]  /*19ca0*/  IMAD R2, R19, 0x8, R18 ;  /* 0x0000000813027824 */ /* 0x000fe200078e0212 */
[----:B------:R-:W-:Y:S01]  /*19cb0*/  SHF.L.U32 R3, R12, 0x1f, RZ ;  /* 0x0000001f0c037819 */ /* 0x000fe200000006ff */
[----:B------:R-:W-:Y:S03]  /*19cc0*/  BSSY B2, `(.L_x_2373) ;  /* 0x0000003000027945 */ /* 0x000fe60003800000 */
[----:B------:R-:W2:Y:S02]  /*19cd0*/  SYNCS.PHASECHK.TRANS64.TRYWAIT P0, [R2+URZ+0x36840], R3 ;  /* 0x03684003020075a7 */ /* 0x000ea4000800017f */
[----:B--2---:R-:W-:Y:S05]  /*19ce0*/  @!P0 BRA `(.L_x_2374) ;  /* 0x0000003400cc8947 */ /* 0x004fea0003800000 */
.L_x_2455:
[----:B------:R-:W-:Y:S05]  /*19cf0*/  BSYNC B2 ;  /* 0x0000000000027941 */ /* 0x000fea0003800000 */
.L_x_2373:
        /* <DEDUP_REMOVED lines=12> */
.L_x_2376:
[----:B------:R-:W-:Y:S05]  /*19dc0*/  BSYNC B2 ;  /* 0x0000000000027941 */ /* 0x000fea0003800000 */
.L_x_2375:
        /* <DEDUP_REMOVED lines=13> */
.L_x_2377:
        /* <DEDUP_REMOVED lines=16> */
.L_x_2378:
        /* <DEDUP_REMOVED lines=16> */
.L_x_2379:
        /* <DEDUP_REMOVED lines=15> */
.L_x_2456:
[----:B------:R-:W-:Y:S05]  /*1a190*/  BSYNC B2 ;  /* 0x0000000000027941 */ /* 0x000fea0003800000 */
.L_x_2380:
        /* <DEDUP_REMOVED lines=11> */
.L_x_2383:
[----:B------:R-:W-:Y:S05]  /*1a250*/  BSYNC B2 ;  /* 0x0000000000027941 */ /* 0x000fea0003800000 */
.L_x_2382:
        /* <DEDUP_REMOVED lines=12> */
.L_x_2384:
        /* <DEDUP_REMOVED lines=15> */
.L_x_2385:
        /* <DEDUP_REMOVED lines=15> */
.L_x_2386:
        /* <DEDUP_REMOVED lines=12> */
.L_x_2371:
[----:B------:R-:W-:Y:S05]  /*1a5c0*/  BSYNC B1 ;  /* 0x0000000000017941 */ /* 0x000fea0003800000 */
.L_x_2370:
[----:B------:R-:W2:Y:S01]  /*1a5d0*/  LDL R2, [R1+0x28] ;  /* 0x0000280001027983 */ /* 0x000ea20000100800 */
[----:B------:R-:W-:Y:S01]  /*1a5e0*/  VIADD R0, R0, 0xfffffffe ;  /* 0xfffffffe00007836 */ /* 0x000fe20000000000 */
[----:B--2---:R-:W-:-:S13]  /*1a5f0*/  ISETP.GT.AND P0, PT, R7, R2, PT ;  /* 0x000000020700720c */ /* 0x004fda0003f04270 */
[----:B------:R-:W-:Y:S05]  /*1a600*/  @P0 BRA `(.L_x_2387) ;  /* 0xffffffe800380947 */ /* 0x000fea000383ffff */
.L_x_2333:
[----:B------:R-:W-:Y:S05]  /*1a610*/  BSYNC B0 ;  /* 0x0000000000007941 */ /* 0x000fea0003800000 */
.L_x_2332:
        /* <DEDUP_REMOVED lines=19> */
.L_x_2389:
[----:B------:R-:W-:Y:S05]  /*1a750*/  BSYNC B0 ;  /* 0x0000000000007941 */ /* 0x000fea0003800000 */
.L_x_2388:
        /* <DEDUP_REMOVED lines=11> */
.L_x_2457:
[----:B------:R-:W-:Y:S05]  /*1a810*/  BSYNC B1 ;  /* 0x0000000000017941 */ /* 0x000fea0003800000 */
.L_x_2392:
        /* <DEDUP_REMOVED lines=9> */
.L_x_2395:
[----:B------:R-:W-:Y:S05]  /*1a8b0*/  BSYNC B1 ;  /* 0x0000000000017941 */ /* 0x000fea0003800000 */
.L_x_2394:
        /* <DEDUP_REMOVED lines=12> */
.L_x_2396:
        /* <DEDUP_REMOVED lines=15> */
.L_x_2397:
        /* <DEDUP_REMOVED lines=15> */
.L_x_2398:
        /* <DEDUP_REMOVED lines=10> */
.L_x_2391:
[----:B------:R-:W-:Y:S05]  /*1ac00*/  BSYNC B0 ;  /* 0x0000000000007941 */ /* 0x000fea0003800000 */
.L_x_2390:
[----:B------:R-:W2:Y:S01]  /*1ac10*/  LDL.LU R4, [R1+0x14] ;  /* 0x0000140001047983 */ /* 0x000ea20000300800 */
[----:B------:R-:W-:-:S05]  /*1ac20*/  VIADD R19, R19, 0x1 ;  /* 0x0000000113137836 */ /* 0x000fca0000000000 */
[----:B------:R-:W-:-:S04]  /*1ac30*/  ISETP.NE.AND P0, PT, R19, 0x2, PT ;  /* 0x000000021300780c */ /* 0x000fc80003f05270 */
[----:B------:R-:W-:Y:S02]  /*1ac40*/  SEL R0, RZ, 0x1, P0 ;  /* 0x00000001ff007807 */ /* 0x000fe40000000000 */
[----:B------:R-:W-:Y:S02]  /*1ac50*/  SEL R19, R19, RZ, P0 ;  /* 0x000000ff13137207 */ /* 0x000fe40000000000 */
[----:B--2---:R-:W-:-:S05]  /*1ac60*/  LOP3.LUT R4, R4, R0, RZ, 0x3c, !PT ;  /* 0x0000000004047212 */ /* 0x004fca00078e3cff */
[----:B------:R2:W-:Y:S02]  /*1ac70*/  STL [R1+0x14], R4 ;  /* 0x0000140401007387 */ /* 0x0005e40000100800 */
.L_x_2312:
[----:B------:R-:W-:Y:S05]  /*1ac80*/  BSYNC B7 ;  /* 0x0000000000077941 */ /* 0x000fea0003800000 */
.L_x_2310:
        /* <DEDUP_REMOVED lines=14> */
.L_x_2399:
[----:B------:R-:W0:Y:S01]  /*1ad70*/  S2R R0, SR_TID.X ;  /* 0x0000000000007919 */ /* 0x000e220000002100 */
[----:B------:R-:W-:Y:S01]  /*1ad80*/  UMOV UR4, 0xffffffff ;  /* 0xffffffff00047882 */ /* 0x000fe20000000000 */
[----:B0-----:R-:W-:-:S04]  /*1ad90*/  LOP3.LUT R10, R0, 0x1f, RZ, 0xc0, !PT ;  /* 0x0000001f000a7812 */ /* 0x001fc800078ec0ff */
[----:B------:R-:W-:Y:S01]  /*1ada0*/  ISETP.NE.AND P0, PT, R10, 0x1f, PT ;  /* 0x0000001f0a00780c */ /* 0x000fe20003f05270 */
[----:B------:R-:W-:-:S12]  /*1adb0*/  BRA.DIV UR4, `(.L_x_2401) ;  /* 0x0000002604d47947 */ /* 0x000fd8000b800000 */
[----:B------:R-:W3:Y:S01]  /*1adc0*/  LDL.LU R3, [R1] ;  /* 0x0000000001037983 */ /* 0x000ee20000300800 */
[----:B------:R-:W-:-:S03]  /*1add0*/  ULDC UR4, c[0x0][0xc3c] ;  /* 0x00030f0000047ab9 */ /* 0x000fc60000000800 */
[----:B-1----:R-:W4:Y:S01]  /*1ade0*/  LDL R8, [R1+0xc] ;  /* 0x00000c0001087983 */ /* 0x002f220000100800 */
[----:B------:R-:W-:Y:S01]  /*1adf0*/  ULDC.64 UR6, c[0x0][0x208] ;  /* 0x0000820000067ab9 */ /* 0x000fe20000000a00 */
[----:B----4-:R-:W-:Y:S02]  /*1ae00*/  IMAD.IADD R0, R8, 0x1, R10 ;  /* 0x0000000108007824 */ /* 0x010fe400078e020a */
[----:B---3--:R-:W-:-:S03]  /*1ae10*/  IMAD.MOV.U32 R8, RZ, RZ, R3 ;  /* 0x000000ffff087224 */ /* 0x008fc600078e0003 */
[----:B------:R-:W-:-:S13]  /*1ae20*/  ISETP.GE.OR P1, PT, R0, UR4, !P0 ;  /* 0x0000000400007c0c */ /* 0x000fda000c726670 */
[----:B------:R-:W0:Y:S08]  /*1ae30*/  @!P1 LDC.64 R2, c[0x0][0xc80] ;  /* 0x00032000ff029b82 */ /* 0x000e300000000a00 */
[----:B------:R-:W1:Y:S01]  /*1ae40*/  @!P1 LDC.64 R6, c[0x0][0xc78] ;  /* 0x00031e00ff069b82 */ /* 0x000e620000000a00 */
[----:B0-----:R-:W-:-:S05]  /*1ae50*/  @!P1 IMAD.WIDE R2, R0, 0x4, R2 ;  /* 0x0000000400029825 */ /* 0x001fca00078e0202 */
[----:B------:R1:W3:Y:S02]  /*1ae60*/  @!P1 LDG.E R5, desc[UR6][R2.64] ;  /* 0x0000000602059981 */ /* 0x0002e4000c1e1900 */
[----:B-1----:R-:W-:-:S06]  /*1ae70*/  @!P1 IMAD.WIDE R2, R0, 0x4, R6 ;  /* 0x0000000400029825 */ /* 0x002fcc00078e0206 */
[----:B------:R-:W4:Y:S01]  /*1ae80*/  @!P1 LDG.E R2, desc[UR6][R2.64] ;  /* 0x0000000602029981 */ /* 0x000f22000c1e1900 */
[----:B------:R-:W-:Y:S02]  /*1ae90*/  CS2R R6, SRZ ;  /* 0x0000000000067805 */ /* 0x000fe4000001ff00 */
[C---:B------:R-:W-:Y:S02]  /*1aea0*/  ISETP.GE.U32.AND P2, PT, R10.reuse, 0x2, PT ;  /* 0x000000020a00780c */ /* 0x040fe40003f46070 */
[C---:B------:R-:W-:Y:S01]  /*1aeb0*/  ISETP.GE.U32.AND P3, PT, R10.reuse, 0x4, PT ;  /* 0x000000040a00780c */ /* 0x040fe20003f66070 */
[----:B--2---:R-:W-:Y:S01]  /*1aec0*/  SHFL.IDX PT, R4, R8, RZ, 0x1f ;  /* 0x00001fff08047589 */ /* 0x004fe200000e0000 */
[C---:B------:R-:W-:Y:S02]  /*1aed0*/  ISETP.GE.U32.AND P4, PT, R10.reuse, 0x8, PT ;  /* 0x000000080a00780c */ /* 0x040fe40003f86070 */
[----:B------:R-:W-:Y:S01]  /*1aee0*/  ISETP.GE.U32.AND P5, PT, R10, 0x10, PT ;  /* 0x000000100a00780c */ /* 0x000fe20003fa6070 */
[----:B------:R-:W-:Y:S01]  /*1aef0*/  SHFL.IDX PT, R0, R8, 0x1, 0x1f ;  /* 0x00201f0008007f89 */ /* 0x000fe200000e0000 */
[----:B---3--:R-:W-:-:S02]  /*1af00*/  @!P1 IMAD.MOV.U32 R6, RZ, RZ, R5 ;  /* 0x000000ffff069224 */ /* 0x008fc400078e0005 */
[----:B----4-:R-:W-:Y:S01]  /*1af10*/  @!P1 IMAD.MOV.U32 R7, RZ, RZ, R2 ;  /* 0x000000ffff079224 */ /* 0x010fe200078e0002 */
[----:B------:R-:W-:-:S03]  /*1af20*/  ISETP.NE.AND P1, PT, R10, RZ, PT ;  /* 0x000000ff0a00720c */ /* 0x000fc60003f25270 */
[----:B------:R-:W-:-:S05]  /*1af30*/  IMAD R2, R7, R6, RZ ;  /* 0x0000000607027224 */ /* 0x000fca00078e02ff */
[----:B------:R-:W0:Y:S02]  /*1af40*/  SHFL.UP PT, R3, R2, 0x1, RZ ;  /* 0x0420000002037989 */ /* 0x000e2400000e00ff */
[----:B0-----:R-:W-:-:S05]  /*1af50*/  SEL R5, R3, RZ, P1 ;  /* 0x000000ff03057207 */ /* 0x001fca0000800000 */
[----:B------:R-:W-:Y:S02]  /*1af60*/  IMAD.IADD R2, R2, 0x1, R5 ;  /* 0x0000000102027824 */ /* 0x000fe400078e0205 */
[----:B------:R-:W-:-:S03]  /*1af70*/  IMAD.MOV.U32 R5, RZ, RZ, RZ ;  /* 0x000000ffff057224 */ /* 0x000fc600078e00ff */
        /* <DEDUP_REMOVED lines=13> */
.L_x_2467:
[----:B------:R-:W-:Y:S02]  /*1b050*/  ULDC UR4, c[0x0][0xc38] ;  /* 0x00030e0000047ab9 */ /* 0x000fe40000000800 */
[----:B------:R-:W-:-:S04]  /*1b060*/  IMAD.U32 R8, RZ, RZ, UR4 ;  /* 0x00000004ff087e24 */ /* 0x000fc8000f8e00ff */
[----:B-1----:R-:W-:-:S04]  /*1b070*/  IMAD R9, R9, R8, RZ ;  /* 0x0000000809097224 */ /* 0x002fc800078e02ff */
[----:B------:R-:W-:-:S05]  /*1b080*/  IMAD.IADD R0, R0, 0x1, R9 ;  /* 0x0000000100007824 */ /* 0x000fca00078e0209 */
[----:B------:R-:W-:-:S13]  /*1b090*/  ISETP.GT.AND P6, PT, R0, R4, PT ;  /* 0x000000040000720c */ /* 0x000fda0003fc4270 */
[----:B------:R-:W-:Y:S05]  /*1b0a0*/  @P6 BRA `(.L_x_2402) ;  /* 0x0000000000b06947 */ /* 0x000fea0003800000 */
.L_x_2405:
        /* <DEDUP_REMOVED lines=38> */
.L_x_2475:
[----:B------:R-:W-:Y:S02]  /*1b310*/  ULDC UR4, c[0x0][0xc38] ;  /* 0x00030e0000047ab9 */ /* 0x000fe40000000800 */
[----:B------:R-:W-:-:S04]  /*1b320*/  IMAD.U32 R8, RZ, RZ, UR4 ;  /* 0x00000004ff087e24 */ /* 0x000fc8000f8e00ff */
[----:B-1----:R-:W-:-:S04]  /*1b330*/  IMAD R9, R9, R8, RZ ;  /* 0x0000000809097224 */ /* 0x002fc800078e02ff */
[----:B------:R-:W-:-:S05]  /*1b340*/  IMAD.IADD R0, R9, 0x1, R0 ;  /* 0x0000000109007824 */ /* 0x000fca00078e0200 */
[----:B------:R-:W-:-:S13]  /*1b350*/  ISETP.GT.AND P6, PT, R0, R4, PT ;  /* 0x000000040000720c */ /* 0x000fda0003fc4270 */
[----:B------:R-:W-:Y:S05]  /*1b360*/  @!P6 BRA `(.L_x_2405) ;  /* 0xfffffffc0050e947 */ /* 0x000fea000383ffff */
.L_x_2402:
        /* <DEDUP_REMOVED lines=12> */
.L_x_2480:
[----:B------:R-:W-:-:S13]  /*1b430*/  ISETP.NE.AND P0, PT, R3, RZ, PT ;  /* 0x000000ff0300720c */ /* 0x000fda0003f05270 */
[----:B------:R-:W-:Y:S05]  /*1b440*/  @!P0 BRA `(.L_x_2407) ;  /* 0x0000000000148947 */ /* 0x000fea0003800000 */
[----:B------:R-:W-:Y:S01]  /*1b450*/  UMOV UR4, 0xffffffff ;  /* 0xffffffff00047882 */ /* 0x000fe20000000000 */
[----:B---3--:R-:W-:Y:S02]  /*1b460*/  VIADD R10, R10, 0xffffffff ;  /* 0xffffffff0a0a7836 */ /* 0x008fe40000000000 */
[----:B------:R-:W-:Y:S05]  /*1b470*/  BRA.DIV UR4, `(.L_x_2408) ;  /* 0x0000002a04c47947 */ /* 0x000fea000b800000 */
[----:B0-----:R0:W1:Y:S02]  /*1b480*/  SHFL.IDX PT, R2, R2, R10, 0x1f ;  /* 0x00001f0a02027589 */ /* 0x00106400000e0000 */
.L_x_2483:
[----:B-1----:R-:W-:-:S07]  /*1b490*/  IMAD.MOV.U32 R5, RZ, RZ, R2 ;  /* 0x000000ffff057224 */ /* 0x002fce00078e0002 */
.L_x_2407:
[----:B0-----:R-:W-:Y:S01]  /*1b4a0*/  IMAD R2, R5, R8, R9 ;  /* 0x0000000805027224 */ /* 0x001fe200078e0209 */
[----:B------:R-:W-:-:S03]  /*1b4b0*/  ISETP.NE.AND P0, PT, R7, 0x1, PT ;  /* 0x000000010700780c */ /* 0x000fc60003f05270 */
[----:B------:R-:W-:Y:S01]  /*1b4c0*/  IMAD.IADD R4, R4, 0x1, -R2 ;  /* 0x0000000104047824 */ /* 0x000fe200078e0a02 */
[----:B------:R0:W-:Y:S09]  /*1b4d0*/  STL [R1], R2 ;  /* 0x0000000201007387 */ /* 0x0001f20000100800 */
[----:B------:R-:W-:Y:S05]  /*1b4e0*/  @!P0 BRA `(.L_x_2409) ;  /* 0x0000000000e48947 */ /* 0x000fea0003800000 */
[----:B------:R-:W-:-:S04]  /*1b4f0*/  IABS R5, R0 ;  /* 0x0000000000057213 */ /* 0x000fc80000000000 */
        /* <DEDUP_REMOVED lines=25> */
[----:B---3--:R-:W-:Y:S02]  /*1b690*/  IMAD R6, R2, R5, RZ ;  /* 0x0000000502067224 */ /* 0x008fe400078e02ff */
        /* <DEDUP_REMOVED lines=30> */
.L_x_2409:
[----:B------:R-:W2:Y:S01]  /*1b880*/  LDL R5, [R1+0xc] ;  /* 0x00000c0001057983 */ /* 0x000ea20000100800 */
[----:B0-----:R-:W2:Y:S01]  /*1b890*/  LDC.64 R2, c[0x0][0xc90] ;  /* 0x00032400ff027b82 */ /* 0x001ea20000000a00 */
[----:B------:R-:W-:Y:S01]  /*1b8a0*/  ULDC.64 UR4, c[0x0][0x208] ;  /* 0x0000820000047ab9 */ /* 0x000fe20000000a00 */
[----:B--2---:R-:W-:-:S05]  /*1b8b0*/  IMAD.WIDE R2, R5, 0x4, R2 ;  /* 0x0000000405027825 */ /* 0x004fca00078e0202 */
[----:B---3--:R-:W2:Y:S02]  /*1b8c0*/  LDG.E R6, desc[UR4][R2.64] ;  /* 0x0000000402067981 */ /* 0x008ea4000c1e1900 */
        /* <DEDUP_REMOVED lines=59> */
.L_x_2410:
[----:B0-----:R-:W-:-:S05]  /*1bc80*/  LOP3.LUT R3, RZ, R4, RZ, 0x33, !PT ;  /* 0x00000004ff037212 */ /* 0x001fca00078e33ff */
[----:B------:R-:W-:-:S05]  /*1bc90*/  IMAD.IADD R0, R0, 0x1, R3 ;  /* 0x0000000100007824 */ /* 0x000fca00078e0203 */
[----:B------:R2:W-:Y:S01]  /*1bca0*/  STL [R1+0x4], R0 ;  /* 0x0000040001007387 */ /* 0x0005e20000100800 */
[----:B------:R-:W-:Y:S05]  /*1bcb0*/  BRA `(.L_x_2411) ;  /* 0x0000000000287947 */ /* 0x000fea0003800000 */
.L_x_2403:
        /* <DEDUP_REMOVED lines=10> */
.L_x_2411:
[----:B0-----:R-:W3:Y:S04]  /*1bd60*/  LDL R3, [R1+0x8] ;  /* 0x0000080001037983 */ /* 0x001ee80000100800 */
[----:B-1----:R-:W4:Y:S04]  /*1bd70*/  LDL R2, [R1+0xc] ;  /* 0x00000c0001027983 */ /* 0x002f280000100800 */
[----:B------:R-:W5:Y:S04]  /*1bd80*/  LDL R4, [R1] ;  /* 0x0000000001047983 */ /* 0x000f680000100800 */
[----:B------:R-:W5:Y:S01]  /*1bd90*/  LDL R5, [R1+0x4] ;  /* 0x0000040001057983 */ /* 0x000f620000100800 */
[----:B------:R-:W-:Y:S05]  /*1bda0*/  WARPSYNC.ALL ;  /* 0x0000000000007948 */ /* 0x000fea0003800000 */
[----:B--2---:R-:W0:Y:S02]  /*1bdb0*/  S2R R0, SR_TID.X ;  /* 0x0000000000007919 */ /* 0x004e240000002100 */
        /* <DEDUP_REMOVED lines=10> */
.L_x_2400:
[----:B------:R-:W2:Y:S01]  /*1be60*/  LDL R0, [R1+0xc] ;  /* 0x00000c0001007983 */ /* 0x000ea20000100800 */
[----:B------:R-:W-:Y:S02]  /*1be70*/  ULDC UR4, c[0x0][0xc3c] ;  /* 0x00030f0000047ab9 */ /* 0x000fe40000000800 */
[----:B--2---:R-:W-:-:S13]  /*1be80*/  ISETP.GE.AND P0, PT, R0, UR4, PT ;  /* 0x0000000400007c0c */ /* 0x004fda000bf06270 */
[----:B------:R-:W-:Y:S05]  /*1be90*/  @!P0 BRA `(.L_x_2412) ;  /* 0xffffff9c00d48947 */ /* 0x000fea000383ffff */
[----:B------:R-:W-:Y:S05]  /*1bea0*/  BSYNC B8 ;  /* 0x0000000000087941 */ /* 0x000fea0003800000 */
.L_x_2304:
[----:B0-----:R-:W2:Y:S01]  /*1beb0*/  LDL.LU R0, [R1+0x58] ;  /* 0x0000580001007983 */ /* 0x001ea20000300800 */
[----:B------:R-:W-:Y:S01]  /*1bec0*/  BSSY B0, `(.L_x_2413) ;  /* 0x000000b000007945 */ /* 0x000fe20003800000 */
[----:B-1-3--:R-:W0:Y:S01]  /*1bed0*/  S2R R5, SR_CgaCtaId ;  /* 0x0000000000057919 */ /* 0x00ae220000008800 */
        /* <DEDUP_REMOVED lines=9> */
.L_x_2484:
[----:B------:R-:W-:Y:S05]  /*1bf70*/  BSYNC B0 ;  /* 0x0000000000007941 */ /* 0x000fea0003800000 */
.L_x_2413:
[----:B------:R-:W-:-:S03]  /*1bf80*/  UMOV UR4, 0xffffffff ;  /* 0xffffffff00047882 */ /* 0x000fc60000000000 */
[----:B------:R-:W-:Y:S05]  /*1bf90*/  BRA.DIV UR4, `(.L_x_2415) ;  /* 0x00000022043c7947 */ /* 0x000fea000b800000 */
[----:B------:R-:W1:Y:S02]  /*1bfa0*/  S2R R2, SR_TID.X ;  /* 0x0000000000027919 */ /* 0x000e640000002100 */
[----:B-1----:R-:W-:-:S04]  /*1bfb0*/  SHF.R.U32.HI R2, RZ, 0x5, R2 ;  /* 0x00000005ff027819 */ /* 0x002fc80000011602 */
[----:B------:R-:W-:-:S05]  /*1bfc0*/  LOP3.LUT R2, R2, 0x3, RZ, 0xc0, !PT ;  /* 0x0000000302027812 */ /* 0x000fca00078ec0ff */
[----:B------:R1:W2:Y:S02]  /*1bfd0*/  SHFL.IDX PT, R14, R2, RZ, 0x1f ;  /* 0x00001fff020e7589 */ /* 0x0002a400000e0000 */
.L_x_2487:
[----:B--2---:R-:W-:Y:S01]  /*1bfe0*/  ISETP.NE.AND P0, PT, R14, RZ, PT ;  /* 0x000000ff0e00720c */ /* 0x004fe20003f05270 */
[----:B------:R-:W-:-:S12]  /*1bff0*/  BSSY B0, `(.L_x_2416) ;  /* 0x0000027000007945 */ /* 0x000fd80003800000 */
[----:B------:R-:W-:Y:S05]  /*1c000*/  @P0 BRA `(.L_x_2417) ;  /* 0x0000000000940947 */ /* 0x000fea0003800000 */
[----:B------:R-:W-:-:S03]  /*1c010*/  UMOV UR4, 0xffffffff ;  /* 0xffffffff00047882 */ /* 0x000fc60000000000 */
[----:B------:R-:W-:Y:S05]  /*1c020*/  BRA.DIV UR4, `(.L_x_2418) ;  /* 0x00000022044c7947 */ /* 0x000fea000b800000 */
[----:B------:R-:W-:-:S13]  /*1c030*/  ELECT P6, URZ, PT ;  /* 0x00000000003f782f */ /* 0x000fda00038c0000 */
.L_x_2490:
        /* <DEDUP_REMOVED lines=8> */
.L_x_2419:
        /* <DEDUP_REMOVED lines=13> */
.L_x_2491:
[----:B------:R-:W1:Y:S02]  /*1c190*/  SYNCS.PHASECHK.TRANS64.TRYWAIT P0, [R7+URZ], R2 ;  /* 0x00000002070075a7 */ /* 0x000e64000800017f */
[----:B-1----:R-:W-:Y:S05]  /*1c1a0*/  @!P0 BRA `(.L_x_2421) ;  /* 0x0000002000208947 */ /* 0x002fea0003800000 */
.L_x_2492:
[----:B------:R-:W-:Y:S05]  /*1c1b0*/  @!P2 BRA `(.L_x_2422) ;  /* 0x000000000004a947 */ /* 0x000fea0003800000 */
[----:B------:R-:W-:Y:S01]  /*1c1c0*/  BPT.TRAP 0x1 ;  /* 0x000000040000795c */ /* 0x000fe20000300000 */
.L_x_2422:
[----:B------:R-:W-:-:S04]  /*1c1d0*/  VIADD R0, R0, 0x36860 ;  /* 0x0003686000007836 */ /* 0x000fc80000000000 */
[----:B------:R-:W-:-:S04]  /*1c1e0*/  IMAD R4, R19, 0x8, R0 ;  /* 0x0000000813047824 */ /* 0x000fc800078e0200 */
[----:B------:R-:W2:Y:S02]  /*1c1f0*/  SYNCS.PHASECHK.TRANS64.TRYWAIT P0, [R4+URZ], R5 ;  /* 0x00000005040075a7 */ /* 0x000ea4000800017f */
[----:B--2---:R-:W-:Y:S05]  /*1c200*/  @!P0 BRA `(.L_x_2423) ;  /* 0x00000020001c8947 */ /* 0x004fea0003800000 */
.L_x_2493:
[----:B------:R-:W-:-:S07]  /*1c210*/  IMAD R3, R3, 0x8, R0 ;  /* 0x0000000803037824 */ /* 0x000fce00078e0200 */
.L_x_2424:
[----:B---3--:R3:W4:Y:S02]  /*1c220*/  SYNCS.PHASECHK.TRANS64.TRYWAIT P0, [R3+URZ], R2 ;  /* 0x00000002030075a7 */ /* 0x008724000800017f */
[----:B----4-:R-:W-:Y:S05]  /*1c230*/  @!P0 NANOSLEEP.SYNCS 0x989680 ;  /* 0x009896800000895d */ /* 0x010fea0003900000 */
[----:B------:R-:W4:Y:S02]  /*1c240*/  @!P0 SYNCS.PHASECHK.TRANS64 P0, [R3+URZ], R2 ;  /* 0x00000002030085a7 */ /* 0x000f24000800007f */
[----:B----4-:R-:W-:Y:S05]  /*1c250*/  @!P0 BRA `(.L_x_2424) ;  /* 0xfffffffc00f08947 */ /* 0x010fea000383ffff */
.L_x_2417:
[----:B------:R-:W-:Y:S05]  /*1c260*/  BSYNC B0 ;  /* 0x0000000000007941 */ /* 0x000fea0003800000 */
.L_x_2416:
[----:B------:R-:W-:Y:S05]  /*1c270*/  EXIT ;  /* 0x000000000000794d */ /* 0x000fea0003800000 */
.L_x_2243:
[----:B0-----:R-:W-:-:S04]  /*1c280*/  IMAD.U32 R3, RZ, RZ, UR60 ;  /* 0x0000003cff037e24 */ /* 0x001fc8000f8e00ff */
[----:B------:R0:W1:Y:S03]  /*1c290*/  SYNCS.PHASECHK.TRANS64.TRYWAIT P1, [R3+URZ+0x36800], R0 ;  /* 0x03680000030075a7 */ /* 0x000066000802017f */
[----:B-1----:R-:W-:Y:S05]  /*1c2a0*/  @!P1 NANOSLEEP.SYNCS 0x989680 ;  /* 0x009896800000995d */ /* 0x002fea0003900000 */
[----:B------:R-:W1:Y:S02]  /*1c2b0*/  @!P1 SYNCS.PHASECHK.TRANS64 P1, [R3+URZ+0x36800], R0 ;  /* 0x03680000030095a7 */ /* 0x000e64000802007f */
[----:B-1----:R-:W-:Y:S05]  /*1c2c0*/  @!P1 BRA `(.L_x_2243) ;  /* 0xfffffffc00ec9947 */ /* 0x002fea000383ffff */
[----:B------:R-:W-:Y:S05]  /*1c2d0*/  BRA `(.L_x_2425) ;  /* 0xfffffe5c00b87947 */ /* 0x000fea000383ffff */
.L_x_2247:
[----:B-1----:R1:W2:Y:S02]  /*1c2e0*/  SYNCS.PHASECHK.TRANS64.TRYWAIT P2, [R0+URZ+0x36830], R3 ;  /* 0x03683003000075a7 */ /* 0x0022a4000804017f */
[----:B--2---:R-:W-:Y:S05]  /*1c2f0*/  @!P2 NANOSLEEP.SYNCS 0x989680 ;  /* 0x009896800000a95d */ /* 0x004fea0003900000 */
[----:B------:R-:W2:Y:S02]  /*1c300*/  @!P2 SYNCS.PHASECHK.TRANS64 P2, [R0+URZ+0x36830], R3 ;  /* 0x036830030000a5a7 */ /* 0x000ea4000804007f */
[----:B--2---:R-:W-:Y:S05]  /*1c310*/  @!P2 BRA `(.L_x_2247) ;  /* 0xfffffffc00f0a947 */ /* 0x004fea000383ffff */
[----:B------:R-:W-:Y:S05]  /*1c320*/  BRA `(.L_x_2246) ;  /* 0xfffffe5c00e07947 */ /* 0x000fea000383ffff */
.L_x_2252:
[----:B-1----:R-:W-:-:S04]  /*1c330*/  IMAD.U32 R7, RZ, RZ, UR39 ;  /* 0x00000027ff077e24 */ /* 0x002fc8000f8e00ff */
[----:B------:R1:W2:Y:S03]  /*1c340*/  SYNCS.PHASECHK.TRANS64.TRYWAIT P3, [R7+URZ+0x36830], R6 ;  /* 0x03683006070075a7 */ /* 0x0002a6000806017f */
[----:B--2---:R-:W-:Y:S05]  /*1c350*/  @!P3 NANOSLEEP.SYNCS 0x989680 ;  /* 0x009896800000b95d */ /* 0x004fea0003900000 */
[----:B------:R-:W2:Y:S02]  /*1c360*/  @!P3 SYNCS.PHASECHK.TRANS64 P3, [R7+URZ+0x36830], R6 ;  /* 0x036830060700b5a7 */ /* 0x000ea4000806007f */
[----:B--2---:R-:W-:Y:S05]  /*1c370*/  @!P3 BRA `(.L_x_2252) ;  /* 0xfffffffc00ecb947 */ /* 0x004fea000383ffff */
[----:B------:R-:W-:Y:S05]  /*1c380*/  BRA `(.L_x_2251) ;  /* 0xfffffea800287947 */ /* 0x000fea000383ffff */
.L_x_2256:
[----:B---3--:R-:W-:-:S04]  /*1c390*/  IMAD.U32 R2, RZ, RZ, UR6 ;  /* 0x00000006ff027e24 */ /* 0x008fc8000f8e00ff */
[----:B------:R3:W4:Y:S03]  /*1c3a0*/  SYNCS.PHASECHK.TRANS64.TRYWAIT P3, [R2+URZ+0x36850], R0 ;  /* 0x03685000020075a7 */ /* 0x000726000806017f */
[----:B----4-:R-:W-:Y:S05]  /*1c3b0*/  @!P3 NANOSLEEP.SYNCS 0x989680 ;  /* 0x009896800000b95d */ /* 0x010fea0003900000 */
[----:B------:R-:W4:Y:S02]  /*1c3c0*/  @!P3 SYNCS.PHASECHK.TRANS64 P3, [R2+URZ+0x36850], R0 ;  /* 0x036850000200b5a7 */ /* 0x000f24000806007f */
[----:B----4-:R-:W-:Y:S05]  /*1c3d0*/  @!P3 BRA `(.L_x_2256) ;  /* 0xfffffffc00ecb947 */ /* 0x010fea000383ffff */
[----:B------:R-:W-:Y:S05]  /*1c3e0*/  BRA `(.L_x_2255) ;  /* 0xfffffecc00bc7947 */ /* 0x000fea000383ffff */
.L_x_2262:
[----:B-1----:R-:W-:-:S04]  /*1c3f0*/  IMAD.U32 R7, RZ, RZ, UR6 ;  /* 0x00000006ff077e24 */ /* 0x002fc8000f8e00ff */
[----:B------:R1:W2:Y:S03]  /*1c400*/  SYNCS.PHASECHK.TRANS64.TRYWAIT P2, [R7+URZ+0x36830], R6 ;  /* 0x03683006070075a7 */ /* 0x0002a6000804017f */
[----:B--2---:R-:W-:Y:S05]  /*1c410*/  @!P2 NANOSLEEP.SYNCS 0x989680 ;  /* 0x009896800000a95d */ /* 0x004fea0003900000 */
[----:B------:R-:W2:Y:S02]  /*1c420*/  @!P2 SYNCS.PHASECHK.TRANS64 P2, [R7+URZ+0x36830], R6 ;  /* 0x036830060700a5a7 */ /* 0x000ea4000804007f */
[----:B--2---:R-:W-:Y:S05]  /*1c430*/  @!P2 BRA `(.L_x_2262) ;  /* 0xfffffffc00eca947 */ /* 0x004fea000383ffff */
[----:B------:R-:W-:Y:S05]  /*1c440*/  BRA `(.L_x_2261) ;  /* 0xfffffef4000c7947 */ /* 0x000fea000383ffff */
.L_x_2266:
[----:B-1----:R-:W-:-:S04]  /*1c450*/  IMAD.U32 R2, RZ, RZ, UR6 ;  /* 0x00000006ff027e24 */ /* 0x002fc8000f8e00ff */
[----:B------:R1:W2:Y:S03]  /*1c460*/  SYNCS.PHASECHK.TRANS64.TRYWAIT P2, [R2+URZ+0x36850], R0 ;  /* 0x03685000020075a7 */ /* 0x0002a6000804017f */
[----:B--2---:R-:W-:Y:S05]  /*1c470*/  @!P2 NANOSLEEP.SYNCS 0x989680 ;  /* 0x009896800000a95d */ /* 0x004fea0003900000 */
[----:B------:R-:W2:Y:S02]  /*1c480*/  @!P2 SYNCS.PHASECHK.TRANS64 P2, [R2+URZ+0x36850], R0 ;  /* 0x036850000200a5a7 */ /* 0x000ea4000804007f */
[----:B--2---:R-:W-:Y:S05]  /*1c490*/  @!P2 BRA `(.L_x_2266) ;  /* 0xfffffffc00eca947 */ /* 0x004fea000383ffff */
[----:B------:R-:W-:Y:S05]  /*1c4a0*/  BRA `(.L_x_2265) ;  /* 0xffffff1800cc7947 */ /* 0x000fea000383ffff */
.L_x_2271:
[----:B-1----:R-:W-:-:S04]  /*1c4b0*/  IMAD.U32 R5, RZ, RZ, UR5 ;  /* 0x00000005ff057e24 */ /* 0x002fc8000f8e00ff */
[----:B------:R1:W2:Y:S03]  /*1c4c0*/  SYNCS.PHASECHK.TRANS64.TRYWAIT P0, [R5+URZ+0x36850], R0 ;  /* 0x03685000050075a7 */ /* 0x0002a6000800017f */
[----:B--2---:R-:W-:Y:S05]  /*1c4d0*/  @!P0 NANOSLEEP.SYNCS 0x989680 ;  /* 0x009896800000895d */ /* 0x004fea0003900000 */
[----:B------:R-:W2:Y:S02]  /*1c4e0*/  @!P0 SYNCS.PHASECHK.TRANS64 P0, [R5+URZ+0x36850], R0 ;  /* 0x03685000050085a7 */ /* 0x000ea4000800007f */
[----:B--2---:R-:W-:Y:S05]  /*1c4f0*/  @!P0 BRA `(.L_x_2271) ;  /* 0xfffffffc00ec8947 */ /* 0x004fea000383ffff */
[----:B------:R-:W-:Y:S05]  /*1c500*/  BRA `(.L_x_2270) ;  /* 0xffffff3c00447947 */ /* 0x000fea000383ffff */
.L_x_2318:
[----:B------:R-:W0:Y:S01]  /*1c510*/  S2R R4, SR_TID.X ;  /* 0x0000000000047919 */ /* 0x000e220000002100 */
[----:B------:R-:W-:Y:S01]  /*1c520*/  BSSY B0, `(.L_x_2426) ;  /* 0x000000a000007945 */ /* 0x000fe20003800000 */
[----:B------:R-:W-:Y:S02]  /*1c530*/  IMAD.MOV.U32 R12, RZ, RZ, RZ ;  /* 0x000000ffff0c7224 */ /* 0x000fe400078e00ff */
[----:B------:R-:W-:Y:S02]  /*1c540*/  IMAD.MOV.U32 R11, RZ, RZ, 0x1f ;  /* 0x0000001fff0b7424 */ /* 0x000fe400078e00ff */
[----:B------:R-:W-:Y:S01]  /*1c550*/  IMAD.MOV.U32 R15, RZ, RZ, -0x1 ;  /* 0xffffffffff0f7424 */ /* 0x000fe200078e00ff */
[----:B0-----:R-:W-:-:S04]  /*1c560*/  SHF.R.U32.HI R4, RZ, 0x5, R4 ;  /* 0x00000005ff047819 */ /* 0x001fc80000011604 */
[----:B------:R-:W-:-:S05]  /*1c570*/  LOP3.LUT R4, R4, 0x3, RZ, 0xc0, !PT ;  /* 0x0000000304047812 */ /* 0x000fca00078ec0ff */
[----:B------:R-:W-:-:S07]  /*1c580*/  IMAD.MOV.U32 R13, RZ, RZ, R4 ;  /* 0x000000ffff0d7224 */ /* 0x000fce00078e0004 */
[----:B--2---:R-:W-:Y:S05]  /*1c590*/  WARPSYNC.COLLECTIVE R15, `(.L_x_2427) ;  /* 0x000000000f087348 */ /* 0x004fea0003c00000 */
[----:B------:R0:W1:Y:S02]  /*1c5a0*/  SHFL.IDX P6, R14, R13, R12, R11 ;  /* 0x0000000c0d0e7389 */ /* 0x00006400000c000b */
[----:B012---:R-:W-:Y:S01]  /*1c5b0*/  ENDCOLLECTIVE ;  /* 0x000000000000791b */ /* 0x007fe20003800000 */
.L_x_2427:
[----:B------:R-:W-:Y:S05]  /*1c5c0*/  BSYNC B0 ;  /* 0x0000000000007941 */ /* 0x000fea0003800000 */
.L_x_2426:
[----:B------:R-:W-:Y:S05]  /*1c5d0*/  BRA `(.L_x_2428) ;  /* 0xffffffa800087947 */ /* 0x000fea000383ffff */
.L_x_2320:
[----:B------:R-:W-:Y:S01]  /*1c5e0*/  BSSY B0, `(.L_x_2429) ;  /* 0x0000006000007945 */ /* 0x000fe20003800000 */
[----:B------:R-:W-:-:S07]  /*1c5f0*/  IMAD.MOV.U32 R15, RZ, RZ, -0x1 ;  /* 0xffffffffff0f7424 */ /* 0x000fce00078e00ff */
[----:B--23--:R-:W-:Y:S05]  /*1c600*/  WARPSYNC.COLLECTIVE R15, `(.L_x_2430) ;  /* 0x000000000f0c7348 */ /* 0x00cfea0003c00000 */
[----:B------:R-:W-:Y:S02]  /*1c610*/  ELECT P6, UR62, PT ;  /* 0x00000000003e782f */ /* 0x000fe400038c0000 */
[----:B------:R-:W-:Y:S01]  /*1c620*/  MOV R14, UR62 ;  /* 0x0000003e000e7c02 */ /* 0x000fe20008000f00 */
[----:B--23--:R-:W-:Y:S10]  /*1c630*/  ENDCOLLECTIVE ;  /* 0x000000000000791b */ /* 0x00cff40003800000 */
.L_x_2430:
[----:B------:R-:W-:Y:S05]  /*1c640*/  BSYNC B0 ;  /* 0x0000000000007941 */ /* 0x000fea0003800000 */
.L_x_2429:
[----:B------:R-:W-:Y:S05]  /*1c650*/  BRA `(.L_x_2431) ;  /* 0xffffffa8000c7947 */ /* 0x000fea000383ffff */
.L_x_2322:
[----:B0-----:R0:W1:Y:S02]  /*1c660*/  SYNCS.PHASECHK.TRANS64.TRYWAIT P0, [R0+URZ+0x36840], R2 ;  /* 0x03684002000075a7 */ /* 0x001064000800017f */
[----:B-1----:R-:W-:Y:S05]  /*1c670*/  @!P0 NANOSLEEP.SYNCS 0x989680 ;  /* 0x009896800000895d */ /* 0x002fea0003900000 */
[----:B------:R-:W1:Y:S02]  /*1c680*/  @!P0 SYNCS.PHASECHK.TRANS64 P0, [R0+URZ+0x36840], R2 ;  /* 0x03684002000085a7 */ /* 0x000e64000800007f */
[----:B-1----:R-:W-:Y:S05]  /*1c690*/  @!P0 BRA `(.L_x_2322) ;  /* 0xfffffffc00f08947 */ /* 0x002fea000383ffff */
[----:B------:R-:W-:Y:S05]  /*1c6a0*/  BRA `(.L_x_2432) ;  /* 0xffffffa800707947 */ /* 0x000fea000383ffff */
.L_x_2326:
[----:B------:R-:W2:Y:S01]  /*1c6b0*/  LDL.LU R11, [R1+0x38] ;  /* 0x00003800010b7983 */ /* 0x000ea20000300800 */
[----:B------:R-:W-:Y:S01]  /*1c6c0*/  IMAD.MOV.U32 R13, RZ, RZ, R3 ;  /* 0x000000ffff0d7224 */ /* 0x000fe200078e0003 */
[----:B------:R-:W-:Y:S01]  /*1c6d0*/  LOP3.LUT R5, R5, 0x7f, RZ, 0xc0, !PT ;  /* 0x0000007f05057812 */ /* 0x000fe200078ec0ff */
[----:B------:R-:W-:Y:S02]  /*1c6e0*/  IMAD.MOV.U32 R12, RZ, RZ, RZ ;  /* 0x000000ffff0c7224 */ /* 0x000fe400078e00ff */
[----:B------:R-:W-:Y:S01]  /*1c6f0*/  IMAD.MOV.U32 R15, RZ, RZ, -0x1 ;  /* 0xffffffffff0f7424 */ /* 0x000fe200078e00ff */
[----:B------:R-:W-:-:S05]  /*1c700*/  SHF.R.U32.HI R5, RZ, 0x3, R5 ;  /* 0x00000003ff057819 */ /* 0x000fca0000011605 */
[----:B------:R-:W-:-:S04]  /*1c710*/  IMAD R2, R9, 0x80, R5 ;  /* 0x0000008009027824 */ /* 0x000fc800078e0205 */
[----:B------:R-:W-:Y:S02]  /*1c720*/  VIADD R5, R2, 0x10 ;  /* 0x0000001002057836 */ /* 0x000fe40000000000 */
[----:B--2---:R-:W-:Y:S02]  /*1c730*/  IMAD R0, R11, R7, RZ ;  /* 0x000000070b007224 */ /* 0x004fe400078e02ff */
[----:B------:R-:W-:-:S03]  /*1c740*/  IMAD.MOV.U32 R11, RZ, RZ, 0x181f ;  /* 0x0000181fff0b7424 */ /* 0x000fc600078e00ff */
[----:B------:R-:W-:-:S13]  /*1c750*/  ISETP.GE.AND P3, PT, R2, R0, PT ;  /* 0x000000000200720c */ /* 0x000fda0003f66270 */
[----:B-----5:R-:W-:Y:S05]  /*1c760*/  WARPSYNC.COLLECTIVE R15, `(.L_x_2433) ;  /* 0x000000000f087348 */ /* 0x020fea0003c00000 */
[----:B------:R0:W1:Y:S02]  /*1c770*/  SHFL.IDX P6, R14, R13, R12, R11 ;  /* 0x0000000c0d0e7389 */ /* 0x00006400000c000b */
[----:B01---5:R-:W-:Y:S01]  /*1c780*/  ENDCOLLECTIVE ;  /* 0x000000000000791b */ /* 0x023fe20003800000 */
.L_x_2433:
[----:B------:R-:W-:Y:S02]  /*1c790*/  IMAD.MOV.U32 R13, RZ, RZ, R4 ;  /* 0x000000ffff0d7224 */ /* 0x000fe400078e0004 */
[----:B------:R-:W-:-:S07]  /*1c7a0*/  IMAD.MOV.U32 R6, RZ, RZ, R14 ;  /* 0x000000ffff067224 */ /* 0x000fce00078e000e */
[----:B------:R-:W-:Y:S05]  /*1c7b0*/  WARPSYNC.COLLECTIVE R15, `(.L_x_2434) ;  /* 0x000000000f087348 */ /* 0x000fea0003c00000 */
[----:B------:R0:W1:Y:S02]  /*1c7c0*/  SHFL.IDX P6, R14, R13, R12, R11 ;  /* 0x0000000c0d0e7389 */ /* 0x00006400000c000b */
[----:B01----:R-:W-:Y:S01]  /*1c7d0*/  ENDCOLLECTIVE ;  /* 0x000000000000791b */ /* 0x003fe20003800000 */
.L_x_2434:
        /* <DEDUP_REMOVED lines=19> */
.L_x_2435:
[----:B------:R-:W-:Y:S02]  /*1c910*/  IMAD.MOV.U32 R13, RZ, RZ, R4 ;  /* 0x000000ffff0d7224 */ /* 0x000fe400078e0004 */
[----:B------:R-:W-:-:S07]  /*1c920*/  IMAD.MOV.U32 R9, RZ, RZ, R14 ;  /* 0x000000ffff097224 */ /* 0x000fce00078e000e */
[----:B------:R-:W-:Y:S05]  /*1c930*/  WARPSYNC.COLLECTIVE R15, `(.L_x_2436) ;  /* 0x000000000f087348 */ /* 0x000fea0003c00000 */
[----:B------:R0:W1:Y:S02]  /*1c940*/  SHFL.IDX P6, R14, R13, R12, R11 ;  /* 0x0000000c0d0e7389 */ /* 0x00006400000c000b */
[----:B01----:R-:W-:Y:S01]  /*1c950*/  ENDCOLLECTIVE ;  /* 0x000000000000791b */ /* 0x003fe20003800000 */
.L_x_2436:
        /* <DEDUP_REMOVED lines=20> */
.L_x_2437:
[----:B------:R-:W-:Y:S02]  /*1caa0*/  IMAD.MOV.U32 R13, RZ, RZ, R4 ;  /* 0x000000ffff0d7224 */ /* 0x000fe400078e0004 */
[----:B------:R-:W-:-:S05]  /*1cab0*/  IMAD.SHL.U32 R9, R9, 0x8, RZ ;  /* 0x0000000809097824 */ /* 0x000fca00078e00ff */
[----:B------:R-:W-:Y:S01]  /*1cac0*/  LOP3.LUT R9, R9, 0x38, RZ, 0xc0, !PT ;  /* 0x0000003809097812 */ /* 0x000fe200078ec0ff */
[----:B------:R-:W-:-:S07]  /*1cad0*/  IMAD.MOV.U32 R8, RZ, RZ, R14 ;  /* 0x000000ffff087224 */ /* 0x000fce00078e000e */
[----:B------:R-:W-:Y:S05]  /*1cae0*/  WARPSYNC.COLLECTIVE R15, `(.L_x_2438) ;  /* 0x000000000f087348 */ /* 0x000fea0003c00000 */
[----:B------:R0:W1:Y:S02]  /*1caf0*/  SHFL.IDX P6, R14, R13, R12, R11 ;  /* 0x0000000c0d0e7389 */ /* 0x00006400000c000b */
[----:B01----:R-:W-:Y:S01]  /*1cb00*/  ENDCOLLECTIVE ;  /* 0x000000000000791b */ /* 0x003fe20003800000 */
.L_x_2438:
        /* <DEDUP_REMOVED lines=19> */
.L_x_2439:
[----:B------:R-:W-:Y:S02]  /*1cc40*/  IMAD.MOV.U32 R13, RZ, RZ, R4 ;  /* 0x000000ffff0d7224 */ /* 0x000fe400078e0004 */
[----:B------:R-:W-:-:S07]  /*1cc50*/  IMAD.MOV.U32 R6, RZ, RZ, R14 ;  /* 0x000000ffff067224 */ /* 0x000fce00078e000e */
[----:B------:R-:W-:Y:S05]  /*1cc60*/  WARPSYNC.COLLECTIVE R15, `(.L_x_2440) ;  /* 0x000000000f087348 */ /* 0x000fea0003c00000 */
[----:B------:R0:W1:Y:S02]  /*1cc70*/  SHFL.IDX P6, R14, R13, R12, R11 ;  /* 0x0000000c0d0e7389 */ /* 0x00006400000c000b */
[----:B01----:R-:W-:Y:S01]  /*1cc80*/  ENDCOLLECTIVE ;  /* 0x000000000000791b */ /* 0x003fe20003800000 */
.L_x_2440:
        /* <DEDUP_REMOVED lines=19> */
.L_x_2441:
[----:B------:R-:W-:Y:S02]  /*1cdc0*/  IMAD.MOV.U32 R13, RZ, RZ, R4 ;  /* 0x000000ffff0d7224 */ /* 0x000fe400078e0004 */
[----:B------:R-:W-:-:S07]  /*1cdd0*/  IMAD.MOV.U32 R6, RZ, RZ, R14 ;  /* 0x000000ffff067224 */ /* 0x000fce00078e000e */
[----:B------:R-:W-:Y:S05]  /*1cde0*/  WARPSYNC.COLLECTIVE R15, `(.L_x_2442) ;  /* 0x000000000f087348 */ /* 0x000fea0003c00000 */
[----:B------:R0:W1:Y:S02]  /*1cdf0*/  SHFL.IDX P6, R14, R13, R12, R11 ;  /* 0x0000000c0d0e7389 */ /* 0x00006400000c000b */
[----:B01----:R-:W-:Y:S01]  /*1ce00*/  ENDCOLLECTIVE ;  /* 0x000000000000791b */ /* 0x003fe20003800000 */
.L_x_2442:
        /* <DEDUP_REMOVED lines=19> */
.L_x_2443:
[----:B------:R-:W-:Y:S02]  /*1cf40*/  IMAD.MOV.U32 R13, RZ, RZ, R4 ;  /* 0x000000ffff0d7224 */ /* 0x000fe400078e0004 */
[----:B------:R-:W-:-:S07]  /*1cf50*/  IMAD.MOV.U32 R6, RZ, RZ, R14 ;  /* 0x000000ffff067224 */ /* 0x000fce00078e000e */
[----:B------:R-:W-:Y:S05]  /*1cf60*/  WARPSYNC.COLLECTIVE R15, `(.L_x_2444) ;  /* 0x000000000f087348 */ /* 0x000fea0003c00000 */
[----:B------:R0:W1:Y:S02]  /*1cf70*/  SHFL.IDX P6, R14, R13, R12, R11 ;  /* 0x0000000c0d0e7389 */ /* 0x00006400000c000b */
[----:B01----:R-:W-:Y:S01]  /*1cf80*/  ENDCOLLECTIVE ;  /* 0x000000000000791b */ /* 0x003fe20003800000 */
.L_x_2444:
        /* <DEDUP_REMOVED lines=17> */
.L_x_2445:
[----:B------:R-:W-:-:S05]  /*1d0a0*/  VIADD R7, R2, 0x60 ;  /* 0x0000006002077836 */ /* 0x000fca0000000000 */
[----:B------:R-:W-:Y:S01]  /*1d0b0*/  ISETP.GE.AND P4, PT, R7, R0, PT ;  /* 0x000000000700720c */ /* 0x000fe20003f86270 */
[----:B------:R-:W-:Y:S02]  /*1d0c0*/  IMAD.MOV.U32 R13, RZ, RZ, R4 ;  /* 0x000000ffff0d7224 */ /* 0x000fe400078e0004 */
[----:B------:R-:W-:-:S10]  /*1d0d0*/  IMAD.MOV.U32 R6, RZ, RZ, R14 ;  /* 0x000000ffff067224 */ /* 0x000fd400078e000e */
[----:B------:R-:W-:Y:S05]  /*1d0e0*/  WARPSYNC.COLLECTIVE R15, `(.L_x_2446) ;  /* 0x000000000f087348 */ /* 0x000fea0003c00000 */
[----:B------:R0:W1:Y:S02]  /*1d0f0*/  SHFL.IDX P6, R14, R13, R12, R11 ;  /* 0x0000000c0d0e7389 */ /* 0x00006400000c000b */
[----:B01----:R-:W-:Y:S01]  /*1d100*/  ENDCOLLECTIVE ;  /* 0x000000000000791b */ /* 0x003fe20003800000 */
.L_x_2446:
        /* <DEDUP_REMOVED lines=17> */
.L_x_2447:
[----:B------:R-:W-:Y:S02]  /*1d220*/  IMAD.MOV.U32 R13, RZ, RZ, R4 ;  /* 0x000000ffff0d7224 */ /* 0x000fe400078e0004 */
[----:B------:R-:W-:-:S07]  /*1d230*/  IMAD.MOV.U32 R5, RZ, RZ, R14 ;  /* 0x000000ffff057224 */ /* 0x000fce00078e000e */
[----:B------:R-:W-:Y:S05]  /*1d240*/  WARPSYNC.COLLECTIVE R15, `(.L_x_2448) ;  /* 0x000000000f087348 */ /* 0x000fea0003c00000 */
[----:B------:R0:W1:Y:S02]  /*1d250*/  SHFL.IDX P6, R14, R13, R12, R11 ;  /* 0x0000000c0d0e7389 */ /* 0x00006400000c000b */
[----:B01----:R-:W-:Y:S01]  /*1d260*/  ENDCOLLECTIVE ;  /* 0x000000000000791b */ /* 0x003fe20003800000 */
.L_x_2448:
[----:B------:R-:W-:Y:S01]  /*1d270*/  IMAD.MOV.U32 R3, RZ, RZ, R14 ;  /* 0x000000ffff037224 */ /* 0x000fe200078e000e */
[----:B------:R-:W-:Y:S06]  /*1d280*/  BRA `(.L_x_2449) ;  /* 0xffffffac00247947 */ /* 0x000fec000383ffff */
.L_x_2331:
[----:B0-----:R0:W3:Y:S02]  /*1d290*/  SYNCS.PHASECHK.TRANS64.TRYWAIT P0, [R18+URZ+0x36820], R0 ;  /* 0x03682000120075a7 */ /* 0x0010e4000800017f */
[----:B---3--:R-:W-:Y:S05]  /*1d2a0*/  @!P0 NANOSLEEP.SYNCS 0x989680 ;  /* 0x009896800000895d */ /* 0x008fea0003900000 */
[----:B------:R-:W3:Y:S02]  /*1d2b0*/  @!P0 SYNCS.PHASECHK.TRANS64 P0, [R18+URZ+0x36820], R0 ;  /* 0x03682000120085a7 */ /* 0x000ee4000800007f */
[----:B---3--:R-:W-:Y:S05]  /*1d2c0*/  @!P0 BRA `(.L_x_2331) ;  /* 0xfffffffc00f08947 */ /* 0x008fea000383ffff */
[----:B------:R-:W-:Y:S05]  /*1d2d0*/  BRA `(.L_x_2450) ;  /* 0xffffffac00a87947 */ /* 0x000fea000383ffff */
.L_x_2340:
[----:B-1----:R1:W2:Y:S02]  /*1d2e0*/  SYNCS.PHASECHK.TRANS64.TRYWAIT P0, [R3+URZ+0x36840], R2 ;  /* 0x03684002030075a7 */ /* 0x0022a4000800017f */
[----:B--2---:R-:W-:Y:S05]  /*1d2f0*/  @!P0 NANOSLEEP.SYNCS 0x989680 ;  /* 0x009896800000895d */ /* 0x004fea0003900000 */
[----:B------:R-:W2:Y:S02]  /*1d300*/  @!P0 SYNCS.PHASECHK.TRANS64 P0, [R3+URZ+0x36840], R2 ;  /* 0x03684002030085a7 */ /* 0x000ea4000800007f */
[----:B--2---:R-:W-:Y:S05]  /*1d310*/  @!P0 BRA `(.L_x_2340) ;  /* 0xfffffffc00f08947 */ /* 0x004fea000383ffff */
[----:B------:R-:W-:Y:S05]  /*1d320*/  BRA `(.L_x_2451) ;  /* 0xffffffb000887947 */ /* 0x000fea000383ffff */
.L_x_2347:
[----:B-1----:R1:W2:Y:S02]  /*1d330*/  SYNCS.PHASECHK.TRANS64.TRYWAIT P0, [R3+URZ+0x60], R2 ;  /* 0x00006002030075a7 */ /* 0x0022a4000800017f */
[----:B--2---:R-:W-:Y:S05]  /*1d340*/  @!P0 NANOSLEEP.SYNCS 0x989680 ;  /* 0x009896800000895d */ /* 0x004fea0003900000 */
[----:B------:R-:W2:Y:S02]  /*1d350*/  @!P0 SYNCS.PHASECHK.TRANS64 P0, [R3+URZ+0x60], R2 ;  /* 0x00006002030085a7 */ /* 0x000ea4000800007f */
[----:B--2---:R-:W-:Y:S05]  /*1d360*/  @!P0 BRA `(.L_x_2347) ;  /* 0xfffffffc00f08947 */ /* 0x004fea000383ffff */
[----:B------:R-:W-:Y:S05]  /*1d370*/  BRA `(.L_x_2452) ;  /* 0xffffffb4009c7947 */ /* 0x000fea000383ffff */
.L_x_2357:
[----:B-1----:R1:W2:Y:S02]  /*1d380*/  SYNCS.PHASECHK.TRANS64.TRYWAIT P0, [R3+URZ+0x36840], R2 ;  /* 0x03684002030075a7 */ /* 0x0022a4000800017f */
[----:B--2---:R-:W-:Y:S05]  /*1d390*/  @!P0 NANOSLEEP.SYNCS 0x989680 ;  /* 0x009896800000895d */ /* 0x004fea0003900000 */
[----:B------:R-:W2:Y:S02]  /*1d3a0*/  @!P0 SYNCS.PHASECHK.TRANS64 P0, [R3+URZ+0x36840], R2 ;  /* 0x03684002030085a7 */ /* 0x000ea4000800007f */
[----:B--2---:R-:W-:Y:S05]  /*1d3b0*/  @!P0 BRA `(.L_x_2357) ;  /* 0xfffffffc00f08947 */ /* 0x004fea000383ffff */
[----:B------:R-:W-:Y:S05]  /*1d3c0*/  BRA `(.L_x_2453) ;  /* 0xffffffbc006c7947 */ /* 0x000fea000383ffff */
.L_x_2364:
[----:B0-----:R0:W1:Y:S02]  /*1d3d0*/  SYNCS.PHASECHK.TRANS64.TRYWAIT P0, [R2+URZ+0x60], R3 ;  /* 0x00006003020075a7 */ /* 0x001064000800017f */
[----:B-1----:R-:W-:Y:S05]  /*1d3e0*/  @!P0 NANOSLEEP.SYNCS 0x989680 ;  /* 0x009896800000895d */ /* 0x002fea0003900000 */
[----:B------:R-:W1:Y:S02]  /*1d3f0*/  @!P0 SYNCS.PHASECHK.TRANS64 P0, [R2+URZ+0x60], R3 ;  /* 0x00006003020085a7 */ /* 0x000e64000800007f */
[----:B-1----:R-:W-:Y:S05]  /*1d400*/  @!P0 BRA `(.L_x_2364) ;  /* 0xfffffffc00f08947 */ /* 0x002fea000383ffff */
[----:B------:R-:W-:Y:S05]  /*1d410*/  BRA `(.L_x_2454) ;  /* 0xffffffc000807947 */ /* 0x000fea000383ffff */
.L_x_2374:
[----:B--2---:R2:W3:Y:S02]  /*1d420*/  SYNCS.PHASECHK.TRANS64.TRYWAIT P0, [R2+URZ+0x36840], R3 ;  /* 0x03684003020075a7 */ /* 0x0044e4000800017f */
[----:B---3--:R-:W-:Y:S05]  /*1d430*/  @!P0 NANOSLEEP.SYNCS 0x989680 ;  /* 0x009896800000895d */ /* 0x008fea0003900000 */
[----:B------:R-:W3:Y:S02]  /*1d440*/  @!P0 SYNCS.PHASECHK.TRANS64 P0, [R2+URZ+0x36840], R3 ;  /* 0x03684003020085a7 */ /* 0x000ee4000800007f */
[----:B---3--:R-:W-:Y:S05]  /*1d450*/  @!P0 BRA `(.L_x_2374) ;  /* 0xfffffffc00f08947 */ /* 0x008fea000383ffff */
[----:B------:R-:W-:Y:S05]  /*1d460*/  BRA `(.L_x_2455) ;  /* 0xffffffc800207947 */ /* 0x000fea000383ffff */
.L_x_2381:
[----:B0-----:R0:W1:Y:S02]  /*1d470*/  SYNCS.PHASECHK.TRANS64.TRYWAIT P0, [R2+URZ+0x60], R5 ;  /* 0x00006005020075a7 */ /* 0x001064000800017f */
[----:B-1----:R-:W-:Y:S05]  /*1d480*/  @!P0 NANOSLEEP.SYNCS 0x989680 ;  /* 0x009896800000895d */ /* 0x002fea0003900000 */
[----:B------:R-:W1:Y:S02]  /*1d490*/  @!P0 SYNCS.PHASECHK.TRANS64 P0, [R2+URZ+0x60], R5 ;  /* 0x00006005020085a7 */ /* 0x000e64000800007f */
[----:B-1----:R-:W-:Y:S05]  /*1d4a0*/  @!P0 BRA `(.L_x_2381) ;  /* 0xfffffffc00f08947 */ /* 0x002fea000383ffff */
[----:B------:R-:W-:Y:S05]  /*1d4b0*/  BRA `(.L_x_2456) ;  /* 0xffffffcc00347947 */ /* 0x000fea000383ffff */
.L_x_2393:
[----:B--2---:R2:W3:Y:S02]  /*1d4c0*/  SYNCS.PHASECHK.TRANS64.TRYWAIT P0, [R0+URZ+0x36860], R2 ;  /* 0x03686002000075a7 */ /* 0x0044e4000800017f */
[----:B---3--:R-:W-:Y:S05]  /*1d4d0*/  @!P0 NANOSLEEP.SYNCS 0x989680 ;  /* 0x009896800000895d */ /* 0x008fea0003900000 */
[----:B------:R-:W3:Y:S02]  /*1d4e0*/  @!P0 SYNCS.PHASECHK.TRANS64 P0, [R0+URZ+0x36860], R2 ;  /* 0x03686002000085a7 */ /* 0x000ee4000800007f */
[----:B---3--:R-:W-:Y:S05]  /*1d4f0*/  @!P0 BRA `(.L_x_2393) ;  /* 0xfffffffc00f08947 */ /* 0x008fea000383ffff */
[----:B------:R-:W-:Y:S05]  /*1d500*/  BRA `(.L_x_2457) ;  /* 0xffffffd000c07947 */ /* 0x000fea000383ffff */
.L_x_2401:
[----:B------:R-:W3:Y:S01]  /*1d510*/  LDL R0, [R1] ;  /* 0x0000000001007983 */ /* 0x000ee20000100800 */
[----:B------:R-:W-:Y:S01]  /*1d520*/  BSSY B0, `(.L_x_2458) ;  /* 0x0000008000007945 */ /* 0x000fe20003800000 */
[----:B------:R-:W-:Y:S02]  /*1d530*/  IMAD.MOV.U32 R12, RZ, RZ, RZ ;  /* 0x000000ffff0c7224 */ /* 0x000fe400078e00ff */
[----:B------:R-:W-:Y:S02]  /*1d540*/  IMAD.MOV.U32 R11, RZ, RZ, 0x1f ;  /* 0x0000001fff0b7424 */ /* 0x000fe400078e00ff */
[----:B------:R-:W-:Y:S02]  /*1d550*/  IMAD.MOV.U32 R15, RZ, RZ, -0x1 ;  /* 0xffffffffff0f7424 */ /* 0x000fe400078e00ff */
[----:B---3--:R-:W-:-:S07]  /*1d560*/  IMAD.MOV.U32 R13, RZ, RZ, R0 ;  /* 0x000000ffff0d7224 */ /* 0x008fce00078e0000 */
[----:B-12---:R-:W-:Y:S05]  /*1d570*/  WARPSYNC.COLLECTIVE R15, `(.L_x_2459) ;  /* 0x000000000f087348 */ /* 0x006fea0003c00000 */
[----:B------:R0:W3:Y:S02]  /*1d580*/  SHFL.IDX P6, R14, R13, R12, R11 ;  /* 0x0000000c0d0e7389 */ /* 0x0000e400000c000b */
[----:B0123--:R-:W-:Y:S01]  /*1d590*/  ENDCOLLECTIVE ;  /* 0x000000000000791b */ /* 0x00ffe20003800000 */
.L_x_2459:
[----:B------:R-:W-:Y:S05]  /*1d5a0*/  BSYNC B0 ;  /* 0x0000000000007941 */ /* 0x000fea0003800000 */
.L_x_2458:
        /* <DEDUP_REMOVED lines=9> */
.L_x_2460:
        /* <DEDUP_REMOVED lines=12> */
[----:B------:R-:W-:Y:S02]  /*1d700*/  CS2R R6, SRZ ;  /* 0x0000000000067805 */ /* 0x000fe4000001ff00 */
[C---:B------:R-:W-:Y:S02]  /*1d710*/  ISETP.GE.U32.AND P2, PT, R10.reuse, 0x2, PT ;  /* 0x000000020a00780c */ /* 0x040fe40003f46070 */
[C---:B------:R-:W-:Y:S02]  /*1d720*/  ISETP.GE.U32.AND P3, PT, R10.reuse, 0x4, PT ;  /* 0x000000040a00780c */ /* 0x040fe40003f66070 */
[C---:B------:R-:W-:Y:S02]  /*1d730*/  ISETP.GE.U32.AND P4, PT, R10.reuse, 0x8, PT ;  /* 0x000000080a00780c */ /* 0x040fe40003f86070 */
[----:B------:R-:W-:Y:S01]  /*1d740*/  ISETP.GE.U32.AND P5, PT, R10, 0x10, PT ;  /* 0x000000100a00780c */ /* 0x000fe20003fa6070 */
[----:B--2---:R-:W-:-:S02]  /*1d750*/  @!P1 IMAD.MOV.U32 R6, RZ, RZ, R5 ;  /* 0x000000ffff069224 */ /* 0x004fc400078e0005 */
[----:B------:R-:W-:Y:S02]  /*1d760*/  IMAD.MOV.U32 R5, RZ, RZ, RZ ;  /* 0x000000ffff057224 */ /* 0x000fe400078e00ff */
[----:B---3--:R-:W-:Y:S01]  /*1d770*/  @!P1 IMAD.MOV.U32 R7, RZ, RZ, R2 ;  /* 0x000000ffff079224 */ /* 0x008fe200078e0002 */
[----:B------:R-:W-:-:S03]  /*1d780*/  ISETP.NE.AND P1, PT, R10, RZ, PT ;  /* 0x000000ff0a00720c */ /* 0x000fc60003f25270 */
[----:B------:R-:W-:-:S04]  /*1d790*/  IMAD R2, R7, R6, RZ ;  /* 0x0000000607027224 */ /* 0x000fc800078e02ff */
[----:B------:R-:W-:-:S07]  /*1d7a0*/  IMAD.MOV.U32 R13, RZ, RZ, R2 ;  /* 0x000000ffff0d7224 */ /* 0x000fce00078e0002 */
[----:B------:R-:W-:Y:S05]  /*1d7b0*/  WARPSYNC.COLLECTIVE R15, `(.L_x_2461) ;  /* 0x000000000f087348 */ /* 0x000fea0003c00000 */
[----:B------:R0:W1:Y:S02]  /*1d7c0*/  SHFL.UP P6, R14, R13, R12, R11 ;  /* 0x0400000c0d0e7389 */ /* 0x00006400000c000b */
[----:B01----:R-:W-:Y:S01]  /*1d7d0*/  ENDCOLLECTIVE ;  /* 0x000000000000791b */ /* 0x003fe20003800000 */
.L_x_2461:
        /* <DEDUP_REMOVED lines=8> */
.L_x_2462:
        /* <DEDUP_REMOVED lines=8> */
.L_x_2463:
        /* <DEDUP_REMOVED lines=8> */
.L_x_2464:
        /* <DEDUP_REMOVED lines=8> */
.L_x_2465:
        /* <DEDUP_REMOVED lines=9> */
.L_x_2466:
[----:B------:R-:W-:Y:S01]  /*1da70*/  IMAD.MOV.U32 R9, RZ, RZ, R14 ;  /* 0x000000ffff097224 */ /* 0x000fe200078e000e */
[----:B------:R-:W-:Y:S06]  /*1da80*/  BRA `(.L_x_2467) ;  /* 0xffffffd400707947 */ /* 0x000fec000383ffff */
.L_x_2404:
        /* <DEDUP_REMOVED lines=8> */
.L_x_2469:
[----:B------:R-:W-:Y:S05]  /*1db10*/  BSYNC B0 ;  /* 0x0000000000007941 */ /* 0x000fea0003800000 */
.L_x_2468:
        /* <DEDUP_REMOVED lines=10> */
.L_x_2470:
        /* <DEDUP_REMOVED lines=8> */
.L_x_2471:
        /* <DEDUP_REMOVED lines=8> */
.L_x_2472:
        /* <DEDUP_REMOVED lines=8> */
.L_x_2473:
        /* <DEDUP_REMOVED lines=9> */
.L_x_2474:
[----:B------:R-:W-:Y:S01]  /*1ddd0*/  IMAD.MOV.U32 R9, RZ, RZ, R14 ;  /* 0x000000ffff097224 */ /* 0x000fe200078e000e */
[----:B------:R-:W-:Y:S06]  /*1dde0*/  BRA `(.L_x_2475) ;  /* 0xffffffd400487947 */ /* 0x000fec000383ffff */
.L_x_2406:
[----:B------:R-:W-:Y:S01]  /*1ddf0*/  BSSY B0, `(.L_x_2476) ;  /* 0x0000006000007945 */ /* 0x000fe20003800000 */
[----:B------:R-:W-:Y:S01]  /*1de00*/  PLOP3.LUT P6, PT, P6, PT, PT, 0x8, 0x0 ;  /* 0x000000000000781c */ /* 0x000fe200037ce170 */
[----:B------:R-:W-:-:S12]  /*1de10*/  IMAD.MOV.U32 R15, RZ, RZ, -0x1 ;  /* 0xffffffffff0f7424 */ /* 0x000fd800078e00ff */
[----:B0-----:R-:W-:Y:S05]  /*1de20*/  WARPSYNC.COLLECTIVE R15, `(.L_x_2477) ;  /* 0x000000000f087348 */ /* 0x001fea0003c00000 */
[----:B------:R-:W-:Y:S01]  /*1de30*/  VOTE.ANY R14, PT, P6 ;  /* 0x00000000000e7806 */ /* 0x000fe200030e0100 */
[----:B0-----:R-:W-:Y:S06]  /*1de40*/  ENDCOLLECTIVE ;  /* 0x000000000000791b */ /* 0x001fec0003800000 */
.L_x_2477:
[----:B------:R-:W-:Y:S05]  /*1de50*/  BSYNC B0 ;  /* 0x0000000000007941 */ /* 0x000fea0003800000 */
.L_x_2476:
        /* <DEDUP_REMOVED lines=10> */
.L_x_2478:
[----:B------:R-:W-:Y:S02]  /*1df00*/  IMAD.MOV.U32 R13, RZ, RZ, R7 ;  /* 0x000000ffff0d7224 */ /* 0x000fe400078e0007 */
[----:B------:R-:W-:-:S07]  /*1df10*/  IMAD.MOV.U32 R0, RZ, RZ, R14 ;  /* 0x000000ffff007224 */ /* 0x000fce00078e000e */
[----:B------:R-:W-:Y:S05]  /*1df20*/  WARPSYNC.COLLECTIVE R15, `(.L_x_2479) ;  /* 0x000000000f087348 */ /* 0x000fea0003c00000 */
[----:B------:R0:W1:Y:S02]  /*1df30*/  SHFL.IDX P6, R14, R13, R12, R11 ;  /* 0x0000000c0d0e7389 */ /* 0x00006400000c000b */
[----:B01----:R-:W-:Y:S01]  /*1df40*/  ENDCOLLECTIVE ;  /* 0x000000000000791b */ /* 0x003fe20003800000 */
.L_x_2479:
[----:B------:R-:W-:Y:S02]  /*1df50*/  IMAD.MOV.U32 R7, RZ, RZ, R14 ;  /* 0x000000ffff077224 */ /* 0x000fe400078e000e */
[----:B------:R-:W-:-:S05]  /*1df60*/  IMAD.IADD R6, R10, 0x1, R16 ;  /* 0x000000010a067824 */ /* 0x000fca00078e0210 */
[----:B------:R0:W-:Y:S01]  /*1df70*/  STL [R1+0xc], R6 ;  /* 0x00000c0601007387 */ /* 0x0001e20000100800 */
[----:B------:R-:W-:Y:S05]  /*1df80*/  BRA `(.L_x_2480) ;  /* 0xffffffd400287947 */ /* 0x000fea000383ffff */
.L_x_2408:
        /* <DEDUP_REMOVED lines=8> */
.L_x_2482:
[----:B------:R-:W-:Y:S05]  /*1e010*/  BSYNC B0 ;  /* 0x0000000000007941 */ /* 0x000fea0003800000 */
.L_x_2481:
[----:B------:R-:W-:Y:S01]  /*1e020*/  IMAD.MOV.U32 R2, RZ, RZ, R14 ;  /* 0x000000ffff027224 */ /* 0x000fe200078e000e */
[----:B------:R-:W-:Y:S06]  /*1e030*/  BRA `(.L_x_2483) ;  /* 0xffffffd400147947 */ /* 0x000fec000383ffff */
.L_x_2414:
[----:B0-----:R0:W1:Y:S02]  /*1e040*/  SYNCS.PHASECHK.TRANS64.TRYWAIT P0, [R0+URZ+0x36820], R3 ;  /* 0x03682003000075a7 */ /* 0x001064000800017f */
[----:B-1----:R-:W-:Y:S05]  /*1e050*/  @!P0 NANOSLEEP.SYNCS 0x989680 ;  /* 0x009896800000895d */ /* 0x002fea0003900000 */
[----:B------:R-:W1:Y:S02]  /*1e060*/  @!P0 SYNCS.PHASECHK.TRANS64 P0, [R0+URZ+0x36820], R3 ;  /* 0x03682003000085a7 */ /* 0x000e64000800007f */
[----:B-1----:R-:W-:Y:S05]  /*1e070*/  @!P0 BRA `(.L_x_2414) ;  /* 0xfffffffc00f08947 */ /* 0x002fea000383ffff */
[----:B------:R-:W-:Y:S05]  /*1e080*/  BRA `(.L_x_2484) ;  /* 0xffffffdc00b87947 */ /* 0x000fea000383ffff */
.L_x_2415:
        /* <DEDUP_REMOVED lines=11> */
.L_x_2486:
[----:B------:R-:W-:Y:S05]  /*1e140*/  BSYNC B0 ;  /* 0x0000000000007941 */ /* 0x000fea0003800000 */
.L_x_2485:
[----:B------:R-:W-:Y:S05]  /*1e150*/  BRA `(.L_x_2487) ;  /* 0xffffffdc00a07947 */ /* 0x000fea000383ffff */
.L_x_2418:
[----:B------:R-:W-:Y:S01]  /*1e160*/  BSSY B1, `(.L_x_2488) ;  /* 0x0000006000017945 */ /* 0x000fe20003800000 */
[----:B------:R-:W-:-:S07]  /*1e170*/  IMAD.MOV.U32 R15, RZ, RZ, -0x1 ;  /* 0xffffffffff0f7424 */ /* 0x000fce00078e00ff */
[----:B01----:R-:W-:Y:S05]  /*1e180*/  WARPSYNC.COLLECTIVE R15, `(.L_x_2489) ;  /* 0x000000000f0c7348 */ /* 0x003fea0003c00000 */
[----:B------:R-:W-:Y:S02]  /*1e190*/  ELECT P6, UR62, PT ;  /* 0x00000000003e782f */ /* 0x000fe400038c0000 */
[----:B------:R-:W-:Y:S01]  /*1e1a0*/  MOV R14, UR62 ;  /* 0x0000003e000e7c02 */ /* 0x000fe20008000f00 */
[----:B01----:R-:W-:Y:S10]  /*1e1b0*/  ENDCOLLECTIVE ;  /* 0x000000000000791b */ /* 0x003ff40003800000 */
.L_x_2489:
[----:B------:R-:W-:Y:S05]  /*1e1c0*/  BSYNC B1 ;  /* 0x0000000000017941 */ /* 0x000fea0003800000 */
.L_x_2488:
[----:B------:R-:W-:Y:S05]  /*1e1d0*/  BRA `(.L_x_2490) ;  /* 0xffffffdc00987947 */ /* 0x000fea000383ffff */
.L_x_2420:
[----:B0-----:R0:W1:Y:S02]  /*1e1e0*/  SYNCS.PHASECHK.TRANS64.TRYWAIT P0, [R6+URZ], R5 ;  /* 0x00000005060075a7 */ /* 0x001064000800017f */
[----:B-1----:R-:W-:Y:S05]  /*1e1f0*/  @!P0 NANOSLEEP.SYNCS 0x989680 ;  /* 0x009896800000895d */ /* 0x002fea0003900000 */
[----:B------:R-:W1:Y:S02]  /*1e200*/  @!P0 SYNCS.PHASECHK.TRANS64 P0, [R6+URZ], R5 ;  /* 0x00000005060085a7 */ /* 0x000e64000800007f */
[----:B-1----:R-:W-:Y:S05]  /*1e210*/  @!P0 BRA `(.L_x_2420) ;  /* 0xfffffffc00f08947 */ /* 0x002fea000383ffff */
[----:B------:R-:W-:Y:S05]  /*1e220*/  BRA `(.L_x_2491) ;  /* 0xffffffdc00d87947 */ /* 0x000fea000383ffff */
.L_x_2421:
[----:B-1----:R1:W2:Y:S02]  /*1e230*/  SYNCS.PHASECHK.TRANS64.TRYWAIT P0, [R7+URZ], R2 ;  /* 0x00000002070075a7 */ /* 0x0022a4000800017f */
[----:B--2---:R-:W-:Y:S05]  /*1e240*/  @!P0 NANOSLEEP.SYNCS 0x989680 ;  /* 0x009896800000895d */ /* 0x004fea0003900000 */
[----:B------:R-:W2:Y:S02]  /*1e250*/  @!P0 SYNCS.PHASECHK.TRANS64 P0, [R7+URZ], R2 ;  /* 0x00000002070085a7 */ /* 0x000ea4000800007f */
[----:B--2---:R-:W-:Y:S05]  /*1e260*/  @!P0 BRA `(.L_x_2421) ;  /* 0xfffffffc00f08947 */ /* 0x004fea000383ffff */
[----:B------:R-:W-:Y:S05]  /*1e270*/  BRA `(.L_x_2492) ;  /* 0xffffffdc00cc7947 */ /* 0x000fea000383ffff */
.L_x_2423:
[----:B--2---:R2:W3:Y:S02]  /*1e280*/  SYNCS.PHASECHK.TRANS64.TRYWAIT P0, [R4+URZ], R5 ;  /* 0x00000005040075a7 */ /* 0x0044e4000800017f */
[----:B---3--:R-:W-:Y:S05]  /*1e290*/  @!P0 NANOSLEEP.SYNCS 0x989680 ;  /* 0x009896800000895d */ /* 0x008fea0003900000 */
[----:B------:R-:W3:Y:S02]  /*1e2a0*/  @!P0 SYNCS.PHASECHK.TRANS64 P0, [R4+URZ], R5 ;  /* 0x00000005040085a7 */ /* 0x000ee4000800007f */
[----:B---3--:R-:W-:Y:S05]  /*1e2b0*/  @!P0 BRA `(.L_x_2423) ;  /* 0xfffffffc00f08947 */ /* 0x008fea000383ffff */
[----:B------:R-:W-:Y:S05]  /*1e2c0*/  BRA `(.L_x_2493) ;  /* 0xffffffdc00d07947 */ /* 0x000fea000383ffff */
.L_x_2494:
        /* <DEDUP_REMOVED lines=11> */
.L_x_3024:


//--------------------- .text._ZN7cutlass13device_kernelIN5flash11enable_sm90INS1_16FlashAttnFwdSm90INS1_25CollectiveMainloopFwdSm90ILi2EN4cute5tupleIJNS5_1CILi1EEES8_S8_EEENS6_IJNS7_ILi128EEENS7_ILi112EEENS7_ILi192EEEEEELi192ENS_10bfloat16_tEfNS_4arch4Sm90ELb1ELb0ELb1ELb1ELb0ELb1ELb0ELb1ELb1ELb1ELb1ELb0EEENS1_21CollectiveEpilogueFwdINS6_IJSA_SC_SB_EEES9_SE_SG_Li256ELb1ELb1ELb1ELb0EEENS1_36VarlenDynamicPersistentTileSchedulerILi128ELi112ELi256ELi128ELb1ELb1ELb1ELb1ELb1ELb1EEEEEEEEEvNT_6ParamsE --------------------------
	.section	.text._ZN7cutlass13device_kernelIN5flash11enable_sm90INS1_16FlashAttnFwdSm90INS1_25CollectiveMainloopFwdSm90ILi2EN4cute5tupleIJNS5_1CILi1EEES8_S8_EEENS6_IJNS7_ILi128EEENS7_ILi112EEENS7_ILi192EEEEEELi192ENS_10bfloat16_tEfNS_4arch4Sm90ELb1ELb0ELb1ELb1ELb0ELb1ELb0ELb1ELb1ELb1ELb1ELb0EEENS1_21CollectiveEpilogueFwdINS6_IJSA_SC_SB_EEES9_SE_SG_Li256ELb1ELb1ELb1ELb0EEENS1_36VarlenDynamicPersistentTileSchedulerILi128ELi112ELi256ELi128ELb1ELb1ELb1ELb1ELb1ELb1EEEEEEEEEvNT_6ParamsE,"ax",@progbits
	.align	128
.text._ZN7cutlass13device_kernelIN5flash11enable_sm90INS1_16FlashAttnFwdSm90INS1_25CollectiveMainloopFwdSm90ILi2EN4cute5tupleIJNS5_1CILi1EEES8_S8_EEENS6_IJNS7_ILi128EEENS7_ILi112EEENS7_ILi192EEEEEELi192ENS_10bfloat16_tEfNS_4arch4Sm90ELb1ELb0ELb1ELb1ELb0ELb1ELb0ELb1ELb1ELb1ELb1ELb0EEENS1_21CollectiveEpilogueFwdINS6_IJSA_SC_SB_EEES9_SE_SG_Li256ELb1ELb1ELb1ELb0EEENS1_36VarlenDynamicPersistentTileSchedulerILi128ELi112ELi256ELi128ELb1ELb1ELb1ELb1ELb1ELb1EEEEEEEEEvNT_6ParamsE:
        .type           _ZN7cutlass13device_kernelIN5flash11enable_sm90INS1_16FlashAttnFwdSm90INS1_25CollectiveMainloopFwdSm90ILi2EN4cute5tupleIJNS5_1CILi1EEES8_S8_EEENS6_IJNS7_ILi128EEENS7_ILi112EEENS7_ILi192EEEEEELi192ENS_10bfloat16_tEfNS_4arch4Sm90ELb1ELb0ELb1ELb1ELb0ELb1ELb0ELb1ELb1ELb1ELb1ELb0EEENS1_21CollectiveEpilogueFwdINS6_IJSA_SC_SB_EEES9_SE_SG_Li256ELb1ELb1ELb1ELb0EEENS1_36VarlenDynamicPersistentTileSchedulerILi128ELi112ELi256ELi128ELb1ELb1ELb1ELb1ELb1ELb1EEEEEEEEEvNT_6ParamsE,@function
        .size           _ZN7cutlass13device_kernelIN5flash11enable_sm90INS1_16FlashAttnFwdSm90INS1_25CollectiveMainloopFwdSm90ILi2EN4cute5tupleIJNS5_1CILi1EEES8_S8_EEENS6_IJNS7_ILi128EEENS7_ILi112EEENS7_ILi192EEEEEELi192ENS_10bfloat16_tEfNS_4arch4Sm90ELb1ELb0ELb1ELb1ELb0ELb1ELb0ELb1ELb1ELb1ELb1ELb0EEENS1_21CollectiveEpilogueFwdINS6_IJSA_SC_SB_EEES9_SE_SG_Li256ELb1ELb1ELb1ELb0EEENS1_36VarlenDynamicPersistentTileSchedulerILi128ELi112ELi256ELi128ELb1ELb1ELb1ELb1ELb1ELb1EEEEEEEEEvNT_6ParamsE,(.L_x_3025 - _ZN7cutlass13device_kernelIN5flash11enable_sm90INS1_16FlashAttnFwdSm90INS1_25CollectiveMainloopFwdSm90ILi2EN4cute5tupleIJNS5_1CILi1EEES8_S8_EEENS6_IJNS7_ILi128EEENS7_ILi112EEENS7_ILi192EEEEEELi192ENS_10bfloat16_tEfNS_4arch4Sm90ELb1ELb0ELb1ELb1ELb0ELb1ELb0ELb1ELb1ELb1ELb1ELb0EEENS1_21CollectiveEpilogueFwdINS6_IJSA_SC_SB_EEES9_SE_SG_Li256ELb1ELb1ELb1ELb0EEENS1_36VarlenDynamicPersistentTileSchedulerILi128ELi112ELi256ELi128ELb1ELb1ELb1ELb1ELb1ELb1EEEEEEEEEvNT_6ParamsE)
        .other          _ZN7cutlass13device_kernelIN5flash11enable_sm90INS1_16FlashAttnFwdSm90INS1_25CollectiveMainloopFwdSm90ILi2EN4cute5tupleIJNS5_1CILi1EEES8_S8_EEENS6_IJNS7_ILi128EEENS7_ILi112EEENS7_ILi192EEEEEELi192ENS_10bfloat16_tEfNS_4arch4Sm90ELb1ELb0ELb1ELb1ELb0ELb1ELb0ELb1ELb1ELb1ELb1ELb0EEENS1_21CollectiveEpilogueFwdINS6_IJSA_SC_SB_EEES9_SE_SG_Li256ELb1ELb1ELb1ELb0EEENS1_36VarlenDynamicPersistentTileSchedulerILi128ELi112ELi256ELi128ELb1ELb1ELb1ELb1ELb1ELb1EEEEEEEEEvNT_6ParamsE,@"STO_CUDA_ENTRY STV_DEFAULT"
_ZN7cutlass13device_kernelIN5flash11enable_sm90INS1_16FlashAttnFwdSm90INS1_25CollectiveMainloopFwdSm90ILi2EN4cute5tupleIJNS5_1CILi1EEES8_S8_EEENS6_IJNS7_ILi128EEENS7_ILi112EEENS7_ILi192EEEEEELi192ENS_10bfloat16_tEfNS_4arch4Sm90ELb1ELb0ELb1ELb1ELb0ELb1ELb0ELb1ELb1ELb1ELb1ELb0EEENS1_21CollectiveEpilogueFwdINS6_IJSA_SC_SB_EEES9_SE_SG_Li256ELb1ELb1ELb1ELb0EEENS1_36VarlenDynamicPersistentTileSchedulerILi128ELi112ELi256ELi128ELb1ELb1ELb1ELb1ELb1ELb1EEEEEEEEEvNT_6ParamsE:
        /* <DEDUP_REMOVED lines=24> */
.L_x_2496:
[----:B------:R-:W-:Y:S05]  /*0180*/  BSYNC B0 ;  /* 0x0000000000007941 */ /* 0x000fea0003800000 */
.L_x_2495:
        /* <DEDUP_REMOVED lines=41> */
.L_x_2497:
        /* <DEDUP_REMOVED lines=22> */
.L_x_2498:
        /* <DEDUP_REMOVED lines=18> */
.L_x_2499:
        /* <DEDUP_REMOVED lines=22> */
.L_x_2500:
        /* <DEDUP_REMOVED lines=22> */
.L_x_2501:
[----:B0-----:R-:W-:Y:S01]  /*0960*/  UMOV UR4, 0x1 ;  /* 0x0000000100047882 */ /* 0x001fe20000000000 */
[----:B------:R-:W-:Y:S01]  /*0970*/  PLOP3.LUT P0, PT, PT, PT, UP0, 0x80, 0x0 ;  /* 0x000000000000781c */ /* 0x000fe20003f0f008 */
[----:B------:R-:W-:Y:S01]  /*0980*/  USEL UR4, UR4, 0x2, !UP0 ;  /* 0x0000000204047887 */ /* 0x000fe2000c000000 */
[----:B------:R-:W-:Y:S01]  /*0990*/  NOP ;  /* 0x0000000000007918 */ /* 0x000fe20000000000 */
[----:B------:R-:W-:Y:S01]  /*09a0*/  ULDC.64 UR60, c[0x0][0x208] ;  /* 0x00008200003c7ab9 */ /* 0x000fe20000000a00 */
[----:B------:R-:W-:Y:S03]  /*09b0*/  BSSY B9, `(.L_x_2502) ;  /* 0x00030f5000097945 */ /* 0x000fe60003800000 */
[----:B------:R-:W-:-:S05]  /*09c0*/  IMAD.U32 R2, RZ, RZ, UR4 ;  /* 0x00000004ff027e24 */ /* 0x000fca000f8e00ff */
[----:B------:R0:W-:Y:S01]  /*09d0*/  STL [R1+0x78], R2 ;  /* 0x0000780201007387 */ /* 0x0001e20000100800 */
[----:B-12-4-:R-:W-:Y:S06]  /*09e0*/  BAR.SYNC.DEFER_BLOCKING 0x0 ;  /* 0x0000000000007b1d */ /* 0x016fec0000010000 */
[----:B------:R-:W-:Y:S05]  /*09f0*/  @!P0 BRA `(.L_x_2503) ;  /* 0x0000027c00c88947 */ /* 0x000fea0003800000 */
.L_x_2504:
        /* <DEDUP_REMOVED lines=9> */
[----:B------:R-:W-:Y:S01]  /*0a90*/  IMAD.U32 R16, RZ, RZ, UR4 ;  /* 0x00000004ff107e24 */ /* 0x000fe2000f8e00ff */
[----:B------:R-:W-:-:S04]  /*0aa0*/  ULDC UR4, c[0x0][0xc3c] ;  /* 0x00030f0000047ab9 */ /* 0x000fc80000000800 */
[----:B------:R-:W1:Y:S01]  /*0ab0*/  LDS.128 R12, [R16+0x368d0] ;  /* 0x0368d000100c7984 */ /* 0x000e620000000c00 */
[----:B------:R-:W-:Y:S06]  /*0ac0*/  BAR.ARV 0x4, 0x180 ;  /* 0x0106000000007b1d */ /* 0x000fec0000002000 */
[----:B-1----:R-:W-:-:S13]  /*0ad0*/  ISETP.GE.AND P0, PT, R15, UR4, PT ;  /* 0x000000040f007c0c */ /* 0x002fda000bf06270 */
[----:B------:R-:W-:Y:S05]  /*0ae0*/  @P0 BRA `(.L_x_2505) ;  /* 0x0000030c00840947 */ /* 0x000fea0003800000 */
[----:B------:R-:W2:Y:S01]  /*0af0*/  LDL R0, [R1+0x78] ;  /* 0x0000780001007983 */ /* 0x000ea20000100800 */
[----:B------:R-:W-:Y:S01]  /*0b00*/  VIADD R6, R6, 0xffffff80 ;  /* 0xffffff8006067836 */ /* 0x000fe20000000000 */
[----:B------:R-:W-:Y:S01]  /*0b10*/  R2UR UR4, R16 ;  /* 0x00000000100472ca */ /* 0x000fe200000e0000 */
[----:B------:R-:W-:Y:S01]  /*0b20*/  IMAD.MOV.U32 R235, RZ, RZ, RZ ;  /* 0x000000ffffeb7224 */ /* 0x000fe200078e00ff */
[----:B------:R-:W-:Y:S01]  /*0b30*/  CS2R R208, SRZ ;  /* 0x0000000000d07805 */ /* 0x000fe2000001ff00 */
[----:B------:R-:W-:Y:S01]  /*0b40*/  IMAD.MOV.U32 R17, RZ, RZ, RZ ;  /* 0x000000ffff117224 */ /* 0x000fe200078e00ff */
[----:B------:R-:W-:Y:S01]  /*0b50*/  SHF.R.S32.HI R3, RZ, 0x1f, R6 ;  /* 0x0000001fff037819 */ /* 0x000fe20000011406 */
[----:B------:R-:W-:-:S03]  /*0b60*/  IMAD.MOV.U32 R205, RZ, RZ, RZ ;  /* 0x000000ffffcd7224 */ /* 0x000fc600078e00ff */
[----:B0-----:R-:W-:-:S04]  /*0b70*/  LEA.HI R2, R3, R6, RZ, 0x4 ;  /* 0x0000000603027211 */ /* 0x001fc800078f20ff */
[----:B------:R-:W-:Y:S01]  /*0b80*/  SHF.R.S32.HI R7, RZ, 0x4, R2 ;  /* 0x00000004ff077819 */ /* 0x000fe20000011402 */
[----:B------:R-:W-:-:S03]  /*0b90*/  UIADD3 UR4, UR4, 0x15400, URZ ;  /* 0x0001540004047890 */ /* 0x000fc6000fffe03f */
[----:B------:R-:W-:-:S04]  /*0ba0*/  LEA.HI R4, R2, R7, RZ, 0x1 ;  /* 0x0000000702047211 */ /* 0x000fc800078f08ff */
[----:B------:R-:W-:-:S05]  /*0bb0*/  LOP3.LUT R4, R4, 0x1ffffffe, RZ, 0xc0, !PT ;  /* 0x1ffffffe04047812 */ /* 0x000fca00078ec0ff */
[----:B------:R-:W-:Y:S01]  /*0bc0*/  IMAD.IADD R7, R7, 0x1, -R4 ;  /* 0x0000000107077824 */ /* 0x000fe200078e0a04 */
[----:B------:R-:W-:-:S04]  /*0bd0*/  LEA.HI R4, R3, R6, RZ, 0x5 ;  /* 0x0000000603047211 */ /* 0x000fc800078f28ff */
[----:B------:R-:W-:-:S05]  /*0be0*/  SHF.R.S32.HI R4, RZ, 0x5, R4 ;  /* 0x00000005ff047819 */ /* 0x000fca0000011404 */
[----:B------:R-:W-:Y:S01]  /*0bf0*/  IMAD.SHL.U32 R220, R4, 0x200, RZ ;  /* 0x0000020004dc7824 */ /* 0x000fe200078e00ff */
[----:B--2---:R-:W-:Y:S02]  /*0c00*/  R2UR UR5, R0 ;  /* 0x00000000000572ca */ /* 0x004fe400000e0000 */
[----:B------:R-:W-:-:S04]  /*0c10*/  LEA.HI R0, R3, R6, RZ, 0x7 ;  /* 0x0000000603007211 */ /* 0x000fc800078f38ff */
[----:B------:R-:W-:-:S05]  /*0c20*/  LOP3.LUT R5, R0, 0xffffff80, RZ, 0xc0, !PT ;  /* 0xffffff8000057812 */ /* 0x000fca00078ec0ff */
[----:B------:R-:W-:Y:S02]  /*0c30*/  IMAD.IADD R21, R6, 0x1, -R5 ;  /* 0x0000000106157824 */ /* 0x000fe400078e0a05 */
[----:B------:R-:W-:-:S03]  /*0c40*/  ULOP3.LUT UR5, UR5, 0x1, URZ, 0xfc, !UPT ;  /* 0x0000000105057892 */ /* 0x000fc6000f8efc3f */
[----:B------:R-:W-:Y:S01]  /*0c50*/  SHF.R.S32.HI R9, RZ, 0x1f, R21 ;  /* 0x0000001fff097819 */ /* 0x000fe20000011415 */
[----:B------:R-:W-:Y:S03]  /*0c60*/  STL [R1+0x6c], R21 ;  /* 0x00006c1501007387 */ /* 0x000fe60000100800 */
[CC--:B------:R-:W-:Y:S02]  /*0c70*/  LEA.HI R12, R9.reuse, R21.reuse, RZ, 0x2 ;  /* 0x00000015090c7211 */ /* 0x0c0fe400078f10ff */
[----:B------:R-:W-:Y:S02]  /*0c80*/  LEA.HI R9, R9, R21, RZ, 0x5 ;  /* 0x0000001509097211 */ /* 0x000fe400078f28ff */
[--C-:B------:R-:W-:Y:S02]  /*0c90*/  SHF.R.S32.HI R8, RZ, 0x2, R12.reuse ;  /* 0x00000002ff087819 */ /* 0x100fe4000001140c */
[----:B------:R-:W-:-:S02]  /*0ca0*/  SHF.R.S32.HI R5, RZ, 0x1f, R12 ;  /* 0x0000001fff057819 */ /* 0x000fc4000001140c */
[----:B------:R-:W-:Y:S02]  /*0cb0*/  LOP3.LUT R12, R12, 0x7ffffffc, RZ, 0xc0, !PT ;  /* 0x7ffffffc0c0c7812 */ /* 0x000fe400078ec0ff */
[----:B------:R-:W-:-:S03]  /*0cc0*/  LEA.HI R5, R5, R8, RZ, 0x3 ;  /* 0x0000000805057211 */ /* 0x000fc600078f18ff */
[----:B------:R-:W-:Y:S01]  /*0cd0*/  IMAD.IADD R12, R21, 0x1, -R12 ;  /* 0x00000001150c7824 */ /* 0x000fe200078e0a0c */
[----:B------:R-:W-:Y:S02]  /*0ce0*/  LOP3.LUT R11, R5, 0xfffffff8, RZ, 0xc0, !PT ;  /* 0xfffffff8050b7812 */ /* 0x000fe400078ec0ff */
[----:B------:R-:W-:Y:S01]  /*0cf0*/  SHF.R.S32.HI R5, RZ, 0x7, R0 ;  /* 0x00000007ff057819 */ /* 0x000fe20000011400 */
[----:B------:R-:W-:Y:S02]  /*0d00*/  IMAD.SHL.U32 R227, R12, 0x2, RZ ;  /* 0x000000020ce37824 */ /* 0x000fe400078e00ff */
[----:B------:R-:W-:Y:S01]  /*0d10*/  IMAD.IADD R11, R8, 0x1, -R11 ;  /* 0x00000001080b7824 */ /* 0x000fe200078e0a0b */
[----:B------:R-:W-:Y:S01]  /*0d20*/  LEA.HI R8, R3, R6, RZ, 0x2 ;  /* 0x0000000603087211 */ /* 0x000fe200078f10ff */
[C---:B------:R-:W-:Y:S01]  /*0d30*/  VIADD R30, R227.reuse, 0x10 ;  /* 0x00000010e31e7836 */ /* 0x040fe20000000000 */
[----:B------:R-:W-:Y:S01]  /*0d40*/  LOP3.LUT R3, R2, 0x3fffff0, RZ, 0xc0, !PT ;  /* 0x03fffff002037812 */ /* 0x000fe200078ec0ff */
[C---:B------:R-:W-:Y:S01]  /*0d50*/  VIADD R31, R227.reuse, 0x8 ;  /* 0x00000008e31f7836 */ /* 0x040fe20000000000 */
[----:B------:R-:W-:Y:S01]  /*0d60*/  LEA.HI R0, R0, R5, RZ, 0x1 ;  /* 0x0000000500007211 */ /* 0x000fe200078f08ff */
[C---:B------:R-:W-:Y:S01]  /*0d70*/  VIADD R27, R227.reuse, 0x28 ;  /* 0x00000028e31b7836 */ /* 0x040fe20000000000 */
[----:B------:R-:W-:Y:S01]  /*0d80*/  SHF.R.S32.HI R2, RZ, 0x5, R9 ;  /* 0x00000005ff027819 */ /* 0x000fe20000011409 */
[----:B------:R-:W-:Y:S01]  /*0d90*/  IMAD.IADD R3, R6, 0x1, -R3 ;  /* 0x0000000106037824 */ /* 0x000fe200078e0a03 */
[----:B------:R-:W-:Y:S01]  /*0da0*/  LOP3.LUT R0, R0, 0x3fffffe, RZ, 0xc0, !PT ;  /* 0x03fffffe00007812 */ /* 0x000fe200078ec0ff */
[----:B------:R-:W-:Y:S01]  /*0db0*/  VIADD R28, R227, 0x20 ;  /* 0x00000020e31c7836 */ /* 0x000fe20000000000 */
[--C-:B------:R-:W-:Y:S01]  /*0dc0*/  SHF.R.S32.HI R204, RZ, 0x2, R8.reuse ;  /* 0x00000002ffcc7819 */ /* 0x100fe20000011408 */
[----:B------:R-:W-:Y:S01]  /*0dd0*/  IMAD R10, R4, 0x10, R3 ;  /* 0x00000010040a7824 */ /* 0x000fe200078e0203 */
[----:B------:R-:W-:Y:S01]  /*0de0*/  SHF.R.S32.HI R3, RZ, 0x1f, R8 ;  /* 0x0000001fff037819 */ /* 0x000fe20000011408 */
[----:B------:R-:W-:Y:S01]  /*0df0*/  IMAD.IADD R0, R5, 0x1, -R0 ;  /* 0x0000000105007824 */ /* 0x000fe200078e0a00 */
[----:B------:R-:W-:Y:S01]  /*0e00*/  LOP3.LUT R9, R8, 0xfffffffc, RZ, 0xc0, !PT ;  /* 0xfffffffc08097812 */ /* 0x000fe200078ec0ff */
[----:B------:R-:W-:Y:S01]  /*0e10*/  IMAD R11, R2, 0x10, R11 ;  /* 0x00000010020b7824 */ /* 0x000fe200078e020b */
[----:B------:R-:W-:Y:S01]  /*0e20*/  LEA.HI R3, R3, R204, RZ, 0x3 ;  /* 0x000000cc03037211 */ /* 0x000fe200078f18ff */
[----:B------:R-:W-:-:S02]  /*0e30*/  VIADD R236, R204, 0x40 ;  /* 0x00000040ccec7836 */ /* 0x000fc40000000000 */
[----:B------:R-:W-:Y:S01]  /*0e40*/  IMAD R20, R0, 0x40, R11 ;  /* 0x0000004000147824 */ /* 0x000fe200078e020b */
[----:B------:R-:W-:Y:S01]  /*0e50*/  LOP3.LUT R3, R3, 0xfffffff8, RZ, 0xc0, !PT ;  /* 0xfffffff803037812 */ /* 0x000fe200078ec0ff */
[----:B------:R-:W-:Y:S02]  /*0e60*/  IMAD.U32 R0, RZ, RZ, UR5 ;  /* 0x00000005ff007e24 */ /* 0x000fe4000f8e00ff */
[----:B------:R-:W-:Y:S01]  /*0e70*/  IMAD.IADD R6, R6, 0x1, -R9 ;  /* 0x0000000106067824 */ /* 0x000fe200078e0a09 */
[----:B------:R-:W-:Y:S01]  /*0e80*/  STL [R1+0x70], R20 ;  /* 0x0000701401007387 */ /* 0x000fe20000100800 */
[----:B------:R-:W-:Y:S02]  /*0e90*/  IMAD.SHL.U32 R217, R236, 0x40, RZ ;  /* 0x00000040ecd97824 */ /* 0x000fe400078e00ff */
[----:B------:R-:W-:Y:S01]  /*0ea0*/  IMAD R2, R10, 0x8, R7 ;  /* 0x000000080a027824 */ /* 0x000fe200078e0207 */
[----:B------:R-:W-:Y:S01]  /*0eb0*/  SHF.R.S32.HI R7, RZ, 0x1f, R236 ;  /* 0x0000001fff077819 */ /* 0x000fe200000114ec */
[----:B------:R-:W-:Y:S01]  /*0ec0*/  IMAD.U32 R5, RZ, RZ, UR4 ;  /* 0x00000004ff057e24 */ /* 0x000fe2000f8e00ff */
[----:B------:R0:W-:Y:S01]  /*0ed0*/  STL [R1+0x44], R0 ;  /* 0x0000440001007387 */ /* 0x0001e20000100800 */
[----:B------:R-:W-:Y:S01]  /*0ee0*/  LOP3.LUT R217, R217, 0x1c0, RZ, 0xc0, !PT ;  /* 0x000001c0d9d97812 */ /* 0x000fe200078ec0ff */
[----:B------:R-:W-:Y:S01]  /*0ef0*/  IMAD.IADD R3, R204, 0x1, -R3 ;  /* 0x00000001cc037824 */ /* 0x000fe200078e0a03 */
[----:B------:R-:W-:Y:S01]  /*0f00*/  LEA.HI R7, R7, R236, RZ, 0x3 ;  /* 0x000000ec07077211 */ /* 0x000fe200078f18ff */
[----:B------:R1:W-:Y:S01]  /*0f10*/  STL [R1+0x4c], R5 ;  /* 0x00004c0501007387 */ /* 0x0003e20000100800 */
[----:B------:R-:W-:-:S02]  /*0f20*/  IMAD.MOV.U32 R10, RZ, RZ, R14 ;  /* 0x000000ffff0a7224 */ /* 0x000fc400078e000e */
[----:B------:R-:W-:Y:S02]  /*0f30*/  IMAD.SHL.U32 R3, R3, 0x40, RZ ;  /* 0x0000004003037824 */ /* 0x000fe400078e00ff */
[----:B------:R-:W-:Y:S01]  /*0f40*/  IMAD.SHL.U32 R7, R7, 0x40, RZ ;  /* 0x0000004007077824 */ /* 0x000fe200078e00ff */
[C---:B0-----:R-:W-:Y:S01]  /*0f50*/  LEA.HI R0, R6.reuse, R6, RZ, 0x1 ;  /* 0x0000000606007211 */ /* 0x041fe200078f08ff */
[----:B------:R-:W-:Y:S01]  /*0f60*/  IMAD.SHL.U32 R22, R6, 0x4, RZ ;  /* 0x0000000406167824 */ /* 0x000fe200078e00ff */
[----:B------:R-:W-:Y:S01]  /*0f70*/  LOP3.LUT R218, R3, 0x1c0, RZ, 0xc0, !PT ;  /* 0x000001c003da7812 */ /* 0x000fe200078ec0ff */
[----:B------:R-:W-:Y:S01]  /*0f80*/  VIADD R24, R227, 0x40 ;  /* 0x00000040e3187836 */ /* 0x000fe20000000000 */
[----:B-1----:R-:W-:Y:S01]  /*0f90*/  LOP3.LUT R5, R0, 0x1ffffffe, RZ, 0xc0, !PT ;  /* 0x1ffffffe00057812 */ /* 0x002fe200078ec0ff */
[----:B------:R-:W-:Y:S01]  /*0fa0*/  IMAD.MOV.U32 R11, RZ, RZ, R15 ;  /* 0x000000ffff0b7224 */ /* 0x000fe200078e000f */
[----:B------:R-:W-:Y:S01]  /*0fb0*/  SHF.R.U32.HI R0, RZ, 0x3, R217 ;  /* 0x00000003ff007819 */ /* 0x000fe200000116d9 */
[----:B------:R-:W-:Y:S01]  /*0fc0*/  IMAD.SHL.U32 R0, R2, 0x8, RZ ;  /* 0x0000000802007824 */ /* 0x000fe200078e00ff */
[----:B------:R-:W-:Y:S01]  /*0fd0*/  LOP3.LUT R221, R7, 0xfffffe00, RZ, 0xc0, !PT ;  /* 0xfffffe0007dd7812 */ /* 0x000fe200078ec0ff */
[C---:B------:R-:W-:Y:S01]  /*0fe0*/  VIADD R25, R227.reuse, 0x38 ;  /* 0x00000038e3197836 */ /* 0x040fe20000000000 */
[----:B------:R-:W-:Y:S01]  /*0ff0*/  SHF.R.S32.HI R2, RZ, 0x1f, R30 ;  /* 0x0000001fff027819 */ /* 0x000fe2000001141e */
[C---:B------:R-:W-:Y:S01]  /*1000*/  VIADD R14, R227.reuse, 0x58 ;  /* 0x00000058e30e7836 */ /* 0x040fe20000000000 */
[----:B------:R0:W-:Y:S01]  /*1010*/  STL [R1+0x74], R0 ;  /* 0x0000740001007387 */ /* 0x0001e20000100800 */
[----:B------:R-:W-:Y:S01]  /*1020*/  IMAD.MOV.U32 R9, RZ, RZ, R13 ;  /* 0x000000ffff097224 */ /* 0x000fe200078e000d */
[----:B------:R-:W-:Y:S01]  /*1030*/  SHF.R.S32.HI R7, RZ, 0x1f, R31 ;  /* 0x0000001fff077819 */ /* 0x000fe2000001141f */
[C---:B------:R-:W-:Y:S01]  /*1040*/  IMAD.SHL.U32 R18, R6.reuse, 0x8, RZ ;  /* 0x0000000806127824 */ /* 0x040fe200078e00ff */
[----:B------:R-:W-:Y:S01]  /*1050*/  SHF.R.S32.HI R2, RZ, 0x1f, R27 ;  /* 0x0000001fff027819 */ /* 0x000fe2000001141b */
[----:B------:R-:W-:Y:S01]  /*1060*/  IMAD.IADD R5, R6, 0x1, -R5 ;  /* 0x0000000106057824 */ /* 0x000fe200078e0a05 */
        /* <DEDUP_REMOVED lines=12> */
[----:B------:R-:W-:Y:S01]  /*1130*/  SHF.R.U32.HI R219, RZ, 0x3, R218 ;  /* 0x00000003ffdb7819 */ /* 0x000fe200000116da */
        /* <DEDUP_REMOVED lines=8> */
[----:B0-----:R-:W-:Y:S01]  /*11c0*/  VIADD R0, R227, 0x90 ;  /* 0x00000090e3007836 */ /* 0x001fe20000000000 */
        /* <DEDUP_REMOVED lines=10> */
[C---:B------:R-:W-:Y:S02]  /*1270*/  IMAD.IADD R206, R22.reuse, 0x1, R213 ;  /* 0x0000000116ce7824 */ /* 0x040fe400078e02d5 */
[----:B------:R-:W-:Y:S02]  /*1280*/  IMAD.IADD R207, R22, 0x1, R212 ;  /* 0x0000000116cf7824 */ /* 0x000fe400078e02d4 */
[----:B------:R-:W-:Y:S02]  /*1290*/  VIADD R237, R227, 0x98 ;  /* 0x00000098e3ed7836 */ /* 0x000fe40000000000 */
[----:B------:R-:W-:-:S07]  /*12a0*/  IMAD R229, R5, 0x8, R20 ;  /* 0x0000000805e57824 */ /* 0x000fce00078e0214 */
.L_x_2736:
[----:B0-----:R-:W0:Y:S01]  /*12b0*/  LDC.64 R232, c[0x0][0xc88] ;  /* 0x00032200ffe87b82 */ /* 0x001e220000000a00 */
[----:B------:R-:W-:Y:S01]  /*12c0*/  ULDC.64 UR4, c[0x0][0xa28] ;  /* 0x00028a0000047ab9 */ /* 0x000fe20000000a00 */
[----:B------:R-:W-:Y:S01]  /*12d0*/  ULDC.64 UR8, c[0x0][0xa18] ;  /* 0x0002860000087ab9 */ /* 0x000fe20000000a00 */
[----:B------:R-:W-:Y:S01]  /*12e0*/  ULDC.64 UR6, c[0x0][0xa08] ;  /* 0x0002820000067ab9 */ /* 0x000fe20000000a00 */
[----:B0-----:R-:W-:-:S06]  /*12f0*/  IMAD.WIDE R232, R11, 0x4, R232 ;  /* 0x000000040be87825 */ /* 0x001fcc00078e02e8 */
[----:B--2---:R-:W2:Y:S01]  /*1300*/  LDG.E R232, desc[UR60][R232.64] ;  /* 0x0000003ce8e87981 */ /* 0x004ea2000c1e1900 */
        /* <DEDUP_REMOVED lines=10> */
[C---:B---3--:R-:W-:Y:S02]  /*13b0*/  @P2 LEA R2, P3, R232.reuse, UR4, 0x2 ;  /* 0x00000004e8022c11 */ /* 0x048fe4000f8610ff */
[C-C-:B------:R-:W-:Y:S01]  /*13c0*/  SHF.L.U64.HI R234, R232.reuse, 0x2, R0.reuse ;  /* 0x00000002e8ea7819 */ /* 0x140fe20000010200 */
[----:B------:R0:W-:Y:S01]  /*13d0*/  STL [R1+0x68], R0 ;  /* 0x0000680001007387 */ /* 0x0001e20000100800 */
[----:B------:R-:W-:Y:S01]  /*13e0*/  @P2 LEA.HI.X R3, R232, UR5, R0, 0x2, P3 ;  /* 0x00000005e8032c11 */ /* 0x000fe200098f1400 */
[----:B------:R-:W-:Y:S01]  /*13f0*/  ULDC UR4, c[0x0][0x288] ;  /* 0x0000a20000047ab9 */ /* 0x000fe20000000800 */
[----:B----4-:R-:W-:-:S03]  /*1400*/  IADD3 R6, P4, R233, UR6, RZ ;  /* 0x00000006e9067c10 */ /* 0x010fc6000ff9e0ff */
[----:B------:R1:W5:Y:S01]  /*1410*/  @P2 LDG.E R8, desc[UR60][R2.64] ;  /* 0x0000003c02082981 */ /* 0x000362000c1e1900 */
[----:B------:R-:W-:Y:S01]  /*1420*/  @P1 IADD3 R4, P2, R233, UR8, RZ ;  /* 0x00000008e9041c10 */ /* 0x000fe2000ff5e0ff */
[----:B------:R-:W-:Y:S01]  /*1430*/  IMAD.U32 R224, RZ, RZ, UR4 ;  /* 0x00000004ffe07e24 */ /* 0x000fe2000f8e00ff */
[C---:B------:R-:W-:Y:S01]  /*1440*/  IADD3.X R7, R234.reuse, UR7, RZ, P4, !PT ;  /* 0x00000007ea077c10 */ /* 0x040fe2000a7fe4ff */
[----:B------:R-:W-:Y:S01]  /*1450*/  ULDC.64 UR4, c[0x0][0x418] ;  /* 0x0001060000047ab9 */ /* 0x000fe20000000a00 */
[----:B------:R-:W-:Y:S01]  /*1460*/  @P1 IADD3.X R5, R234, UR9, RZ, P2, !PT ;  /* 0x00000009ea051c10 */ /* 0x000fe200097fe4ff */
[----:B------:R-:W-:Y:S02]  /*1470*/  ULDC.64 UR6, c[0x0][0xa20] ;  /* 0x0002880000067ab9 */ /* 0x000fe40000000a00 */
[----:B------:R2:W5:Y:S04]  /*1480*/  @P0 LDG.E R26, desc[UR60][R6.64] ;  /* 0x0000003c061a0981 */ /* 0x000568000c1e1900 */
[----:B------:R2:W5:Y:S01]  /*1490*/  @P1 LDG.E R224, desc[UR60][R4.64] ;  /* 0x0000003c04e01981 */ /* 0x000562000c1e1900 */
[----:B------:R-:W-:Y:S01]  /*14a0*/  UISETP.NE.U32.AND UP0, UPT, UR4, URZ, UPT ;  /* 0x0000003f0400728c */ /* 0x000fe2000bf05070 */
[----:B-1----:R-:W-:-:S02]  /*14b0*/  LOP3.LUT R2, R10, 0xff000000, RZ, 0xc0, !PT ;  /* 0xff0000000a027812 */ /* 0x002fc400078ec0ff */
[----:B------:R-:W-:Y:S01]  /*14c0*/  ULDC UR4, c[0x0][0x424] ;  /* 0x0001090000047ab9 */ /* 0x000fe20000000800 */
[----:B------:R-:W-:Y:S01]  /*14d0*/  UISETP.NE.AND.EX UP0, UPT, UR5, URZ, UPT, UP0 ;  /* 0x0000003f0500728c */ /* 0x000fe2000bf05300 */
[----:B------:R-:W-:Y:S02]  /*14e0*/  ISETP.NE.U32.AND P2, PT, RZ, UR6, PT ;  /* 0x00000006ff007c0c */ /* 0x000fe4000bf45070 */
[----:B------:R-:W-:Y:S01]  /*14f0*/  ULDC UR5, c[0x0][0x2f0] ;  /* 0x0000bc0000057ab9 */ /* 0x000fe20000000800 */
[----:B------:R-:W-:Y:S01]  /*1500*/  USEL UR4, UR4, 0x1, UP0 ;  /* 0x0000000104047887 */ /* 0x000fe20008000000 */
[----:B0-----:R-:W-:Y:S02]  /*1510*/  LOP3.LUT R0, R10, 0xff0000, RZ, 0xc0, !PT ;  /* 0x00ff00000a007812 */ /* 0x001fe400078ec0ff */
[----:B------:R-:W-:Y:S01]  /*1520*/  SHF.R.U32.HI R3, RZ, 0x8, R2 ;  /* 0x00000008ff037819 */ /* 0x000fe20000011602 */
[----:B------:R-:W-:Y:S01]  /*1530*/  UIMAD UR4, UR4, UR5, URZ ;  /* 0x00000005040472a4 */ /* 0x000fe2000f8e023f */
[----:B------:R-:W-:-:S02]  /*1540*/  ISETP.NE.AND.EX P2, PT, RZ, UR7, PT, P2 ;  /* 0x00000007ff007c0c */ /* 0x000fc4000bf45320 */
[----:B------:R-:W-:Y:S01]  /*1550*/  ULDC UR5, c[0x0][0x348] ;  /* 0x0000d20000057ab9 */ /* 0x000fe20000000800 */
[----:B------:R-:W-:Y:S02]  /*1560*/  LEA.HI R231, R0, R3, RZ, 0x10 ;  /* 0x0000000300e77211 */ /* 0x000fe400078f80ff */
[----:B------:R-:W-:Y:S01]  /*1570*/  LOP3.LUT R230, R10, 0xffff, RZ, 0xc0, !PT ;  /* 0x0000ffff0ae67812 */ /* 0x000fe200078ec0ff */
[----:B--2---:R-:W-:Y:S07]  /*1580*/  @P1 BRA `(.L_x_2506) ;  /* 0x0000000000241947 */ /* 0x004fee0003800000 */
        /* <DEDUP_REMOVED lines=9> */
.L_x_2506:
[----:B------:R-:W-:Y:S02]  /*1620*/  IMAD.U32 R2, RZ, RZ, UR5 ;  /* 0x00000005ff027e24 */ /* 0x000fe4000f8e00ff */
[----:B------:R-:W-:Y:S01]  /*1630*/  IMAD.U32 R27, RZ, RZ, UR4 ;  /* 0x00000004ff1b7e24 */ /* 0x000fe2000f8e00ff */
[----:B------:R-:W-:Y:S06]  /*1640*/  @!P2 BRA `(.L_x_2507) ;  /* 0x000000000010a947 */ /* 0x000fec0003800000 */
[----:B------:R-:W-:-:S04]  /*1650*/  IADD3 R4, P0, R233, UR6, RZ ;  /* 0x00000006e9047c10 */ /* 0x000fc8000ff1e0ff */
[----:B------:R-:W-:-:S05]  /*1660*/  IADD3.X R5, R234, UR7, RZ, P0, !PT ;  /* 0x00000007ea057c10 */ /* 0x000fca00087fe4ff */
[----:B------:R0:W5:Y:S01]  /*1670*/  LDG.E R27, desc[UR60][R4.64] ;  /* 0x0000003c041b7981 */ /* 0x000162000c1e1900 */
[----:B------:R-:W-:Y:S05]  /*1680*/  BRA `(.L_x_2508) ;  /* 0x0000000000107947 */ /* 0x000fea0003800000 */
.L_x_2507:
[----:B------:R-:W-:Y:S05]  /*1690*/  @!P0 BRA `(.L_x_2508) ;  /* 0x00000000000c8947 */ /* 0x000fea0003800000 */
[----:B------:R-:W2:Y:S04]  /*16a0*/  LDG.E R0, desc[UR60][R6.64] ;  /* 0x0000003c06007981 */ /* 0x000ea8000c1e1900 */
[----:B------:R-:W2:Y:S02]  /*16b0*/  LDG.E R27, desc[UR60][R6.64+0x4] ;  /* 0x0000043c061b7981 */ /* 0x000ea4000c1e1900 */
[----:B--2---:R-:W-:-:S07]  /*16c0*/  IMAD.IADD R27, R27, 0x1, -R0 ;  /* 0x000000011b1b7824 */ /* 0x004fce00078e0a00 */
.L_x_2508:
[----:B------:R-:W-:Y:S01]  /*16d0*/  ULDC.64 UR4, c[0x0][0xa10] ;  /* 0x0002840000047ab9 */ /* 0x000fe20000000a00 */
[----:B------:R-:W1:Y:S01]  /*16e0*/  LDC R10, c[0x0][0x448] ;  /* 0x00011200ff0a7b82 */ /* 0x000e620000000800 */
[----:B------:R-:W-:-:S04]  /*16f0*/  ISETP.NE.U32.AND P0, PT, RZ, UR4, PT ;  /* 0x00000004ff007c0c */ /* 0x000fc8000bf05070 */
[----:B------:R-:W-:Y:S01]  /*1700*/  ISETP.NE.AND.EX P0, PT, RZ, UR5, PT, P0 ;  /* 0x00000005ff007c0c */ /* 0x000fe2000bf05300 */
[----:B------:R-:W-:-:S12]  /*1710*/  ULDC.64 UR4, c[0x0][0xa30] ;  /* 0x00028c0000047ab9 */ /* 0x000fd80000000a00 */
[----:B0-----:R-:W0:Y:S02]  /*1720*/  @P0 LDC.64 R4, c[0x0][0xa10] ;  /* 0x00028400ff040b82 */ /* 0x001e240000000a00 */
[----:B0-----:R-:W-:-:S05]  /*1730*/  @P0 IMAD.WIDE R4, R232, 0x4, R4 ;  /* 0x00000004e8040825 */ /* 0x001fca00078e0204 */
[----:B------:R-:W2:Y:S04]  /*1740*/  @P0 LDG.E R0, desc[UR60][R4.64] ;  /* 0x0000003c04000981 */ /* 0x000ea8000c1e1900 */
[----:B------:R0:W2:Y:S01]  /*1750*/  @P0 LDG.E R3, desc[UR60][R4.64+0x4] ;  /* 0x0000043c04030981 */ /* 0x0000a2000c1e1900 */
[----:B------:R-:W-:Y:S01]  /*1760*/  ISETP.NE.U32.AND P1, PT, RZ, UR4, PT ;  /* 0x00000004ff007c0c */ /* 0x000fe2000bf25070 */
[----:B-----5:R-:W-:-:S03]  /*1770*/  IMAD.MOV.U32 R145, RZ, RZ, R27 ;  /* 0x000000ffff917224 */ /* 0x020fc600078e001b */
[----:B------:R-:W-:-:S13]  /*1780*/  ISETP.NE.AND.EX P1, PT, RZ, UR5, PT, P1 ;  /* 0x00000005ff007c0c */ /* 0x000fda000bf25310 */
[----:B------:R-:W-:-:S04]  /*1790*/  @P1 IADD3 R6, P2, R233, UR4, RZ ;  /* 0x00000004e9061c10 */ /* 0x000fc8000ff5e0ff */
[----:B------:R-:W-:-:S05]  /*17a0*/  @P1 IADD3.X R7, R234, UR5, RZ, P2, !PT ;  /* 0x00000005ea071c10 */ /* 0x000fca00097fe4ff */
[----:B------:R3:W5:Y:S01]  /*17b0*/  @P1 LDG.E R145, desc[UR60][R6.64] ;  /* 0x0000003c06911981 */ /* 0x000762000c1e1900 */
[----:B-1----:R-:W-:Y:S01]  /*17c0*/  ISETP.NE.AND P1, PT, R10, 0x1, PT ;  /* 0x000000010a00780c */ /* 0x002fe20003f25270 */
[----:B------:R-:W-:Y:S01]  /*17d0*/  IMAD.SHL.U32 R226, R9, 0x80, RZ ;  /* 0x0000008009e27824 */ /* 0x000fe200078e00ff */
[----:B------:R-:W-:Y:S01]  /*17e0*/  LOP3.LUT R13, R231, 0xff, RZ, 0xc0, !PT ;  /* 0x000000ffe70d7812 */ /* 0x000fe200078ec0ff */
[----:B------:R-:W-:Y:S01]  /*17f0*/  IMAD.IADD R9, R27, 0x1, -R8 ;  /* 0x000000011b097824 */ /* 0x000fe200078e0a08 */
[----:B------:R-:W-:Y:S01]  /*1800*/  BSSY B0, `(.L_x_2509) ;  /* 0x0000036000007945 */ /* 0x000fe20003800000 */
[----:B0-----:R-:W-:Y:S01]  /*1810*/  VIADD R4, R226, 0x7f ;  /* 0x0000007fe2047836 */ /* 0x001fe20000000000 */
[----:B------:R-:W-:Y:S01]  /*1820*/  SHF.R.U32.HI R231, RZ, 0x10, R231 ;  /* 0x00000010ffe77819 */ /* 0x000fe200000116e7 */
[----:B------:R0:W-:Y:S01]  /*1830*/  STL [R1+0x48], R13 ;  /* 0x0000480d01007387 */ /* 0x0001e20000100800 */
[----:B---3--:R-:W-:-:S05]  /*1840*/  IMAD.MOV.U32 R6, RZ, RZ, RZ ;  /* 0x000000ffff067224 */ /* 0x008fca00078e00ff */
[----:B------:R-:W1:Y:S08]  /*1850*/  @P1 LDC R11, c[0x0][0x44c] ;  /* 0x00011300ff0b1b82 */ /* 0x000e700000000800 */
[----:B------:R-:W3:Y:S01]  /*1860*/  @P1 LDC R5, c[0x0][0x450] ;  /* 0x00011400ff051b82 */ /* 0x000ee20000000800 */
[----:B--2---:R-:W-:Y:S02]  /*1870*/  @P0 IMAD.IADD R2, R3, 0x1, -R0 ;  /* 0x0000000103020824 */ /* 0x004fe400078e0a00 */
[----:B-1----:R-:W-:-:S04]  /*1880*/  @P1 IMAD.HI.U32 R0, R4, R11, RZ ;  /* 0x0000000b04001227 */ /* 0x002fc800078e00ff */
[----:B------:R-:W-:Y:S01]  /*1890*/  IMAD.IADD R228, R9, 0x1, R2 ;  /* 0x0000000109e47824 */ /* 0x000fe200078e0202 */
[----:B---3--:R-:W-:Y:S01]  /*18a0*/  @P1 SHF.R.U32.HI R4, RZ, R5, R0 ;  /* 0x00000005ff041219 */ /* 0x008fe20000011600 */
[----:B------:R-:W-:Y:S02]  /*18b0*/  IMAD.MOV.U32 R0, RZ, RZ, RZ ;  /* 0x000000ffff007224 */ /* 0x000fe400078e00ff */
[C---:B------:R-:W-:Y:S01]  /*18c0*/  VIADD R5, R228.reuse, 0x6f ;  /* 0x0000006fe4057836 */ /* 0x040fe20000000000 */
[----:B------:R-:W-:-:S05]  /*18d0*/  IADD3 R150, R228, 0x70, -R224 ;  /* 0x00000070e4967810 */ /* 0x000fca0007ffe8e0 */
[----:B------:R-:W-:Y:S02]  /*18e0*/  IMAD.IADD R7, R150, 0x1, R4 ;  /* 0x0000000196077824 */ /* 0x000fe400078e0204 */
[----:B------:R-:W-:Y:S02]  /*18f0*/  IMAD.MOV.U32 R4, RZ, RZ, RZ ;  /* 0x000000ffff047224 */ /* 0x000fe400078e00ff */
[----:B------:R-:W-:-:S04]  /*1900*/  IMAD.HI R6, R7, -0x6db6db6d, R6 ;  /* 0x9249249307067827 */ /* 0x000fc800078e0206 */
[----:B------:R-:W-:Y:S01]  /*1910*/  IMAD.HI R4, R5, -0x6db6db6d, R4 ;  /* 0x9249249305047827 */ /* 0x000fe200078e0204 */
[----:B------:R-:W-:-:S04]  /*1920*/  SHF.R.U32.HI R3, RZ, 0x1f, R6 ;  /* 0x0000001fff037819 */ /* 0x000fc80000011606 */
[----:B------:R-:W-:Y:S02]  /*1930*/  SHF.R.U32.HI R151, RZ, 0x1f, R4 ;  /* 0x0000001fff977819 */ /* 0x000fe40000011604 */
[----:B------:R-:W-:Y:S02]  /*1940*/  LEA.HI.SX32 R6, R6, R3, 0x1a ;  /* 0x0000000306067211 */ /* 0x000fe400078fd2ff */
[----:B------:R-:W-:-:S04]  /*1950*/  LEA.HI.SX32 R151, R4, R151, 0x1a ;  /* 0x0000009704977211 */ /* 0x000fc800078fd2ff */
[----:B------:R-:W-:-:S04]  /*1960*/  VIMNMX R10, R151, R6, PT ;  /* 0x00000006970a7248 */ /* 0x000fc80003fe0100 */
[----:B------:R-:W-:-:S13]  /*1970*/  ISETP.GE.AND P0, PT, R10, 0x1, PT ;  /* 0x000000010a00780c */ /* 0x000fda0003f06270 */
[----:B0-----:R-:W-:Y:S05]  /*1980*/  @!P0 BRA `(.L_x_2510) ;  /* 0x0000000000748947 */ /* 0x001fea0003800000 */
[----:B------:R-:W-:Y:S01]  /*1990*/  ISETP.NE.AND P0, PT, R231, RZ, PT ;  /* 0x000000ffe700720c */ /* 0x000fe20003f05270 */
[----:B------:R-:W-:-:S03]  /*19a0*/  ULDC UR4, c[0x0][0x9f0] ;  /* 0x00027c0000047ab9 */ /* 0x000fc60000000800 */
[----:B------:R-:W-:-:S04]  /*19b0*/  SEL R11, R231, UR4, P0 ;  /* 0x00000004e70b7c07 */ /* 0x000fc80008000000 */
[-C--:B------:R-:W-:Y:S02]  /*19c0*/  IABS R6, R11.reuse ;  /* 0x0000000b00067213 */ /* 0x080fe40000000000 */
        /* <DEDUP_REMOVED lines=25> */
.L_x_2510:
[----:B------:R-:W-:Y:S05]  /*1b60*/  BSYNC B0 ;  /* 0x0000000000007941 */ /* 0x000fea0003800000 */
.L_x_2509:
        /* <DEDUP_REMOVED lines=10> */
[----:B------:R-:W-:-:S06]  /*1c10*/  IMAD.MOV.U32 R24, RZ, RZ, R125 ;  /* 0x000000ffff187224 */ /* 0x000fcc00078e007d */
        /* <DEDUP_REMOVED lines=26> */
[----:B-1---5:R-:W-:Y:S05]  /*1dc0*/  CALL.ABS.NOINC R14 ;  /* 0x000000000e007343 */ /* 0x022fea0003c00000 */
.L_x_2513:
[----:B------:R-:W-:Y:S05]  /*1dd0*/  BSYNC B6 ;  /* 0x0000000000067941 */ /* 0x000fea0003800000 */
.L_x_2512:
        /* <DEDUP_REMOVED lines=20> */
.L_x_2515:
[----:B------:R-:W-:Y:S05]  /*1f20*/  BSYNC B6 ;  /* 0x0000000000067941 */ /* 0x000fea0003800000 */
.L_x_2514:
[----:B------:R-:W-:Y:S01]  /*1f30*/  ULDC.64 UR4, c[0x0][0x9f8] ;  /* 0x00027e0000047ab9 */ /* 0x000fe20000000a00 */
[----:B------:R-:W-:Y:S01]  /*1f40*/  IMAD.MOV.U32 R6, RZ, RZ, R232 ;  /* 0x000000ffff067224 */ /* 0x000fe200078e00e8 */
[----:B------:R-:W-:Y:S01]  /*1f50*/  ISETP.NE.U32.AND P0, PT, RZ, UR4, PT ;  /* 0x00000004ff007c0c */ /* 0x000fe2000bf05070 */
[----:B------:R-:W2:Y:S01]  /*1f60*/  LDL.LU R20, [R1+0x20] ;  /* 0x0000200001147983 */ /* 0x000ea20000300800 */
[----:B------:R-:W-:Y:S01]  /*1f70*/  ULDC UR6, c[0x0][0x2f4] ;  /* 0x0000bd0000067ab9 */ /* 0x000fe20000000800 */
[----:B------:R-:W0:Y:S01]  /*1f80*/  LDC.64 R114, c[0x0][0x300] ;  /* 0x0000c000ff727b82 */ /* 0x000e220000000a00 */
[----:B------:R-:W-:Y:S01]  /*1f90*/  ISETP.NE.AND.EX P0, PT, RZ, UR5, PT, P0 ;  /* 0x00000005ff007c0c */ /* 0x000fe2000bf05300 */
[----:B------:R-:W1:Y:S01]  /*1fa0*/  S2R R3, SR_TID.X ;  /* 0x0000000000037919 */ /* 0x000e620000002100 */
[----:B------:R-:W-:Y:S02]  /*1fb0*/  VIADD R0, R18, 0x60 ;  /* 0x0000006012007836 */ /* 0x000fe40000000000 */
[----:B------:R-:W-:Y:S01]  /*1fc0*/  IMAD.IADD R121, R26, 0x1, R27 ;  /* 0x000000011a797824 */ /* 0x000fe200078e021b */
[----:B------:R-:W-:Y:S01]  /*1fd0*/  SHF.R.S32.HI R19, RZ, 0x1f, R18 ;  /* 0x0000001fff137819 */ /* 0x000fe20000011412 */
[----:B------:R-:W-:Y:S01]  /*1fe0*/  ULDC.64 UR8, c[0x0][0xa08] ;  /* 0x0002820000087ab9 */ /* 0x000fe20000000a00 */
[----:B------:R-:W3:Y:S06]  /*1ff0*/  LDC.64 R108, c[0x0][0x3f8] ;  /* 0x0000fe00ff6c7b82 */ /* 0x000eec0000000a00 */
[----:B------:R-:W-:-:S02]  /*2000*/  @P0 IADD3 R4, P1, R233, UR4, RZ ;  /* 0x00000004e9040c10 */ /* 0x000fc4000ff3e0ff */
[----:B------:R-:W4:Y:S02]  /*2010*/  LDC.64 R102, c[0x0][0x408] ;  /* 0x00010200ff667b82 */ /* 0x000f240000000a00 */
[----:B------:R-:W-:Y:S01]  /*2020*/  @P0 IADD3.X R5, R234, UR5, RZ, P1, !PT ;  /* 0x00000005ea050c10 */ /* 0x000fe20008ffe4ff */
[----:B------:R-:W-:-:S04]  /*2030*/  ULDC.64 UR4, c[0x0][0x330] ;  /* 0x0000cc0000047ab9 */ /* 0x000fc80000000a00 */
[----:B------:R1:W2:Y:S01]  /*2040*/  @P0 LDG.E R6, desc[UR60][R4.64] ;  /* 0x0000003c04060981 */ /* 0x0002a2000c1e1900 */
[----:B------:R-:W-:Y:S01]  /*2050*/  ISETP.GE.AND P1, PT, R206, UR6, PT ;  /* 0x00000006ce007c0c */ /* 0x000fe2000bf26270 */
[----:B------:R-:W-:Y:S01]  /*2060*/  IMAD.WIDE.U32 R116, R230, UR4, R18 ;  /* 0x00000004e6747c25 */ /* 0x000fe2000f8e0012 */
[----:B------:R-:W-:Y:S01]  /*2070*/  ISETP.GE.AND P0, PT, R18, UR6, PT ;  /* 0x0000000612007c0c */ /* 0x000fe2000bf06270 */
[----:B------:R-:W0:Y:S01]  /*2080*/  LDC R15, c[0x0][0x3f4] ;  /* 0x0000fd00ff0f7b82 */ /* 0x000e220000000800 */
[----:B------:R-:W-:Y:S01]  /*2090*/  SEL R7, RZ, 0xffffffff, P1 ;  /* 0xffffffffff077807 */ /* 0x000fe20000800000 */
[----:B------:R-:W-:Y:S01]  /*20a0*/  IMAD R117, R230, UR5, R117 ;  /* 0x00000005e6757c24 */ /* 0x000fe2000f8e0275 */
[----:B------:R-:W-:Y:S01]  /*20b0*/  ISETP.GE.AND P1, PT, R0, UR6, PT ;  /* 0x0000000600007c0c */ /* 0x000fe2000bf26270 */
[----:B------:R-:W-:Y:S01]  /*20c0*/  ULDC.64 UR4, c[0x0][0x308] ;  /* 0x0000c20000047ab9 */ /* 0x000fe20000000a00 */
[----:B------:R-:W-:Y:S01]  /*20d0*/  SHF.R.S32.HI R13, RZ, 0x1f, R121 ;  /* 0x0000001fff0d7819 */ /* 0x000fe20000011479 */
[----:B-1----:R-:W-:Y:S01]  /*20e0*/  IMAD.SHL.U32 R4, R7, 0x2, RZ ;  /* 0x0000000207047824 */ /* 0x002fe200078e00ff */
[----:B------:R-:W-:Y:S01]  /*20f0*/  SEL R5, RZ, 0x8, P1 ;  /* 0x00000008ff057807 */ /* 0x000fe20000800000 */
[----:B------:R-:W-:Y:S01]  /*2100*/  VIADD R8, R3, 0xffffff80 ;  /* 0xffffff8003087836 */ /* 0x000fe20000000000 */
[----:B------:R-:W-:Y:S01]  /*2110*/  SEL R3, RZ, 0x1, P0 ;  /* 0x00000001ff037807 */ /* 0x000fe20000000000 */
[----:B---3--:R-:W-:Y:S01]  /*2120*/  IMAD.WIDE.U32 R110, R204, R108, R18 ;  /* 0x0000006ccc6e7225 */ /* 0x008fe200078e0012 */
[----:B------:R-:W-:Y:S01]  /*2130*/  ISETP.GE.AND P0, PT, R207, UR6, PT ;  /* 0x00000006cf007c0c */ /* 0x000fe2000bf06270 */
[----:B------:R-:W1:Y:S01]  /*2140*/  S2R R152, SR_TID.X ;  /* 0x0000000000987919 */ /* 0x000e620000002100 */
[----:B------:R-:W-:Y:S01]  /*2150*/  LOP3.LUT R3, R4, 0x2, R3, 0xe2, !PT ;  /* 0x0000000204037812 */ /* 0x000fe200078ee203 */
[----:B----4-:R-:W-:Y:S01]  /*2160*/  IMAD.WIDE.U32 R104, R204, R102, R18 ;  /* 0x00000066cc687225 */ /* 0x010fe200078e0012 */
[----:B------:R-:W-:-:S02]  /*2170*/  SEL R4, RZ, 0x4, P0 ;  /* 0x00000004ff047807 */ /* 0x000fc40000000000 */
[----:B------:R-:W-:Y:S01]  /*2180*/  SHF.R.S32.HI R7, RZ, 0x1f, R8 ;  /* 0x0000001fff077819 */ /* 0x000fe20000011408 */
[----:B------:R-:W-:Y:S01]  /*2190*/  IMAD R33, R109, 0x70, RZ ;  /* 0x000000706d217824 */ /* 0x000fe200078e02ff */
[----:B------:R-:W-:Y:S01]  /*21a0*/  LOP3.LUT R30, R5, R3, R4, 0xfe, !PT ;  /* 0x00000003051e7212 */ /* 0x000fe200078efe04 */
[----:B------:R-:W-:Y:S01]  /*21b0*/  VIADD R3, R18, 0x80 ;  /* 0x0000008012037836 */ /* 0x000fe20000000000 */
[----:B------:R-:W-:Y:S01]  /*21c0*/  LEA.HI R7, R7, R8, RZ, 0x2 ;  /* 0x0000000807077211 */ /* 0x000fe200078f10ff */
[-C--:B0-----:R-:W-:Y:S01]  /*21d0*/  IMAD R8, R13, R114.reuse, RZ ;  /* 0x000000720d087224 */ /* 0x081fe200078e02ff */
[----:B------:R-:W-:Y:S01]  /*21e0*/  SHF.R.S32.HI R148, RZ, 0x1f, R204 ;  /* 0x0000001fff947819 */ /* 0x000fe200000114cc */
[----:B------:R-:W-:Y:S01]  /*21f0*/  IMAD.WIDE.U32 R4, R121, R114, RZ ;  /* 0x0000007279047225 */ /* 0x000fe200078e00ff */
[----:B------:R-:W-:Y:S02]  /*2200*/  ISETP.GE.AND P0, PT, R3, UR6, PT ;  /* 0x0000000603007c0c */ /* 0x000fe4000bf06270 */
[----:B------:R-:W-:Y:S01]  /*2210*/  SHF.R.S32.HI R11, RZ, 0x1f, R7 ;  /* 0x0000001fff0b7819 */ /* 0x000fe20000011407 */
[----:B------:R-:W-:Y:S01]  /*2220*/  IMAD R9, R121, R115, R8 ;  /* 0x0000007379097224 */ /* 0x000fe200078e0208 */
[----:B------:R-:W-:Y:S01]  /*2230*/  SEL R7, RZ, 0x10, P0 ;  /* 0x00000010ff077807 */ /* 0x000fe20000000000 */
[----:B------:R-:W-:Y:S01]  /*2240*/  IMAD R133, R115, 0x70, RZ ;  /* 0x0000007073857824 */ /* 0x000fe200078e02ff */
[----:B------:R-:W-:Y:S01]  /*2250*/  ISETP.NE.U32.AND P0, PT, RZ, UR8, PT ;  /* 0x00000008ff007c0c */ /* 0x000fe2000bf05070 */
[----:B------:R-:W-:Y:S01]  /*2260*/  IMAD.IADD R5, R5, 0x1, R9 ;  /* 0x0000000105057824 */ /* 0x000fe200078e0209 */
[----:B------:R-:W-:Y:S01]  /*2270*/  LEA.HI R11, R11, R204, RZ, 0x3 ;  /* 0x000000cc0b0b7211 */ /* 0x000fe200078f18ff */
[----:B------:R-:W-:Y:S01]  /*2280*/  IMAD.SHL.U32 R137, R114, 0x40, RZ ;  /* 0x0000004072897824 */ /* 0x000fe200078e00ff */
[----:B------:R-:W-:Y:S01]  /*2290*/  LOP3.LUT R30, R30, R7, RZ, 0xfc, !PT ;  /* 0x000000071e1e7212 */ /* 0x000fe200078efcff */
[----:B------:R-:W-:Y:S01]  /*22a0*/  IMAD.WIDE.U32 R4, R230, UR4, R4 ;  /* 0x00000004e6047c25 */ /* 0x000fe2000f8e0004 */
[----:B------:R-:W-:-:S02]  /*22b0*/  ISETP.NE.AND.EX P0, PT, RZ, UR9, PT, P0 ;  /* 0x00000009ff007c0c */ /* 0x000fc4000bf05300 */
[----:B------:R-:W-:Y:S01]  /*22c0*/  LOP3.LUT R11, R11, 0xfffffff8, RZ, 0xc0, !PT ;  /* 0xfffffff80b0b7812 */ /* 0x000fe200078ec0ff */
[----:B------:R-:W-:Y:S01]  /*22d0*/  IMAD R5, R230, UR5, R5 ;  /* 0x00000005e6057c24 */ /* 0x000fe2000f8e0205 */
[----:B------:R-:W-:Y:S01]  /*22e0*/  ULDC.64 UR4, c[0x0][0x310] ;  /* 0x0000c40000047ab9 */ /* 0x000fe20000000a00 */
[--C-:B------:R-:W-:Y:S01]  /*22f0*/  SHF.R.S32.HI R23, RZ, 0x1f, R22.reuse ;  /* 0x0000001fff177819 */ /* 0x100fe20000011416 */
[----:B------:R-:W-:Y:S01]  /*2300*/  IMAD R135, R103, 0x70, RZ ;  /* 0x0000007067877824 */ /* 0x000fe200078e02ff */
[----:B------:R-:W-:Y:S01]  /*2310*/  ISETP.GE.AND P2, PT, R207, R15, PT ;  /* 0x0000000fcf00720c */ /* 0x000fe20003f46270 */
[C---:B------:R-:W-:Y:S01]  /*2320*/  IMAD.IADD R132, R204.reuse, 0x1, -R11 ;  /* 0x00000001cc847824 */ /* 0x040fe200078e0a0b */
[C---:B------:R-:W-:Y:S01]  /*2330*/  IADD3 R120, P3, R204.reuse, R121, RZ ;  /* 0x00000079cc787210 */ /* 0x040fe20007f7e0ff */
[----:B------:R-:W-:Y:S01]  /*2340*/  IMAD.WIDE.U32 R112, R204, R108, R22 ;  /* 0x0000006ccc707225 */ /* 0x000fe200078e0016 */
[----:B------:R-:W-:Y:S02]  /*2350*/  SHF.L.U64.HI R136, R114, 0x6, R115 ;  /* 0x0000000672887819 */ /* 0x000fe40000010273 */
[----:B------:R-:W-:Y:S01]  /*2360*/  LOP3.LUT P1, RZ, R132, 0x4, RZ, 0xc0, !PT ;  /* 0x0000000484ff7812 */ /* 0x000fe2000782c0ff */
[----:B------:R-:W-:Y:S01]  /*2370*/  IMAD.WIDE.U32 R106, R204, R102, R22 ;  /* 0x00000066cc6a7225 */ /* 0x000fe200078e0016 */
[----:B------:R-:W-:-:S02]  /*2380*/  SHF.R.S32.HI R149, RZ, 0x1f, R236 ;  /* 0x0000001fff957819 */ /* 0x000fc400000114ec */
[----:B-1----:R-:W-:Y:S01]  /*2390*/  LEA.HI R152, R152, 0x8, RZ, 0x19 ;  /* 0x0000000898987811 */ /* 0x002fe200078fc8ff */
[----:B------:R-:W-:Y:S02]  /*23a0*/  IMAD.SHL.U32 R124, R15, 0x2, RZ ;  /* 0x000000020f7c7824 */ /* 0x000fe400078e00ff */
[----:B------:R-:W-:Y:S01]  /*23b0*/  IMAD.X R121, R13, 0x1, R148, P3 ;  /* 0x000000010d797824 */ /* 0x000fe200018e0694 */
[----:B--2---:R-:W-:-:S05]  /*23c0*/  LOP3.LUT R20, R20, 0xfffffffb, RZ, 0xc0, !PT ;  /* 0xfffffffb14147812 */ /* 0x004fca00078ec0ff */
        /* <DEDUP_REMOVED lines=8> */
[----:B------:R-:W-:Y:S02]  /*2450*/  SEL R8, R7, RZ, !P0 ;  /* 0x000000ff07087207 */ /* 0x000fe40004000000 */
[----:B0-----:R-:W-:Y:S01]  /*2460*/  SHF.R.U32.HI R20, RZ, 0x3, R217 ;  /* 0x00000003ff147819 */ /* 0x001fe200000116d9 */
[----:B------:R-:W-:-:S04]  /*2470*/  IMAD.WIDE.U32 R118, R39, UR4, R4 ;  /* 0x0000000427767c25 */ /* 0x000fc8000f8e0004 */
[----:B------:R-:W-:Y:S02]  /*2480*/  IMAD R10, R8, UR4, RZ ;  /* 0x00000004080a7c24 */ /* 0x000fe4000f8e02ff */
[----:B------:R-:W-:Y:S02]  /*2490*/  IMAD R9, R204, R109, R6 ;  /* 0x0000006dcc097224 */ /* 0x000fe400078e0206 */
[----:B------:R-:W-:Y:S01]  /*24a0*/  IMAD R11, R39, UR5, R10 ;  /* 0x00000005270b7c24 */ /* 0x000fe2000f8e020a */
[----:B------:R-:W-:Y:S01]  /*24b0*/  ULDC.64 UR4, c[0x0][0x338] ;  /* 0x0000ce0000047ab9 */ /* 0x000fe20000000a00 */
[-C--:B------:R-:W-:Y:S02]  /*24c0*/  IMAD R4, R148, R114.reuse, RZ ;  /* 0x0000007294047224 */ /* 0x080fe400078e02ff */
[----:B------:R-:W-:-:S04]  /*24d0*/  IMAD.WIDE.U32 R6, R204, R114, R18 ;  /* 0x00000072cc067225 */ /* 0x000fc800078e0012 */
[----:B------:R-:W-:Y:S01]  /*24e0*/  IMAD R10, R204, R115, R4 ;  /* 0x00000073cc0a7224 */ /* 0x000fe200078e0204 */
[----:B------:R-:W-:Y:S01]  /*24f0*/  IADD3 R4, P0, R118, R6, RZ ;  /* 0x0000000676047210 */ /* 0x000fe20007f1e0ff */
[----:B------:R-:W-:Y:S02]  /*2500*/  IMAD.IADD R5, R119, 0x1, R11 ;  /* 0x0000000177057824 */ /* 0x000fe400078e020b */
[----:B------:R-:W-:Y:S02]  /*2510*/  IMAD R8, R8, UR4, RZ ;  /* 0x0000000408087c24 */ /* 0x000fe4000f8e02ff */
[----:B------:R-:W-:Y:S01]  /*2520*/  IMAD.IADD R113, R113, 0x1, R9 ;  /* 0x0000000171717824 */ /* 0x000fe200078e0209 */
[----:B------:R-:W-:Y:S01]  /*2530*/  IADD3.X R6, R5, R7, R10, P0, !PT ;  /* 0x0000000705067210 */ /* 0x000fe200007fe40a */
[----:B------:R-:W-:Y:S01]  /*2540*/  IMAD R7, R148, R102, RZ ;  /* 0x0000006694077224 */ /* 0x000fe200078e02ff */
[----:B------:R-:W-:Y:S01]  /*2550*/  ISETP.GE.AND P0, PT, R18, R15, PT ;  /* 0x0000000f1200720c */ /* 0x000fe20003f06270 */
[----:B------:R-:W-:Y:S01]  /*2560*/  IMAD.IADD R111, R9, 0x1, R111 ;  /* 0x00000001096f7824 */ /* 0x000fe200078e026f */
[C---:B------:R-:W-:Y:S01]  /*2570*/  SEL R9, R15.reuse, RZ, P1 ;  /* 0x000000ff0f097207 */ /* 0x040fe20000800000 */
[----:B------:R-:W-:Y:S01]  /*2580*/  IMAD R11, R204, R103, R7 ;  /* 0x00000067cc0b7224 */ /* 0x000fe200078e0207 */
[----:B------:R-:W-:Y:S01]  /*2590*/  SEL R7, R15, RZ, P0 ;  /* 0x000000ff0f077207 */ /* 0x000fe20000000000 */
[----:B------:R-:W-:-:S04]  /*25a0*/  IMAD.WIDE.U32 R116, R39, UR4, R116 ;  /* 0x0000000427747c25 */ /* 0x000fc8000f8e0074 */
[----:B------:R-:W-:Y:S01]  /*25b0*/  IMAD R39, R39, UR5, R8 ;  /* 0x0000000527277c24 */ /* 0x000fe2000f8e0208 */
[----:B------:R-:W-:Y:S01]  /*25c0*/  SEL R8, R15, RZ, P2 ;  /* 0x000000ff0f087207 */ /* 0x000fe20001000000 */
[----:B------:R-:W-:Y:S02]  /*25d0*/  IMAD.IADD R7, R18, 0x1, R7 ;  /* 0x0000000112077824 */ /* 0x000fe400078e0207 */
[----:B------:R-:W-:Y:S02]  /*25e0*/  IMAD.IADD R9, R206, 0x1, R9 ;  /* 0x00000001ce097824 */ /* 0x000fe400078e0209 */
[----:B------:R-:W-:Y:S01]  /*25f0*/  IMAD.IADD R12, R207, 0x1, R8 ;  /* 0x00000001cf0c7824 */ /* 0x000fe200078e0208 */
[----:B------:R-:W-:Y:S01]  /*2600*/  SHF.R.S32.HI R8, RZ, 0x1f, R7 ;  /* 0x0000001fff087819 */ /* 0x000fe20000011407 */
[----:B------:R-:W-:Y:S01]  /*2610*/  IMAD.IADD R107, R107, 0x1, R11 ;  /* 0x000000016b6b7824 */ /* 0x000fe200078e020b */
[----:B------:R-:W-:Y:S01]  /*2620*/  SHF.R.S32.HI R10, RZ, 0x1f, R9 ;  /* 0x0000001fff0a7819 */ /* 0x000fe20000011409 */
[----:B------:R-:W-:Y:S01]  /*2630*/  IMAD.IADD R105, R11, 0x1, R105 ;  /* 0x000000010b697824 */ /* 0x000fe200078e0269 */
[CC--:B------:R-:W-:Y:S01]  /*2640*/  LEA.HI R21, R8.reuse, R7.reuse, RZ, 0x3 ;  /* 0x0000000708157211 */ /* 0x0c0fe200078f18ff */
[----:B-----5:R-:W-:Y:S01]  /*2650*/  IMAD.WIDE.U32 R112, R145, R108, R112 ;  /* 0x0000006c91707225 */ /* 0x020fe200078e0070 */
[----:B------:R-:W-:-:S02]  /*2660*/  LEA.HI R7, R8, R7, RZ, 0x6 ;  /* 0x0000000708077211 */ /* 0x000fc400078f30ff */
[CC--:B------:R-:W-:Y:S01]  /*2670*/  LEA.HI R8, R10.reuse, R9.reuse, RZ, 0x6 ;  /* 0x000000090a087211 */ /* 0x0c0fe200078f30ff */
[C---:B------:R-:W-:Y:S01]  /*2680*/  IMAD.WIDE.U32 R110, R145.reuse, R108, R110 ;  /* 0x0000006c916e7225 */ /* 0x040fe200078e006e */
[----:B------:R-:W-:Y:S02]  /*2690*/  LEA.HI R27, R10, R9, RZ, 0x3 ;  /* 0x000000090a1b7211 */ /* 0x000fe400078f18ff */
[----:B------:R-:W-:Y:S01]  /*26a0*/  SHF.R.S32.HI R9, RZ, 0x6, R8 ;  /* 0x00000006ff097819 */ /* 0x000fe20000011408 */
[-C--:B------:R-:W-:Y:S01]  /*26b0*/  IMAD.WIDE.U32 R106, R145, R102.reuse, R106 ;  /* 0x00000066916a7225 */ /* 0x080fe200078e006a */
[----:B------:R-:W-:Y:S02]  /*26c0*/  LOP3.LUT R10, R218, 0x38, R27, 0xf8, !PT ;  /* 0x00000038da0a7812 */ /* 0x000fe400078ef81b */
[----:B------:R-:W-:Y:S01]  /*26d0*/  SHF.R.S32.HI R29, RZ, 0x1f, R12 ;  /* 0x0000001fff1d7819 */ /* 0x000fe2000001140c */
[C---:B------:R-:W-:Y:S01]  /*26e0*/  IMAD R143, R9.reuse, 0x1c00, R220 ;  /* 0x00001c00098f7824 */ /* 0x040fe200078e02dc */
[----:B------:R-:W-:Y:S01]  /*26f0*/  SHF.R.S32.HI R7, RZ, 0x6, R7 ;  /* 0x00000006ff077819 */ /* 0x000fe20000011407 */
[----:B------:R-:W-:Y:S01]  /*2700*/  IMAD R140, R9, 0x1c00, R221 ;  /* 0x00001c00098c7824 */ /* 0x000fe200078e02dd */
[----:B------:R-:W-:Y:S01]  /*2710*/  LOP3.LUT R10, R10, R219, RZ, 0x3c, !PT ;  /* 0x000000db0a0a7212 */ /* 0x000fe200078e3cff */
[----:B------:R-:W-:Y:S01]  /*2720*/  IMAD.WIDE.U32 R104, R145, R102, R104 ;  /* 0x0000006691687225 */ /* 0x000fe200078e0068 */
[----:B------:R-:W-:-:S02]  /*2730*/  LEA.HI R32, R29, R12, RZ, 0x3 ;  /* 0x0000000c1d207211 */ /* 0x000fc400078f18ff */
[----:B------:R-:W-:Y:S01]  /*2740*/  LOP3.LUT R8, R218, 0x38, R21, 0xf8, !PT ;  /* 0x00000038da087812 */ /* 0x000fe200078ef815 */
[----:B------:R-:W-:Y:S01]  /*2750*/  IMAD R144, R7, 0x1c00, R220 ;  /* 0x00001c0007907824 */ /* 0x000fe200078e02dc */
[----:B------:R-:W-:Y:S01]  /*2760*/  LEA.HI R12, R29, R12, RZ, 0x6 ;  /* 0x0000000c1d0c7211 */ /* 0x000fe200078f30ff */
[--C-:B------:R-:W-:Y:S01]  /*2770*/  IMAD R142, R7, 0x1c00, R221.reuse ;  /* 0x00001c00078e7824 */ /* 0x100fe200078e02dd */
[-C--:B------:R-:W-:Y:S01]  /*2780*/  LOP3.LUT R7, R8, R219.reuse, RZ, 0x3c, !PT ;  /* 0x000000db08077212 */ /* 0x080fe200078e3cff */
[----:B------:R-:W-:Y:S01]  /*2790*/  IMAD.IADD R143, R143, 0x1, R10 ;  /* 0x000000018f8f7824 */ /* 0x000fe200078e020a */
[----:B------:R-:W-:Y:S01]  /*27a0*/  SHF.R.S32.HI R12, RZ, 0x6, R12 ;  /* 0x00000006ff0c7819 */ /* 0x000fe2000001140c */
[----:B------:R-:W-:Y:S01]  /*27b0*/  IMAD.WIDE.U32 R114, R114, 0x70, RZ ;  /* 0x0000007072727825 */ /* 0x000fe200078e00ff */
[--C-:B------:R-:W-:Y:S02]  /*27c0*/  LOP3.LUT R8, R218, 0x38, R32.reuse, 0xf8, !PT ;  /* 0x00000038da087812 */ /* 0x100fe400078ef820 */
[----:B------:R-:W-:Y:S01]  /*27d0*/  LOP3.LUT R10, R217, 0x38, R32, 0xf8, !PT ;  /* 0x00000038d90a7812 */ /* 0x000fe200078ef820 */
[----:B------:R-:W-:Y:S01]  /*27e0*/  IMAD R141, R12, 0x1c00, R220 ;  /* 0x00001c000c8d7824 */ /* 0x000fe200078e02dc */
[----:B------:R-:W-:Y:S01]  /*27f0*/  LOP3.LUT R8, R8, R219, RZ, 0x3c, !PT ;  /* 0x000000db08087212 */ /* 0x000fe200078e3cff */
[----:B------:R-:W-:Y:S01]  /*2800*/  IMAD R139, R12, 0x1c00, R221 ;  /* 0x00001c000c8b7824 */ /* 0x000fe200078e02dd */
[----:B------:R-:W-:Y:S01]  /*2810*/  LOP3.LUT R10, R10, R20, RZ, 0x3c, !PT ;  /* 0x000000140a0a7212 */ /* 0x000fe200078e3cff */
[----:B------:R-:W-:Y:S01]  /*2820*/  IMAD.IADD R144, R144, 0x1, R7 ;  /* 0x0000000190907824 */ /* 0x000fe200078e0207 */
[----:B------:R-:W-:Y:S01]  /*2830*/  SHF.R.S32.HI R9, RZ, 0x1f, R145 ;  /* 0x0000001fff097819 */ /* 0x000fe20000011491 */
[----:B------:R-:W-:Y:S01]  /*2840*/  IMAD.IADD R141, R141, 0x1, R8 ;  /* 0x000000018d8d7824 */ /* 0x000fe200078e0208 */
[----:B------:R-:W-:Y:S01]  /*2850*/  LOP3.LUT R7, R217, 0x38, R27, 0xf8, !PT ;  /* 0x00000038d9077812 */ /* 0x000fe200078ef81b */
[----:B------:R-:W-:Y:S01]  /*2860*/  IMAD.IADD R139, R139, 0x1, R10 ;  /* 0x000000018b8b7824 */ /* 0x000fe200078e020a */
[----:B------:R-:W-:Y:S01]  /*2870*/  LOP3.LUT R11, R217, 0x38, R21, 0xf8, !PT ;  /* 0x00000038d90b7812 */ /* 0x000fe200078ef815 */
[C---:B------:R-:W-:Y:S01]  /*2880*/  IMAD R8, R9.reuse, R108, RZ ;  /* 0x0000006c09087224 */ /* 0x040fe200078e02ff */
[----:B------:R-:W-:Y:S01]  /*2890*/  LOP3.LUT R12, R218, 0x18, R18, 0xf8, !PT ;  /* 0x00000018da0c7812 */ /* 0x000fe200078ef812 */
[----:B------:R-:W-:Y:S01]  /*28a0*/  IMAD R10, R9, R102, RZ ;  /* 0x00000066090a7224 */ /* 0x000fe200078e02ff */
[-C--:B------:R-:W-:Y:S01]  /*28b0*/  LOP3.LUT R7, R7, R20.reuse, RZ, 0x3c, !PT ;  /* 0x0000001407077212 */ /* 0x080fe200078e3cff */
[----:B------:R-:W-:Y:S01]  /*28c0*/  VIADD R9, R18, 0xa0 ;  /* 0x000000a012097836 */ /* 0x000fe20000000000 */
[----:B------:R-:W-:Y:S01]  /*28d0*/  LOP3.LUT R11, R11, R20, RZ, 0x3c, !PT ;  /* 0x000000140b0b7212 */ /* 0x000fe200078e3cff */
[----:B------:R-:W-:Y:S01]  /*28e0*/  IMAD R35, R145, R109, R8 ;  /* 0x0000006d91237224 */ /* 0x000fe200078e0208 */
[----:B------:R-:W-:Y:S01]  /*28f0*/  LOP3.LUT R29, R12, R219, RZ, 0x3c, !PT ;  /* 0x000000db0c1d7212 */ /* 0x000fe200078e3cff */
[----:B------:R-:W-:Y:S01]  /*2900*/  IMAD.IADD R140, R140, 0x1, R7 ;  /* 0x000000018c8c7824 */ /* 0x000fe200078e0207 */
[----:B------:R-:W-:Y:S01]  /*2910*/  ISETP.GE.AND P2, PT, R9, UR6, PT ;  /* 0x0000000609007c0c */ /* 0x000fe2000bf46270 */
[----:B------:R-:W-:Y:S01]  /*2920*/  IMAD.IADD R142, R142, 0x1, R11 ;  /* 0x000000018e8e7824 */ /* 0x000fe200078e020b */
[C---:B------:R-:W-:Y:S01]  /*2930*/  SHF.L.U64.HI R7, R108.reuse, 0x6, R109 ;  /* 0x000000066c077819 */ /* 0x040fe2000001026d */
[----:B------:R-:W-:Y:S01]  /*2940*/  IMAD.SHL.U32 R8, R108, 0x40, RZ ;  /* 0x000000406c087824 */ /* 0x000fe200078e00ff */
[----:B------:R-:W-:Y:S01]  /*2950*/  SEL R31, RZ, 0x20, P2 ;  /* 0x00000020ff1f7807 */ /* 0x000fe20001000000 */
[----:B------:R-:W-:Y:S01]  /*2960*/  IMAD R37, R145, R103, R10 ;  /* 0x0000006791257224 */ /* 0x000fe200078e020a */
[----:B------:R-:W-:Y:S01]  /*2970*/  SHF.L.U64.HI R10, R102, 0x6, R103 ;  /* 0x00000006660a7819 */ /* 0x000fe20000010267 */
[----:B------:R-:W-:Y:S01]  /*2980*/  IMAD.WIDE.U32 R108, R108, 0x70, RZ ;  /* 0x000000706c6c7825 */ /* 0x000fe200078e00ff */
[----:B------:R-:W-:-:S02]  /*2990*/  SHF.R.S32.HI R20, RZ, 0x3, R21 ;  /* 0x00000003ff147819 */ /* 0x000fc40000011415 */
[----:B------:R-:W-:Y:S01]  /*29a0*/  SHF.R.S32.HI R26, RZ, 0x3, R27 ;  /* 0x00000003ff1a7819 */ /* 0x000fe2000001141b */
[----:B------:R-:W-:Y:S01]  /*29b0*/  IMAD.SHL.U32 R11, R102, 0x40, RZ ;  /* 0x00000040660b7824 */ /* 0x000fe200078e00ff */
[----:B------:R-:W-:Y:S01]  /*29c0*/  LOP3.LUT R38, R30, R31, RZ, 0xfc, !PT ;  /* 0x0000001f1e267212 */ /* 0x000fe200078efcff */
[----:B------:R-:W-:Y:S01]  /*29d0*/  IMAD.IADD R138, R220, 0x1, R29 ;  /* 0x00000001dc8a7824 */ /* 0x000fe200078e021d */
[----:B------:R-:W-:Y:S01]  /*29e0*/  LOP3.LUT R21, R21, 0xfffffff8, RZ, 0xc0, !PT ;  /* 0xfffffff815157812 */ /* 0x000fe200078ec0ff */
[----:B------:R-:W-:Y:S01]  /*29f0*/  IMAD.WIDE.U32 R102, R102, 0x70, RZ ;  /* 0x0000007066667825 */ /* 0x000fe200078e00ff */
[----:B------:R-:W-:Y:S02]  /*2a00*/  LOP3.LUT R27, R27, 0xfffffff8, RZ, 0xc0, !PT ;  /* 0xfffffff81b1b7812 */ /* 0x000fe400078ec0ff */
[----:B------:R-:W-:Y:S01]  /*2a10*/  LOP3.LUT R29, R32, 0xfffffff8, RZ, 0xc0, !PT ;  /* 0xfffffff8201d7812 */ /* 0x000fe200078ec0ff */
[----:B------:R-:W-:Y:S01]  /*2a20*/  IMAD.IADD R12, R113, 0x1, R35 ;  /* 0x00000001710c7824 */ /* 0x000fe200078e0223 */
[----:B------:R-:W-:Y:S01]  /*2a30*/  SHF.R.S32.HI R28, RZ, 0x3, R32 ;  /* 0x00000003ff1c7819 */ /* 0x000fe20000011420 */
[----:B------:R-:W-:Y:S01]  /*2a40*/  IMAD.IADD R13, R35, 0x1, R111 ;  /* 0x00000001230d7824 */ /* 0x000fe200078e026f */
[C---:B------:R-:W-:Y:S01]  /*2a50*/  LOP3.LUT R34, R38.reuse, 0x2, RZ, 0xc0, !PT ;  /* 0x0000000226227812 */ /* 0x040fe200078ec0ff */
[----:B------:R-:W-:Y:S01]  /*2a60*/  IMAD.IADD R14, R107, 0x1, R37 ;  /* 0x000000016b0e7824 */ /* 0x000fe200078e0225 */
[C---:B------:R-:W-:Y:S01]  /*2a70*/  LOP3.LUT R35, R38.reuse, 0x4, RZ, 0xc0, !PT ;  /* 0x0000000426237812 */ /* 0x040fe200078ec0ff */
[----:B------:R-:W-:Y:S01]  /*2a80*/  IMAD.IADD R15, R37, 0x1, R105 ;  /* 0x00000001250f7824 */ /* 0x000fe200078e0269 */
[C---:B------:R-:W-:Y:S01]  /*2a90*/  LOP3.LUT R36, R38.reuse, 0x8, RZ, 0xc0, !PT ;  /* 0x0000000826247812 */ /* 0x040fe200078ec0ff */
[----:B------:R-:W-:Y:S01]  /*2aa0*/  IMAD.IADD R134, R109, 0x1, R33 ;  /* 0x000000016d867824 */ /* 0x000fe200078e0221 */
[----:B------:R-:W-:Y:S01]  /*2ab0*/  LOP3.LUT R37, R38, 0x10, RZ, 0xc0, !PT ;  /* 0x0000001026257812 */ /* 0x000fe200078ec0ff */
[----:B------:R-:W-:Y:S01]  /*2ac0*/  IMAD.IADD R133, R115, 0x1, R133 ;  /* 0x0000000173857824 */ /* 0x000fe200078e0285 */
[----:B------:R-:W-:Y:S01]  /*2ad0*/  LOP3.LUT R30, R30, 0x1, RZ, 0xc0, !PT ;  /* 0x000000011e1e7812 */ /* 0x000fe200078ec0ff */
[----:B------:R-:W-:Y:S01]  /*2ae0*/  IMAD.IADD R135, R103, 0x1, R135 ;  /* 0x0000000167877824 */ /* 0x000fe200078e0287 */
[----:B------:R-:W-:Y:S01]  /*2af0*/  SHF.R.S32.HI R31, RZ, 0x1f, R21 ;  /* 0x0000001fff1f7819 */ /* 0x000fe20000011415 */
[----:B------:R-:W-:Y:S01]  /*2b00*/  IMAD.IADD R39, R117, 0x1, R39 ;  /* 0x0000000175277824 */ /* 0x000fe200078e0227 */
[----:B------:R-:W-:-:S02]  /*2b10*/  SHF.R.S32.HI R32, RZ, 0x1f, R27 ;  /* 0x0000001fff207819 */ /* 0x000fc4000001141b */
[----:B------:R-:W-:Y:S02]  /*2b20*/  SHF.R.S32.HI R33, RZ, 0x1f, R29 ;  /* 0x0000001fff217819 */ /* 0x000fe4000001141d */
[----:B------:R-:W-:-:S07]  /*2b30*/  LOP3.LUT R38, R38, 0x20, RZ, 0xc0, !PT ;  /* 0x0000002026267812 */ /* 0x000fce00078ec0ff */
.L_x_2615:
[----:B-12---:R-:W2:Y:S01]  /*2b40*/  LDL.LU R45, [R1+0x20] ;  /* 0x00002000012d7983 */ /* 0x006ea20000300800 */
[----:B------:R-:W-:Y:S01]  /*2b50*/  VIADD R47, R24, 0xffffffff ;  /* 0xffffffff182f7836 */ /* 0x000fe20000000000 */
        /* <DEDUP_REMOVED lines=10> */
[----:B------:R-:W-:-:S02]  /*2c00*/  IADD3 R24, P2, P3, R4, R126, R137 ;  /* 0x0000007e04187210 */ /* 0x000fc40007b5e089 */
[----:B------:R-:W-:Y:S01]  /*2c10*/  IADD3 R42, P4, R4, R126, RZ ;  /* 0x0000007e042a7210 */ /* 0x000fe20007f9e0ff */
[----:B------:R-:W-:-:S04]  /*2c20*/  IMAD.IADD R96, R127, 0x1, R41 ;  /* 0x000000017f607824 */ /* 0x000fc800078e0229 */
[----:B------:R-:W-:Y:S01]  /*2c30*/  IMAD.X R43, R96, 0x1, R6, P4 ;  /* 0x00000001602b7824 */ /* 0x000fe200020e0606 */
[----:B------:R-:W-:Y:S02]  /*2c40*/  IADD3.X R41, R6, R96, R136, P2, P3 ;  /* 0x0000006006297210 */ /* 0x000fe400017e6488 */
[----:B------:R-:W-:Y:S02]  /*2c50*/  ISETP.GT.AND P3, PT, R47, R125, PT ;  /* 0x0000007d2f00720c */ /* 0x000fe40003f64270 */
[-C--:B0-----:R-:W-:Y:S02]  /*2c60*/  LEA R48, P2, R24, R122.reuse, 0x1 ;  /* 0x0000007a18307211 */ /* 0x081fe400078408ff */
[----:B------:R-:W-:Y:S02]  /*2c70*/  LEA R50, P4, R42, R122, 0x1 ;  /* 0x0000007a2a327211 */ /* 0x000fe400078808ff */
[----:B------:R-:W-:Y:S01]  /*2c80*/  LEA.HI.X R49, R24, R123, R41, 0x1, P2 ;  /* 0x0000007b18317211 */ /* 0x000fe200010f0c29 */
[----:B------:R-:W-:Y:S01]  /*2c90*/  IMAD.MOV.U32 R24, RZ, RZ, R47 ;  /* 0x000000ffff187224 */ /* 0x000fe200078e002f */
[----:B-1----:R-:W-:-:S02]  /*2ca0*/  ISETP.GE.AND P2, PT, R101, 0x1, PT ;  /* 0x000000016500780c */ /* 0x002fc40003f46270 */
[----:B------:R-:W-:Y:S01]  /*2cb0*/  LEA.HI.X R51, R42, R123, R43, 0x1, P4 ;  /* 0x0000007b2a337211 */ /* 0x000fe200020f0c2b */
[C---:B------:R-:W-:Y:S02]  /*2cc0*/  VIADD R42, R40.reuse, 0x20 ;  /* 0x00000020282a7836 */ /* 0x040fe40000000000 */
[C---:B------:R-:W-:Y:S02]  /*2cd0*/  @P5 VIADD R42, R40.reuse, 0xffffffe0 ;  /* 0xffffffe0282a5836 */ /* 0x040fe40000000000 */
[--C-:B------:R-:W-:Y:S02]  /*2ce0*/  IMAD R40, R40, 0x2, R25.reuse ;  /* 0x0000000228287824 */ /* 0x100fe400078e0219 */
[----:B------:R-:W-:Y:S01]  /*2cf0*/  IMAD R41, R42, 0x2, R25 ;  /* 0x000000022a297824 */ /* 0x000fe200078e0219 */
[----:B--2---:R-:W-:-:S04]  /*2d00*/  LOP3.LUT R45, R45, 0xfffffffd, RZ, 0xc0, !PT ;  /* 0xfffffffd2d2d7812 */ /* 0x004fc800078ec0ff */
[----:B------:R-:W-:-:S05]  /*2d10*/  @P3 LOP3.LUT R45, R45, 0x2, RZ, 0xfc, !PT ;  /* 0x000000022d2d3812 */ /* 0x000fca00078efcff */
[----:B------:R0:W-:Y:S01]  /*2d20*/  STL [R1+0x20], R45 ;  /* 0x0000202d01007387 */ /* 0x0001e20000100800 */
[----:B-----5:R-:W-:Y:S05]  /*2d30*/  @!P2 BRA `(.L_x_2517) ;  /* 0x000000740054a947 */ /* 0x020fea0003800000 */
[----:B------:R-:W-:Y:S01]  /*2d40*/  ULDC.U8 UR4, c[0x0][0x410] ;  /* 0x0001040000047ab9 */ /* 0x000fe20000000000 */
[-C--:B------:R-:W-:Y:S01]  /*2d50*/  IMAD R43, R134, R47.reuse, RZ ;  /* 0x0000002f862b7224 */ /* 0x080fe200078e02ff */
[----:B------:R-:W-:Y:S01]  /*2d60*/  ISETP.NE.AND P2, PT, RZ, UR4, PT ;  /* 0x00000004ff007c0c */ /* 0x000fe2000bf45270 */
[-C--:B0-----:R-:W-:Y:S02]  /*2d70*/  IMAD R45, R135, R47.reuse, RZ ;  /* 0x0000002f872d7224 */ /* 0x081fe400078e02ff */
        /* <DEDUP_REMOVED lines=25> */
[----:B------:R-:W-:Y:S01]  /*2f10*/  IADD3 R45, P2, R112, R94, RZ ;  /* 0x0000005e702d7210 */ /* 0x000fe20007f5e0ff */
[----:B------:R-:W-:Y:S01]  /*2f20*/  ULDC.64 UR4, c[0x0][0x3e8] ;  /* 0x0000fa0000047ab9 */ /* 0x000fe20000000a00 */
[----:B------:R-:W-:Y:S02]  /*2f30*/  CS2R R122, SRZ ;  /* 0x00000000007a7805 */ /* 0x000fe4000001ff00 */
[----:B------:R-:W-:Y:S01]  /*2f40*/  CS2R R126, SRZ ;  /* 0x00000000007e7805 */ /* 0x000fe2000001ff00 */
[----:B------:R-:W-:Y:S01]  /*2f50*/  IMAD.X R46, R43, 0x1, R12, P2 ;  /* 0x000000012b2e7824 */ /* 0x000fe200010e060c */
[----:B------:R-:W-:-:S04]  /*2f60*/  LEA R44, P2, R45, UR4, 0x1 ;  /* 0x000000042d2c7c11 */ /* 0x000fc8000f8408ff */
[----:B------:R-:W-:Y:S01]  /*2f70*/  LEA.HI.X R45, R45, UR5, R46, 0x1, P2 ;  /* 0x000000052d2d7c11 */ /* 0x000fe200090f0c2e */
[----:B------:R-:W-:Y:S01]  /*2f80*/  ULDC.64 UR4, c[0x0][0x400] ;  /* 0x0001000000047ab9 */ /* 0x000fe20000000a00 */
[----:B------:R-:W-:-:S05]  /*2f90*/  IADD3 R47, P2, R106, R92, RZ ;  /* 0x0000005c6a2f7210 */ /* 0x000fca0007f5e0ff */
[----:B------:R-:W-:Y:S01]  /*2fa0*/  IMAD.X R54, R100, 0x1, R14, P2 ;  /* 0x0000000164367824 */ /* 0x000fe200010e060e */
        /* <DEDUP_REMOVED lines=30> */
.L_x_2520:
[----:B------:R-:W-:Y:S05]  /*3190*/  BSYNC B1 ;  /* 0x0000000000017941 */ /* 0x000fea0003800000 */
.L_x_2519:
        /* <DEDUP_REMOVED lines=11> */
[----:B------:R-:W-:Y:S01]  /*3250*/  CS2R R70, SRZ ;  /* 0x0000000000467805 */ /* 0x000fe2000001ff00 */
[----:B-----5:R-:W-:Y:S01]  /*3260*/  IMAD.MOV.U32 R129, RZ, RZ, R76 ;  /* 0x000000ffff817224 */ /* 0x020fe200078e004c */
[----:B------:R-:W-:Y:S01]  /*3270*/  CS2R R74, SRZ ;  /* 0x00000000004a7805 */ /* 0x000fe2000001ff00 */
[----:B------:R-:W-:Y:S01]  /*3280*/  IMAD.MOV.U32 R128, RZ, RZ, R77 ;  /* 0x000000ffff807224 */ /* 0x000fe200078e004d */
[----:B------:R-:W-:Y:S06]  /*3290*/  @P4 BRA `(.L_x_2522) ;  /* 0x0000000000a04947 */ /* 0x000fec0003800000 */
        /* <DEDUP_REMOVED lines=40> */
.L_x_2522:
[----:B------:R-:W-:Y:S05]  /*3520*/  BSYNC B1 ;  /* 0x0000000000017941 */ /* 0x000fea0003800000 */
.L_x_2521:
[----:B------:R-:W2:Y:S01]  /*3530*/  LDL R43, [R1+0x44] ;  /* 0x00004400012b7983 */ /* 0x000ea20000100800 */
[----:B01----:R-:W-:Y:S01]  /*3540*/  IMAD.MOV.U32 R44, RZ, RZ, R81 ;  /* 0x000000ffff2c7224 */ /* 0x003fe200078e0051 */
[----:B------:R-:W-:Y:S01]  /*3550*/  PRMT R159, R129, 0x5410, R128 ;  /* 0x00005410819f7816 */ /* 0x000fe20000000080 */
[----:B------:R-:W-:Y:S02]  /*3560*/  IMAD.MOV.U32 R45, RZ, RZ, R84 ;  /* 0x000000ffff2d7224 */ /* 0x000fe400078e0054 */
[----:B------:R-:W-:-:S05]  /*3570*/  IMAD.MOV.U32 R46, RZ, RZ, R85 ;  /* 0x000000ffff2e7224 */ /* 0x000fca00078e0055 */
[----:B------:R-:W-:Y:S01]  /*3580*/  PRMT R164, R45, 0x5410, R46 ;  /* 0x000054102da47816 */ /* 0x000fe2000000002e */
[----:B------:R-:W-:Y:S02]  /*3590*/  IMAD.MOV.U32 R45, RZ, RZ, R96 ;  /* 0x000000ffff2d7224 */ /* 0x000fe400078e0060 */
[----:B------:R-:W-:-:S03]  /*35a0*/  IMAD.MOV.U32 R46, RZ, RZ, R97 ;  /* 0x000000ffff2e7224 */ /* 0x000fc600078e0061 */
[----:B------:R-:W-:Y:S01]  /*35b0*/  PRMT R167, R167, 0x5410, R45 ;  /* 0x00005410a7a77816 */ /* 0x000fe2000000002d */
[----:B------:R-:W-:Y:S01]  /*35c0*/  IMAD.MOV.U32 R45, RZ, RZ, R123 ;  /* 0x000000ffff2d7224 */ /* 0x000fe200078e007b */
[----:B------:R-:W-:Y:S01]  /*35d0*/  PRMT R168, R168, 0x5410, R46 ;  /* 0x00005410a8a87816 */ /* 0x000fe2000000002e */
[----:B------:R-:W-:-:S03]  /*35e0*/  IMAD.MOV.U32 R46, RZ, RZ, R78 ;  /* 0x000000ffff2e7224 */ /* 0x000fc600078e004e */
[----:B------:R-:W-:Y:S01]  /*35f0*/  PRMT R130, R130, 0x5410, R45 ;  /* 0x0000541082827816 */ /* 0x000fe2000000002d */
[----:B------:R-:W-:Y:S01]  /*3600*/  IMAD.MOV.U32 R45, RZ, RZ, R83 ;  /* 0x000000ffff2d7224 */ /* 0x000fe200078e0053 */
[----:B--2---:R-:W-:Y:S01]  /*3610*/  R2UR UR4, R43 ;  /* 0x000000002b0472ca */ /* 0x004fe200000e0000 */
[----:B------:R-:W-:-:S05]  /*3620*/  IMAD.MOV.U32 R43, RZ, RZ, R80 ;  /* 0x000000ffff2b7224 */ /* 0x000fca00078e0050 */
[----:B------:R-:W-:Y:S01]  /*3630*/  PRMT R163, R44, 0x5410, R43 ;  /* 0x000054102ca37816 */ /* 0x000fe2000000002b */
[----:B------:R-:W-:Y:S02]  /*3640*/  IMAD.MOV.U32 R43, RZ, RZ, R88 ;  /* 0x000000ffff2b7224 */ /* 0x000fe400078e0058 */
[----:B------:R-:W-:-:S03]  /*3650*/  IMAD.MOV.U32 R44, RZ, RZ, R89 ;  /* 0x000000ffff2c7224 */ /* 0x000fc600078e0059 */
[----:B------:R-:W-:Y:S01]  /*3660*/  PRMT R165, R165, 0x5410, R43 ;  /* 0x00005410a5a57816 */ /* 0x000fe2000000002b */
[----:B------:R-:W-:Y:S01]  /*3670*/  IMAD.MOV.U32 R43, RZ, RZ, R79 ;  /* 0x000000ffff2b7224 */ /* 0x000fe200078e004f */
[----:B------:R-:W-:Y:S01]  /*3680*/  PRMT R166, R166, 0x5410, R44 ;  /* 0x00005410a6a67816 */ /* 0x000fe2000000002c */
[----:B------:R-:W-:Y:S01]  /*3690*/  IMAD.MOV.U32 R44, RZ, RZ, R122 ;  /* 0x000000ffff2c7224 */ /* 0x000fe200078e007a */
[----:B------:R-:W-:Y:S02]  /*36a0*/  UISETP.NE.AND UP0, UPT, UR4, 0x3, UPT ;  /* 0x000000030400788c */ /* 0x000fe4000bf05270 */
[----:B------:R-:W-:Y:S01]  /*36b0*/  PRMT R160, R46, 0x5410, R43 ;  /* 0x000054102ea07816 */ /* 0x000fe2000000002b */
[----:B------:R-:W-:Y:S01]  /*36c0*/  IMAD.MOV.U32 R46, RZ, RZ, R82 ;  /* 0x000000ffff2e7224 */ /* 0x000fe200078e0052 */
[----:B------:R-:W-:Y:S01]  /*36d0*/  PRMT R95, R95, 0x5410, R44 ;  /* 0x000054105f5f7816 */ /* 0x000fe2000000002c */
[----:B------:R-:W-:Y:S01]  /*36e0*/  IMAD.MOV.U32 R43, RZ, RZ, R86 ;  /* 0x000000ffff2b7224 */ /* 0x000fe200078e0056 */
[----:B------:R-:W-:Y:S01]  /*36f0*/  PLOP3.LUT P2, PT, PT, PT, UP0, 0x80, 0x0 ;  /* 0x000000000000781c */ /* 0x000fe20003f4f008 */
        /* <DEDUP_REMOVED lines=19> */
[----:B------:R-:W-:-:S03]  /*3830*/  IMAD.MOV.U32 R45, RZ, RZ, R127 ;  /* 0x000000ffff2d7224 */ /* 0x000fc600078e007f */
[----:B------:R-:W-:Y:S01]  /*3840*/  PRMT R131, R44, 0x5410, R43 ;  /* 0x000054102c837816 */ /* 0x000fe2000000002b */
[----:B------:R-:W-:Y:S01]  /*3850*/  IMAD.MOV.U32 R44, RZ, RZ, R60 ;  /* 0x000000ffff2c7224 */ /* 0x000fe200078e003c */
[----:B------:R-:W-:Y:S01]  /*3860*/  PRMT R172, R172, 0x5410, R45 ;  /* 0x00005410acac7816 */ /* 0x000fe2000000002d */
[----:B------:R-:W-:-:S05]  /*3870*/  IMAD.MOV.U32 R43, RZ, RZ, R61 ;  /* 0x000000ffff2b7224 */ /* 0x000fca00078e003d */
[----:B------:R-:W-:Y:S01]  /*3880*/  PRMT R147, R44, 0x5410, R43 ;  /* 0x000054102c937816 */ /* 0x000fe2000000002b */
[----:B------:R-:W-:Y:S02]  /*3890*/  IMAD.MOV.U32 R44, RZ, RZ, R64 ;  /* 0x000000ffff2c7224 */ /* 0x000fe400078e0040 */
[----:B------:R-:W-:-:S03]  /*38a0*/  IMAD.MOV.U32 R43, RZ, RZ, R65 ;  /* 0x000000ffff2b7224 */ /* 0x000fc600078e0041 */
[----:B------:R-:W-:Y:S01]  /*38b0*/  PRMT R155, R155, 0x5410, R44 ;  /* 0x000054109b9b7816 */ /* 0x000fe2000000002c */
[----:B------:R-:W-:Y:S01]  /*38c0*/  IMAD.MOV.U32 R44, RZ, RZ, R68 ;  /* 0x000000ffff2c7224 */ /* 0x000fe200078e0044 */
        /* <DEDUP_REMOVED lines=25> */
[----:B------:R-:W-:Y:S06]  /*3a60*/  @!P2 BRA `(.L_x_2523) ;  /* 0x000000000004a947 */ /* 0x000fec0003800000 */
[----:B------:R-:W-:Y:S01]  /*3a70*/  BPT.TRAP 0x1 ;  /* 0x000000040000795c */ /* 0x000fe20000300000 */
.L_x_2523:
[----:B------:R-:W-:Y:S01]  /*3a80*/  IMAD R43, R17, 0x8, R16 ;  /* 0x00000008112b7824 */ /* 0x000fe200078e0210 */
[----:B------:R-:W-:Y:S01]  /*3a90*/  SHF.L.U32 R100, R209, 0x1f, RZ ;  /* 0x0000001fd1647819 */ /* 0x000fe200000006ff */
[----:B------:R-:W-:Y:S03]  /*3aa0*/  BSSY B1, `(.L_x_2524) ;  /* 0x0000003000017945 */ /* 0x000fe60003800000 */
[----:B------:R-:W0:Y:S02]  /*3ab0*/  SYNCS.PHASECHK.TRANS64.TRYWAIT P5, [R43+URZ+0x36890], R100 ;  /* 0x036890642b0075a7 */ /* 0x000e2400080a017f */
[----:B0-----:R-:W-:Y:S05]  /*3ac0*/  @!P5 BRA `(.L_x_2525) ;  /* 0x000002dc0094d947 */ /* 0x001fea0003800000 */
.L_x_2907:
[----:B------:R-:W-:Y:S05]  /*3ad0*/  BSYNC B1 ;  /* 0x0000000000017941 */ /* 0x000fea0003800000 */
.L_x_2524:
        /* <DEDUP_REMOVED lines=15> */
[----:B------:R-:W-:Y:S02]  /*3bd0*/  LOP3.LUT R95, R93, 0xffff0000, RZ, 0xc0, !PT ;  /* 0xffff00005d5f7812 */ /* 0x000fe400078ec0ff */
        /* <DEDUP_REMOVED lines=28> */
[----:B------:R-:W-:Y:S01]  /*3da0*/  IMAD.U32 R122, R93, 0x10000, RZ ;  /* 0x000100005d7a7824 */ /* 0x000fe200078e00ff */
[C---:B------:R-:W-:Y:S01]  /*3db0*/  LOP3.LUT R93, R44.reuse, 0xffff0000, RZ, 0xc0, !PT ;  /* 0xffff00002c5d7812 */ /* 0x040fe200078ec0ff */
[----:B------:R-:W-:-:S02]  /*3dc0*/  IMAD.U32 R44, R44, 0x10000, RZ ;  /* 0x000100002c2c7824 */ /* 0x000fc400078e00ff */
[----:B------:R-:W-:Y:S02]  /*3dd0*/  F2FP.BF16.F32.PACK_AB R47, R47, R94 ;  /* 0x0000005e2f2f723e */ /* 0x000fe400000010ff */
[C---:B------:R-:W-:Y:S01]  /*3de0*/  FMUL.FTZ R126, R93.reuse, R122 ;  /* 0x0000007a5d7e7220 */ /* 0x040fe20000410000 */
[----:B------:R-:W-:-:S03]  /*3df0*/  FMUL.FTZ R93, R93, R92 ;  /* 0x0000005c5d5d7220 */ /* 0x000fc60000410000 */
[C---:B------:R-:W-:Y:S01]  /*3e00*/  FFMA.FTZ R126, R44.reuse, R92, -R126 ;  /* 0x0000005c2c7e7223 */ /* 0x040fe2000001087e */
[----:B------:R-:W-:-:S05]  /*3e10*/  FFMA.FTZ R93, R44, R122, R93 ;  /* 0x0000007a2c5d7223 */ /* 0x000fca000001005d */
[----:B------:R-:W-:-:S05]  /*3e20*/  F2FP.BF16.F32.PACK_AB R93, R93, R126 ;  /* 0x0000007e5d5d723e */ /* 0x000fca00000010ff */
[----:B------:R-:W-:-:S07]  /*3e30*/  IMAD.MOV.U32 R44, RZ, RZ, R93 ;  /* 0x000000ffff2c7224 */ /* 0x000fce00078e005d */
.L_x_2531:
[----:B------:R-:W-:Y:S05]  /*3e40*/  BSYNC B3 ;  /* 0x0000000000037941 */ /* 0x000fea0003800000 */
.L_x_2530:
[----:B--2---:R1:W-:Y:S02]  /*3e50*/  STG.E.128 desc[UR60][R50.64], R44 ;  /* 0x0000002c32007986 */ /* 0x0043e4000c101d3c */
.L_x_2529:
[----:B------:R-:W-:Y:S05]  /*3e60*/  BSYNC B2 ;  /* 0x0000000000027941 */ /* 0x000fea0003800000 */
.L_x_2528:
[----:B------:R-:W-:Y:S01]  /*3e70*/  ISETP.NE.AND P3, PT, R34, RZ, PT ;  /* 0x000000ff2200720c */ /* 0x000fe20003f65270 */
[----:B------:R-:W-:-:S12]  /*3e80*/  BSSY B2, `(.L_x_2532) ;  /* 0x0000038000027945 */ /* 0x000fd80003800000 */
[----:B------:R-:W-:Y:S05]  /*3e90*/  @!P3 BRA `(.L_x_2533) ;  /* 0x0000000000d8b947 */ /* 0x000fea0003800000 */
[----:B-1----:R1:W2:Y:S01]  /*3ea0*/  LDS.128 R44, [R41+0x21000] ;  /* 0x02100000292c7984 */ /* 0x0022a20000000c00 */
[----:B------:R-:W-:Y:S01]  /*3eb0*/  ISETP.GE.AND P3, PT, R215, R101, PT ;  /* 0x00000065d700720c */ /* 0x000fe20003f66270 */
[----:B------:R-:W-:-:S12]  /*3ec0*/  BSSY B3, `(.L_x_2534) ;  /* 0x0000032000037945 */ /* 0x000fd80003800000 */
[----:B-1----:R-:W-:Y:S05]  /*3ed0*/  @P3 BRA `(.L_x_2535) ;  /* 0x0000000000c03947 */ /* 0x002fea0003800000 */
[----:B------:R-:W-:Y:S01]  /*3ee0*/  SHF.R.U64 R95, R98, 0x10, R99 ;  /* 0x00000010625f7819 */ /* 0x000fe20000001263 */
[----:B--2---:R-:W-:Y:S01]  /*3ef0*/  IMAD.U32 R93, R45, 0x10000, RZ ;  /* 0x000100002d5d7824 */ /* 0x004fe200078e00ff */
[----:B------:R-:W-:Y:S02]  /*3f00*/  SHF.R.U64 R92, R96, 0x10, R97 ;  /* 0x00000010605c7819 */ /* 0x000fe40000001261 */
[C---:B------:R-:W-:Y:S02]  /*3f10*/  PRMT R95, R167.reuse, 0x5410, R95 ;  /* 0x00005410a75f7816 */ /* 0x040fe4000000005f */
[----:B------:R-:W-:Y:S02]  /*3f20*/  PRMT R92, R167, 0x5432, R92 ;  /* 0x00005432a75c7816 */ /* 0x000fe4000000005c */
[----:B------:R-:W-:Y:S02]  /*3f30*/  SHF.R.U32.HI R96, RZ, 0x10, R97 ;  /* 0x00000010ff607819 */ /* 0x000fe40000011661 */
[----:B------:R-:W-:-:S02]  /*3f40*/  LOP3.LUT R122, R45, 0xffff0000, RZ, 0xc0, !PT ;  /* 0xffff00002d7a7812 */ /* 0x000fc400078ec0ff */
[C---:B------:R-:W-:Y:S01]  /*3f50*/  LOP3.LUT R97, R95.reuse, 0xffff0000, RZ, 0xc0, !PT ;  /* 0xffff00005f617812 */ /* 0x040fe200078ec0ff */
[----:B------:R-:W-:Y:S01]  /*3f60*/  IMAD.U32 R95, R95, 0x10000, RZ ;  /* 0x000100005f5f7824 */ /* 0x000fe200078e00ff */
[C---:B------:R-:W-:Y:S01]  /*3f70*/  LOP3.LUT R94, R92.reuse, 0xffff0000, RZ, 0xc0, !PT ;  /* 0xffff00005c5e7812 */ /* 0x040fe200078ec0ff */
[----:B------:R-:W-:Y:S01]  /*3f80*/  IMAD.U32 R92, R92, 0x10000, RZ ;  /* 0x000100005c5c7824 */ /* 0x000fe200078e00ff */
[----:B------:R-:W-:Y:S01]  /*3f90*/  SHF.R.U32.HI R98, RZ, 0x10, R99 ;  /* 0x00000010ff627819 */ /* 0x000fe20000011663 */
[C---:B------:R-:W-:Y:S02]  /*3fa0*/  FMUL.FTZ R99, R122.reuse, R97 ;  /* 0x000000617a637220 */ /* 0x040fe40000410000 */
[-C--:B------:R-:W-:Y:S01]  /*3fb0*/  FMUL.FTZ R45, R122, R94.reuse ;  /* 0x0000005e7a2d7220 */ /* 0x080fe20000410000 */
[C---:B------:R-:W-:Y:S01]  /*3fc0*/  LOP3.LUT R122, R46.reuse, 0xffff0000, RZ, 0xc0, !PT ;  /* 0xffff00002e7a7812 */ /* 0x040fe200078ec0ff */
[----:B------:R-:W-:Y:S01]  /*3fd0*/  FFMA.FTZ R94, R93, R94, -R99 ;  /* 0x0000005e5d5e7223 */ /* 0x000fe20000010863 */
[----:B------:R-:W-:-:S02]  /*3fe0*/  IMAD.U32 R46, R46, 0x10000, RZ ;  /* 0x000100002e2e7824 */ /* 0x000fc400078e00ff */
[----:B------:R-:W-:Y:S01]  /*3ff0*/  FFMA.FTZ R93, R93, R97, R45 ;  /* 0x000000615d5d7223 */ /* 0x000fe2000001002d */
[----:B------:R-:W-:Y:S02]  /*4000*/  PRMT R45, R168, 0x5432, R96 ;  /* 0x00005432a82d7816 */ /* 0x000fe40000000060 */
        /* <DEDUP_REMOVED lines=29> */
.L_x_2535:
[----:B------:R-:W-:Y:S05]  /*41e0*/  BSYNC B3 ;  /* 0x0000000000037941 */ /* 0x000fea0003800000 */
.L_x_2534:
[----:B--2---:R2:W-:Y:S02]  /*41f0*/  STG.E.128 desc[UR60][R50.64+0x40], R44 ;  /* 0x0000402c32007986 */ /* 0x0045e4000c101d3c */
.L_x_2533:
[----:B------:R-:W-:Y:S05]  /*4200*/  BSYNC B2 ;  /* 0x0000000000027941 */ /* 0x000fea0003800000 */
.L_x_2532:
        /* <DEDUP_REMOVED lines=55> */
.L_x_2539:
[----:B------:R-:W-:Y:S05]  /*4580*/  BSYNC B3 ;  /* 0x0000000000037941 */ /* 0x000fea0003800000 */
.L_x_2538:
[----:B--2---:R3:W-:Y:S02]  /*4590*/  STG.E.128 desc[UR60][R50.64+0x80], R44 ;  /* 0x0000802c32007986 */ /* 0x0047e4000c101d3c */
.L_x_2537:
[----:B------:R-:W-:Y:S05]  /*45a0*/  BSYNC B2 ;  /* 0x0000000000027941 */ /* 0x000fea0003800000 */
.L_x_2536:
[----:B------:R-:W-:Y:S01]  /*45b0*/  ISETP.NE.AND P3, PT, R36, RZ, PT ;  /* 0x000000ff2400720c */ /* 0x000fe20003f65270 */
[----:B------:R-:W-:-:S12]  /*45c0*/  BSSY B2, `(.L_x_2540) ;  /* 0x0000036000027945 */ /* 0x000fd80003800000 */
[----:B------:R-:W-:Y:S05]  /*45d0*/  @!P3 BRA `(.L_x_2541) ;  /* 0x0000000000d0b947 */ /* 0x000fea0003800000 */
[----:B-123--:R1:W2:Y:S01]  /*45e0*/  LDS.128 R44, [R41+0x24800] ;  /* 0x02480000292c7984 */ /* 0x00e2a20000000c00 */
[----:B------:R-:W-:Y:S01]  /*45f0*/  ISETP.GE.AND P3, PT, R214, R101, PT ;  /* 0x00000065d600720c */ /* 0x000fe20003f66270 */
[----:B------:R-:W-:-:S12]  /*4600*/  BSSY B3, `(.L_x_2542) ;  /* 0x0000030000037945 */ /* 0x000fd80003800000 */
[----:B-1----:R-:W-:Y:S05]  /*4610*/  @P3 BRA `(.L_x_2543) ;  /* 0x0000000000b83947 */ /* 0x002fea0003800000 */
[----:B------:R-:W-:Y:S02]  /*4620*/  SHF.R.U64 R88, R86, 0x10, R87 ;  /* 0x0000001056587819 */ /* 0x000fe40000001257 */
[--C-:B------:R-:W-:Y:S02]  /*4630*/  SHF.R.U64 R89, R84, 0x10, R85.reuse ;  /* 0x0000001054597819 */ /* 0x100fe40000001255 */
[----:B------:R-:W-:Y:S02]  /*4640*/  SHF.R.U32.HI R84, RZ, 0x10, R85 ;  /* 0x00000010ff547819 */ /* 0x000fe40000011655 */
[----:B------:R-:W-:Y:S02]  /*4650*/  PRMT R88, R169, 0x5432, R88 ;  /* 0x00005432a9587816 */ /* 0x000fe40000000058 */
[----:B------:R-:W-:Y:S02]  /*4660*/  PRMT R85, R164, 0x5410, R89 ;  /* 0x00005410a4557816 */ /* 0x000fe40000000059 */
[----:B------:R-:W-:-:S02]  /*4670*/  SHF.R.U32.HI R86, RZ, 0x10, R87 ;  /* 0x00000010ff567819 */ /* 0x000fc40000011657 */
[C---:B--2---:R-:W-:Y:S01]  /*4680*/  LOP3.LUT R90, R45.reuse, 0xffff0000, RZ, 0xc0, !PT ;  /* 0xffff00002d5a7812 */ /* 0x044fe200078ec0ff */
[----:B------:R-:W-:Y:S01]  /*4690*/  IMAD.U32 R45, R45, 0x10000, RZ ;  /* 0x000100002d2d7824 */ /* 0x000fe200078e00ff */
[----:B------:R-:W-:Y:S02]  /*46a0*/  LOP3.LUT R89, R88, 0xffff0000, RZ, 0xc0, !PT ;  /* 0xffff000058597812 */ /* 0x000fe400078ec0ff */
[C---:B------:R-:W-:Y:S01]  /*46b0*/  LOP3.LUT R87, R85.reuse, 0xffff0000, RZ, 0xc0, !PT ;  /* 0xffff000055577812 */ /* 0x040fe200078ec0ff */
[----:B------:R-:W-:Y:S01]  /*46c0*/  IMAD.U32 R85, R85, 0x10000, RZ ;  /* 0x0001000055557824 */ /* 0x000fe200078e00ff */
[----:B------:R-:W-:Y:S01]  /*46d0*/  PRMT R86, R170, 0x5432, R86 ;  /* 0x00005432aa567816 */ /* 0x000fe20000000056 */
[----:B------:R-:W-:Y:S01]  /*46e0*/  FMUL.FTZ R91, R90, R89 ;  /* 0x000000595a5b7220 */ /* 0x000fe20000410000 */
[----:B------:R-:W-:Y:S01]  /*46f0*/  PRMT R84, R164, 0x5432, R84 ;  /* 0x00005432a4547816 */ /* 0x000fe20000000054 */
[-C--:B------:R-:W-:Y:S01]  /*4700*/  FMUL.FTZ R90, R90, R87.reuse ;  /* 0x000000575a5a7220 */ /* 0x080fe20000410000 */
[C---:B------:R-:W-:Y:S01]  /*4710*/  LOP3.LUT R92, R46.reuse, 0xffff0000, RZ, 0xc0, !PT ;  /* 0xffff00002e5c7812 */ /* 0x040fe200078ec0ff */
[----:B------:R-:W-:Y:S01]  /*4720*/  FFMA.FTZ R87, R45, R87, -R91 ;  /* 0x000000572d577223 */ /* 0x000fe2000001085b */
[----:B------:R-:W-:-:S02]  /*4730*/  IMAD.U32 R46, R46, 0x10000, RZ ;  /* 0x000100002e2e7824 */ /* 0x000fc400078e00ff */
[----:B------:R-:W-:Y:S01]  /*4740*/  FFMA.FTZ R45, R45, R89, R90 ;  /* 0x000000592d2d7223 */ /* 0x000fe2000001005a */
[C---:B------:R-:W-:Y:S01]  /*4750*/  IMAD.U32 R89, R86.reuse, 0x10000, RZ ;  /* 0x0001000056597824 */ /* 0x040fe200078e00ff */
[----:B------:R-:W-:Y:S01]  /*4760*/  LOP3.LUT R86, R86, 0xffff0000, RZ, 0xc0, !PT ;  /* 0xffff000056567812 */ /* 0x000fe200078ec0ff */
[C---:B------:R-:W-:Y:S01]  /*4770*/  IMAD.U32 R90, R84.reuse, 0x10000, RZ ;  /* 0x00010000545a7824 */ /* 0x040fe200078e00ff */
[----:B------:R-:W-:Y:S01]  /*4780*/  LOP3.LUT R84, R84, 0xffff0000, RZ, 0xc0, !PT ;  /* 0xffff000054547812 */ /* 0x000fe200078ec0ff */
[C---:B------:R-:W-:Y:S01]  /*4790*/  FMUL.FTZ R91, R92.reuse, R89 ;  /* 0x000000595c5b7220 */ /* 0x040fe20000410000 */
[----:B------:R-:W-:Y:S01]  /*47a0*/  F2FP.BF16.F32.PACK_AB R45, R45, R87 ;  /* 0x000000572d2d723e */ /* 0x000fe200000010ff */
[-C--:B------:R-:W-:Y:S02]  /*47b0*/  FMUL.FTZ R92, R92, R90.reuse ;  /* 0x0000005a5c5c7220 */ /* 0x080fe40000410000 */
[----:B------:R-:W-:Y:S01]  /*47c0*/  FFMA.FTZ R91, R46, R90, -R91 ;  /* 0x0000005a2e5b7223 */ /* 0x000fe2000001085b */
[----:B------:R-:W-:-:S02]  /*47d0*/  IMAD.U32 R90, R88, 0x10000, RZ ;  /* 0x00010000585a7824 */ /* 0x000fc400078e00ff */
[----:B------:R-:W-:Y:S01]  /*47e0*/  FFMA.FTZ R92, R46, R89, R92 ;  /* 0x000000592e5c7223 */ /* 0x000fe2000001005c */
[C---:B------:R-:W-:Y:S01]  /*47f0*/  LOP3.LUT R46, R47.reuse, 0xffff0000, RZ, 0xc0, !PT ;  /* 0xffff00002f2e7812 */ /* 0x040fe200078ec0ff */
[C---:B------:R-:W-:Y:S01]  /*4800*/  IMAD.U32 R89, R44.reuse, 0x10000, RZ ;  /* 0x000100002c597824 */ /* 0x040fe200078e00ff */
[----:B------:R-:W-:Y:S01]  /*4810*/  LOP3.LUT R44, R44, 0xffff0000, RZ, 0xc0, !PT ;  /* 0xffff00002c2c7812 */ /* 0x000fe200078ec0ff */
[----:B------:R-:W-:Y:S01]  /*4820*/  IMAD.U32 R47, R47, 0x10000, RZ ;  /* 0x000100002f2f7824 */ /* 0x000fe200078e00ff */
[----:B------:R-:W-:Y:S01]  /*4830*/  F2FP.BF16.F32.PACK_AB R91, R92, R91 ;  /* 0x0000005b5c5b723e */ /* 0x000fe200000010ff */
[C---:B------:R-:W-:Y:S01]  /*4840*/  FMUL.FTZ R88, R46.reuse, R86 ;  /* 0x000000562e587220 */ /* 0x040fe20000410000 */
[----:B------:R-:W-:-:S03]  /*4850*/  FMUL.FTZ R46, R46, R84 ;  /* 0x000000542e2e7220 */ /* 0x000fc60000410000 */
[C---:B------:R-:W-:Y:S01]  /*4860*/  FFMA.FTZ R88, R47.reuse, R84, -R88 ;  /* 0x000000542f587223 */ /* 0x040fe20000010858 */
[----:B------:R-:W-:Y:S01]  /*4870*/  FFMA.FTZ R46, R47, R86, R46 ;  /* 0x000000562f2e7223 */ /* 0x000fe2000001002e */
[C---:B------:R-:W-:Y:S01]  /*4880*/  FMUL.FTZ R84, R44.reuse, R90 ;  /* 0x0000005a2c547220 */ /* 0x040fe20000410000 */
[----:B------:R-:W-:-:S03]  /*4890*/  FMUL.FTZ R44, R44, R85 ;  /* 0x000000552c2c7220 */ /* 0x000fc60000410000 */
[----:B------:R-:W-:Y:S01]  /*48a0*/  F2FP.BF16.F32.PACK_AB R46, R46, R88 ;  /* 0x000000582e2e723e */ /* 0x000fe200000010ff */
[C---:B------:R-:W-:Y:S01]  /*48b0*/  FFMA.FTZ R84, R89.reuse, R85, -R84 ;  /* 0x0000005559547223 */ /* 0x040fe20000010854 */
[----:B------:R-:W-:-:S03]  /*48c0*/  FFMA.FTZ R44, R89, R90, R44 ;  /* 0x0000005a592c7223 */ /* 0x000fc6000001002c */
[----:B------:R-:W-:Y:S02]  /*48d0*/  IMAD.MOV.U32 R47, RZ, RZ, R46 ;  /* 0x000000ffff2f7224 */ /* 0x000fe400078e002e */
[----:B------:R-:W-:Y:S01]  /*48e0*/  F2FP.BF16.F32.PACK_AB R44, R44, R84 ;  /* 0x000000542c2c723e */ /* 0x000fe200000010ff */
[----:B------:R-:W-:-:S07]  /*48f0*/  IMAD.MOV.U32 R46, RZ, RZ, R91 ;  /* 0x000000ffff2e7224 */ /* 0x000fce00078e005b */
.L_x_2543:
[----:B------:R-:W-:Y:S05]  /*4900*/  BSYNC B3 ;  /* 0x0000000000037941 */ /* 0x000fea0003800000 */
.L_x_2542:
[----:B--2---:R4:W-:Y:S02]  /*4910*/  STG.E.128 desc[UR60][R50.64+0xc0], R44 ;  /* 0x0000c02c32007986 */ /* 0x0049e4000c101d3c */
.L_x_2541:
[----:B------:R-:W-:Y:S05]  /*4920*/  BSYNC B2 ;  /* 0x0000000000027941 */ /* 0x000fea0003800000 */
.L_x_2540:
        /* <DEDUP_REMOVED lines=9> */
[--C-:B------:R-:W-:Y:S01]  /*49c0*/  SHF.R.U64 R85, R80, 0x10, R81.reuse ;  /* 0x0000001050557819 */ /* 0x100fe20000001251 */
[----:B------:R-:W-:Y:S01]  /*49d0*/  IMAD.U32 R88, R44, 0x10000, RZ ;  /* 0x000100002c587824 */ /* 0x000fe200078e00ff */
[----:B------:R-:W-:Y:S01]  /*49e0*/  SHF.R.U32.HI R87, RZ, 0x10, R81 ;  /* 0x00000010ff577819 */ /* 0x000fe20000011651 */
[----:B------:R-:W-:Y:S01]  /*49f0*/  IMAD.U32 R81, R46, 0x10000, RZ ;  /* 0x000100002e517824 */ /* 0x000fe200078e00ff */
[----:B------:R-:W-:Y:S02]  /*4a00*/  SHF.R.U32.HI R83, RZ, 0x10, R83 ;  /* 0x00000010ff537819 */ /* 0x000fe40000011653 */
[----:B------:R-:W-:Y:S02]  /*4a10*/  PRMT R84, R162, 0x5432, R84 ;  /* 0x00005432a2547816 */ /* 0x000fe40000000054 */
[----:B------:R-:W-:-:S02]  /*4a20*/  PRMT R85, R163, 0x5432, R85 ;  /* 0x00005432a3557816 */ /* 0x000fc40000000055 */
[----:B------:R-:W-:Y:S01]  /*4a30*/  LOP3.LUT R80, R47, 0xffff0000, RZ, 0xc0, !PT ;  /* 0xffff00002f507812 */ /* 0x000fe200078ec0ff */
[C---:B------:R-:W-:Y:S01]  /*4a40*/  IMAD.U32 R47, R45.reuse, 0x10000, RZ ;  /* 0x000100002d2f7824 */ /* 0x040fe200078e00ff */
[----:B------:R-:W-:Y:S02]  /*4a50*/  LOP3.LUT R92, R45, 0xffff0000, RZ, 0xc0, !PT ;  /* 0xffff00002d5c7812 */ /* 0x000fe400078ec0ff */
[----:B------:R-:W-:Y:S02]  /*4a60*/  PRMT R82, R163, 0x5410, R87 ;  /* 0x00005410a3527816 */ /* 0x000fe40000000057 */
[----:B------:R-:W-:Y:S02]  /*4a70*/  PRMT R83, R162, 0x5410, R83 ;  /* 0x00005410a2537816 */ /* 0x000fe40000000053 */
[----:B------:R-:W-:Y:S01]  /*4a80*/  LOP3.LUT R45, R84, 0xffff0000, RZ, 0xc0, !PT ;  /* 0xffff0000542d7812 */ /* 0x000fe200078ec0ff */
[----:B------:R-:W-:Y:S01]  /*4a90*/  IMAD.U32 R90, R82, 0x10000, RZ ;  /* 0x00010000525a7824 */ /* 0x000fe200078e00ff */
[----:B------:R-:W-:Y:S01]  /*4aa0*/  LOP3.LUT R87, R85, 0xffff0000, RZ, 0xc0, !PT ;  /* 0xffff000055577812 */ /* 0x000fe200078ec0ff */
[C---:B------:R-:W-:Y:S01]  /*4ab0*/  IMAD.U32 R89, R83.reuse, 0x10000, RZ ;  /* 0x0001000053597824 */ /* 0x040fe200078e00ff */
[----:B------:R-:W-:Y:S01]  /*4ac0*/  LOP3.LUT R83, R83, 0xffff0000, RZ, 0xc0, !PT ;  /* 0xffff000053537812 */ /* 0x000fe200078ec0ff */
[----:B------:R-:W-:Y:S01]  /*4ad0*/  FMUL.FTZ R91, R92, R45 ;  /* 0x0000002d5c5b7220 */ /* 0x000fe20000410000 */
[----:B------:R-:W-:Y:S01]  /*4ae0*/  LOP3.LUT R82, R82, 0xffff0000, RZ, 0xc0, !PT ;  /* 0xffff000052527812 */ /* 0x000fe200078ec0ff */
[----:B------:R-:W-:Y:S01]  /*4af0*/  FMUL.FTZ R92, R92, R87 ;  /* 0x000000575c5c7220 */ /* 0x000fe20000410000 */
[----:B------:R-:W-:Y:S01]  /*4b00*/  LOP3.LUT R44, R44, 0xffff0000, RZ, 0xc0, !PT ;  /* 0xffff00002c2c7812 */ /* 0x000fe200078ec0ff */
[----:B------:R-:W-:Y:S01]  /*4b10*/  IMAD.U32 R84, R84, 0x10000, RZ ;  /* 0x0001000054547824 */ /* 0x000fe200078e00ff */
[----:B------:R-:W-:Y:S01]  /*4b20*/  LOP3.LUT R46, R46, 0xffff0000, RZ, 0xc0, !PT ;  /* 0xffff00002e2e7812 */ /* 0x000fe200078ec0ff */
[----:B------:R-:W-:Y:S01]  /*4b30*/  FFMA.FTZ R92, R47, R45, R92 ;  /* 0x0000002d2f5c7223 */ /* 0x000fe2000001005c */
[----:B------:R-:W-:Y:S01]  /*4b40*/  FMUL.FTZ R45, R80, R83 ;  /* 0x00000053502d7220 */ /* 0x000fe20000410000 */
[----:B------:R-:W-:-:S02]  /*4b50*/  IMAD.U32 R85, R85, 0x10000, RZ ;  /* 0x0001000055557824 */ /* 0x000fc400078e00ff */
[----:B------:R-:W-:Y:S01]  /*4b60*/  FMUL.FTZ R80, R80, R82 ;  /* 0x0000005250507220 */ /* 0x000fe20000410000 */
[----:B------:R-:W-:Y:S01]  /*4b70*/  FFMA.FTZ R91, R47, R87, -R91 ;  /* 0x000000572f5b7223 */ /* 0x000fe2000001085b */
[C---:B------:R-:W-:Y:S01]  /*4b80*/  FMUL.FTZ R47, R44.reuse, R84 ;  /* 0x000000542c2f7220 */ /* 0x040fe20000410000 */
[----:B------:R-:W-:Y:S01]  /*4b90*/  FMUL.FTZ R44, R44, R85 ;  /* 0x000000552c2c7220 */ /* 0x000fe20000410000 */
[C---:B------:R-:W-:Y:S01]  /*4ba0*/  FFMA.FTZ R45, R86.reuse, R82, -R45 ;  /* 0x00000052562d7223 */ /* 0x040fe2000001082d */
[----:B------:R-:W-:Y:S01]  /*4bb0*/  FFMA.FTZ R80, R86, R83, R80 ;  /* 0x0000005356507223 */ /* 0x000fe20000010050 */
[C---:B------:R-:W-:Y:S01]  /*4bc0*/  FMUL.FTZ R93, R46.reuse, R89 ;  /* 0x000000592e5d7220 */ /* 0x040fe20000410000 */
[----:B------:R-:W-:Y:S01]  /*4bd0*/  FMUL.FTZ R46, R46, R90 ;  /* 0x0000005a2e2e7220 */ /* 0x000fe20000410000 */
[C---:B------:R-:W-:Y:S01]  /*4be0*/  FFMA.FTZ R47, R88.reuse, R85, -R47 ;  /* 0x00000055582f7223 */ /* 0x040fe2000001082f */
[----:B------:R-:W-:Y:S01]  /*4bf0*/  FFMA.FTZ R44, R88, R84, R44 ;  /* 0x00000054582c7223 */ /* 0x000fe2000001002c */
[----:B------:R-:W-:Y:S01]  /*4c00*/  F2FP.BF16.F32.PACK_AB R45, R80, R45 ;  /* 0x0000002d502d723e */ /* 0x000fe200000010ff */
[C---:B------:R-:W-:Y:S01]  /*4c10*/  FFMA.FTZ R93, R81.reuse, R90, -R93 ;  /* 0x0000005a515d7223 */ /* 0x040fe2000001085d */
[----:B------:R-:W-:Y:S01]  /*4c20*/  FFMA.FTZ R46, R81, R89, R46 ;  /* 0x00000059512e7223 */ /* 0x000fe2000001002e */
[----:B------:R-:W-:-:S02]  /*4c30*/  F2FP.BF16.F32.PACK_AB R91, R92, R91 ;  /* 0x0000005b5c5b723e */ /* 0x000fc400000010ff */
[----:B------:R-:W-:Y:S01]  /*4c40*/  F2FP.BF16.F32.PACK_AB R44, R44, R47 ;  /* 0x0000002f2c2c723e */ /* 0x000fe200000010ff */
[----:B------:R-:W-:Y:S01]  /*4c50*/  IMAD.MOV.U32 R47, RZ, RZ, R45 ;  /* 0x000000ffff2f7224 */ /* 0x000fe200078e002d */
[----:B------:R-:W-:Y:S01]  /*4c60*/  F2FP.BF16.F32.PACK_AB R46, R46, R93 ;  /* 0x0000005d2e2e723e */ /* 0x000fe200000010ff */
[----:B------:R-:W-:-:S07]  /*4c70*/  IMAD.MOV.U32 R45, RZ, RZ, R91 ;  /* 0x000000ffff2d7224 */ /* 0x000fce00078e005b */
.L_x_2547:
[----:B------:R-:W-:Y:S05]  /*4c80*/  BSYNC B3 ;  /* 0x0000000000037941 */ /* 0x000fea0003800000 */
.L_x_2546:
[----:B--2---:R1:W-:Y:S02]  /*4c90*/  STG.E.128 desc[UR60][R50.64+0x100], R44 ;  /* 0x0001002c32007986 */ /* 0x0043e4000c101d3c */
.L_x_2545:
[----:B------:R-:W-:Y:S05]  /*4ca0*/  BSYNC B2 ;  /* 0x0000000000027941 */ /* 0x000fea0003800000 */
.L_x_2544:
        /* <DEDUP_REMOVED lines=40> */
[CC--:B------:R-:W-:Y:S01]  /*4f30*/  FMUL.FTZ R78, R44.reuse, R77.reuse ;  /* 0x0000004d2c4e7220 */ /* 0x0c0fe20000410000 */
        /* <DEDUP_REMOVED lines=10> */
.L_x_2549:
[----:B------:R-:W-:Y:S05]  /*4fe0*/  BSYNC B2 ;  /* 0x0000000000027941 */ /* 0x000fea0003800000 */
.L_x_2548:
[----:B--2---:R1:W-:Y:S02]  /*4ff0*/  STG.E.128 desc[UR60][R50.64+0x140], R44 ;  /* 0x0001402c32007986 */ /* 0x0043e4000c101d3c */
.L_x_2527:
[----:B------:R-:W-:Y:S05]  /*5000*/  BSYNC B1 ;  /* 0x0000000000017941 */ /* 0x000fea0003800000 */
.L_x_2526:
        /* <DEDUP_REMOVED lines=13> */
[----:B------:R-:W-:Y:S02]  /*50e0*/  PRMT R51, R161, 0x5410, R51 ;  /* 0x00005410a1337816 */ /* 0x000fe40000000033 */
[----:B------:R-:W-:Y:S02]  /*50f0*/  PRMT R50, R158, 0x5410, R50 ;  /* 0x000054109e327816 */ /* 0x000fe40000000032 */
[----:B------:R-:W-:-:S02]  /*5100*/  SHF.R.U32.HI R72, RZ, 0x10, R73 ;  /* 0x00000010ff487819 */ /* 0x000fc40000011649 */
[----:B------:R-:W-:Y:S01]  /*5110*/  PRMT R161, R161, 0x5432, R75 ;  /* 0x00005432a1a17816 */ /* 0x000fe2000000004b */
[C---:B------:R-:W-:Y:S01]  /*5120*/  IMAD.U32 R75, R45.reuse, 0x10000, RZ ;  /* 0x000100002d4b7824 */ /* 0x040fe200078e00ff */
[----:B------:R-:W-:Y:S02]  /*5130*/  LOP3.LUT R81, R45, 0xffff0000, RZ, 0xc0, !PT ;  /* 0xffff00002d517812 */ /* 0x000fe400078ec0ff */
[----:B------:R-:W-:Y:S01]  /*5140*/  LOP3.LUT R45, R51, 0xffff0000, RZ, 0xc0, !PT ;  /* 0xffff0000332d7812 */ /* 0x000fe200078ec0ff */
[----:B------:R-:W-:Y:S01]  /*5150*/  IMAD.U32 R78, R161, 0x10000, RZ ;  /* 0x00010000a14e7824 */ /* 0x000fe200078e00ff */
[----:B------:R-:W-:Y:S01]  /*5160*/  LOP3.LUT R76, R50, 0xffff0000, RZ, 0xc0, !PT ;  /* 0xffff0000324c7812 */ /* 0x000fe200078ec0ff */
[----:B------:R-:W-:Y:S01]  /*5170*/  IMAD.U32 R51, R51, 0x10000, RZ ;  /* 0x0001000033337824 */ /* 0x000fe200078e00ff */
[----:B------:R-:W-:Y:S01]  /*5180*/  PRMT R72, R158, 0x5432, R72 ;  /* 0x000054329e487816 */ /* 0x000fe20000000048 */
[CC--:B------:R-:W-:Y:S01]  /*5190*/  FMUL.FTZ R80, R81.reuse, R45.reuse ;  /* 0x0000002d51507220 */ /* 0x0c0fe20000410000 */
[----:B------:R-:W-:Y:S01]  /*51a0*/  LOP3.LUT R46, R46, 0xffff0000, RZ, 0xc0, !PT ;  /* 0xffff00002e2e7812 */ /* 0x000fe200078ec0ff */
[----:B------:R-:W-:Y:S01]  /*51b0*/  FMUL.FTZ R81, R81, R76 ;  /* 0x0000004c51517220 */ /* 0x000fe20000410000 */
[----:B------:R-:W-:Y:S01]  /*51c0*/  LOP3.LUT R73, R47, 0xffff0000, RZ, 0xc0, !PT ;  /* 0xffff00002f497812 */ /* 0x000fe200078ec0ff */
[----:B------:R-:W-:Y:S01]  /*51d0*/  IMAD.U32 R79, R72, 0x10000, RZ ;  /* 0x00010000484f7824 */ /* 0x000fe200078e00ff */
[----:B------:R-:W-:Y:S01]  /*51e0*/  LOP3.LUT R44, R44, 0xffff0000, RZ, 0xc0, !PT ;  /* 0xffff00002c2c7812 */ /* 0x000fe200078ec0ff */
[----:B------:R-:W-:Y:S01]  /*51f0*/  FFMA.FTZ R81, R75, R45, R81 ;  /* 0x0000002d4b517223 */ /* 0x000fe20000010051 */
[C---:B------:R-:W-:Y:S01]  /*5200*/  FMUL.FTZ R82, R46.reuse, R78 ;  /* 0x0000004e2e527220 */ /* 0x040fe20000410000 */
[-C--:B------:R-:W-:Y:S01]  /*5210*/  FMUL.FTZ R45, R46, R79.reuse ;  /* 0x0000004f2e2d7220 */ /* 0x080fe20000410000 */
[----:B------:R-:W-:Y:S01]  /*5220*/  LOP3.LUT R46, R161, 0xffff0000, RZ, 0xc0, !PT ;  /* 0xffff0000a12e7812 */ /* 0x000fe200078ec0ff */
[----:B------:R-:W-:Y:S01]  /*5230*/  IMAD.U32 R50, R50, 0x10000, RZ ;  /* 0x0001000032327824 */ /* 0x000fe200078e00ff */
[----:B------:R-:W-:Y:S01]  /*5240*/  LOP3.LUT R72, R72, 0xffff0000, RZ, 0xc0, !PT ;  /* 0xffff000048487812 */ /* 0x000fe200078ec0ff */
[----:B------:R-:W-:Y:S01]  /*5250*/  FFMA.FTZ R80, R75, R76, -R80 ;  /* 0x0000004c4b507223 */ /* 0x000fe20000010850 */
[C---:B------:R-:W-:Y:S01]  /*5260*/  FFMA.FTZ R82, R74.reuse, R79, -R82 ;  /* 0x0000004f4a527223 */ /* 0x040fe20000010852 */
[----:B------:R-:W-:Y:S01]  /*5270*/  FFMA.FTZ R45, R74, R78, R45 ;  /* 0x0000004e4a2d7223 */ /* 0x000fe2000001002d */
[----:B------:R-:W-:Y:S01]  /*5280*/  FMUL.FTZ R76, R73, R46 ;  /* 0x0000002e494c7220 */ /* 0x000fe20000410000 */
[----:B------:R-:W-:Y:S01]  /*5290*/  FMUL.FTZ R74, R44, R51 ;  /* 0x000000332c4a7220 */ /* 0x000fe20000410000 */
[----:B------:R-:W-:-:S02]  /*52a0*/  IMAD.U32 R47, R47, 0x10000, RZ ;  /* 0x000100002f2f7824 */ /* 0x000fc400078e00ff */
[----:B------:R-:W-:Y:S01]  /*52b0*/  FMUL.FTZ R73, R73, R72 ;  /* 0x0000004849497220 */ /* 0x000fe20000410000 */
[-C--:B------:R-:W-:Y:S01]  /*52c0*/  FMUL.FTZ R44, R44, R50.reuse ;  /* 0x000000322c2c7220 */ /* 0x080fe20000410000 */
[----:B------:R-:W-:Y:S01]  /*52d0*/  FFMA.FTZ R74, R77, R50, -R74 ;  /* 0x000000324d4a7223 */ /* 0x000fe2000001084a */
[C---:B------:R-:W-:Y:S01]  /*52e0*/  FFMA.FTZ R76, R47.reuse, R72, -R76 ;  /* 0x000000482f4c7223 */ /* 0x040fe2000001084c */
[----:B------:R-:W-:Y:S01]  /*52f0*/  FFMA.FTZ R73, R47, R46, R73 ;  /* 0x0000002e2f497223 */ /* 0x000fe20000010049 */
[----:B------:R-:W-:Y:S01]  /*5300*/  FFMA.FTZ R51, R77, R51, R44 ;  /* 0x000000334d337223 */ /* 0x000fe2000001002c */
[----:B------:R-:W-:Y:S02]  /*5310*/  F2FP.BF16.F32.PACK_AB R80, R81, R80 ;  /* 0x000000505150723e */ /* 0x000fe400000010ff */
[----:B------:R-:W-:Y:S02]  /*5320*/  F2FP.BF16.F32.PACK_AB R46, R45, R82 ;  /* 0x000000522d2e723e */ /* 0x000fe400000010ff */
[----:B------:R-:W-:Y:S01]  /*5330*/  F2FP.BF16.F32.PACK_AB R47, R73, R76 ;  /* 0x0000004c492f723e */ /* 0x000fe200000010ff */
[----:B------:R-:W-:Y:S01]  /*5340*/  IMAD.MOV.U32 R45, RZ, RZ, R80 ;  /* 0x000000ffff2d7224 */ /* 0x000fe200078e0050 */
[----:B------:R-:W-:-:S07]  /*5350*/  F2FP.BF16.F32.PACK_AB R44, R51, R74 ;  /* 0x0000004a332c723e */ /* 0x000fce00000010ff */
.L_x_2554:
[----:B------:R-:W-:Y:S05]  /*5360*/  BSYNC B2 ;  /* 0x0000000000027941 */ /* 0x000fea0003800000 */
.L_x_2553:
[----:B--2---:R1:W-:Y:S02]  /*5370*/  STG.E.128 desc[UR60][R48.64], R44 ;  /* 0x0000002c30007986 */ /* 0x0043e4000c101d3c */
.L_x_2552:
[----:B------:R-:W-:Y:S05]  /*5380*/  BSYNC B1 ;  /* 0x0000000000017941 */ /* 0x000fea0003800000 */
.L_x_2551:
        /* <DEDUP_REMOVED lines=10> */
[----:B------:R-:W-:Y:S02]  /*5430*/  SHF.R.U32.HI R72, RZ, 0x10, R71 ;  /* 0x00000010ff487819 */ /* 0x000fe40000011647 */
[----:B------:R-:W-:Y:S02]  /*5440*/  PRMT R70, R157, 0x5410, R70 ;  /* 0x000054109d467816 */ /* 0x000fe40000000046 */
[----:B------:R-:W-:Y:S01]  /*5450*/  PRMT R68, R156, 0x5410, R73 ;  /* 0x000054109c447816 */ /* 0x000fe20000000049 */
[----:B------:R-:W-:Y:S01]  /*5460*/  IMAD.U32 R73, R45, 0x10000, RZ ;  /* 0x000100002d497824 */ /* 0x000fe200078e00ff */
[----:B------:R-:W-:-:S02]  /*5470*/  SHF.R.U32.HI R69, RZ, 0x10, R69 ;  /* 0x00000010ff457819 */ /* 0x000fc40000011645 */
[----:B------:R-:W-:Y:S02]  /*5480*/  PRMT R157, R157, 0x5432, R72 ;  /* 0x000054329d9d7816 */ /* 0x000fe40000000048 */
[----:B------:R-:W-:Y:S01]  /*5490*/  LOP3.LUT R71, R45, 0xffff0000, RZ, 0xc0, !PT ;  /* 0xffff00002d477812 */ /* 0x000fe200078ec0ff */
[----:B------:R-:W-:Y:S01]  /*54a0*/  IMAD.U32 R45, R44, 0x10000, RZ ;  /* 0x000100002c2d7824 */ /* 0x000fe200078e00ff */
[C---:B------:R-:W-:Y:S01]  /*54b0*/  LOP3.LUT R76, R70.reuse, 0xffff0000, RZ, 0xc0, !PT ;  /* 0xffff0000464c7812 */ /* 0x040fe200078ec0ff */
[----:B------:R-:W-:Y:S01]  /*54c0*/  IMAD.U32 R70, R70, 0x10000, RZ ;  /* 0x0001000046467824 */ /* 0x000fe200078e00ff */
[C---:B------:R-:W-:Y:S01]  /*54d0*/  LOP3.LUT R72, R68.reuse, 0xffff0000, RZ, 0xc0, !PT ;  /* 0xffff000044487812 */ /* 0x040fe200078ec0ff */
[----:B------:R-:W-:Y:S01]  /*54e0*/  IMAD.U32 R68, R68, 0x10000, RZ ;  /* 0x0001000044447824 */ /* 0x000fe200078e00ff */
[----:B------:R-:W-:Y:S01]  /*54f0*/  PRMT R156, R156, 0x5432, R69 ;  /* 0x000054329c9c7816 */ /* 0x000fe20000000045 */
[----:B------:R-:W-:Y:S01]  /*5500*/  IMAD.U32 R69, R157, 0x10000, RZ ;  /* 0x000100009d457824 */ /* 0x000fe200078e00ff */
[----:B------:R-:W-:Y:S01]  /*5510*/  LOP3.LUT R51, R46, 0xffff0000, RZ, 0xc0, !PT ;  /* 0xffff00002e337812 */ /* 0x000fe200078ec0ff */
[C---:B------:R-:W-:Y:S01]  /*5520*/  FMUL.FTZ R78, R71.reuse, R76 ;  /* 0x0000004c474e7220 */ /* 0x040fe20000410000 */
[-C--:B------:R-:W-:Y:S01]  /*5530*/  FMUL.FTZ R75, R71, R72.reuse ;  /* 0x00000048474b7220 */ /* 0x080fe20000410000 */
[----:B------:R-:W-:Y:S01]  /*5540*/  IMAD.U32 R74, R156, 0x10000, RZ ;  /* 0x000100009c4a7824 */ /* 0x000fe200078e00ff */
[----:B------:R-:W-:Y:S01]  /*5550*/  LOP3.LUT R46, R47, 0xffff0000, RZ, 0xc0, !PT ;  /* 0xffff00002f2e7812 */ /* 0x000fe200078ec0ff */
[----:B------:R-:W-:Y:S01]  /*5560*/  FMUL.FTZ R77, R51, R69 ;  /* 0x00000045334d7220 */ /* 0x000fe20000410000 */
[----:B------:R-:W-:Y:S01]  /*5570*/  LOP3.LUT R71, R44, 0xffff0000, RZ, 0xc0, !PT ;  /* 0xffff00002c477812 */ /* 0x000fe200078ec0ff */
[----:B------:R-:W-:Y:S01]  /*5580*/  FFMA.FTZ R44, R73, R72, -R78 ;  /* 0x00000048492c7223 */ /* 0x000fe2000001084e */
[----:B------:R-:W-:Y:S01]  /*5590*/  LOP3.LUT R157, R157, 0xffff0000, RZ, 0xc0, !PT ;  /* 0xffff00009d9d7812 */ /* 0x000fe200078ec0ff */
[----:B------:R-:W-:Y:S01]  /*55a0*/  FFMA.FTZ R73, R73, R76, R75 ;  /* 0x0000004c49497223 */ /* 0x000fe2000001004b */
[----:B------:R-:W-:Y:S01]  /*55b0*/  LOP3.LUT R156, R156, 0xffff0000, RZ, 0xc0, !PT ;  /* 0xffff00009c9c7812 */ /* 0x000fe200078ec0ff */
[-C--:B------:R-:W-:Y:S01]  /*55c0*/  FMUL.FTZ R75, R51, R74.reuse ;  /* 0x0000004a334b7220 */ /* 0x080fe20000410000 */
[----:B------:R-:W-:Y:S01]  /*55d0*/  FFMA.FTZ R51, R50, R74, -R77 ;  /* 0x0000004a32337223 */ /* 0x000fe2000001084d */
[----:B------:R-:W-:Y:S01]  /*55e0*/  FMUL.FTZ R72, R46, R157 ;  /* 0x0000009d2e487220 */ /* 0x000fe20000410000 */
[----:B------:R-:W-:-:S02]  /*55f0*/  IMAD.U32 R47, R47, 0x10000, RZ ;  /* 0x000100002f2f7824 */ /* 0x000fc400078e00ff */
[----:B------:R-:W-:Y:S01]  /*5600*/  FMUL.FTZ R74, R46, R156 ;  /* 0x0000009c2e4a7220 */ /* 0x000fe20000410000 */
[C---:B------:R-:W-:Y:S01]  /*5610*/  FMUL.FTZ R46, R71.reuse, R70 ;  /* 0x00000046472e7220 */ /* 0x040fe20000410000 */
[----:B------:R-:W-:Y:S01]  /*5620*/  FFMA.FTZ R50, R50, R69, R75 ;  /* 0x0000004532327223 */ /* 0x000fe2000001004b */
[----:B------:R-:W-:Y:S01]  /*5630*/  FMUL.FTZ R71, R71, R68 ;  /* 0x0000004447477220 */ /* 0x000fe20000410000 */
[----:B------:R-:W-:Y:S01]  /*5640*/  FFMA.FTZ R72, R47, R156, -R72 ;  /* 0x0000009c2f487223 */ /* 0x000fe20000010848 */
[----:B------:R-:W-:Y:S01]  /*5650*/  FFMA.FTZ R46, R45, R68, -R46 ;  /* 0x000000442d2e7223 */ /* 0x000fe2000001082e */
[----:B------:R-:W-:Y:S01]  /*5660*/  FFMA.FTZ R47, R47, R157, R74 ;  /* 0x0000009d2f2f7223 */ /* 0x000fe2000001004a */
[----:B------:R-:W-:Y:S01]  /*5670*/  FFMA.FTZ R71, R45, R70, R71 ;  /* 0x000000462d477223 */ /* 0x000fe20000010047 */
[----:B------:R-:W-:Y:S02]  /*5680*/  F2FP.BF16.F32.PACK_AB R50, R50, R51 ;  /* 0x000000333232723e */ /* 0x000fe400000010ff */
[----:B------:R-:W-:-:S02]  /*5690*/  F2FP.BF16.F32.PACK_AB R45, R73, R44 ;  /* 0x0000002c492d723e */ /* 0x000fc400000010ff */
[----:B------:R-:W-:Y:S01]  /*56a0*/  F2FP.BF16.F32.PACK_AB R44, R71, R46 ;  /* 0x0000002e472c723e */ /* 0x000fe200000010ff */
[----:B------:R-:W-:Y:S01]  /*56b0*/  IMAD.MOV.U32 R46, RZ, RZ, R50 ;  /* 0x000000ffff2e7224 */ /* 0x000fe200078e0032 */
[----:B------:R-:W-:-:S07]  /*56c0*/  F2FP.BF16.F32.PACK_AB R47, R47, R72 ;  /* 0x000000482f2f723e */ /* 0x000fce00000010ff */
.L_x_2558:
[----:B------:R-:W-:Y:S05]  /*56d0*/  BSYNC B2 ;  /* 0x0000000000027941 */ /* 0x000fea0003800000 */
.L_x_2557:
[----:B--2---:R1:W-:Y:S02]  /*56e0*/  STG.E.128 desc[UR60][R48.64+0x40], R44 ;  /* 0x0000402c30007986 */ /* 0x0043e4000c101d3c */
.L_x_2556:
[----:B------:R-:W-:Y:S05]  /*56f0*/  BSYNC B1 ;  /* 0x0000000000017941 */ /* 0x000fea0003800000 */
.L_x_2555:
        /* <DEDUP_REMOVED lines=11> */
[----:B------:R-:W-:Y:S02]  /*57b0*/  PRMT R51, R155, 0x5432, R68 ;  /* 0x000054329b337816 */ /* 0x000fe40000000044 */
[C---:B------:R-:W-:Y:S02]  /*57c0*/  PRMT R68, R154.reuse, 0x5410, R69 ;  /* 0x000054109a447816 */ /* 0x040fe40000000045 */
[----:B------:R-:W-:-:S02]  /*57d0*/  PRMT R154, R154, 0x5432, R65 ;  /* 0x000054329a9a7816 */ /* 0x000fc40000000041 */
[----:B------:R-:W-:Y:S01]  /*57e0*/  SHF.R.U32.HI R64, RZ, 0x10, R67 ;  /* 0x00000010ff407819 */ /* 0x000fe20000011643 */
[----:B------:R-:W-:Y:S01]  /*57f0*/  IMAD.U32 R69, R68, 0x10000, RZ ;  /* 0x0001000044457824 */ /* 0x000fe200078e00ff */
[----:B------:R-:W-:Y:S02]  /*5800*/  LOP3.LUT R65, R45, 0xffff0000, RZ, 0xc0, !PT ;  /* 0xffff00002d417812 */ /* 0x000fe400078ec0ff */
[C---:B------:R-:W-:Y:S01]  /*5810*/  LOP3.LUT R70, R154.reuse, 0xffff0000, RZ, 0xc0, !PT ;  /* 0xffff00009a467812 */ /* 0x040fe200078ec0ff */
[----:B------:R-:W-:Y:S01]  /*5820*/  IMAD.U32 R154, R154, 0x10000, RZ ;  /* 0x000100009a9a7824 */ /* 0x000fe200078e00ff */
[----:B------:R-:W-:Y:S01]  /*5830*/  PRMT R155, R155, 0x5410, R64 ;  /* 0x000054109b9b7816 */ /* 0x000fe20000000040 */
[----:B------:R-:W-:Y:S01]  /*5840*/  IMAD.U32 R64, R45, 0x10000, RZ ;  /* 0x000100002d407824 */ /* 0x000fe200078e00ff */
[----:B------:R-:W-:Y:S01]  /*5850*/  LOP3.LUT R67, R51, 0xffff0000, RZ, 0xc0, !PT ;  /* 0xffff000033437812 */ /* 0x000fe200078ec0ff */
[----:B------:R-:W-:Y:S01]  /*5860*/  FMUL.FTZ R73, R65, R70 ;  /* 0x0000004641497220 */ /* 0x000fe20000410000 */
[----:B------:R-:W-:Y:S01]  /*5870*/  LOP3.LUT R66, R46, 0xffff0000, RZ, 0xc0, !PT ;  /* 0xffff00002e427812 */ /* 0x000fe200078ec0ff */
[----:B------:R-:W-:Y:S01]  /*5880*/  IMAD.U32 R71, R155, 0x10000, RZ ;  /* 0x000100009b477824 */ /* 0x000fe200078e00ff */
[----:B------:R-:W-:Y:S01]  /*5890*/  LOP3.LUT R46, R47, 0xffff0000, RZ, 0xc0, !PT ;  /* 0xffff00002f2e7812 */ /* 0x000fe200078ec0ff */
[-C--:B------:R-:W-:Y:S01]  /*58a0*/  FMUL.FTZ R65, R65, R67.reuse ;  /* 0x0000004341417220 */ /* 0x080fe20000410000 */
[----:B------:R-:W-:Y:S01]  /*58b0*/  FFMA.FTZ R73, R64, R67, -R73 ;  /* 0x0000004340497223 */ /* 0x000fe20000010849 */
[----:B------:R-:W-:-:S02]  /*58c0*/  IMAD.U32 R45, R44, 0x10000, RZ ;  /* 0x000100002c2d7824 */ /* 0x000fc400078e00ff */
[----:B------:R-:W-:Y:S01]  /*58d0*/  FMUL.FTZ R75, R66, R71 ;  /* 0x00000047424b7220 */ /* 0x000fe20000410000 */
[----:B------:R-:W-:Y:S01]  /*58e0*/  FFMA.FTZ R64, R64, R70, R65 ;  /* 0x0000004640407223 */ /* 0x000fe20000010041 */
[----:B------:R-:W-:Y:S01]  /*58f0*/  LOP3.LUT R155, R155, 0xffff0000, RZ, 0xc0, !PT ;  /* 0xffff00009b9b7812 */ /* 0x000fe200078ec0ff */
[-C--:B------:R-:W-:Y:S01]  /*5900*/  FMUL.FTZ R65, R66, R69.reuse ;  /* 0x0000004542417220 */ /* 0x080fe20000410000 */
[----:B------:R-:W-:Y:S01]  /*5910*/  LOP3.LUT R68, R68, 0xffff0000, RZ, 0xc0, !PT ;  /* 0xffff000044447812 */ /* 0x000fe200078ec0ff */
[----:B------:R-:W-:Y:S01]  /*5920*/  IMAD.U32 R51, R51, 0x10000, RZ ;  /* 0x0001000033337824 */ /* 0x000fe200078e00ff */
[----:B------:R-:W-:Y:S01]  /*5930*/  LOP3.LUT R44, R44, 0xffff0000, RZ, 0xc0, !PT ;  /* 0xffff00002c2c7812 */ /* 0x000fe200078ec0ff */
[C---:B------:R-:W-:Y:S01]  /*5940*/  FFMA.FTZ R75, R50.reuse, R69, -R75 ;  /* 0x00000045324b7223 */ /* 0x040fe2000001084b */
[----:B------:R-:W-:Y:S01]  /*5950*/  FFMA.FTZ R50, R50, R71, R65 ;  /* 0x0000004732327223 */ /* 0x000fe20000010041 */
[C---:B------:R-:W-:Y:S01]  /*5960*/  FMUL.FTZ R66, R46.reuse, R155 ;  /* 0x0000009b2e427220 */ /* 0x040fe20000410000 */
[----:B------:R-:W-:Y:S01]  /*5970*/  FMUL.FTZ R70, R46, R68 ;  /* 0x000000442e467220 */ /* 0x000fe20000410000 */
[----:B------:R-:W-:-:S02]  /*5980*/  IMAD.U32 R47, R47, 0x10000, RZ ;  /* 0x000100002f2f7824 */ /* 0x000fc400078e00ff */
[C---:B------:R-:W-:Y:S01]  /*5990*/  FMUL.FTZ R46, R44.reuse, R154 ;  /* 0x0000009a2c2e7220 */ /* 0x040fe20000410000 */
[----:B------:R-:W-:Y:S01]  /*59a0*/  FMUL.FTZ R65, R44, R51 ;  /* 0x000000332c417220 */ /* 0x000fe20000410000 */
        /* <DEDUP_REMOVED lines=9> */
.L_x_2562:
[----:B------:R-:W-:Y:S05]  /*5a40*/  BSYNC B2 ;  /* 0x0000000000027941 */ /* 0x000fea0003800000 */
.L_x_2561:
[----:B--2---:R1:W-:Y:S02]  /*5a50*/  STG.E.128 desc[UR60][R48.64+0x80], R44 ;  /* 0x0000802c30007986 */ /* 0x0043e4000c101d3c */
.L_x_2560:
[----:B------:R-:W-:Y:S05]  /*5a60*/  BSYNC B1 ;  /* 0x0000000000017941 */ /* 0x000fea0003800000 */
.L_x_2559:
        /* <DEDUP_REMOVED lines=9> */
[--C-:B------:R-:W-:Y:S02]  /*5b00*/  SHF.R.U64 R64, R62, 0x10, R63.reuse ;  /* 0x000000103e407819 */ /* 0x100fe4000000123f */
[----:B------:R-:W-:Y:S02]  /*5b10*/  SHF.R.U32.HI R50, RZ, 0x10, R63 ;  /* 0x00000010ff327819 */ /* 0x000fe4000001163f */
[----:B------:R-:W-:Y:S02]  /*5b20*/  SHF.R.U32.HI R66, RZ, 0x10, R61 ;  /* 0x00000010ff427819 */ /* 0x000fe4000001163d */
[----:B------:R-:W-:Y:S02]  /*5b30*/  PRMT R62, R147, 0x5410, R68 ;  /* 0x00005410933e7816 */ /* 0x000fe40000000044 */
[----:B------:R-:W-:-:S02]  /*5b40*/  PRMT R65, R153, 0x5410, R64 ;  /* 0x0000541099417816 */ /* 0x000fc40000000040 */
[----:B------:R-:W-:Y:S02]  /*5b50*/  PRMT R153, R153, 0x5432, R50 ;  /* 0x0000543299997816 */ /* 0x000fe40000000032 */
[----:B------:R-:W-:Y:S02]  /*5b60*/  PRMT R147, R147, 0x5432, R66 ;  /* 0x0000543293937816 */ /* 0x000fe40000000042 */
[----:B------:R-:W-:Y:S01]  /*5b70*/  LOP3.LUT R50, R45, 0xffff0000, RZ, 0xc0, !PT ;  /* 0xffff00002d327812 */ /* 0x000fe200078ec0ff */
[----:B------:R-:W-:Y:S01]  /*5b80*/  IMAD.U32 R67, R153, 0x10000, RZ ;  /* 0x0001000099437824 */ /* 0x000fe200078e00ff */
        /* <DEDUP_REMOVED lines=8> */
[----:B------:R-:W-:Y:S01]  /*5c10*/  FMUL.FTZ R68, R50, R66 ;  /* 0x0000004232447220 */ /* 0x000fe20000410000 */
[----:B------:R-:W-:Y:S02]  /*5c20*/  IMAD.U32 R45, R44, 0x10000, RZ ;  /* 0x000100002c2d7824 */ /* 0x000fe400078e00ff */
[----:B------:R-:W-:Y:S01]  /*5c30*/  FMUL.FTZ R69, R50, R63 ;  /* 0x0000003f32457220 */ /* 0x000fe20000410000 */
[----:B------:R-:W-:Y:S01]  /*5c40*/  LOP3.LUT R44, R44, 0xffff0000, RZ, 0xc0, !PT ;  /* 0xffff00002c2c7812 */ /* 0x000fe200078ec0ff */
[C---:B------:R-:W-:Y:S01]  /*5c50*/  FMUL.FTZ R50, R60.reuse, R67 ;  /* 0x000000433c327220 */ /* 0x040fe20000410000 */
[-C--:B------:R-:W-:Y:S01]  /*5c60*/  FMUL.FTZ R60, R60, R64.reuse ;  /* 0x000000403c3c7220 */ /* 0x080fe20000410000 */
[----:B------:R-:W-:Y:S01]  /*5c70*/  LOP3.LUT R153, R153, 0xffff0000, RZ, 0xc0, !PT ;  /* 0xffff000099997812 */ /* 0x000fe200078ec0ff */
[----:B------:R-:W-:Y:S01]  /*5c80*/  IMAD.U32 R62, R62, 0x10000, RZ ;  /* 0x000100003e3e7824 */ /* 0x000fe200078e00ff */
[----:B------:R-:W-:Y:S01]  /*5c90*/  LOP3.LUT R147, R147, 0xffff0000, RZ, 0xc0, !PT ;  /* 0xffff000093937812 */ /* 0x000fe200078ec0ff */
[----:B------:R-:W-:Y:S01]  /*5ca0*/  FFMA.FTZ R64, R51, R64, -R50 ;  /* 0x0000004033407223 */ /* 0x000fe20000010832 */
[C---:B------:R-:W-:Y:S01]  /*5cb0*/  FMUL.FTZ R50, R44.reuse, R65 ;  /* 0x000000412c327220 */ /* 0x040fe20000410000 */
[C---:B------:R-:W-:Y:S01]  /*5cc0*/  FFMA.FTZ R68, R47.reuse, R63, -R68 ;  /* 0x0000003f2f447223 */ /* 0x040fe20000010844 */
[----:B------:R-:W-:Y:S01]  /*5cd0*/  FFMA.FTZ R69, R47, R66, R69 ;  /* 0x000000422f457223 */ /* 0x000fe20000010045 */
[----:B------:R-:W-:Y:S01]  /*5ce0*/  FFMA.FTZ R51, R51, R67, R60 ;  /* 0x0000004333337223 */ /* 0x000fe2000001003c */
        /* <DEDUP_REMOVED lines=12> */
.L_x_2566:
[----:B------:R-:W-:Y:S05]  /*5db0*/  BSYNC B2 ;  /* 0x0000000000027941 */ /* 0x000fea0003800000 */
.L_x_2565:
[----:B--2---:R1:W-:Y:S02]  /*5dc0*/  STG.E.128 desc[UR60][R48.64+0xc0], R44 ;  /* 0x0000c02c30007986 */ /* 0x0043e4000c101d3c */
.L_x_2564:
[----:B------:R-:W-:Y:S05]  /*5dd0*/  BSYNC B1 ;  /* 0x0000000000017941 */ /* 0x000fea0003800000 */
.L_x_2563:
        /* <DEDUP_REMOVED lines=53> */
.L_x_2570:
[----:B------:R-:W-:Y:S05]  /*6130*/  BSYNC B2 ;  /* 0x0000000000027941 */ /* 0x000fea0003800000 */
.L_x_2569:
[----:B--2---:R1:W-:Y:S02]  /*6140*/  STG.E.128 desc[UR60][R48.64+0x100], R44 ;  /* 0x0001002c30007986 */ /* 0x0043e4000c101d3c */
.L_x_2568:
[----:B------:R-:W-:Y:S05]  /*6150*/  BSYNC B1 ;  /* 0x0000000000017941 */ /* 0x000fea0003800000 */
.L_x_2567:
        /* <DEDUP_REMOVED lines=52> */
.L_x_2572:
[----:B------:R-:W-:Y:S05]  /*64a0*/  BSYNC B1 ;  /* 0x0000000000017941 */ /* 0x000fea0003800000 */
.L_x_2571:
[----:B--2---:R1:W-:Y:S01]  /*64b0*/  STG.E.128 desc[UR60][R48.64+0x140], R44 ;  /* 0x0001402c30007986 */ /* 0x0043e2000c101d3c */
[----:B------:R-:W-:Y:S05]  /*64c0*/  BRA `(.L_x_2550) ;  /* 0x0000004000507947 */ /* 0x000fea0003800000 */
.L_x_2518:
        /* <DEDUP_REMOVED lines=22> */
[----:B------:R-:W-:Y:S02]  /*6630*/  LEA R68, P2, R44, UR4, 0x1 ;  /* 0x000000042c447c11 */ /* 0x000fe4000f8408ff */
[----:B------:R-:W-:-:S02]  /*6640*/  CS2R R64, SRZ ;  /* 0x0000000000407805 */ /* 0x000fc4000001ff00 */
        /* <DEDUP_REMOVED lines=23> */
.L_x_2574:
[----:B------:R-:W-:Y:S05]  /*67c0*/  BSYNC B1 ;  /* 0x0000000000017941 */ /* 0x000fea0003800000 */
.L_x_2573:
[----:B------:R-:W-:Y:S01]  /*67d0*/  ISETP.GE.AND P3, PT, R236, R42, PT ;  /* 0x0000002aec00720c */ /* 0x000fe20003f66270 */
[----:B------:R-:W-:Y:S01]  /*67e0*/  BSSY B1, `(.L_x_2575) ;  /* 0x000002e000017945 */ /* 0x000fe20003800000 */
        /* <DEDUP_REMOVED lines=45> */
.L_x_2576:
[----:B------:R-:W-:Y:S05]  /*6ac0*/  BSYNC B1 ;  /* 0x0000000000017941 */ /* 0x000fea0003800000 */
.L_x_2575:
[----:B------:R-:W2:Y:S01]  /*6ad0*/  LDL R43, [R1+0x44] ;  /* 0x00004400012b7983 */ /* 0x000ea20000100800 */
[----:B0-----:R-:W-:Y:S01]  /*6ae0*/  IMAD.MOV.U32 R92, RZ, RZ, R45 ;  /* 0x000000ffff5c7224 */ /* 0x001fe200078e002d */
        /* <DEDUP_REMOVED lines=19> */
[----:B------:R-:W-:-:S05]  /*6c20*/  IMAD.MOV.U32 R94, RZ, RZ, R65 ;  /* 0x000000ffff5e7224 */ /* 0x000fca00078e0041 */
[----:B------:R-:W-:Y:S02]  /*6c30*/  PRMT R167, R94, 0x7610, R167 ;  /* 0x000076105ea77816 */ /* 0x000fe400000000a7 */
[----:B--2---:R-:W-:Y:S01]  /*6c40*/  R2UR UR4, R43 ;  /* 0x000000002b0472ca */ /* 0x004fe200000e0000 */
[----:B------:R-:W-:-:S05]  /*6c50*/  IMAD.MOV.U32 R43, RZ, RZ, R44 ;  /* 0x000000ffff2b7224 */ /* 0x000fca00078e002c */
[----:B------:R-:W-:Y:S01]  /*6c60*/  PRMT R172, R172, 0x5410, R43 ;  /* 0x00005410acac7816 */ /* 0x000fe2000000002b */
[----:B------:R-:W-:-:S05]  /*6c70*/  IMAD.MOV.U32 R43, RZ, RZ, R49 ;  /* 0x000000ffff2b7224 */ /* 0x000fca00078e0031 */
[----:B------:R-:W-:Y:S01]  /*6c80*/  PRMT R179, R43, 0x7610, R179 ;  /* 0x000076102bb37816 */ /* 0x000fe200000000b3 */
[----:B------:R-:W-:Y:S01]  /*6c90*/  IMAD.MOV.U32 R43, RZ, RZ, R54 ;  /* 0x000000ffff2b7224 */ /* 0x000fe200078e0036 */
[----:B------:R-:W-:-:S04]  /*6ca0*/  UISETP.NE.AND UP0, UPT, UR4, 0x3, UPT ;  /* 0x000000030400788c */ /* 0x000fc8000bf05270 */
[----:B------:R-:W-:Y:S01]  /*6cb0*/  PRMT R164, R92, 0x5410, R43 ;  /* 0x000054105ca47816 */ /* 0x000fe2000000002b */
[----:B------:R-:W-:Y:S01]  /*6cc0*/  IMAD.MOV.U32 R92, RZ, RZ, R56 ;  /* 0x000000ffff5c7224 */ /* 0x000fe200078e0038 */
[----:B------:R-:W-:Y:S01]  /*6cd0*/  PLOP3.LUT P2, PT, PT, PT, UP0, 0x80, 0x0 ;  /* 0x000000000000781c */ /* 0x000fe20003f4f008 */
        /* <DEDUP_REMOVED lines=9> */
[----:B------:R-:W-:Y:S01]  /*6d70*/  IMAD.MOV.U32 R93, RZ, RZ, R64 ;  /* 0x000000ffff5d7224 */ /* 0x000fe200078e0040 */
[----:B------:R-:W-:Y:S01]  /*6d80*/  PRMT R166, R92, 0x7610, R166 ;  /* 0x000076105ca67816 */ /* 0x000fe200000000a6 */
[----:B-----5:R-:W-:-:S03]  /*6d90*/  IMAD.MOV.U32 R92, RZ, RZ, R70 ;  /* 0x000000ffff5c7224 */ /* 0x020fc600078e0046 */
        /* <DEDUP_REMOVED lines=38> */
.L_x_2577:
[----:B------:R-:W-:Y:S01]  /*7000*/  IMAD R43, R17, 0x8, R16 ;  /* 0x00000008112b7824 */ /* 0x000fe200078e0210 */
[----:B------:R-:W-:Y:S01]  /*7010*/  SHF.L.U32 R100, R209, 0x1f, RZ ;  /* 0x0000001fd1647819 */ /* 0x000fe200000006ff */
[----:B------:R-:W0:Y:S01]  /*7020*/  LDC R146, c[0x0][0x2f4] ;  /* 0x0000bd00ff927b82 */ /* 0x000e220000000800 */
[----:B------:R-:W-:Y:S01]  /*7030*/  BSSY B1, `(.L_x_2578) ;  /* 0x0000005000017945 */ /* 0x000fe20003800000 */
[----:B------:R-:W-:Y:S01]  /*7040*/  IMAD.MOV.U32 R127, RZ, RZ, R96 ;  /* 0x000000ffff7f7224 */ /* 0x000fe200078e0060 */
[----:B------:R-:W1:Y:S05]  /*7050*/  SYNCS.PHASECHK.TRANS64.TRYWAIT P5, [R43+URZ+0x36890], R100 ;  /* 0x036890642b0075a7 */ /* 0x000e6a00080a017f */
[----:B------:R-:W2:Y:S01]  /*7060*/  LDC.64 R128, c[0x0][0x300] ;  /* 0x0000c000ff807b82 */ /* 0x000ea20000000a00 */
[----:B-1----:R-:W-:Y:S05]  /*7070*/  @!P5 BRA `(.L_x_2579) ;  /* 0x000002a8003cd947 */ /* 0x002fea0003800000 */
.L_x_2908:
[----:B------:R-:W-:Y:S05]  /*7080*/  BSYNC B1 ;  /* 0x0000000000017941 */ /* 0x000fea0003800000 */
.L_x_2578:
        /* <DEDUP_REMOVED lines=124> */
.L_x_2585:
[----:B------:R-:W-:Y:S05]  /*7850*/  BSYNC B3 ;  /* 0x0000000000037941 */ /* 0x000fea0003800000 */
.L_x_2584:
        /* <DEDUP_REMOVED lines=12> */
.L_x_2583:
[----:B------:R-:W-:Y:S05]  /*7920*/  BSYNC B2 ;  /* 0x0000000000027941 */ /* 0x000fea0003800000 */
.L_x_2582:
        /* <DEDUP_REMOVED lines=116> */
.L_x_2589:
[----:B------:R-:W-:Y:S05]  /*8070*/  BSYNC B3 ;  /* 0x0000000000037941 */ /* 0x000fea0003800000 */
.L_x_2588:
        /* <DEDUP_REMOVED lines=12> */
.L_x_2587:
[----:B------:R-:W-:Y:S05]  /*8140*/  BSYNC B2 ;  /* 0x0000000000027941 */ /* 0x000fea0003800000 */
.L_x_2586:
        /* <DEDUP_REMOVED lines=21> */
[----:B--2---:R-:W-:Y:S02]  /*82a0*/  IMAD R52, R17, 0x5400, R49 ;  /* 0x0000540011347824 */ /* 0x004fe400078e0231 */
[--C-:B------:R-:W-:Y:S02]  /*82b0*/  IMAD R48, R48, 0x2, R16.reuse ;  /* 0x0000000230307824 */ /* 0x100fe400078e0210 */
[----:B------:R-:W-:-:S04]  /*82c0*/  IMAD R52, R52, 0x2, R16 ;  /* 0x0000000234347824 */ /* 0x000fc800078e0210 */
[----:B------:R-:W0:Y:S04]  /*82d0*/  LDS.128 R48, [R48+0x21400] ;  /* 0x0214000030307984 */ /* 0x000e280000000c00 */
[----:B------:R-:W2:Y:S01]  /*82e0*/  LDS.128 R52, [R52+0x21400] ;  /* 0x0214000034347984 */ /* 0x000ea20000000c00 */
[----:B------:R-:W-:Y:S05]  /*82f0*/  @P4 BRA `(.L_x_2591) ;  /* 0x0000000400704947 */ /* 0x000fea0003800000 */
[----:B------:R-:W-:Y:S01]  /*8300*/  SHF.R.U32.HI R64, RZ, 0x10, R57 ;  /* 0x00000010ff407819 */ /* 0x000fe20000011639 */
[----:B--2---:R-:W-:Y:S01]  /*8310*/  IMAD.U32 R92, R53, 0x10000, RZ ;  /* 0x00010000355c7824 */ /* 0x004fe200078e00ff */
[----:B------:R-:W-:Y:S01]  /*8320*/  SHF.R.U32.HI R63, RZ, 0x10, R45 ;  /* 0x00000010ff3f7819 */ /* 0x000fe2000001162d */
[----:B0-----:R-:W-:Y:S01]  /*8330*/  IMAD.U32 R65, R49, 0x10000, RZ ;  /* 0x0001000031417824 */ /* 0x001fe200078e00ff */
[----:B------:R-:W-:Y:S01]  /*8340*/  PRMT R64, R175, 0x5410, R64 ;  /* 0x00005410af407816 */ /* 0x000fe20000000040 */
[----:B------:R-:W-:Y:S01]  /*8350*/  IMAD.U32 R95, R55, 0x10000, RZ ;  /* 0x00010000375f7824 */ /* 0x000fe200078e00ff */
[----:B------:R-:W-:Y:S02]  /*8360*/  PRMT R63, R175, 0x5432, R63 ;  /* 0x00005432af3f7816 */ /* 0x000fe4000000003f */
[----:B------:R-:W-:Y:S01]  /*8370*/  LOP3.LUT R53, R53, 0xffff0000, RZ, 0xc0, !PT ;  /* 0xffff000035357812 */ /* 0x000fe200078ec0ff */
[C---:B------:R-:W-:Y:S01]  /*8380*/  IMAD.U32 R67, R64.reuse, 0x10000, RZ ;  /* 0x0001000040437824 */ /* 0x040fe200078e00ff */
[----:B------:R-:W-:Y:S01]  /*8390*/  LOP3.LUT R64, R64, 0xffff0000, RZ, 0xc0, !PT ;  /* 0xffff000040407812 */ /* 0x000fe200078ec0ff */
[C---:B------:R-:W-:Y:S01]  /*83a0*/  IMAD.U32 R66, R63.reuse, 0x10000, RZ ;  /* 0x000100003f427824 */ /* 0x040fe200078e00ff */
[----:B------:R-:W-:Y:S01]  /*83b0*/  LOP3.LUT R63, R63, 0xffff0000, RZ, 0xc0, !PT ;  /* 0xffff00003f3f7812 */ /* 0x000fe200078ec0ff */
[CC--:B------:R-:W-:Y:S01]  /*83c0*/  FMUL.FTZ R93, R92.reuse, R67.reuse ;  /* 0x000000435c5d7220 */ /* 0x0c0fe20000410000 */
[----:B------:R-:W-:Y:S01]  /*83d0*/  LOP3.LUT R49, R49, 0xffff0000, RZ, 0xc0, !PT ;  /* 0xffff000031317812 */ /* 0x000fe200078ec0ff */
[-C--:B------:R-:W-:Y:S01]  /*83e0*/  FMUL.FTZ R92, R92, R66.reuse ;  /* 0x000000425c5c7220 */ /* 0x080fe20000410000 */
[----:B------:R-:W-:Y:S01]  /*83f0*/  LOP3.LUT R55, R55, 0xffff0000, RZ, 0xc0, !PT ;  /* 0xffff000037377812 */ /* 0x000fe200078ec0ff */
[C---:B------:R-:W-:Y:S01]  /*8400*/  FFMA.FTZ R66, R65.reuse, R66, -R93 ;  /* 0x0000004241427223 */ /* 0x040fe2000001085d */
[----:B------:R-:W-:Y:S01]  /*8410*/  SHF.R.U64 R56, R56, 0x10, R57 ;  /* 0x0000001038387819 */ /* 0x000fe20000001239 */
[----:B------:R-:W-:Y:S01]  /*8420*/  FFMA.FTZ R65, R65, R67, R92 ;  /* 0x0000004341417223 */ /* 0x000fe2000001005c */
[C---:B------:R-:W-:Y:S01]  /*8430*/  FMUL.FTZ R67, R53.reuse, R64 ;  /* 0x0000004035437220 */ /* 0x040fe20000410000 */
[----:B------:R-:W-:Y:S01]  /*8440*/  FMUL.FTZ R53, R53, R63 ;  /* 0x0000003f35357220 */ /* 0x000fe20000410000 */
[----:B------:R-:W-:-:S02]  /*8450*/  SHF.R.U64 R44, R44, 0x10, R45 ;  /* 0x000000102c2c7819 */ /* 0x000fc4000000122d */
[C---:B------:R-:W-:Y:S01]  /*8460*/  FFMA.FTZ R63, R49.reuse, R63, -R67 ;  /* 0x0000003f313f7223 */ /* 0x040fe20000010843 */
[----:B------:R-:W-:Y:S01]  /*8470*/  FFMA.FTZ R49, R49, R64, R53 ;  /* 0x0000004031317223 */ /* 0x000fe20000010035 */
[----:B------:R-:W-:Y:S01]  /*8480*/  SHF.R.U32.HI R53, RZ, 0x10, R59 ;  /* 0x00000010ff357819 */ /* 0x000fe2000001163b */
[C---:B------:R-:W-:Y:S01]  /*8490*/  IMAD.U32 R67, R51.reuse, 0x10000, RZ ;  /* 0x0001000033437824 */ /* 0x040fe200078e00ff */
[----:B------:R-:W-:Y:S02]  /*84a0*/  SHF.R.U32.HI R64, RZ, 0x10, R47 ;  /* 0x00000010ff407819 */ /* 0x000fe4000001162f */
[C---:B------:R-:W-:Y:S02]  /*84b0*/  PRMT R53, R174.reuse, 0x5410, R53 ;  /* 0x00005410ae357816 */ /* 0x040fe40000000035 */
[----:B------:R-:W-:Y:S02]  /*84c0*/  PRMT R64, R174, 0x5432, R64 ;  /* 0x00005432ae407816 */ /* 0x000fe40000000040 */
[----:B------:R-:W-:Y:S01]  /*84d0*/  LOP3.LUT R45, R51, 0xffff0000, RZ, 0xc0, !PT ;  /* 0xffff0000332d7812 */ /* 0x000fe200078ec0ff */
[C---:B------:R-:W-:Y:S01]  /*84e0*/  IMAD.U32 R92, R53.reuse, 0x10000, RZ ;  /* 0x00010000355c7824 */ /* 0x040fe200078e00ff */
[----:B------:R-:W-:Y:S01]  /*84f0*/  LOP3.LUT R53, R53, 0xffff0000, RZ, 0xc0, !PT ;  /* 0xffff000035357812 */ /* 0x000fe200078ec0ff */
[C---:B------:R-:W-:Y:S01]  /*8500*/  IMAD.U32 R93, R64.reuse, 0x10000, RZ ;  /* 0x00010000405d7824 */ /* 0x040fe200078e00ff */
[----:B------:R-:W-:Y:S01]  /*8510*/  LOP3.LUT R64, R64, 0xffff0000, RZ, 0xc0, !PT ;  /* 0xffff000040407812 */ /* 0x000fe200078ec0ff */
[----:B------:R-:W-:Y:S01]  /*8520*/  FMUL.FTZ R94, R95, R92 ;  /* 0x0000005c5f5e7220 */ /* 0x000fe20000410000 */
[C---:B------:R-:W-:Y:S01]  /*8530*/  PRMT R56, R172.reuse, 0x5410, R56 ;  /* 0x00005410ac387816 */ /* 0x040fe20000000038 */
[----:B------:R-:W-:Y:S01]  /*8540*/  FMUL.FTZ R51, R55, R53 ;  /* 0x0000003537337220 */ /* 0x000fe20000410000 */
[-C--:B------:R-:W-:Y:S01]  /*8550*/  FMUL.FTZ R95, R95, R93.reuse ;  /* 0x0000005d5f5f7220 */ /* 0x080fe20000410000 */
[----:B------:R-:W-:Y:S01]  /*8560*/  FMUL.FTZ R55, R55, R64 ;  /* 0x0000004037377220 */ /* 0x000fe20000410000 */
[----:B------:R-:W-:Y:S01]  /*8570*/  PRMT R44, R172, 0x5432, R44 ;  /* 0x00005432ac2c7816 */ /* 0x000fe2000000002c */
[C---:B------:R-:W-:Y:S01]  /*8580*/  FFMA.FTZ R94, R67.reuse, R93, -R94 ;  /* 0x0000005d435e7223 */ /* 0x040fe2000001085e */
[----:B------:R-:W-:Y:S01]  /*8590*/  FFMA.FTZ R95, R67, R92, R95 ;  /* 0x0000005c435f7223 */ /* 0x000fe2000001005f */
[----:B------:R-:W-:Y:S01]  /*85a0*/  FFMA.FTZ R55, R45, R53, R55 ;  /* 0x000000352d377223 */ /* 0x000fe20000010037 */
[----:B------:R-:W-:-:S02]  /*85b0*/  IMAD.U32 R67, R52, 0x10000, RZ ;  /* 0x0001000034437824 */ /* 0x000fc400078e00ff */
[----:B------:R-:W-:Y:S01]  /*85c0*/  FFMA.FTZ R51, R45, R64, -R51 ;  /* 0x000000402d337223 */ /* 0x000fe20000010833 */
[----:B------:R-:W-:Y:S01]  /*85d0*/  IMAD.U32 R53, R56, 0x10000, RZ ;  /* 0x0001000038357824 */ /* 0x000fe200078e00ff */
[----:B------:R-:W-:Y:S01]  /*85e0*/  LOP3.LUT R52, R52, 0xffff0000, RZ, 0xc0, !PT ;  /* 0xffff000034347812 */ /* 0x000fe200078ec0ff */
[----:B------:R-:W-:Y:S01]  /*85f0*/  IMAD.U32 R57, R44, 0x10000, RZ ;  /* 0x000100002c397824 */ /* 0x000fe200078e00ff */
[----:B------:R-:W-:Y:S01]  /*8600*/  LOP3.LUT R56, R56, 0xffff0000, RZ, 0xc0, !PT ;  /* 0xffff000038387812 */ /* 0x000fe200078ec0ff */
[C---:B------:R-:W-:Y:S01]  /*8610*/  FMUL.FTZ R64, R67.reuse, R53 ;  /* 0x0000003543407220 */ /* 0x040fe20000410000 */
[----:B------:R-:W-:Y:S02]  /*8620*/  IMAD.U32 R45, R48, 0x10000, RZ ;  /* 0x00010000302d7824 */ /* 0x000fe400078e00ff */
[-C--:B------:R-:W-:Y:S01]  /*8630*/  FMUL.FTZ R67, R67, R57.reuse ;  /* 0x0000003943437220 */ /* 0x080fe20000410000 */
[----:B------:R-:W-:Y:S02]  /*8640*/  LOP3.LUT R44, R44, 0xffff0000, RZ, 0xc0, !PT ;  /* 0xffff00002c2c7812 */ /* 0x000fe400078ec0ff */
[----:B------:R-:W-:Y:S01]  /*8650*/  SHF.R.U64 R58, R58, 0x10, R59 ;  /* 0x000000103a3a7819 */ /* 0x000fe2000000123b */
[C---:B------:R-:W-:Y:S01]  /*8660*/  FFMA.FTZ R64, R45.reuse, R57, -R64 ;  /* 0x000000392d407223 */ /* 0x040fe20000010840 */
[----:B------:R-:W-:Y:S01]  /*8670*/  SHF.R.U64 R46, R46, 0x10, R47 ;  /* 0x000000102e2e7819 */ /* 0x000fe2000000122f */
[----:B------:R-:W-:Y:S01]  /*8680*/  FFMA.FTZ R67, R45, R53, R67 ;  /* 0x000000352d437223 */ /* 0x000fe20000010043 */
[----:B------:R-:W-:Y:S01]  /*8690*/  LOP3.LUT R48, R48, 0xffff0000, RZ, 0xc0, !PT ;  /* 0xffff000030307812 */ /* 0x000fe200078ec0ff */
[C---:B------:R-:W-:Y:S01]  /*86a0*/  FMUL.FTZ R45, R52.reuse, R56 ;  /* 0x00000038342d7220 */ /* 0x040fe20000410000 */
[----:B------:R-:W-:Y:S01]  /*86b0*/  FMUL.FTZ R52, R52, R44 ;  /* 0x0000002c34347220 */ /* 0x000fe20000410000 */
[----:B------:R-:W-:-:S02]  /*86c0*/  PRMT R58, R173, 0x5410, R58 ;  /* 0x00005410ad3a7816 */ /* 0x000fc4000000003a */
[----:B------:R-:W-:Y:S01]  /*86d0*/  PRMT R46, R173, 0x5432, R46 ;  /* 0x00005432ad2e7816 */ /* 0x000fe2000000002e */
[C---:B------:R-:W-:Y:S01]  /*86e0*/  FFMA.FTZ R52, R48.reuse, R56, R52 ;  /* 0x0000003830347223 */ /* 0x040fe20000010034 */
[----:B------:R-:W-:Y:S01]  /*86f0*/  FFMA.FTZ R45, R48, R44, -R45 ;  /* 0x0000002c302d7223 */ /* 0x000fe2000001082d */
[C---:B------:R-:W-:Y:S01]  /*8700*/  IMAD.U32 R56, R54.reuse, 0x10000, RZ ;  /* 0x0001000036387824 */ /* 0x040fe200078e00ff */
[----:B------:R-:W-:Y:S01]  /*8710*/  LOP3.LUT R54, R54, 0xffff0000, RZ, 0xc0, !PT ;  /* 0xffff000036367812 */ /* 0x000fe200078ec0ff */
        /* <DEDUP_REMOVED lines=14> */
[----:B------:R-:W-:Y:S01]  /*8800*/  FFMA.FTZ R54, R50, R58, R54 ;  /* 0x0000003a32367223 */ /* 0x000fe20000010036 */
[----:B------:R-:W-:Y:S01]  /*8810*/  F2FP.BF16.F32.PACK_AB R65, R49, R65 ;  /* 0x000000413141723e */ /* 0x000fe200000010ff */
[----:B------:R-:W-:Y:S01]  /*8820*/  IMAD.MOV.U32 R49, RZ, RZ, R63 ;  /* 0x000000ffff317224 */ /* 0x000fe200078e003f */
[----:B------:R-:W-:-:S02]  /*8830*/  F2FP.BF16.F32.PACK_AB R45, R45, R64 ;  /* 0x000000402d2d723e */ /* 0x000fc400000010ff */
[----:B------:R-:W-:Y:S01]  /*8840*/  F2FP.BF16.F32.PACK_AB R44, R44, R53 ;  /* 0x000000352c2c723e */ /* 0x000fe200000010ff */
[----:B------:R-:W-:Y:S01]  /*8850*/  IMAD.MOV.U32 R53, RZ, RZ, R65 ;  /* 0x000000ffff357224 */ /* 0x000fe200078e0041 */
[----:B------:R-:W-:Y:S01]  /*8860*/  F2FP.BF16.F32.PACK_AB R51, R51, R94 ;  /* 0x0000005e3333723e */ /* 0x000fe200000010ff */
[----:B------:R-:W-:Y:S01]  /*8870*/  IMAD.MOV.U32 R48, RZ, RZ, R45 ;  /* 0x000000ffff307224 */ /* 0x000fe200078e002d */
[----:B------:R-:W-:Y:S01]  /*8880*/  F2FP.BF16.F32.PACK_AB R55, R55, R95 ;  /* 0x0000005f3737723e */ /* 0x000fe200000010ff */
[----:B------:R-:W-:Y:S01]  /*8890*/  IMAD.MOV.U32 R50, RZ, RZ, R44 ;  /* 0x000000ffff327224 */ /* 0x000fe200078e002c */
[----:B------:R-:W-:Y:S02]  /*88a0*/  F2FP.BF16.F32.PACK_AB R52, R52, R67 ;  /* 0x000000433434723e */ /* 0x000fe400000010ff */
[----:B------:R-:W-:-:S07]  /*88b0*/  F2FP.BF16.F32.PACK_AB R54, R54, R56 ;  /* 0x000000383636723e */ /* 0x000fce00000010ff */
.L_x_2591:
[----:B------:R-:W-:Y:S05]  /*88c0*/  BSYNC B2 ;  /* 0x0000000000027941 */ /* 0x000fea0003800000 */
.L_x_2590:
        /* <DEDUP_REMOVED lines=10> */
.L_x_2581:
[----:B------:R-:W-:Y:S05]  /*8970*/  BSYNC B1 ;  /* 0x0000000000017941 */ /* 0x000fea0003800000 */
.L_x_2580:
[-C--:B0-2---:R-:W-:Y:S02]  /*8980*/  IMAD R44, R149, R128.reuse, RZ ;  /* 0x00000080952c7224 */ /* 0x085fe400078e02ff */
        /* <DEDUP_REMOVED lines=9> */
[----:B---3--:R-:W-:Y:S02]  /*8a20*/  IADD3 R48, P3, P4, R118, R126, R21 ;  /* 0x0000007e76307210 */ /* 0x008fe40007c7e015 */
[----:B------:R-:W-:Y:S02]  /*8a30*/  SHF.R.S32.HI R45, RZ, 0x1f, R44 ;  /* 0x0000001fff2d7819 */ /* 0x000fe4000001142c */
[----:B------:R-:W-:Y:S02]  /*8a40*/  IADD3.X R49, R5, R56, R31, P3, P4 ;  /* 0x0000003805317210 */ /* 0x000fe40001fe841f */
[----:B------:R-:W-:Y:S02]  /*8a50*/  LEA.HI R45, R45, R44, RZ, 0x4 ;  /* 0x0000002c2d2d7211 */ /* 0x000fe400078f20ff */
[----:B------:R-:W-:-:S02]  /*8a60*/  SHF.R.U32.HI R50, RZ, 0x3, R217 ;  /* 0x00000003ff327819 */ /* 0x000fc400000116d9 */
[----:B------:R-:W-:-:S05]  /*8a70*/  LEA.HI.SX32 R44, R45, R20, 0x1c ;  /* 0x000000142d2c7211 */ /* 0x000fca00078fe2ff */
[----:B------:R-:W-:-:S05]  /*8a80*/  IMAD.SHL.U32 R45, R44, 0x8, RZ ;  /* 0x000000082c2d7824 */ /* 0x000fca00078e00ff */
[----:B------:R-:W-:-:S13]  /*8a90*/  ISETP.GE.AND P3, PT, R45, R146, PT ;  /* 0x000000922d00720c */ /* 0x000fda0003f66270 */
[--C-:B------:R-:W-:Y:S02]  /*8aa0*/  @!P3 SHF.R.S32.HI R47, RZ, 0x1f, R45.reuse ;  /* 0x0000001fff2fb819 */ /* 0x100fe4000001142d */
[--C-:B------:R-:W-:Y:S02]  /*8ab0*/  @!P3 IADD3 R46, P4, P5, R118, R126, R45.reuse ;  /* 0x0000007e762eb210 */ /* 0x100fe40007d9e02d */
[----:B------:R-:W-:Y:S02]  /*8ac0*/  LOP3.LUT R45, R217, 0x38, R45, 0xf8, !PT ;  /* 0x00000038d92d7812 */ /* 0x000fe400078ef82d */
[----:B------:R-:W-:Y:S02]  /*8ad0*/  @!P3 IADD3.X R47, R5, R56, R47, P4, P5 ;  /* 0x00000038052fb210 */ /* 0x000fe400027ea42f */
[----:B------:R-:W-:Y:S02]  /*8ae0*/  LEA R52, P4, R48, R122, 0x1 ;  /* 0x0000007a30347211 */ /* 0x000fe400078808ff */
[----:B------:R-:W-:-:S02]  /*8af0*/  LOP3.LUT R45, R45, R50, RZ, 0x3c, !PT ;  /* 0x000000322d2d7212 */ /* 0x000fc400078e3cff */
[----:B------:R-:W-:Y:S02]  /*8b00*/  LEA.HI.X R53, R48, R123, R49, 0x1, P4 ;  /* 0x0000007b30357211 */ /* 0x000fe400020f0c31 */
[----:B------:R-:W-:-:S04]  /*8b10*/  @!P3 LEA R54, P4, R46, R122, 0x1 ;  /* 0x0000007a2e36b211 */ /* 0x000fc800078808ff */
[----:B------:R-:W-:Y:S02]  /*8b20*/  @!P3 LEA.HI.X R55, R46, R123, R47, 0x1, P4 ;  /* 0x0000007b2e37b211 */ /* 0x000fe400020f0c2f */
[----:B------:R-:W-:Y:S02]  /*8b30*/  SHF.R.S32.HI R46, RZ, 0x1f, R44 ;  /* 0x0000001fff2e7819 */ /* 0x000fe4000001142c */
[----:B------:R-:W-:Y:S02]  /*8b40*/  ISETP.GE.AND P4, PT, R18, R101, PT ;  /* 0x000000651200720c */ /* 0x000fe40003f86270 */
[----:B------:R-:W-:-:S04]  /*8b50*/  LEA.HI R44, R46, R44, RZ, 0x3 ;  /* 0x0000002c2e2c7211 */ /* 0x000fc800078f18ff */
[----:B------:R-:W-:-:S05]  /*8b60*/  SHF.R.S32.HI R44, RZ, 0x3, R44 ;  /* 0x00000003ff2c7819 */ /* 0x000fca000001142c */
        /* <DEDUP_REMOVED lines=21> */
[----:B------:R-:W-:-:S02]  /*8cc0*/  SHF.R.U64 R58, R78, 0x10, R79 ;  /* 0x000000104e3a7819 */ /* 0x000fc4000000124f */
[----:B------:R-:W-:Y:S01]  /*8cd0*/  SHF.R.U32.HI R78, RZ, 0x10, R79 ;  /* 0x00000010ff4e7819 */ /* 0x000fe2000001164f */
[----:B------:R-:W-:Y:S01]  /*8ce0*/  IMAD.U32 R79, R88, 0x10000, RZ ;  /* 0x00010000584f7824 */ /* 0x000fe200078e00ff */
[--C-:B------:R-:W-:Y:S01]  /*8cf0*/  SHF.R.U64 R60, R90, 0x10, R91.reuse ;  /* 0x000000105a3c7819 */ /* 0x100fe2000000125b */
[----:B------:R-:W-:Y:S01]  /*8d00*/  IMAD.U32 R89, R76, 0x10000, RZ ;  /* 0x000100004c597824 */ /* 0x000fe200078e00ff */
[----:B------:R-:W-:Y:S02]  /*8d10*/  SHF.R.U32.HI R90, RZ, 0x10, R91 ;  /* 0x00000010ff5a7819 */ /* 0x000fe4000001165b */
[----:B------:R-:W-:Y:S01]  /*8d20*/  LOP3.LUT R64, R49, 0xffff0000, RZ, 0xc0, !PT ;  /* 0xffff000031407812 */ /* 0x000fe200078ec0ff */
[----:B------:R-:W-:Y:S01]  /*8d30*/  IMAD.U32 R49, R48, 0x10000, RZ ;  /* 0x0001000030317824 */ /* 0x000fe200078e00ff */
[----:B------:R-:W-:Y:S01]  /*8d40*/  PRMT R91, R170, 0x5410, R60 ;  /* 0x00005410aa5b7816 */ /* 0x000fe2000000003c */
[C---:B------:R-:W-:Y:S01]  /*8d50*/  FMUL.FTZ R60, R63.reuse, R79 ;  /* 0x0000004f3f3c7220 */ /* 0x040fe20000410000 */
[----:B------:R-:W-:Y:S01]  /*8d60*/  LOP3.LUT R88, R88, 0xffff0000, RZ, 0xc0, !PT ;  /* 0xffff000058587812 */ /* 0x000fe200078ec0ff */
[-C--:B------:R-:W-:Y:S01]  /*8d70*/  FMUL.FTZ R63, R63, R89.reuse ;  /* 0x000000593f3f7220 */ /* 0x080fe20000410000 */
[----:B------:R-:W-:Y:S01]  /*8d80*/  PRMT R90, R170, 0x5432, R90 ;  /* 0x00005432aa5a7816 */ /* 0x000fe2000000005a */
[----:B------:R-:W-:Y:S01]  /*8d90*/  FFMA.FTZ R60, R61, R89, -R60 ;  /* 0x000000593d3c7223 */ /* 0x000fe2000001083c */
[----:B------:R-:W-:Y:S01]  /*8da0*/  PRMT R78, R168, 0x5432, R78 ;  /* 0x00005432a84e7816 */ /* 0x000fe2000000004e */
[----:B------:R-:W-:Y:S01]  /*8db0*/  FMUL.FTZ R92, R64, R88 ;  /* 0x00000058405c7220 */ /* 0x000fe20000410000 */
[----:B------:R-:W-:Y:S01]  /*8dc0*/  LOP3.LUT R62, R45, 0xffff0000, RZ, 0xc0, !PT ;  /* 0xffff00002d3e7812 */ /* 0x000fe200078ec0ff */
[----:B------:R-:W-:Y:S01]  /*8dd0*/  IMAD.U32 R89, R90, 0x10000, RZ ;  /* 0x000100005a597824 */ /* 0x000fe200078e00ff */
[----:B------:R-:W-:Y:S01]  /*8de0*/  LOP3.LUT R76, R76, 0xffff0000, RZ, 0xc0, !PT ;  /* 0xffff00004c4c7812 */ /* 0x000fe200078ec0ff */
[----:B------:R-:W-:Y:S01]  /*8df0*/  FFMA.FTZ R63, R61, R79, R63 ;  /* 0x0000004f3d3f7223 */ /* 0x000fe2000001003f */
[----:B------:R-:W-:Y:S01]  /*8e00*/  IMAD.U32 R61, R78, 0x10000, RZ ;  /* 0x000100004e3d7824 */ /* 0x000fe200078e00ff */
[----:B------:R-:W-:Y:S01]  /*8e10*/  LOP3.LUT R51, R51, 0xffff0000, RZ, 0xc0, !PT ;  /* 0xffff000033337812 */ /* 0x000fe200078ec0ff */
[----:B------:R-:W-:-:S02]  /*8e20*/  IMAD.U32 R45, R44, 0x10000, RZ ;  /* 0x000100002c2d7824 */ /* 0x000fc400078e00ff */
[-C--:B------:R-:W-:Y:S01]  /*8e30*/  FMUL.FTZ R64, R64, R76.reuse ;  /* 0x0000004c40407220 */ /* 0x080fe20000410000 */
[----:B------:R-:W-:Y:S01]  /*8e40*/  FFMA.FTZ R92, R62, R76, -R92 ;  /* 0x0000004c3e5c7223 */ /* 0x000fe2000001085c */
        /* <DEDUP_REMOVED lines=8> */
[----:B------:R-:W-:Y:S01]  /*8ed0*/  FMUL.FTZ R66, R51, R90 ;  /* 0x0000005a33427220 */ /* 0x000fe20000410000 */
[----:B------:R-:W-:Y:S01]  /*8ee0*/  LOP3.LUT R78, R78, 0xffff0000, RZ, 0xc0, !PT ;  /* 0xffff00004e4e7812 */ /* 0x000fe200078ec0ff */
[----:B------:R-:W-:Y:S01]  /*8ef0*/  FFMA.FTZ R64, R62, R88, R64 ;  /* 0x000000583e407223 */ /* 0x000fe20000010040 */
[----:B------:R-:W-:Y:S01]  /*8f00*/  IMAD.U32 R62, R59, 0x10000, RZ ;  /* 0x000100003b3e7824 */ /* 0x000fe200078e00ff */
[----:B------:R-:W-:Y:S01]  /*8f10*/  LOP3.LUT R48, R48, 0xffff0000, RZ, 0xc0, !PT ;  /* 0xffff000030307812 */ /* 0x000fe200078ec0ff */
[----:B------:R-:W-:-:S02]  /*8f20*/  IMAD.U32 R61, R57, 0x10000, RZ ;  /* 0x00010000393d7824 */ /* 0x000fc400078e00ff */
[-C--:B------:R-:W-:Y:S01]  /*8f30*/  FMUL.FTZ R51, R51, R78.reuse ;  /* 0x0000004e33337220 */ /* 0x080fe20000410000 */
[----:B------:R-:W-:Y:S01]  /*8f40*/  FFMA.FTZ R66, R47, R78, -R66 ;  /* 0x0000004e2f427223 */ /* 0x000fe20000010842 */
[----:B------:R-:W-:Y:S01]  /*8f50*/  LOP3.LUT R78, R57, 0xffff0000, RZ, 0xc0, !PT ;  /* 0xffff0000394e7812 */ /* 0x000fe200078ec0ff */
[----:B------:R-:W-:Y:S01]  /*8f60*/  FMUL.FTZ R57, R49, R62 ;  /* 0x0000003e31397220 */ /* 0x000fe20000410000 */
[----:B------:R-:W-:Y:S01]  /*8f70*/  LOP3.LUT R59, R59, 0xffff0000, RZ, 0xc0, !PT ;  /* 0xffff00003b3b7812 */ /* 0x000fe200078ec0ff */
[-C--:B------:R-:W-:Y:S01]  /*8f80*/  FMUL.FTZ R49, R49, R61.reuse ;  /* 0x0000003d31317220 */ /* 0x080fe20000410000 */
[----:B------:R-:W-:Y:S01]  /*8f90*/  PRMT R58, R168, 0x5410, R58 ;  /* 0x00005410a83a7816 */ /* 0x000fe2000000003a */
[----:B------:R-:W-:Y:S01]  /*8fa0*/  FFMA.FTZ R51, R47, R90, R51 ;  /* 0x0000005a2f337223 */ /* 0x000fe20000010033 */
[C---:B------:R-:W-:Y:S01]  /*8fb0*/  FFMA.FTZ R57, R45.reuse, R61, -R57 ;  /* 0x0000003d2d397223 */ /* 0x040fe20000010839 */
[----:B------:R-:W-:Y:S01]  /*8fc0*/  FFMA.FTZ R49, R45, R62, R49 ;  /* 0x0000003e2d317223 */ /* 0x000fe20000010031 */
[----:B------:R-:W-:Y:S01]  /*8fd0*/  LOP3.LUT R44, R44, 0xffff0000, RZ, 0xc0, !PT ;  /* 0xffff00002c2c7812 */ /* 0x000fe200078ec0ff */
[-C--:B------:R-:W-:Y:S01]  /*8fe0*/  FMUL.FTZ R47, R48, R59.reuse ;  /* 0x0000003b302f7220 */ /* 0x080fe20000410000 */
[C---:B------:R-:W-:Y:S01]  /*8ff0*/  IMAD.U32 R45, R91.reuse, 0x10000, RZ ;  /* 0x000100005b2d7824 */ /* 0x040fe200078e00ff */
[----:B------:R-:W-:Y:S01]  /*9000*/  LOP3.LUT R50, R50, 0xffff0000, RZ, 0xc0, !PT ;  /* 0xffff000032327812 */ /* 0x000fe200078ec0ff */
[-C--:B------:R-:W-:Y:S01]  /*9010*/  FMUL.FTZ R48, R48, R78.reuse ;  /* 0x0000004e30307220 */ /* 0x080fe20000410000 */
[----:B------:R-:W-:Y:S01]  /*9020*/  LOP3.LUT R91, R91, 0xffff0000, RZ, 0xc0, !PT ;  /* 0xffff00005b5b7812 */ /* 0x000fe200078ec0ff */
[C---:B------:R-:W-:Y:S01]  /*9030*/  IMAD.U32 R61, R58.reuse, 0x10000, RZ ;  /* 0x000100003a3d7824 */ /* 0x040fe200078e00ff */
[----:B------:R-:W-:Y:S01]  /*9040*/  LOP3.LUT R58, R58, 0xffff0000, RZ, 0xc0, !PT ;  /* 0xffff00003a3a7812 */ /* 0x000fe200078ec0ff */
[----:B------:R-:W-:Y:S01]  /*9050*/  FFMA.FTZ R47, R44, R78, -R47 ;  /* 0x0000004e2c2f7223 */ /* 0x000fe2000001082f */
[----:B------:R-:W-:Y:S01]  /*9060*/  LOP3.LUT R46, R46, 0xffff0000, RZ, 0xc0, !PT ;  /* 0xffff00002e2e7812 */ /* 0x000fe200078ec0ff */
[----:B------:R-:W-:Y:S01]  /*9070*/  FFMA.FTZ R48, R44, R59, R48 ;  /* 0x0000003b2c307223 */ /* 0x000fe20000010030 */
[C---:B------:R-:W-:Y:S01]  /*9080*/  FMUL.FTZ R44, R77.reuse, R45 ;  /* 0x0000002d4d2c7220 */ /* 0x040fe20000410000 */
[C---:B------:R-:W-:Y:S01]  /*9090*/  FMUL.FTZ R59, R50.reuse, R91 ;  /* 0x0000005b323b7220 */ /* 0x040fe20000410000 */
[-C--:B------:R-:W-:Y:S01]  /*90a0*/  FMUL.FTZ R77, R77, R61.reuse ;  /* 0x0000003d4d4d7220 */ /* 0x080fe20000410000 */
[-C--:B------:R-:W-:Y:S01]  /*90b0*/  FMUL.FTZ R50, R50, R58.reuse ;  /* 0x0000003a32327220 */ /* 0x080fe20000410000 */
[----:B------:R-:W-:Y:S01]  /*90c0*/  FFMA.FTZ R44, R65, R61, -R44 ;  /* 0x0000003d412c7223 */ /* 0x000fe2000001082c */
[C---:B------:R-:W-:Y:S01]  /*90d0*/  FFMA.FTZ R59, R46.reuse, R58, -R59 ;  /* 0x0000003a2e3b7223 */ /* 0x040fe2000001083b */
        /* <DEDUP_REMOVED lines=14> */
.L_x_2595:
[----:B------:R-:W-:Y:S05]  /*91c0*/  BSYNC B2 ;  /* 0x0000000000027941 */ /* 0x000fea0003800000 */
.L_x_2594:
[----:B0-----:R0:W-:Y:S04]  /*91d0*/  STG.E.128 desc[UR60][R52.64], R44 ;  /* 0x0000002c34007986 */ /* 0x0011e8000c101d3c */
[----:B--2---:R0:W-:Y:S02]  /*91e0*/  @!P3 STG.E.128 desc[UR60][R54.64], R48 ;  /* 0x000000303600b986 */ /* 0x0041e4000c101d3c */
.L_x_2593:
[----:B------:R-:W-:Y:S05]  /*91f0*/  BSYNC B1 ;  /* 0x0000000000017941 */ /* 0x000fea0003800000 */
.L_x_2592:
[----:B------:R-:W-:Y:S01]  /*9200*/  ISETP.NE.AND P3, PT, R34, RZ, PT ;  /* 0x000000ff2200720c */ /* 0x000fe20003f65270 */
[----:B------:R-:W-:-:S12]  /*9210*/  BSSY B1, `(.L_x_2596) ;  /* 0x0000083000017945 */ /* 0x000fd80003800000 */
[----:B------:R-:W-:Y:S05]  /*9220*/  @!P3 BRA `(.L_x_2597) ;  /* 0x000000080004b947 */ /* 0x000fea0003800000 */
[----:B0-----:R-:W-:Y:S01]  /*9230*/  SEL R44, R124, R147, !P1 ;  /* 0x000000937c2c7207 */ /* 0x001fe20004800000 */
[----:B------:R-:W-:Y:S01]  /*9240*/  BSSY B2, `(.L_x_2598) ;  /* 0x000007d000027945 */ /* 0x000fe20003800000 */
[----:B------:R-:W-:Y:S02]  /*9250*/  IADD3 R46, P3, P4, R118, R126, R27 ;  /* 0x0000007e762e7210 */ /* 0x000fe40007c7e01b */
[----:B------:R-:W-:Y:S02]  /*9260*/  SHF.R.S32.HI R45, RZ, 0x1f, R44 ;  /* 0x0000001fff2d7819 */ /* 0x000fe4000001142c */
[----:B------:R-:W-:Y:S02]  /*9270*/  IADD3.X R47, R5, R56, R32, P3, P4 ;  /* 0x00000038052f7210 */ /* 0x000fe40001fe8420 */
[----:B------:R-:W-:Y:S02]  /*9280*/  LEA.HI R45, R45, R44, RZ, 0x4 ;  /* 0x0000002c2d2d7211 */ /* 0x000fe400078f20ff */
[----:B---3--:R-:W-:-:S02]  /*9290*/  SHF.R.U32.HI R50, RZ, 0x3, R217 ;  /* 0x00000003ff327819 */ /* 0x008fc400000116d9 */
[----:B------:R-:W-:-:S05]  /*92a0*/  LEA.HI.SX32 R48, R45, R26, 0x1c ;  /* 0x0000001a2d307211 */ /* 0x000fca00078fe2ff */
[----:B------:R-:W-:-:S05]  /*92b0*/  IMAD.SHL.U32 R49, R48, 0x8, RZ ;  /* 0x0000000830317824 */ /* 0x000fca00078e00ff */
[----:B------:R-:W-:-:S13]  /*92c0*/  ISETP.GE.AND P3, PT, R49, R146, PT ;  /* 0x000000923100720c */ /* 0x000fda0003f66270 */
[--C-:B------:R-:W-:Y:S02]  /*92d0*/  @!P3 SHF.R.S32.HI R45, RZ, 0x1f, R49.reuse ;  /* 0x0000001fff2db819 */ /* 0x100fe40000011431 */
[----:B------:R-:W-:-:S04]  /*92e0*/  @!P3 IADD3 R44, P4, P5, R118, R126, R49 ;  /* 0x0000007e762cb210 */ /* 0x000fc80007d9e031 */
[----:B------:R-:W-:Y:S02]  /*92f0*/  @!P3 IADD3.X R45, R5, R56, R45, P4, P5 ;  /* 0x00000038052db210 */ /* 0x000fe400027ea42d */
[----:B------:R-:W-:-:S04]  /*9300*/  LEA R52, P4, R46, R122, 0x1 ;  /* 0x0000007a2e347211 */ /* 0x000fc800078808ff */
[----:B------:R-:W-:Y:S02]  /*9310*/  LEA.HI.X R53, R46, R123, R47, 0x1, P4 ;  /* 0x0000007b2e357211 */ /* 0x000fe400020f0c2f */
[----:B------:R-:W-:-:S04]  /*9320*/  @!P3 LEA R54, P4, R44, R122, 0x1 ;  /* 0x0000007a2c36b211 */ /* 0x000fc800078808ff */
[----:B------:R-:W-:Y:S02]  /*9330*/  @!P3 LEA.HI.X R55, R44, R123, R45, 0x1, P4 ;  /* 0x0000007b2c37b211 */ /* 0x000fe400020f0c2d */
[----:B------:R-:W-:Y:S02]  /*9340*/  SHF.R.S32.HI R45, RZ, 0x1f, R48 ;  /* 0x0000001fff2d7819 */ /* 0x000fe40000011430 */
[----:B------:R-:W-:Y:S02]  /*9350*/  LOP3.LUT R44, R217, 0x38, R49, 0xf8, !PT ;  /* 0x00000038d92c7812 */ /* 0x000fe400078ef831 */
[----:B------:R-:W-:Y:S02]  /*9360*/  LEA.HI R45, R45, R48, RZ, 0x3 ;  /* 0x000000302d2d7211 */ /* 0x000fe400078f18ff */
[----:B------:R-:W-:Y:S02]  /*9370*/  LOP3.LUT R44, R44, R50, RZ, 0x3c, !PT ;  /* 0x000000322c2c7212 */ /* 0x000fe400078e3cff */
[----:B------:R-:W-:-:S02]  /*9380*/  SHF.R.S32.HI R46, RZ, 0x3, R45 ;  /* 0x00000003ff2e7819 */ /* 0x000fc4000001142d */
[----:B------:R-:W-:-:S03]  /*9390*/  ISETP.GE.AND P4, PT, R206, R101, PT ;  /* 0x00000065ce00720c */ /* 0x000fc60003f86270 */
        /* <DEDUP_REMOVED lines=17> */
[----:B------:R-:W-:Y:S01]  /*94b0*/  SHF.R.U64 R60, R86, 0x10, R87 ;  /* 0x00000010563c7819 */ /* 0x000fe20000001257 */
[----:B------:R-:W-:Y:S01]  /*94c0*/  IMAD.U32 R73, R50, 0x10000, RZ ;  /* 0x0001000032497824 */ /* 0x000fe200078e00ff */
[----:B------:R-:W-:Y:S01]  /*94d0*/  PRMT R84, R162, 0x5432, R84 ;  /* 0x00005432a2547816 */ /* 0x000fe20000000054 */
[----:B------:R-:W-:Y:S01]  /*94e0*/  IMAD.U32 R65, R46, 0x10000, RZ ;  /* 0x000100002e417824 */ /* 0x000fe200078e00ff */
[----:B------:R-:W-:-:S02]  /*94f0*/  SHF.R.U64 R58, R74, 0x10, R75 ;  /* 0x000000104a3a7819 */ /* 0x000fc4000000124b */
[----:B------:R-:W-:Y:S01]  /*9500*/  SHF.R.U32.HI R86, RZ, 0x10, R87 ;  /* 0x00000010ff567819 */ /* 0x000fe20000011657 */
[----:B------:R-:W-:Y:S01]  /*9510*/  IMAD.U32 R76, R84, 0x10000, RZ ;  /* 0x00010000544c7824 */ /* 0x000fe200078e00ff */
[----:B------:R-:W-:Y:S02]  /*9520*/  PRMT R72, R160, 0x5432, R72 ;  /* 0x00005432a0487816 */ /* 0x000fe40000000048 */
[----:B------:R-:W-:Y:S01]  /*9530*/  SHF.R.U32.HI R74, RZ, 0x10, R75 ;  /* 0x00000010ff4a7819 */ /* 0x000fe2000001164b */
[----:B------:R-:W-:Y:S01]  /*9540*/  FMUL.FTZ R88, R63, R76 ;  /* 0x0000004c3f587220 */ /* 0x000fe20000410000 */
[----:B------:R-:W-:Y:S01]  /*9550*/  LOP3.LUT R64, R49, 0xffff0000, RZ, 0xc0, !PT ;  /* 0xffff000031407812 */ /* 0x000fe200078ec0ff */
[----:B------:R-:W-:Y:S01]  /*9560*/  IMAD.U32 R78, R72, 0x10000, RZ ;  /* 0x00010000484e7824 */ /* 0x000fe200078e00ff */
[----:B------:R-:W-:Y:S01]  /*9570*/  LOP3.LUT R75, R84, 0xffff0000, RZ, 0xc0, !PT ;  /* 0xffff0000544b7812 */ /* 0x000fe200078ec0ff */
[----:B------:R-:W-:Y:S01]  /*9580*/  IMAD.U32 R49, R48, 0x10000, RZ ;  /* 0x0001000030317824 */ /* 0x000fe200078e00ff */
[----:B------:R-:W-:Y:S01]  /*9590*/  PRMT R86, R161, 0x5432, R86 ;  /* 0x00005432a1567816 */ /* 0x000fe20000000056 */
[-C--:B------:R-:W-:Y:S01]  /*95a0*/  FMUL.FTZ R84, R63, R78.reuse ;  /* 0x0000004e3f547220 */ /* 0x080fe20000410000 */
[----:B------:R-:W-:Y:S01]  /*95b0*/  PRMT R74, R159, 0x5432, R74 ;  /* 0x000054329f4a7816 */ /* 0x000fe2000000004a */
[----:B------:R-:W-:Y:S01]  /*95c0*/  FMUL.FTZ R85, R64, R75 ;  /* 0x0000004b40557220 */ /* 0x000fe20000410000 */
[----:B------:R-:W-:Y:S01]  /*95d0*/  LOP3.LUT R79, R72, 0xffff0000, RZ, 0xc0, !PT ;  /* 0xffff0000484f7812 */ /* 0x000fe200078ec0ff */
[----:B------:R-:W-:Y:S01]  /*95e0*/  IMAD.U32 R77, R86, 0x10000, RZ ;  /* 0x00010000564d7824 */ /* 0x000fe200078e00ff */
[----:B------:R-:W-:Y:S01]  /*95f0*/  LOP3.LUT R62, R45, 0xffff0000, RZ, 0xc0, !PT ;  /* 0xffff00002d3e7812 */ /* 0x000fe200078ec0ff */
[----:B------:R-:W-:Y:S01]  /*9600*/  IMAD.U32 R63, R74, 0x10000, RZ ;  /* 0x000100004a3f7824 */ /* 0x000fe200078e00ff */
[----:B------:R-:W-:Y:S01]  /*9610*/  PRMT R162, R162, 0x5410, R59 ;  /* 0x00005410a2a27816 */ /* 0x000fe2000000003b */
[-C--:B------:R-:W-:Y:S01]  /*9620*/  FMUL.FTZ R87, R64, R79.reuse ;  /* 0x0000004f40577220 */ /* 0x080fe20000410000 */
[----:B------:R-:W-:Y:S01]  /*9630*/  FFMA.FTZ R59, R61, R78, -R88 ;  /* 0x0000004e3d3b7223 */ /* 0x000fe20000010858 */
[----:B------:R-:W-:Y:S01]  /*9640*/  FFMA.FTZ R64, R62, R79, -R85 ;  /* 0x0000004f3e407223 */ /* 0x000fe20000010855 */
[----:B------:R-:W-:Y:S01]  /*9650*/  LOP3.LUT R51, R51, 0xffff0000, RZ, 0xc0, !PT ;  /* 0xffff000033337812 */ /* 0x000fe200078ec0ff */
[----:B------:R-:W-:Y:S01]  /*9660*/  FFMA.FTZ R61, R61, R76, R84 ;  /* 0x0000004c3d3d7223 */ /* 0x000fe20000010054 */
[C---:B------:R-:W-:Y:S01]  /*9670*/  FMUL.FTZ R79, R67.reuse, R77 ;  /* 0x0000004d434f7220 */ /* 0x040fe20000410000 */
[----:B------:R-:W-:Y:S01]  /*9680*/  LOP3.LUT R72, R86, 0xffff0000, RZ, 0xc0, !PT ;  /* 0xffff000056487812 */ /* 0x000fe200078ec0ff */
[-C--:B------:R-:W-:Y:S01]  /*9690*/  FMUL.FTZ R76, R67, R63.reuse ;  /* 0x0000003f434c7220 */ /* 0x080fe20000410000 */
[----:B------:R-:W-:Y:S01]  /*96a0*/  LOP3.LUT R74, R74, 0xffff0000, RZ, 0xc0, !PT ;  /* 0xffff00004a4a7812 */ /* 0x000fe200078ec0ff */
[----:B------:R-:W-:Y:S01]  /*96b0*/  FFMA.FTZ R63, R66, R63, -R79 ;  /* 0x0000003f423f7223 */ /* 0x000fe2000001084f */
[----:B------:R-:W-:Y:S01]  /*96c0*/  PRMT R57, R160, 0x5410, R57 ;  /* 0x00005410a0397816 */ /* 0x000fe20000000039 */
[----:B------:R-:W-:Y:S01]  /*96d0*/  FFMA.FTZ R66, R66, R77, R76 ;  /* 0x0000004d42427223 */ /* 0x000fe2000001004c */
[----:B------:R-:W-:Y:S01]  /*96e0*/  LOP3.LUT R47, R47, 0xffff0000, RZ, 0xc0, !PT ;  /* 0xffff00002f2f7812 */ /* 0x000fe200078ec0ff */
[----:B------:R-:W-:Y:S01]  /*96f0*/  FMUL.FTZ R84, R51, R72 ;  /* 0x0000004833547220 */ /* 0x000fe20000410000 */
[----:B------:R-:W-:-:S02]  /*9700*/  IMAD.U32 R76, R162, 0x10000, RZ ;  /* 0x00010000a24c7824 */ /* 0x000fc400078e00ff */
[-C--:B------:R-:W-:Y:S01]  /*9710*/  FMUL.FTZ R86, R51, R74.reuse ;  /* 0x0000004a33567220 */ /* 0x080fe20000410000 */
[----:B------:R-:W-:Y:S01]  /*9720*/  LOP3.LUT R48, R48, 0xffff0000, RZ, 0xc0, !PT ;  /* 0xffff000030307812 */ /* 0x000fe200078ec0ff */
[----:B------:R-:W-:Y:S01]  /*9730*/  IMAD.U32 R78, R57, 0x10000, RZ ;  /* 0x00010000394e7824 */ /* 0x000fe200078e00ff */
[----:B------:R-:W-:Y:S01]  /*9740*/  LOP3.LUT R51, R162, 0xffff0000, RZ, 0xc0, !PT ;  /* 0xffff0000a2337812 */ /* 0x000fe200078ec0ff */
[----:B------:R-:W-:Y:S01]  /*9750*/  FFMA.FTZ R74, R47, R74, -R84 ;  /* 0x0000004a2f4a7223 */ /* 0x000fe20000010854 */
[C---:B------:R-:W-:Y:S01]  /*9760*/  IMAD.U32 R45, R44.reuse, 0x10000, RZ ;  /* 0x000100002c2d7824 */ /* 0x040fe200078e00ff */
[----:B------:R-:W-:Y:S01]  /*9770*/  LOP3.LUT R57, R57, 0xffff0000, RZ, 0xc0, !PT ;  /* 0xffff000039397812 */ /* 0x000fe200078ec0ff */
[C---:B------:R-:W-:Y:S01]  /*9780*/  FMUL.FTZ R84, R49.reuse, R76 ;  /* 0x0000004c31547220 */ /* 0x040fe20000410000 */
[----:B------:R-:W-:Y:S01]  /*9790*/  LOP3.LUT R44, R44, 0xffff0000, RZ, 0xc0, !PT ;  /* 0xffff00002c2c7812 */ /* 0x000fe200078ec0ff */
[----:B------:R-:W-:Y:S01]  /*97a0*/  FFMA.FTZ R62, R62, R75, R87 ;  /* 0x0000004b3e3e7223 */ /* 0x000fe20000010057 */
[-C--:B------:R-:W-:Y:S01]  /*97b0*/  FMUL.FTZ R67, R49, R78.reuse ;  /* 0x0000004e31437220 */ /* 0x080fe20000410000 */
[----:B------:R-:W-:Y:S01]  /*97c0*/  PRMT R60, R161, 0x5410, R60 ;  /* 0x00005410a13c7816 */ /* 0x000fe2000000003c */
[C---:B------:R-:W-:Y:S01]  /*97d0*/  FMUL.FTZ R75, R48.reuse, R51 ;  /* 0x00000033304b7220 */ /* 0x040fe20000410000 */
[----:B------:R-:W-:Y:S01]  /*97e0*/  PRMT R58, R159, 0x5410, R58 ;  /* 0x000054109f3a7816 */ /* 0x000fe2000000003a */
[C---:B------:R-:W-:Y:S01]  /*97f0*/  FFMA.FTZ R49, R45.reuse, R78, -R84 ;  /* 0x0000004e2d317223 */ /* 0x040fe20000010854 */
[----:B------:R-:W-:Y:S01]  /*9800*/  FFMA.FTZ R45, R45, R76, R67 ;  /* 0x0000004c2d2d7223 */ /* 0x000fe20000010043 */
[-C--:B------:R-:W-:Y:S01]  /*9810*/  FMUL.FTZ R77, R48, R57.reuse ;  /* 0x00000039304d7220 */ /* 0x080fe20000410000 */
[----:B------:R-:W-:Y:S01]  /*9820*/  LOP3.LUT R50, R50, 0xffff0000, RZ, 0xc0, !PT ;  /* 0xffff000032327812 */ /* 0x000fe200078ec0ff */
[----:B------:R-:W-:Y:S01]  /*9830*/  FFMA.FTZ R48, R44, R57, -R75 ;  /* 0x000000392c307223 */ /* 0x000fe2000001084b */
[C---:B------:R-:W-:Y:S01]  /*9840*/  LOP3.LUT R67, R60.reuse, 0xffff0000, RZ, 0xc0, !PT ;  /* 0xffff00003c437812 */ /* 0x040fe200078ec0ff */
[----:B------:R-:W-:Y:S01]  /*9850*/  FFMA.FTZ R47, R47, R72, R86 ;  /* 0x000000482f2f7223 */ /* 0x000fe20000010056 */
[----:B------:R-:W-:Y:S01]  /*9860*/  IMAD.U32 R76, R60, 0x10000, RZ ;  /* 0x000100003c4c7824 */ /* 0x000fe200078e00ff */
[C---:B------:R-:W-:Y:S01]  /*9870*/  LOP3.LUT R57, R58.reuse, 0xffff0000, RZ, 0xc0, !PT ;  /* 0xffff00003a397812 */ /* 0x040fe200078ec0ff */
[----:B------:R-:W-:Y:S01]  /*9880*/  IMAD.U32 R72, R58, 0x10000, RZ ;  /* 0x000100003a487824 */ /* 0x000fe200078e00ff */
[----:B------:R-:W-:Y:S01]  /*9890*/  LOP3.LUT R46, R46, 0xffff0000, RZ, 0xc0, !PT ;  /* 0xffff00002e2e7812 */ /* 0x000fe200078ec0ff */
[----:B------:R-:W-:Y:S01]  /*98a0*/  FFMA.FTZ R44, R44, R51, R77 ;  /* 0x000000332c2c7223 */ /* 0x000fe2000001004d */
[C---:B------:R-:W-:Y:S01]  /*98b0*/  FMUL.FTZ R58, R73.reuse, R76 ;  /* 0x0000004c493a7220 */ /* 0x040fe20000410000 */
[C---:B------:R-:W-:Y:S01]  /*98c0*/  FMUL.FTZ R51, R50.reuse, R67 ;  /* 0x0000004332337220 */ /* 0x040fe20000410000 */
[-C--:B------:R-:W-:Y:S01]  /*98d0*/  FMUL.FTZ R73, R73, R72.reuse ;  /* 0x0000004849497220 */ /* 0x080fe20000410000 */
[-C--:B------:R-:W-:Y:S01]  /*98e0*/  FMUL.FTZ R50, R50, R57.reuse ;  /* 0x0000003932327220 */ /* 0x080fe20000410000 */
[C---:B------:R-:W-:Y:S01]  /*98f0*/  FFMA.FTZ R58, R65.reuse, R72, -R58 ;  /* 0x00000048413a7223 */ /* 0x040fe2000001083a */
[----:B------:R-:W-:Y:S01]  /*9900*/  FFMA.FTZ R51, R46, R57, -R51 ;  /* 0x000000392e337223 */ /* 0x000fe20000010833 */
[----:B------:R-:W-:Y:S01]  /*9910*/  F2FP.BF16.F32.PACK_AB R48, R48, R49 ;  /* 0x000000313030723e */ /* 0x000fe200000010ff */
        /* <DEDUP_REMOVED lines=13> */
[----:B------:R-:W-:Y:S02]  /*99f0*/  IMAD.MOV.U32 R49, RZ, RZ, R61 ;  /* 0x000000ffff317224 */ /* 0x000fe400078e003d */
[----:B------:R-:W-:-:S07]  /*9a00*/  IMAD.MOV.U32 R51, RZ, RZ, R66 ;  /* 0x000000ffff337224 */ /* 0x000fce00078e0042 */
.L_x_2599:
[----:B------:R-:W-:Y:S05]  /*9a10*/  BSYNC B2 ;  /* 0x0000000000027941 */ /* 0x000fea0003800000 */
.L_x_2598:
[----:B0-----:R4:W-:Y:S04]  /*9a20*/  STG.E.128 desc[UR60][R52.64], R44 ;  /* 0x0000002c34007986 */ /* 0x0019e8000c101d3c */
[----:B--2---:R4:W-:Y:S02]  /*9a30*/  @!P3 STG.E.128 desc[UR60][R54.64], R48 ;  /* 0x000000303600b986 */ /* 0x0049e4000c101d3c */
.L_x_2597:
[----:B------:R-:W-:Y:S05]  /*9a40*/  BSYNC B1 ;  /* 0x0000000000017941 */ /* 0x000fea0003800000 */
.L_x_2596:
[----:B------:R-:W-:-:S13]  /*9a50*/  ISETP.NE.AND P3, PT, R35, RZ, PT ;  /* 0x000000ff2300720c */ /* 0x000fda0003f65270 */
[----:B------:R-:W-:Y:S05]  /*9a60*/  @!P3 BRA `(.L_x_2550) ;  /* 0x0000000800e8b947 */ /* 0x000fea0003800000 */
[----:B0---4-:R-:W2:Y:S01]  /*9a70*/  LDL R44, [R1+0x20] ;  /* 0x00002000012c7983 */ /* 0x011ea20000100800 */
[----:B------:R-:W-:Y:S01]  /*9a80*/  SHF.R.U32.HI R47, RZ, 0x3, R217 ;  /* 0x00000003ff2f7819 */ /* 0x000fe200000116d9 */
[----:B------:R-:W-:Y:S01]  /*9a90*/  BSSY B1, `(.L_x_2600) ;  /* 0x0000075000017945 */ /* 0x000fe20003800000 */
[----:B------:R-:W-:-:S04]  /*9aa0*/  IADD3 R46, P3, P4, R118, R126, R29 ;  /* 0x0000007e762e7210 */ /* 0x000fc80007c7e01d */
[----:B---3--:R-:W-:Y:S02]  /*9ab0*/  IADD3.X R49, R5, R56, R33, P3, P4 ;  /* 0x0000003805317210 */ /* 0x008fe40001fe8421 */
[----:B------:R-:W-:-:S04]  /*9ac0*/  LEA R52, P3, R46, R122, 0x1 ;  /* 0x0000007a2e347211 */ /* 0x000fc800078608ff */
[----:B------:R-:W-:Y:S02]  /*9ad0*/  LEA.HI.X R53, R46, R123, R49, 0x1, P3 ;  /* 0x0000007b2e357211 */ /* 0x000fe400018f0c31 */
[----:B------:R-:W-:Y:S02]  /*9ae0*/  ISETP.GE.AND P3, PT, R207, R101, PT ;  /* 0x00000065cf00720c */ /* 0x000fe40003f66270 */
[----:B--2---:R-:W-:-:S04]  /*9af0*/  LOP3.LUT P5, RZ, R44, 0x1, RZ, 0xc0, !PT ;  /* 0x000000012cff7812 */ /* 0x004fc800078ac0ff */
[----:B------:R-:W-:-:S04]  /*9b00*/  SEL R147, R124, R147, !P5 ;  /* 0x000000937c937207 */ /* 0x000fc80006800000 */
[----:B------:R-:W-:-:S04]  /*9b10*/  SHF.R.S32.HI R44, RZ, 0x1f, R147 ;  /* 0x0000001fff2c7819 */ /* 0x000fc80000011493 */
        /* <DEDUP_REMOVED lines=19> */
[----:B------:R-:W-:Y:S01]  /*9c50*/  SHF.R.U32.HI R68, RZ, 0x10, R81 ;  /* 0x00000010ff447819 */ /* 0x000fe20000011651 */
[----:B------:R-:W-:Y:S01]  /*9c60*/  IMAD.U32 R61, R49, 0x10000, RZ ;  /* 0x00010000313d7824 */ /* 0x000fe200078e00ff */
[----:B------:R-:W-:Y:S01]  /*9c70*/  SHF.R.U32.HI R66, RZ, 0x10, R69 ;  /* 0x00000010ff427819 */ /* 0x000fe20000011645 */
[----:B0-----:R-:W-:Y:S01]  /*9c80*/  IMAD.U32 R64, R45, 0x10000, RZ ;  /* 0x000100002d407824 */ /* 0x001fe200078e00ff */
[----:B------:R-:W-:Y:S01]  /*9c90*/  SHF.R.U64 R69, R70, 0x10, R71 ;  /* 0x0000001046457819 */ /* 0x000fe20000001247 */
[----:B------:R-:W-:Y:S01]  /*9ca0*/  IMAD.U32 R62, R47, 0x10000, RZ ;  /* 0x000100002f3e7824 */ /* 0x000fe200078e00ff */
[----:B------:R-:W-:Y:S02]  /*9cb0*/  PRMT R68, R157, 0x5432, R68 ;  /* 0x000054329d447816 */ /* 0x000fe40000000044 */
[----:B------:R-:W-:-:S02]  /*9cc0*/  PRMT R63, R155, 0x5410, R72 ;  /* 0x000054109b3f7816 */ /* 0x000fc40000000048 */
[----:B------:R-:W-:Y:S02]  /*9cd0*/  SHF.R.U32.HI R73, RZ, 0x10, R71 ;  /* 0x00000010ff497819 */ /* 0x000fe40000011647 */
[----:B------:R-:W-:Y:S02]  /*9ce0*/  SHF.R.U64 R58, R80, 0x10, R81 ;  /* 0x00000010503a7819 */ /* 0x000fe40000001251 */
[----:B------:R-:W-:Y:S02]  /*9cf0*/  LOP3.LUT R59, R51, 0xffff0000, RZ, 0xc0, !PT ;  /* 0xffff0000333b7812 */ /* 0x000fe400078ec0ff */
[----:B------:R-:W-:Y:S02]  /*9d00*/  PRMT R155, R155, 0x5432, R66 ;  /* 0x000054329b9b7816 */ /* 0x000fe40000000042 */
[----:B------:R-:W-:Y:S02]  /*9d10*/  SHF.R.U64 R71, R82, 0x10, R83 ;  /* 0x0000001052477819 */ /* 0x000fe40000001253 */
[----:B------:R-:W-:Y:S01]  /*9d20*/  PRMT R51, R154, 0x5410, R69 ;  /* 0x000054109a337816 */ /* 0x000fe20000000045 */
[----:B------:R-:W-:Y:S01]  /*9d30*/  IMAD.U32 R69, R68, 0x10000, RZ ;  /* 0x0001000044457824 */ /* 0x000fe200078e00ff */
[----:B------:R-:W-:Y:S01]  /*9d40*/  SHF.R.U32.HI R83, RZ, 0x10, R83 ;  /* 0x00000010ff537819 */ /* 0x000fe20000011653 */
[----:B------:R-:W-:Y:S01]  /*9d50*/  IMAD.U32 R66, R155, 0x10000, RZ ;  /* 0x000100009b427824 */ /* 0x000fe200078e00ff */
[----:B------:R-:W-:-:S02]  /*9d60*/  PRMT R157, R157, 0x5410, R58 ;  /* 0x000054109d9d7816 */ /* 0x000fc4000000003a */
[----:B------:R-:W-:Y:S01]  /*9d70*/  PRMT R58, R156, 0x5410, R71 ;  /* 0x000054109c3a7816 */ /* 0x000fe20000000047 */
[CC--:B------:R-:W-:Y:S01]  /*9d80*/  FMUL.FTZ R71, R61.reuse, R69.reuse ;  /* 0x000000453d477220 */ /* 0x0c0fe20000410000 */
[----:B------:R-:W-:Y:S01]  /*9d90*/  PRMT R154, R154, 0x5432, R73 ;  /* 0x000054329a9a7816 */ /* 0x000fe20000000049 */
[-C--:B------:R-:W-:Y:S01]  /*9da0*/  FMUL.FTZ R73, R61, R66.reuse ;  /* 0x000000423d497220 */ /* 0x080fe20000410000 */
[----:B------:R-:W-:Y:S01]  /*9db0*/  PRMT R156, R156, 0x5432, R83 ;  /* 0x000054329c9c7816 */ /* 0x000fe20000000053 */
[C---:B------:R-:W-:Y:S01]  /*9dc0*/  FFMA.FTZ R61, R64.reuse, R66, -R71 ;  /* 0x00000042403d7223 */ /* 0x040fe20000010847 */
[----:B------:R-:W-:Y:S01]  /*9dd0*/  LOP3.LUT R65, R49, 0xffff0000, RZ, 0xc0, !PT ;  /* 0xffff000031417812 */ /* 0x000fe200078ec0ff */
[----:B------:R-:W-:Y:S01]  /*9de0*/  FFMA.FTZ R64, R64, R69, R73 ;  /* 0x0000004540407223 */ /* 0x000fe20000010049 */
[----:B------:R-:W-:Y:S01]  /*9df0*/  LOP3.LUT R70, R68, 0xffff0000, RZ, 0xc0, !PT ;  /* 0xffff000044467812 */ /* 0x000fe200078ec0ff */
[----:B------:R-:W-:Y:S01]  /*9e00*/  IMAD.U32 R71, R156, 0x10000, RZ ;  /* 0x000100009c477824 */ /* 0x000fe200078e00ff */
[----:B------:R-:W-:Y:S01]  /*9e10*/  LOP3.LUT R66, R155, 0xffff0000, RZ, 0xc0, !PT ;  /* 0xffff00009b427812 */ /* 0x000fe200078ec0ff */
[----:B------:R-:W-:Y:S01]  /*9e20*/  IMAD.U32 R68, R154, 0x10000, RZ ;  /* 0x000100009a447824 */ /* 0x000fe200078e00ff */
[----:B------:R-:W-:Y:S01]  /*9e30*/  LOP3.LUT R60, R45, 0xffff0000, RZ, 0xc0, !PT ;  /* 0xffff00002d3c7812 */ /* 0x000fe200078ec0ff */
[----:B------:R-:W-:Y:S01]  /*9e40*/  FMUL.FTZ R75, R65, R70 ;  /* 0x00000046414b7220 */ /* 0x000fe20000410000 */
[-C--:B------:R-:W-:Y:S01]  /*9e50*/  FMUL.FTZ R69, R67, R71.reuse ;  /* 0x0000004743457220 */ /* 0x080fe20000410000 */
[----:B------:R-:W-:Y:S01]  /*9e60*/  FMUL.FTZ R65, R65, R66 ;  /* 0x0000004241417220 */ /* 0x000fe20000410000 */
[----:B------:R-:W-:Y:S01]  /*9e70*/  LOP3.LUT R156, R156, 0xffff0000, RZ, 0xc0, !PT ;  /* 0xffff00009c9c7812 */ /* 0x000fe200078ec0ff */
[----:B------:R-:W-:Y:S01]  /*9e80*/  FMUL.FTZ R72, R67, R68 ;  /* 0x0000004443487220 */ /* 0x000fe20000410000 */
[----:B------:R-:W-:Y:S01]  /*9e90*/  LOP3.LUT R154, R154, 0xffff0000, RZ, 0xc0, !PT ;  /* 0xffff00009a9a7812 */ /* 0x000fe200078ec0ff */
[C---:B------:R-:W-:Y:S01]  /*9ea0*/  FFMA.FTZ R66, R60.reuse, R66, -R75 ;  /* 0x000000423c427223 */ /* 0x040fe2000001084b */
[----:B------:R-:W-:Y:S01]  /*9eb0*/  FFMA.FTZ R65, R60, R70, R65 ;  /* 0x000000463c417223 */ /* 0x000fe20000010041 */
[C---:B------:R-:W-:Y:S01]  /*9ec0*/  FFMA.FTZ R60, R62.reuse, R68, -R69 ;  /* 0x000000443e3c7223 */ /* 0x040fe20000010845 */
[----:B------:R-:W-:Y:S01]  /*9ed0*/  LOP3.LUT R57, R47, 0xffff0000, RZ, 0xc0, !PT ;  /* 0xffff00002f397812 */ /* 0x000fe200078ec0ff */
[----:B------:R-:W-:Y:S01]  /*9ee0*/  FFMA.FTZ R62, R62, R71, R72 ;  /* 0x000000473e3e7223 */ /* 0x000fe20000010048 */
[----:B------:R-:W-:Y:S01]  /*9ef0*/  FMUL.FTZ R72, R59, R156 ;  /* 0x0000009c3b487220 */ /* 0x000fe20000410000 */
[----:B------:R-:W-:Y:S01]  /*9f00*/  IMAD.U32 R70, R157, 0x10000, RZ ;  /* 0x000100009d467824 */ /* 0x000fe200078e00ff */
[C---:B------:R-:W-:Y:S01]  /*9f10*/  LOP3.LUT R54, R48.reuse, 0xffff0000, RZ, 0xc0, !PT ;  /* 0xffff000030367812 */ /* 0x040fe200078ec0ff */
[----:B------:R-:W-:-:S02]  /*9f20*/  IMAD.U32 R49, R48, 0x10000, RZ ;  /* 0x0001000030317824 */ /* 0x000fc400078e00ff */
[-C--:B------:R-:W-:Y:S01]  /*9f30*/  FMUL.FTZ R74, R59, R154.reuse ;  /* 0x0000009a3b4a7220 */ /* 0x080fe20000410000 */
[----:B------:R-:W-:Y:S01]  /*9f40*/  LOP3.LUT R157, R157, 0xffff0000, RZ, 0xc0, !PT ;  /* 0xffff00009d9d7812 */ /* 0x000fe200078ec0ff */
[----:B------:R-:W-:Y:S02]  /*9f50*/  IMAD.U32 R68, R63, 0x10000, RZ ;  /* 0x000100003f447824 */ /* 0x000fe400078e00ff */
[----:B------:R-:W-:Y:S01]  /*9f60*/  FFMA.FTZ R69, R57, R154, -R72 ;  /* 0x0000009a39457223 */ /* 0x000fe20000010848 */
[C---:B------:R-:W-:Y:S01]  /*9f70*/  IMAD.U32 R45, R44.reuse, 0x10000, RZ ;  /* 0x000100002c2d7824 */ /* 0x040fe200078e00ff */
[----:B------:R-:W-:Y:S01]  /*9f80*/  LOP3.LUT R63, R63, 0xffff0000, RZ, 0xc0, !PT ;  /* 0xffff00003f3f7812 */ /* 0x000fe200078ec0ff */
[----:B------:R-:W-:Y:S01]  /*9f90*/  FMUL.FTZ R72, R49, R70 ;  /* 0x0000004631487220 */ /* 0x000fe20000410000 */
[----:B------:R-:W-:Y:S01]  /*9fa0*/  LOP3.LUT R44, R44, 0xffff0000, RZ, 0xc0, !PT ;  /* 0xffff00002c2c7812 */ /* 0x000fe200078ec0ff */
[----:B------:R-:W-:Y:S01]  /*9fb0*/  FFMA.FTZ R71, R57, R156, R74 ;  /* 0x0000009c39477223 */ /* 0x000fe2000001004a */
[----:B------:R-:W-:Y:S01]  /*9fc0*/  FMUL.FTZ R49, R49, R68 ;  /* 0x0000004431317220 */ /* 0x000fe20000410000 */
[----:B------:R-:W-:Y:S01]  /*9fd0*/  FMUL.FTZ R57, R54, R157 ;  /* 0x0000009d36397220 */ /* 0x000fe20000410000 */
[C---:B------:R-:W-:Y:S01]  /*9fe0*/  IMAD.U32 R47, R46.reuse, 0x10000, RZ ;  /* 0x000100002e2f7824 */ /* 0x040fe200078e00ff */
[----:B------:R-:W-:Y:S01]  /*9ff0*/  LOP3.LUT R48, R46, 0xffff0000, RZ, 0xc0, !PT ;  /* 0xffff00002e307812 */ /* 0x000fe200078ec0ff */
[----:B------:R-:W-:Y:S01]  /*a000*/  FMUL.FTZ R59, R54, R63 ;  /* 0x0000003f363b7220 */ /* 0x000fe20000410000 */
[----:B------:R-:W-:-:S02]  /*a010*/  IMAD.U32 R46, R50, 0x10000, RZ ;  /* 0x00010000322e7824 */ /* 0x000fc400078e00ff */
[C---:B------:R-:W-:Y:S01]  /*a020*/  FFMA.FTZ R72, R45.reuse, R68, -R72 ;  /* 0x000000442d487223 */ /* 0x040fe20000010848 */
[----:B------:R-:W-:Y:S01]  /*a030*/  FFMA.FTZ R70, R45, R70, R49 ;  /* 0x000000462d467223 */ /* 0x000fe20000010031 */
[----:B------:R-:W-:Y:S01]  /*a040*/  FFMA.FTZ R63, R44, R63, -R57 ;  /* 0x0000003f2c3f7223 */ /* 0x000fe20000010839 */
[----:B------:R-:W-:Y:S01]  /*a050*/  LOP3.LUT R50, R50, 0xffff0000, RZ, 0xc0, !PT ;  /* 0xffff000032327812 */ /* 0x000fe200078ec0ff */
[C---:B------:R-:W-:Y:S01]  /*a060*/  IMAD.U32 R45, R51.reuse, 0x10000, RZ ;  /* 0x00010000332d7824 */ /* 0x040fe200078e00ff */
[C---:B------:R-:W-:Y:S01]  /*a070*/  LOP3.LUT R57, R58.reuse, 0xffff0000, RZ, 0xc0, !PT ;  /* 0xffff00003a397812 */ /* 0x040fe200078ec0ff */
[----:B------:R-:W-:Y:S01]  /*a080*/  IMAD.U32 R49, R58, 0x10000, RZ ;  /* 0x000100003a317824 */ /* 0x000fe200078e00ff */
[----:B------:R-:W-:Y:S01]  /*a090*/  LOP3.LUT R51, R51, 0xffff0000, RZ, 0xc0, !PT ;  /* 0xffff000033337812 */ /* 0x000fe200078ec0ff */
[----:B------:R-:W-:Y:S01]  /*a0a0*/  FFMA.FTZ R59, R44, R157, R59 ;  /* 0x0000009d2c3b7223 */ /* 0x000fe2000001003b */
[----:B------:R-:W-:Y:S01]  /*a0b0*/  F2FP.BF16.F32.PACK_AB R72, R63, R72 ;  /* 0x000000483f48723e */ /* 0x000fe200000010ff */
[----:B------:R-:W-:Y:S01]  /*a0c0*/  FMUL.FTZ R44, R46, R49 ;  /* 0x000000312e2c7220 */ /* 0x000fe20000410000 */
[----:B------:R-:W-:Y:S01]  /*a0d0*/  FMUL.FTZ R67, R50, R57 ;  /* 0x0000003932437220 */ /* 0x000fe20000410000 */
[----:B------:R-:W-:Y:S01]  /*a0e0*/  FMUL.FTZ R46, R46, R45 ;  /* 0x0000002d2e2e7220 */ /* 0x000fe20000410000 */
[----:B------:R-:W-:Y:S01]  /*a0f0*/  FMUL.FTZ R50, R50, R51 ;  /* 0x0000003332327220 */ /* 0x000fe20000410000 */
[C---:B------:R-:W-:Y:S01]  /*a100*/  FFMA.FTZ R44, R47.reuse, R45, -R44 ;  /* 0x0000002d2f2c7223 */ /* 0x040fe2000001082c */
[C---:B------:R-:W-:Y:S01]  /*a110*/  FFMA.FTZ R67, R48.reuse, R51, -R67 ;  /* 0x0000003330437223 */ /* 0x040fe20000010843 */
[----:B------:R-:W-:Y:S01]  /*a120*/  FFMA.FTZ R46, R47, R49, R46 ;  /* 0x000000312f2e7223 */ /* 0x000fe2000001002e */
[----:B------:R-:W-:Y:S01]  /*a130*/  FFMA.FTZ R57, R48, R57, R50 ;  /* 0x0000003930397223 */ /* 0x000fe20000010032 */
[----:B------:R-:W-:-:S02]  /*a140*/  F2FP.BF16.F32.PACK_AB R45, R66, R61 ;  /* 0x0000003d422d723e */ /* 0x000fc400000010ff */
[----:B------:R-:W-:Y:S01]  /*a150*/  F2FP.BF16.F32.PACK_AB R50, R67, R44 ;  /* 0x0000002c4332723e */ /* 0x000fe200000010ff */
[----:B------:R-:W-:Y:S01]  /*a160*/  IMAD.MOV.U32 R44, RZ, RZ, R72 ;  /* 0x000000ffff2c7224 */ /* 0x000fe200078e0048 */
[----:B------:R-:W-:Y:S02]  /*a170*/  F2FP.BF16.F32.PACK_AB R54, R57, R46 ;  /* 0x0000002e3936723e */ /* 0x000fe400000010ff */
[----:B------:R-:W-:Y:S01]  /*a180*/  F2FP.BF16.F32.PACK_AB R47, R69, R60 ;  /* 0x0000003c452f723e */ /* 0x000fe200000010ff */
[----:B------:R-:W-:Y:S01]  /*a190*/  IMAD.MOV.U32 R46, RZ, RZ, R50 ;  /* 0x000000ffff2e7224 */ /* 0x000fe200078e0032 */
[----:B------:R-:W-:Y:S01]  /*a1a0*/  F2FP.BF16.F32.PACK_AB R49, R65, R64 ;  /* 0x000000404131723e */ /* 0x000fe200000010ff */
[----:B------:R-:W-:Y:S01]  /*a1b0*/  IMAD.MOV.U32 R50, RZ, RZ, R54 ;  /* 0x000000ffff327224 */ /* 0x000fe200078e0036 */
[----:B------:R-:W-:Y:S02]  /*a1c0*/  F2FP.BF16.F32.PACK_AB R51, R71, R62 ;  /* 0x0000003e4733723e */ /* 0x000fe400000010ff */
[----:B------:R-:W-:-:S07]  /*a1d0*/  F2FP.BF16.F32.PACK_AB R48, R59, R70 ;  /* 0x000000463b30723e */ /* 0x000fce00000010ff */
.L_x_2601:
[----:B------:R-:W-:Y:S05]  /*a1e0*/  BSYNC B1 ;  /* 0x0000000000017941 */ /* 0x000fea0003800000 */
.L_x_2600:
        /* <DEDUP_REMOVED lines=10> */
.L_x_2517:
[----:B------:R-:W2:Y:S02]  /*a290*/  LDL R44, [R1+0x44] ;  /* 0x00004400012c7983 */ /* 0x000ea40000100800 */
[----:B--2---:R-:W-:-:S13]  /*a2a0*/  R2UR UR4, R44 ;  /* 0x000000002c0472ca */ /* 0x004fda00000e0000 */
[----:B------:R-:W-:-:S06]  /*a2b0*/  UISETP.NE.AND UP0, UPT, UR4, 0x3, UPT ;  /* 0x000000030400788c */ /* 0x000fcc000bf05270 */
[----:B------:R-:W-:-:S13]  /*a2c0*/  PLOP3.LUT P2, PT, PT, PT, UP0, 0x80, 0x0 ;  /* 0x000000000000781c */ /* 0x000fda0003f4f008 */
[----:B------:R-:W-:Y:S05]  /*a2d0*/  @!P2 BRA `(.L_x_2602) ;  /* 0x000000000004a947 */ /* 0x000fea0003800000 */
[----:B------:R-:W-:Y:S01]  /*a2e0*/  BPT.TRAP 0x1 ;  /* 0x000000040000795c */ /* 0x000fe20000300000 */
.L_x_2602:
[----:B------:R-:W-:Y:S01]  /*a2f0*/  IMAD R43, R17, 0x8, R16 ;  /* 0x00000008112b7824 */ /* 0x000fe200078e0210 */
[----:B------:R-:W-:Y:S01]  /*a300*/  SHF.L.U32 R100, R209, 0x1f, RZ ;  /* 0x0000001fd1647819 */ /* 0x000fe200000006ff */
[----:B------:R-:W-:Y:S01]  /*a310*/  IMAD R42, R24, -0x70, R2 ;  /* 0xffffff90182a7824 */ /* 0x000fe200078e0202 */
[----:B------:R-:W-:Y:S02]  /*a320*/  BSSY B1, `(.L_x_2603) ;  /* 0x0000004000017945 */ /* 0x000fe40003800000 */
[----:B------:R-:W1:Y:S02]  /*a330*/  SYNCS.PHASECHK.TRANS64.TRYWAIT P3, [R43+URZ+0x36890], R100 ;  /* 0x036890642b0075a7 */ /* 0x000e64000806017f */
[----:B------:R-:W-:Y:S01]  /*a340*/  VIMNMX R42, R42, 0x70, PT ;  /* 0x000000702a2a7848 */ /* 0x000fe20003fe0100 */
[----:B-1----:R-:W-:Y:S06]  /*a350*/  @!P3 BRA `(.L_x_2604) ;  /* 0x000002740098b947 */ /* 0x002fec0003800000 */
.L_x_2909:
[----:B------:R-:W-:Y:S05]  /*a360*/  BSYNC B1 ;  /* 0x0000000000017941 */ /* 0x000fea0003800000 */
.L_x_2603:
        /* <DEDUP_REMOVED lines=21> */
.L_x_2606:
[----:B------:R-:W-:Y:S05]  /*a4c0*/  BSYNC B1 ;  /* 0x0000000000017941 */ /* 0x000fea0003800000 */
.L_x_2605:
        /* <DEDUP_REMOVED lines=20> */
.L_x_2550:
[----:B------:R-:W-:Y:S05]  /*a610*/  BSYNC B0 ;  /* 0x0000000000007941 */ /* 0x000fea0003800000 */
.L_x_2516:
        /* <DEDUP_REMOVED lines=17> */
.L_x_2608:
[----:B------:R-:W-:Y:S05]  /*a730*/  BSYNC B0 ;  /* 0x0000000000007941 */ /* 0x000fea0003800000 */
.L_x_2607:
[----:B------:R-:W1:Y:S01]  /*a740*/  SYNCS.PHASECHK.TRANS64.TRYWAIT P2, [R43+URZ+0x368b0], R100 ;  /* 0x0368b0642b0075a7 */ /* 0x000e62000804017f */
[----:B------:R-:W-:Y:S01]  /*a750*/  ULDC.64 UR4, c[0x0][0x318] ;  /* 0x0000c60000047ab9 */ /* 0x000fe20000000a00 */
[----:B------:R-:W-:Y:S01]  /*a760*/  ULDC.64 UR6, c[0x0][0x328] ;  /* 0x0000ca0000067ab9 */ /* 0x000fe20000000a00 */
[----:B0-----:R-:W-:Y:S01]  /*a770*/  IMAD.U32 R44, RZ, RZ, UR4 ;  /* 0x00000004ff2c7e24 */ /* 0x001fe2000f8e00ff */
[----:B------:R-:W-:Y:S01]  /*a780*/  BSSY B0, `(.L_x_2609) ;  /* 0x0000009000007945 */ /* 0x000fe20003800000 */
[----:B------:R-:W-:Y:S02]  /*a790*/  IMAD.U32 R46, RZ, RZ, UR6 ;  /* 0x00000006ff2e7e24 */ /* 0x000fe4000f8e00ff */
[----:B------:R-:W-:Y:S01]  /*a7a0*/  IMAD.U32 R45, RZ, RZ, UR7 ;  /* 0x00000007ff2d7e24 */ /* 0x000fe2000f8e00ff */
[----:B------:R0:W-:Y:S04]  /*a7b0*/  STL [R1+0x38], R44 ;  /* 0x0000382c01007387 */ /* 0x0001e80000100800 */
[----:B------:R2:W-:Y:S01]  /*a7c0*/  STL [R1+0x40], R46 ;  /* 0x0000402e01007387 */ /* 0x0005e20000100800 */
[----:B0-----:R-:W-:-:S05]  /*a7d0*/  IMAD.U32 R44, RZ, RZ, UR5 ;  /* 0x00000005ff2c7e24 */ /* 0x001fca000f8e00ff */
[----:B------:R2:W-:Y:S04]  /*a7e0*/  STL [R1+0x24], R44 ;  /* 0x0000242c01007387 */ /* 0x0005e80000100800 */
[----:B------:R2:W-:Y:S02]  /*a7f0*/  STL [R1+0x3c], R45 ;  /* 0x00003c2d01007387 */ /* 0x0005e40000100800 */
[----:B-12---:R-:W-:Y:S05]  /*a800*/  @!P2 BRA `(.L_x_2610) ;  /* 0x000002700080a947 */ /* 0x006fea0003800000 */
.L_x_2910:
[----:B------:R-:W-:Y:S05]  /*a810*/  BSYNC B0 ;  /* 0x0000000000007941 */ /* 0x000fea0003800000 */
.L_x_2609:
[----:B------:R1:W5:Y:S04]  /*a820*/  LDL R55, [R1+0x40] ;  /* 0x0000400001377983 */ /* 0x0003680000100800 */
[----:B------:R1:W5:Y:S04]  /*a830*/  LDL R54, [R1+0x3c] ;  /* 0x00003c0001367983 */ /* 0x0003680000100800 */
[----:B------:R1:W5:Y:S04]  /*a840*/  LDL R53, [R1+0x38] ;  /* 0x0000380001357983 */ /* 0x0003680000100800 */
[----:B------:R1:W5:Y:S01]  /*a850*/  LDL R52, [R1+0x24] ;  /* 0x0000240001347983 */ /* 0x0003620000100800 */
[----:B------:R-:W-:Y:S01]  /*a860*/  ISETP.GE.AND P2, PT, R204, R42, PT ;  /* 0x0000002acc00720c */ /* 0x000fe20003f46270 */
[----:B------:R-:W-:Y:S01]  /*a870*/  BSSY B0, `(.L_x_2611) ;  /* 0x0000022000007945 */ /* 0x000fe20003800000 */
[----:B------:R-:W-:-:S11]  /*a880*/  IMAD.WIDE R48, R24, 0x70, R120 ;  /* 0x0000007018307825 */ /* 0x000fd600078e0278 */
[----:B-1----:R-:W-:Y:S05]  /*a890*/  @P2 BRA `(.L_x_2612) ;  /* 0x00000000007c2947 */ /* 0x002fea0003800000 */
[----:B-----5:R-:W-:Y:S01]  /*a8a0*/  R2UR UR7, R55 ;  /* 0x00000000370772ca */ /* 0x020fe200000e0000 */
[----:B------:R-:W-:Y:S01]  /*a8b0*/  IMAD.MOV.U32 R44, RZ, RZ, R116 ;  /* 0x000000ffff2c7224 */ /* 0x000fe200078e0074 */
        /* <DEDUP_REMOVED lines=12> */
[----:B------:R-:W1:Y:S04]  /*a980*/  @!P2 LDS.128 R44, [R40] ;  /* 0x00000000282ca984 */ /* 0x000e680000000c00 */
[----:B-1----:R-:W-:Y:S01]  /*a990*/  @!P2 STG.E.128 desc[UR60][R50.64], R44 ;  /* 0x0000002c3200a986 */ /* 0x002fe2000c101d3c */
[----:B------:R-:W-:-:S13]  /*a9a0*/  ISETP.GE.AND P2, PT, R206, UR4, PT ;  /* 0x00000004ce007c0c */ /* 0x000fda000bf46270 */
[----:B------:R-:W1:Y:S04]  /*a9b0*/  @!P2 LDS.128 R44, [R41] ;  /* 0x00000000292ca984 */ /* 0x000e680000000c00 */
[----:B-1----:R-:W-:Y:S01]  /*a9c0*/  @!P2 STG.E.128 desc[UR60][R50.64+0x40], R44 ;  /* 0x0000402c3200a986 */ /* 0x002fe2000c101d3c */
[----:B------:R-:W-:-:S13]  /*a9d0*/  ISETP.GE.AND P2, PT, R207, UR4, PT ;  /* 0x00000004cf007c0c */ /* 0x000fda000bf46270 */
[----:B------:R-:W1:Y:S04]  /*a9e0*/  @!P2 LDS.128 R44, [R40+0x3800] ;  /* 0x00380000282ca984 */ /* 0x000e680000000c00 */
        /* <DEDUP_REMOVED lines=9> */
[----:B-1----:R1:W-:Y:S02]  /*aa80*/  @!P2 STG.E.128 desc[UR60][R50.64+0x140], R44 ;  /* 0x0001402c3200a986 */ /* 0x0023e4000c101d3c */
.L_x_2612:
[----:B------:R-:W-:Y:S05]  /*aa90*/  BSYNC B0 ;  /* 0x0000000000007941 */ /* 0x000fea0003800000 */
.L_x_2611:
[----:B------:R-:W-:Y:S01]  /*aaa0*/  ISETP.GE.AND P2, PT, R236, R42, PT ;  /* 0x0000002aec00720c */ /* 0x000fe20003f46270 */
[----:B------:R-:W-:-:S12]  /*aab0*/  BSSY B0, `(.L_x_2613) ;  /* 0x0000023000007945 */ /* 0x000fd80003800000 */
[----:B------:R-:W-:Y:S05]  /*aac0*/  @P2 BRA `(.L_x_2614) ;  /* 0x0000000000842947 */ /* 0x000fea0003800000 */
[----:B-----5:R-:W-:Y:S01]  /*aad0*/  R2UR UR7, R55 ;  /* 0x00000000370772ca */ /* 0x020fe200000e0000 */
[----:B-1----:R-:W-:Y:S01]  /*aae0*/  IMAD.MOV.U32 R44, RZ, RZ, R116 ;  /* 0x000000ffff2c7224 */ /* 0x002fe200078e0074 */
        /* <DEDUP_REMOVED lines=31> */
.L_x_2614:
[----:B------:R-:W-:Y:S05]  /*ace0*/  BSYNC B0 ;  /* 0x0000000000007941 */ /* 0x000fea0003800000 */
.L_x_2613:
[----:B------:R-:W3:Y:S01]  /*acf0*/  LDL R40, [R1+0x20] ;  /* 0x0000200001287983 */ /* 0x000ee20000100800 */
[----:B0-----:R-:W-:Y:S01]  /*ad00*/  @!P3 VIADD R43, R43, 0x368c0 ;  /* 0x000368c02b2bb836 */ /* 0x001fe20000000000 */
[----:B------:R-:W-:Y:S01]  /*ad10*/  PLOP3.LUT P2, PT, PT, PT, PT, 0x8, 0x0 ;  /* 0x000000000000781c */ /* 0x000fe20003f4e170 */
[----:B------:R-:W-:Y:S01]  /*ad20*/  VIADD R17, R17, 0x1 ;  /* 0x0000000111117836 */ /* 0x000fe20000000000 */
[----:B------:R-:W-:Y:S01]  /*ad30*/  @!PT LDS RZ, [RZ] ;  /* 0x00000000fffff984 */ /* 0x000fe20000000800 */
[----:B------:R-:W-:Y:S01]  /*ad40*/  @!PT LDS RZ, [RZ] ;  /* 0x00000000fffff984 */ /* 0x000fe20000000800 */
[----:B------:R-:W-:Y:S01]  /*ad50*/  @!PT LDS RZ, [RZ] ;  /* 0x00000000fffff984 */ /* 0x000fe20000000800 */
[----:B------:R-:W-:Y:S01]  /*ad60*/  @!PT LDS RZ, [RZ] ;  /* 0x00000000fffff984 */ /* 0x000fe20000000800 */
[----:B------:R0:W-:Y:S06]  /*ad70*/  MEMBAR.ALL.CTA ;  /* 0x0000000000007992 */ /* 0x0001ec0000008000 */
[----:B0-----:R-:W0:Y:S01]  /*ad80*/  FENCE.VIEW.ASYNC.S ;  /* 0x00000000000073c6 */ /* 0x001e220000000000 */
[----:B------:R-:W-:Y:S01]  /*ad90*/  @!P3 PRMT R43, RZ, 0x654, R43 ;  /* 0x00000654ff2bb816 */ /* 0x000fe2000000002b */
[----:B0-----:R0:W-:Y:S06]  /*ada0*/  BAR.SYNC.DEFER_BLOCKING R152, 0x80 ;  /* 0x000200980000751d */ /* 0x0011ec0000010000 */
[----:B------:R0:W-:Y:S01]  /*adb0*/  @!P3 SYNCS.ARRIVE.TRANS64.RED.A1T0 RZ, [R43+URZ], RZ ;  /* 0x000000ff2bffb9a7 */ /* 0x0001e2000810043f */
[----:B------:R-:W-:-:S04]  /*adc0*/  ISETP.NE.AND P3, PT, R17, 0x2, PT ;  /* 0x000000021100780c */ /* 0x000fc80003f65270 */
[----:B------:R-:W-:Y:S02]  /*add0*/  SEL R17, R17, RZ, P3 ;  /* 0x000000ff11117207 */ /* 0x000fe40001800000 */
[----:B---3--:R-:W-:Y:S02]  /*ade0*/  LOP3.LUT P4, RZ, R40, 0x2, RZ, 0xc0, !PT ;  /* 0x0000000228ff7812 */ /* 0x008fe4000788c0ff */
[----:B------:R-:W-:-:S04]  /*adf0*/  SEL R40, RZ, 0x1, P3 ;  /* 0x00000001ff287807 */ /* 0x000fc80001800000 */
[----:B------:R-:W-:-:S07]  /*ae00*/  LOP3.LUT R209, R209, R40, RZ, 0x3c, !PT ;  /* 0x00000028d1d17212 */ /* 0x000fce00078e3cff */
[----:B0-----:R-:W-:Y:S05]  /*ae10*/  @P4 BRA `(.L_x_2615) ;  /* 0xffffff7c00484947 */ /* 0x001fea000383ffff */
.L_x_2511:
[----:B------:R-:W0:Y:S01]  /*ae20*/  LDC R0, c[0x0][0x448] ;  /* 0x00011200ff007b82 */ /* 0x000e220000000800 */
[----:B------:R-:W-:Y:S01]  /*ae30*/  VIADD R3, R226, 0x7f ;  /* 0x0000007fe2037836 */ /* 0x000fe20000000000 */
[----:B------:R-:W-:Y:S01]  /*ae40*/  BSSY B0, `(.L_x_2616) ;  /* 0x0000011000007945 */ /* 0x000fe20003800000 */
[----:B------:R-:W-:Y:S01]  /*ae50*/  IMAD.MOV.U32 R2, RZ, RZ, RZ ;  /* 0x000000ffff027224 */ /* 0x000fe200078e00ff */
[----:B0-----:R-:W-:-:S13]  /*ae60*/  ISETP.NE.AND P0, PT, R0, 0x1, PT ;  /* 0x000000010000780c */ /* 0x001fda0003f05270 */
[----:B------:R-:W0:Y:S08]  /*ae70*/  @P0 LDC R0, c[0x0][0x44c] ;  /* 0x00011300ff000b82 */ /* 0x000e300000000800 */
[----:B------:R-:W3:Y:S01]  /*ae80*/  @P0 LDC R5, c[0x0][0x450] ;  /* 0x00011400ff050b82 */ /* 0x000ee20000000800 */
[----:B0-----:R-:W-:-:S05]  /*ae90*/  @P0 IMAD.HI.U32 R0, R3, R0, RZ ;  /* 0x0000000003000227 */ /* 0x001fca00078e00ff */
[----:B---3--:R-:W-:-:S05]  /*aea0*/  @P0 SHF.R.U32.HI R3, RZ, R5, R0 ;  /* 0x00000005ff030219 */ /* 0x008fca0000011600 */
[----:B------:R-:W-:-:S04]  /*aeb0*/  IMAD.IADD R3, R150, 0x1, R3 ;  /* 0x0000000196037824 */ /* 0x000fc800078e0203 */
[----:B------:R-:W-:-:S05]  /*aec0*/  IMAD.HI R2, R3, -0x6db6db6d, R2 ;  /* 0x9249249303027827 */ /* 0x000fca00078e0202 */
[----:B------:R-:W-:-:S04]  /*aed0*/  SHF.R.U32.HI R3, RZ, 0x1f, R2 ;  /* 0x0000001fff037819 */ /* 0x000fc80000011602 */
[----:B------:R-:W-:-:S04]  /*aee0*/  LEA.HI.SX32 R2, R2, R3, 0x1a ;  /* 0x0000000302027211 */ /* 0x000fc800078fd2ff */
[----:B------:R-:W-:Y:S01]  /*aef0*/  VIMNMX R151, R151, R2, PT ;  /* 0x0000000297977248 */ /* 0x000fe20003fe0100 */
[----:B------:R-:W-:-:S03]  /*af00*/  IMAD.MOV.U32 R2, RZ, RZ, RZ ;  /* 0x000000ffff027224 */ /* 0x000fc600078e00ff */
[----:B------:R-:W-:Y:S01]  /*af10*/  ISETP.GE.AND P0, PT, R151, 0x1, PT ;  /* 0x000000019700780c */ /* 0x000fe20003f06270 */
[----:B------:R-:W-:-:S12]  /*af20*/  @P2 BRA `(.L_x_2617) ;  /* 0x0000000000082947 */ /* 0x000fd80003800000 */
[----:B------:R-:W0:Y:S02]  /*af30*/  FENCE.VIEW.ASYNC.G ;  /* 0x00000000000073c6 */ /* 0x000e240000000100 */
[----:B0-----:R-:W-:Y:S06]  /*af40*/  BAR.ARV 0xc, 0x180 ;  /* 0x0306000000007b1d */ /* 0x001fec0000002000 */
.L_x_2617:
[----:B------:R-:W-:Y:S05]  /*af50*/  BSYNC B0 ;  /* 0x0000000000007941 */ /* 0x000fea0003800000 */
.L_x_2616:
[----:B------:R-:W-:Y:S04]  /*af60*/  BSSY B0, `(.L_x_2618) ;  /* 0x0000020000007945 */ /* 0x000fe80003800000 */
[----:B------:R-:W-:Y:S05]  /*af70*/  @!P0 BRA `(.L_x_2619) ;  /* 0x0000000000788947 */ /* 0x000fea0003800000 */
[----:B------:R-:W-:Y:S01]  /*af80*/  ISETP.NE.AND P0, PT, R231, RZ, PT ;  /* 0x000000ffe700720c */ /* 0x000fe20003f05270 */
[----:B------:R-:W-:-:S03]  /*af90*/  ULDC UR4, c[0x0][0x9f0] ;  /* 0x00027c0000047ab9 */ /* 0x000fc60000000800 */
[----:B------:R-:W-:-:S04]  /*afa0*/  SEL R6, R231, UR4, P0 ;  /* 0x00000004e7067c07 */ /* 0x000fc80008000000 */
[-C--:B------:R-:W-:Y:S02]  /*afb0*/  IABS R5, R6.reuse ;  /* 0x0000000600057213 */ /* 0x080fe40000000000 */
[----:B------:R-:W-:Y:S02]  /*afc0*/  IADD3 R0, R6, -0x1, R151 ;  /* 0xffffffff06007810 */ /* 0x000fe40007ffe097 */
[----:B------:R-:W0:Y:S01]  /*afd0*/  I2F.RP R4, R5 ;  /* 0x0000000500047306 */ /* 0x000e220000209400 */
[----:B------:R-:W-:-:S05]  /*afe0*/  IABS R9, R6 ;  /* 0x0000000600097213 */ /* 0x000fca0000000000 */
[----:B------:R-:W-:Y:S02]  /*aff0*/  IMAD.MOV R9, RZ, RZ, -R9 ;  /* 0x000000ffff097224 */ /* 0x000fe400078e0a09 */
[----:B0-----:R-:W0:Y:S02]  /*b000*/  MUFU.RCP R4, R4 ;  /* 0x0000000400047308 */ /* 0x001e240000001000 */
[----:B0-----:R-:W-:Y:S01]  /*b010*/  VIADD R2, R4, 0xffffffe ;  /* 0x0ffffffe04027836 */ /* 0x001fe20000000000 */
[----:B------:R-:W-:Y:S02]  /*b020*/  IABS R4, R0 ;  /* 0x0000000000047213 */ /* 0x000fe40000000000 */
[----:B------:R-:W-:-:S03]  /*b030*/  LOP3.LUT R0, R0, R6, RZ, 0x3c, !PT ;  /* 0x0000000600007212 */ /* 0x000fc600078e3cff */
[----:B------:R0:W3:Y:S01]  /*b040*/  F2I.FTZ.U32.TRUNC.NTZ R3, R2 ;  /* 0x0000000200037305 */ /* 0x0000e2000021f000 */
[----:B------:R-:W-:Y:S01]  /*b050*/  ISETP.GE.AND P2, PT, R0, RZ, PT ;  /* 0x000000ff0000720c */ /* 0x000fe20003f46270 */
[----:B0-----:R-:W-:Y:S02]  /*b060*/  IMAD.MOV.U32 R2, RZ, RZ, RZ ;  /* 0x000000ffff027224 */ /* 0x001fe400078e00ff */
[----:B---3--:R-:W-:-:S04]  /*b070*/  IMAD.MOV R8, RZ, RZ, -R3 ;  /* 0x000000ffff087224 */ /* 0x008fc800078e0a03 */
[----:B------:R-:W-:-:S04]  /*b080*/  IMAD R7, R8, R5, RZ ;  /* 0x0000000508077224 */ /* 0x000fc800078e02ff */
[----:B------:R-:W-:-:S04]  /*b090*/  IMAD.HI.U32 R3, R3, R7, R2 ;  /* 0x0000000703037227 */ /* 0x000fc800078e0002 */
        /* <DEDUP_REMOVED lines=12> */
.L_x_2619:
[----:B------:R-:W-:Y:S05]  /*b160*/  BSYNC B0 ;  /* 0x0000000000007941 */ /* 0x000fea0003800000 */
.L_x_2618:
[----:B------:R-:W3:Y:S01]  /*b170*/  LDL R0, [R1+0x48] ;  /* 0x0000480001007983 */ /* 0x000ee20000100800 */
[----:B------:R-:W-:Y:S01]  /*b180*/  PLOP3.LUT P0, PT, PT, PT, PT, 0x80, 0x0 ;  /* 0x000000000000781c */ /* 0x000fe20003f0f070 */
        /* <DEDUP_REMOVED lines=33> */
[----:B-----5:R-:W-:Y:S02]  /*b3a0*/  CS2R R54, SRZ ;  /* 0x0000000000367805 */ /* 0x020fe4000001ff00 */
[----:B------:R-:W-:Y:S02]  /*b3b0*/  CS2R R52, SRZ ;  /* 0x0000000000347805 */ /* 0x000fe4000001ff00 */
[----:B-1----:R-:W-:-:S02]  /*b3c0*/  CS2R R50, SRZ ;  /* 0x0000000000327805 */ /* 0x002fc4000001ff00 */
[----:B--2---:R-:W-:Y:S02]  /*b3d0*/  CS2R R48, SRZ ;  /* 0x0000000000307805 */ /* 0x004fe4000001ff00 */
        /* <DEDUP_REMOVED lines=12> */
[----:B---3--:R-:W-:Y:S02]  /*b4a0*/  IMAD R225, R0, R2, RZ ;  /* 0x0000000200e17224 */ /* 0x008fe400078e02ff */
[----:B------:R-:W-:-:S03]  /*b4b0*/  IMAD.MOV.U32 R0, RZ, RZ, RZ ;  /* 0x000000ffff007224 */ /* 0x000fc600078e00ff */
[----:B------:R-:W-:-:S04]  /*b4c0*/  VIADDMNMX R2, R225, R2, R151, PT ;  /* 0x00000002e1027246 */ /* 0x000fc80003800197 */
[----:B------:R-:W-:-:S13]  /*b4d0*/  ISETP.GT.AND P1, PT, R2, R225, PT ;  /* 0x000000e10200720c */ /* 0x000fda0003f24270 */
[----:B------:R-:W-:Y:S05]  /*b4e0*/  @!P1 BRA `(.L_x_2620) ;  /* 0x0000019400b09947 */ /* 0x000fea0003800000 */
[----:B------:R-:W2:Y:S01]  /*b4f0*/  LDL R3, [R1+0x4c] ;  /* 0x00004c0001037983 */ /* 0x000ea20000100800 */
[----:B------:R-:W0:Y:S02]  /*b500*/  S2R R0, SR_TID.X ;  /* 0x0000000000007919 */ /* 0x000e240000002100 */
[----:B0-----:R-:W-:-:S05]  /*b510*/  VIADD R73, R0, 0xffffff80 ;  /* 0xffffff8000497836 */ /* 0x001fca0000000000 */
[----:B------:R-:W-:-:S04]  /*b520*/  SHF.R.S32.HI R40, RZ, 0x1f, R73 ;  /* 0x0000001fff287819 */ /* 0x000fc80000011449 */
[----:B------:R-:W-:-:S04]  /*b530*/  LEA.HI R0, R40, R73, RZ, 0x7 ;  /* 0x0000004928007211 */ /* 0x000fc800078f38ff */
[----:B------:R-:W-:-:S06]  /*b540*/  SHF.R.S32.HI R0, RZ, 0x7, R0 ;  /* 0x00000007ff007819 */ /* 0x000fcc0000011400 */
[----:B------:R-:W0:Y:S01]  /*b550*/  SHFL.IDX PT, R0, R0, RZ, 0x1f ;  /* 0x00001fff00007589 */ /* 0x000e2200000e0000 */
[----:B--2---:R-:W-:Y:S02]  /*b560*/  R2UR UR4, R3 ;  /* 0x00000000030472ca */ /* 0x004fe400000e0000 */
[----:B0-----:R-:W-:-:S04]  /*b570*/  LEA.HI R3, R0, R0, RZ, 0x1 ;  /* 0x0000000000037211 */ /* 0x001fc800078f08ff */
[----:B------:R-:W-:-:S05]  /*b580*/  LOP3.LUT R3, R3, 0x1e, RZ, 0xc0, !PT ;  /* 0x0000001e03037812 */ /* 0x000fca00078ec0ff */
[----:B------:R-:W-:Y:S02]  /*b590*/  IMAD.IADD R3, R0, 0x1, -R3 ;  /* 0x0000000100037824 */ /* 0x000fe400078e0a03 */
[----:B------:R-:W-:-:S03]  /*b5a0*/  ULOP3.LUT UP0, URZ, UR4, 0x9f, URZ, 0xc0, !UPT ;  /* 0x0000009f043f7892 */ /* 0x000fc6000f80c03f */
[----:B------:R-:W-:-:S03]  /*b5b0*/  LEA R3, R3, UR4, 0xd ;  /* 0x0000000403037c11 */ /* 0x000fc6000f8e68ff */
[----:B------:R-:W-:Y:S02]  /*b5c0*/  PLOP3.LUT P0, PT, PT, PT, UP0, 0x80, 0x0 ;  /* 0x000000000000781c */ /* 0x000fe40003f0f008 */
[----:B------:R-:W-:-:S04]  /*b5d0*/  SHF.R.U32.HI R3, RZ, 0x4, R3 ;  /* 0x00000004ff037819 */ /* 0x000fc80000011603 */
[----:B------:R-:W-:-:S07]  /*b5e0*/  LOP3.LUT R68, R3, 0x3fff, RZ, 0xc0, !PT ;  /* 0x00003fff03447812 */ /* 0x000fce00078ec0ff */
        /* <DEDUP_REMOVED lines=17> */
.L_x_2621:
        /* <DEDUP_REMOVED lines=12> */
.L_x_2625:
[----:B-1----:R1:W2:Y:S02]  /*b7c0*/  SYNCS.PHASECHK.TRANS64.TRYWAIT P0, [R16+URZ+0x36800], R3 ;  /* 0x03680003100075a7 */ /* 0x0022a4000800017f */
[----:B--2---:R-:W-:Y:S05]  /*b7d0*/  @!P0 NANOSLEEP.SYNCS 0x989680 ;  /* 0x009896800000895d */ /* 0x004fea0003900000 */
[----:B------:R-:W2:Y:S02]  /*b7e0*/  @!P0 SYNCS.PHASECHK.TRANS64 P0, [R16+URZ+0x36800], R3 ;  /* 0x03680003100085a7 */ /* 0x000ea4000800007f */
[----:B--2---:R-:W-:Y:S05]  /*b7f0*/  @!P0 BRA `(.L_x_2625) ;  /* 0xfffffffc00f08947 */ /* 0x004fea000383ffff */
.L_x_2624:
[----:B------:R-:W-:Y:S05]  /*b800*/  BSYNC B0 ;  /* 0x0000000000007941 */ /* 0x000fea0003800000 */
.L_x_2623:
[----:B------:R-:W-:Y:S05]  /*b810*/  BRA `(.L_x_2626) ;  /* 0x0000007400f87947 */ /* 0x000fea0003800000 */
.L_x_2622:
[----:B------:R-:W2:Y:S01]  /*b820*/  LDL R0, [R1+0x4c] ;  /* 0x00004c0001007983 */ /* 0x000ea20000100800 */
[----:B------:R-:W-:Y:S02]  /*b830*/  ULDC.64 UR6, c[0x0][0x408] ;  /* 0x0001020000067ab9 */ /* 0x000fe40000000a00 */
[----:B------:R-:W-:Y:S01]  /*b840*/  IMAD.WIDE.U32 R24, R145, UR6, RZ ;  /* 0x0000000691187c25 */ /* 0x000fe2000f8e00ff */
[----:B--2---:R-:W-:Y:S02]  /*b850*/  R2UR UR4, R0 ;  /* 0x00000000000472ca */ /* 0x004fe400000e0000 */
[----:B------:R-:W-:-:S11]  /*b860*/  SHF.R.S32.HI R0, RZ, 0x1f, R145 ;  /* 0x0000001fff007819 */ /* 0x000fd60000011491 */
[----:B------:R-:W-:-:S03]  /*b870*/  ULOP3.LUT UP0, URZ, UR4, 0x3ff, URZ, 0xc0, !UPT ;  /* 0x000003ff043f7892 */ /* 0x000fc6000f80c03f */
[----:B------:R-:W-:Y:S02]  /*b880*/  ULDC.64 UR4, c[0x0][0x3f8] ;  /* 0x0000fe0000047ab9 */ /* 0x000fe40000000a00 */
[C---:B------:R-:W-:Y:S01]  /*b890*/  IMAD R4, R0.reuse, UR4, RZ ;  /* 0x0000000400047c24 */ /* 0x040fe2000f8e02ff */
[----:B------:R-:W-:Y:S01]  /*b8a0*/  PLOP3.LUT P0, PT, PT, PT, UP0, 0x80, 0x0 ;  /* 0x000000000000781c */ /* 0x000fe20003f0f008 */
[----:B------:R-:W-:Y:S02]  /*b8b0*/  IMAD R0, R0, UR6, RZ ;  /* 0x0000000600007c24 */ /* 0x000fe4000f8e02ff */
[----:B------:R-:W-:-:S04]  /*b8c0*/  IMAD.WIDE.U32 R26, R145, UR4, RZ ;  /* 0x00000004911a7c25 */ /* 0x000fc8000f8e00ff */
[C---:B------:R-:W-:Y:S02]  /*b8d0*/  IMAD R29, R145.reuse, UR5, R4 ;  /* 0x00000005911d7c24 */ /* 0x040fe4000f8e0204 */
[----:B------:R-:W-:Y:S02]  /*b8e0*/  IMAD R31, R145, UR7, R0 ;  /* 0x00000007911f7c24 */ /* 0x000fe4000f8e0200 */
[----:B------:R-:W-:Y:S02]  /*b8f0*/  IMAD.IADD R29, R29, 0x1, R27 ;  /* 0x000000011d1d7824 */ /* 0x000fe400078e021b */
[----:B------:R-:W-:Y:S01]  /*b900*/  IMAD.IADD R31, R31, 0x1, R25 ;  /* 0x000000011f1f7824 */ /* 0x000fe200078e0219 */
        /* <DEDUP_REMOVED lines=17> */
.L_x_2627:
[----:B------:R-:W-:Y:S01]  /*ba20*/  ULDC.U8 UR4, c[0x0][0x410] ;  /* 0x0001040000047ab9 */ /* 0x000fe20000000000 */
[----:B------:R-:W-:Y:S01]  /*ba30*/  BSSY B0, `(.L_x_2628) ;  /* 0x0000754000007945 */ /* 0x000fe20003800000 */
[----:B------:R-:W-:Y:S01]  /*ba40*/  ISETP.NE.AND P0, PT, RZ, UR4, PT ;  /* 0x00000004ff007c0c */ /* 0x000fe2000bf05270 */
[----:B------:R-:W-:-:S12]  /*ba50*/  IMAD.IADD R64, R204, 0x1, R226 ;  /* 0x00000001cc407824 */ /* 0x000fd800078e02e2 */
[----:B------:R-:W-:Y:S05]  /*ba60*/  @!P0 BRA `(.L_x_2629) ;  /* 0x0000003800a48947 */ /* 0x000fea0003800000 */
[----:B------:R-:W0:Y:S01]  /*ba70*/  LDC R71, c[0x0][0x448] ;  /* 0x00011200ff477b82 */ /* 0x000e220000000800 */
[----:B------:R-:W-:Y:S01]  /*ba80*/  LEA.HI R40, R40, R73, RZ, 0x2 ;  /* 0x0000004928287211 */ /* 0x000fe200078f10ff */
[----:B------:R-:W-:Y:S01]  /*ba90*/  ULDC.64 UR4, c[0x0][0x3f8] ;  /* 0x0000fe0000047ab9 */ /* 0x000fe20000000a00 */
[----:B------:R-:W-:Y:S01]  /*baa0*/  ULDC.64 UR6, c[0x0][0x408] ;  /* 0x0001020000067ab9 */ /* 0x000fe20000000a00 */
[----:B------:R-:W-:Y:S01]  /*bab0*/  IMAD.MOV.U32 R6, RZ, RZ, R26 ;  /* 0x000000ffff067224 */ /* 0x000fe200078e001a */
[----:B------:R-:W-:Y:S01]  /*bac0*/  LOP3.LUT R4, R40, 0xfffffffc, RZ, 0xc0, !PT ;  /* 0xfffffffc28047812 */ /* 0x000fe200078ec0ff */
[----:B------:R-:W-:Y:S01]  /*bad0*/  IMAD.MOV.U32 R7, RZ, RZ, R29 ;  /* 0x000000ffff077224 */ /* 0x000fe200078e001d */
[----:B------:R-:W-:Y:S01]  /*bae0*/  SHF.R.S32.HI R67, RZ, 0x1f, R214 ;  /* 0x0000001fff437819 */ /* 0x000fe200000114d6 */
[----:B------:R-:W-:Y:S01]  /*baf0*/  IMAD.MOV.U32 R8, RZ, RZ, R24 ;  /* 0x000000ffff087224 */ /* 0x000fe200078e0018 */
[----:B------:R-:W-:Y:S01]  /*bb00*/  SHF.R.S32.HI R65, RZ, 0x1f, R212 ;  /* 0x0000001fff417819 */ /* 0x000fe200000114d4 */
[----:B------:R-:W-:Y:S01]  /*bb10*/  IMAD.IADD R3, R73, 0x1, -R4 ;  /* 0x0000000149037824 */ /* 0x000fe200078e0a04 */
[----:B------:R-:W-:Y:S01]  /*bb20*/  SHF.R.S32.HI R66, RZ, 0x1f, R213 ;  /* 0x0000001fff427819 */ /* 0x000fe200000114d5 */
[----:B------:R-:W-:Y:S01]  /*bb30*/  IMAD.MOV.U32 R9, RZ, RZ, R31 ;  /* 0x000000ffff097224 */ /* 0x000fe200078e001f */
[----:B------:R-:W-:Y:S01]  /*bb40*/  SHF.R.S32.HI R84, RZ, 0x1f, R215 ;  /* 0x0000001fff547819 */ /* 0x000fe200000114d7 */
[----:B------:R-:W-:Y:S01]  /*bb50*/  IMAD R3, R3, 0x40, R64 ;  /* 0x0000004003037824 */ /* 0x000fe200078e0240 */
[----:B0-----:R-:W-:-:S13]  /*bb60*/  ISETP.NE.AND P0, PT, R71, 0x1, PT ;  /* 0x000000014700780c */ /* 0x001fda0003f05270 */
[----:B------:R-:W0:Y:S08]  /*bb70*/  @P0 LDC R0, c[0x0][0x44c] ;  /* 0x00011300ff000b82 */ /* 0x000e300000000800 */
[----:B------:R-:W1:Y:S01]  /*bb80*/  @P0 LDC R5, c[0x0][0x450] ;  /* 0x00011400ff050b82 */ /* 0x000e620000000800 */
[----:B0-----:R-:W-:-:S05]  /*bb90*/  @P0 IMAD.HI.U32 R0, R3, R0, RZ ;  /* 0x0000000003000227 */ /* 0x001fca00078e00ff */
[----:B-1----:R-:W-:-:S04]  /*bba0*/  @P0 SHF.R.U32.HI R3, RZ, R5, R0 ;  /* 0x00000005ff030219 */ /* 0x002fc80000011600 */
        /* <DEDUP_REMOVED lines=21> */
.L_x_2916:
        /* <DEDUP_REMOVED lines=37> */
[-C--:B------:R-:W-:Y:S01]  /*bf50*/  @!P1 IADD3 R24, P6, R6, R21.reuse, RZ ;  /* 0x0000001506189210 */ /* 0x080fe20007fde0ff */
[----:B------:R-:W-:Y:S01]  /*bf60*/  @!P2 IMAD.X R27, R7, 0x1, R10, P5 ;  /* 0x00000001071ba824 */ /* 0x000fe200028e060a */
[----:B------:R-:W-:Y:S01]  /*bf70*/  ISETP.GE.AND P5, PT, R216, UR4, PT ;  /* 0x00000004d8007c0c */ /* 0x000fe2000bfa6270 */
[----:B------:R-:W-:Y:S02]  /*bf80*/  @!P4 IMAD.MOV.U32 R8, RZ, RZ, R6 ;  /* 0x000000ffff08c224 */ /* 0x000fe400078e0006 */
[----:B------:R-:W-:Y:S01]  /*bf90*/  @!P1 IMAD.X R25, R5, 0x1, R12, P6 ;  /* 0x0000000105199824 */ /* 0x000fe200030e060c */
[----:B------:R-:W-:Y:S01]  /*bfa0*/  @!P1 IADD3 R20, P6, R14, R21, RZ ;  /* 0x000000150e149210 */ /* 0x000fe20007fde0ff */
[----:B------:R-:W-:Y:S01]  /*bfb0*/  @!P4 IMAD.MOV.U32 R9, RZ, RZ, R5 ;  /* 0x000000ffff09c224 */ /* 0x000fe200078e0005 */
[----:B------:R-:W-:-:S03]  /*bfc0*/  @!P0 SHF.L.U64.HI R10, R212, 0x1, R65 ;  /* 0x00000001d40a8819 */ /* 0x000fc60000010241 */
[----:B------:R-:W-:Y:S01]  /*bfd0*/  @!P1 IMAD.X R21, R7, 0x1, R12, P6 ;  /* 0x0000000107159824 */ /* 0x000fe200030e060c */
[----:B------:R-:W-:Y:S01]  /*bfe0*/  @!P0 IADD3 R12, P6, R6, R11, RZ ;  /* 0x0000000b060c8210 */ /* 0x000fe20007fde0ff */
[----:B------:R-:W-:Y:S01]  /*bff0*/  @!P4 IMAD.WIDE R8, R22, 0x2, R8 ;  /* 0x000000021608c825 */ /* 0x000fe200078e0208 */
[----:B------:R-:W-:-:S03]  /*c000*/  CS2R R58, SRZ ;  /* 0x00000000003a7805 */ /* 0x000fc6000001ff00 */
[----:B------:R-:W-:Y:S01]  /*c010*/  @!P4 IMAD.MOV.U32 R15, RZ, RZ, R7 ;  /* 0x000000ffff0fc224 */ /* 0x000fe200078e0007 */
[----:B------:R1:W5:Y:S01]  /*c020*/  @!P4 LD.E.64 R60, desc[UR60][R8.64] ;  /* 0x0000003c083cc980 */ /* 0x000362000c101b00 */
[----:B------:R-:W-:Y:S02]  /*c030*/  @!P0 IMAD.X R13, R5, 0x1, R10, P6 ;  /* 0x00000001050d8824 */ /* 0x000fe400030e060a */
[----:B------:R-:W-:-:S04]  /*c040*/  @!P4 IMAD.WIDE R34, R22, 0x2, R14 ;  /* 0x000000021622c825 */ /* 0x000fc800078e020e */
[----:B------:R-:W-:Y:S01]  /*c050*/  @!P5 IMAD.SHL.U32 R15, R216, 0x2, RZ ;  /* 0x00000002d80fd824 */ /* 0x000fe200078e00ff */
[----:B------:R2:W5:Y:S01]  /*c060*/  @!P4 LD.E.64 R58, desc[UR60][R34.64] ;  /* 0x0000003c223ac980 */ /* 0x000562000c101b00 */
[----:B-1----:R-:W-:Y:S02]  /*c070*/  SHF.R.S32.HI R9, RZ, 0x1f, R216 ;  /* 0x0000001fff097819 */ /* 0x002fe400000114d8 */
[----:B------:R-:W-:Y:S02]  /*c080*/  @!P0 IADD3 R8, P6, R14, R11, RZ ;  /* 0x0000000b0e088210 */ /* 0x000fe40007fde0ff */
[----:B------:R-:W-:-:S03]  /*c090*/  @!P5 SHF.L.U64.HI R36, R216, 0x1, R9 ;  /* 0x00000001d824d819 */ /* 0x000fc60000010209 */
[----:B------:R-:W-:Y:S01]  /*c0a0*/  @!P0 IMAD.X R9, R7, 0x1, R10, P6 ;  /* 0x0000000107098824 */ /* 0x000fe200030e060a */
[-C--:B------:R-:W-:Y:S02]  /*c0b0*/  @!P5 IADD3 R10, P4, R6, R15.reuse, RZ ;  /* 0x0000000f060ad210 */ /* 0x080fe40007f9e0ff */
[----:B------:R-:W-:Y:S02]  /*c0c0*/  @!P5 IADD3 R14, P6, R14, R15, RZ ;  /* 0x0000000f0e0ed210 */ /* 0x000fe40007fde0ff */
[----:B------:R-:W-:Y:S02]  /*c0d0*/  CS2R R56, SRZ ;  /* 0x0000000000387805 */ /* 0x000fe4000001ff00 */
[----:B------:R-:W-:Y:S01]  /*c0e0*/  CS2R R54, SRZ ;  /* 0x0000000000367805 */ /* 0x000fe2000001ff00 */
[--C-:B------:R-:W-:Y:S01]  /*c0f0*/  @!P5 IMAD.X R11, R5, 0x1, R36.reuse, P4 ;  /* 0x00000001050bd824 */ /* 0x100fe200020e0624 */
[----:B------:R-:W-:Y:S01]  /*c100*/  CS2R R52, SRZ ;  /* 0x0000000000347805 */ /* 0x000fe2000001ff00 */
[----:B------:R-:W-:Y:S01]  /*c110*/  @!P5 IMAD.X R15, R7, 0x1, R36, P6 ;  /* 0x00000001070fd824 */ /* 0x000fe200030e0624 */
[----:B------:R-:W-:-:S02]  /*c120*/  CS2R R50, SRZ ;  /* 0x0000000000327805 */ /* 0x000fc4000001ff00 */
[----:B------:R-:W-:Y:S02]  /*c130*/  CS2R R48, SRZ ;  /* 0x0000000000307805 */ /* 0x000fe4000001ff00 */
[----:B------:R-:W-:Y:S02]  /*c140*/  CS2R R46, SRZ ;  /* 0x00000000002e7805 */ /* 0x000fe4000001ff00 */
[----:B------:R-:W-:Y:S02]  /*c150*/  CS2R R44, SRZ ;  /* 0x00000000002c7805 */ /* 0x000fe4000001ff00 */
[----:B------:R-:W-:Y:S02]  /*c160*/  CS2R R42, SRZ ;  /* 0x00000000002a7805 */ /* 0x000fe4000001ff00 */
[----:B------:R-:W-:Y:S02]  /*c170*/  CS2R R36, SRZ ;  /* 0x0000000000247805 */ /* 0x000fe4000001ff00 */
[----:B------:R-:W-:Y:S01]  /*c180*/  CS2R R38, SRZ ;  /* 0x0000000000267805 */ /* 0x000fe2000001ff00 */
[----:B------:R2:W5:Y:S04]  /*c190*/  @!P3 LD.E.64 R56, desc[UR60][R32.64] ;  /* 0x0000003c2038b980 */ /* 0x000568000c101b00 */
        /* <DEDUP_REMOVED lines=8> */
[----:B------:R2:W5:Y:S02]  /*c220*/  @!P5 LD.E.64 R38, desc[UR60][R14.64] ;  /* 0x0000003c0e26d980 */ /* 0x000564000c101b00 */
.L_x_2632:
[----:B------:R-:W-:Y:S05]  /*c230*/  BSYNC B1 ;  /* 0x0000000000017941 */ /* 0x000fea0003800000 */
.L_x_2631:
[----:B-1---5:R-:W-:Y:S01]  /*c240*/  IMAD.MOV.U32 R5, RZ, RZ, R58 ;  /* 0x000000ffff057224 */ /* 0x022fe200078e003a */
[----:B------:R-:W-:Y:S01]  /*c250*/  UMOV UR4, 0xffffffff ;  /* 0xffffffff00047882 */ /* 0x000fe20000000000 */
[----:B--2---:R-:W-:Y:S01]  /*c260*/  IMAD.MOV.U32 R6, RZ, RZ, R59 ;  /* 0x000000ffff067224 */ /* 0x004fe200078e003b */
[----:B------:R-:W-:Y:S01]  /*c270*/  CS2R R30, SRZ ;  /* 0x00000000001e7805 */ /* 0x000fe2000001ff00 */
        /* <DEDUP_REMOVED lines=44> */
[----:B------:R-:W-:Y:S02]  /*c540*/  PRMT R73, R7, 0x7610, R73 ;  /* 0x0000761007497816 */ /* 0x000fe40000000049 */
[----:B------:R-:W-:Y:S01]  /*c550*/  PRMT R74, R8, 0x7610, R74 ;  /* 0x00007610084a7816 */ /* 0x000fe2000000004a */
[----:B------:R-:W-:Y:S06]  /*c560*/  BRA.DIV UR4, `(.L_x_2633) ;  /* 0x0000025604ac7947 */ /* 0x000fec000b800000 */
[----:B0-----:R-:W0:Y:S04]  /*c570*/  SHFL.IDX PT, R0, R0, 0x1, 0x1c1f ;  /* 0x003c1f0000007f89 */ /* 0x001e2800000e0000 */
[----:B------:R1:W2:Y:S04]  /*c580*/  SHFL.IDX PT, R69, R4, 0x1, 0x1c1f ;  /* 0x003c1f0004457f89 */ /* 0x0002a800000e0000 */
[----:B------:R-:W3:Y:S04]  /*c590*/  SHFL.IDX PT, R63, R63, 0x1, 0x1c1f ;  /* 0x003c1f003f3f7f89 */ /* 0x000ee800000e0000 */
[----:B------:R1:W0:Y:S02]  /*c5a0*/  SHFL.IDX PT, R62, R3, 0x1, 0x1c1f ;  /* 0x003c1f00033e7f89 */ /* 0x00022400000e0000 */
.L_x_2922:
[----:B-1----:R-:W-:Y:S01]  /*c5b0*/  SHF.R.S32.HI R3, RZ, 0x1f, R40 ;  /* 0x0000001fff037819 */ /* 0x002fe20000011428 */
[----:B------:R-:W-:Y:S01]  /*c5c0*/  VIADD R64, R64, 0x40 ;  /* 0x0000004040407836 */ /* 0x000fe20000000000 */
[----:B------:R-:W-:Y:S01]  /*c5d0*/  LOP3.LUT R4, R218, 0x18, R18, 0xf8, !PT ;  /* 0x00000018da047812 */ /* 0x000fe200078ef812 */
[----:B------:R-:W-:Y:S01]  /*c5e0*/  BSSY B1, `(.L_x_2634) ;  /* 0x0000059000017945 */ /* 0x000fe20003800000 */
[----:B------:R-:W-:Y:S02]  /*c5f0*/  LEA.HI R3, R3, R204, RZ, 0x3 ;  /* 0x000000cc03037211 */ /* 0x000fe400078f18ff */
[----:B------:R-:W-:Y:S02]  /*c600*/  CS2R R32, SRZ ;  /* 0x0000000000207805 */ /* 0x000fe4000001ff00 */
[----:B------:R-:W-:Y:S02]  /*c610*/  ISETP.GE.AND P1, PT, R64, R71, PT ;  /* 0x000000474000720c */ /* 0x000fe40003f26270 */
[----:B------:R-:W-:-:S02]  /*c620*/  CS2R R26, SRZ ;  /* 0x00000000001a7805 */ /* 0x000fc4000001ff00 */
[----:B------:R-:W-:Y:S02]  /*c630*/  LOP3.LUT R3, R3, 0xfffffff8, RZ, 0xc0, !PT ;  /* 0xfffffff803037812 */ /* 0x000fe400078ec0ff */
[----:B------:R-:W-:Y:S02]  /*c640*/  CS2R R20, SRZ ;  /* 0x0000000000147805 */ /* 0x000fe4000001ff00 */
[----:B------:R-:W-:Y:S02]  /*c650*/  CS2R R12, SRZ ;  /* 0x00000000000c7805 */ /* 0x000fe4000001ff00 */
[----:B------:R-:W-:Y:S02]  /*c660*/  CS2R R8, SRZ ;  /* 0x0000000000087805 */ /* 0x000fe4000001ff00 */
[----:B------:R-:W-:Y:S01]  /*c670*/  CS2R R40, SRZ ;  /* 0x0000000000287805 */ /* 0x000fe2000001ff00 */
[----:B------:R-:W-:Y:S01]  /*c680*/  IMAD.IADD R3, R204, 0x1, -R3 ;  /* 0x00000001cc037824 */ /* 0x000fe200078e0a03 */
[----:B------:R-:W-:-:S02]  /*c690*/  CS2R R34, SRZ ;  /* 0x0000000000227805 */ /* 0x000fc4000001ff00 */
[----:B------:R-:W-:Y:S02]  /*c6a0*/  CS2R R28, SRZ ;  /* 0x00000000001c7805 */ /* 0x000fe4000001ff00 */
[----:B------:R-:W-:Y:S02]  /*c6b0*/  CS2R R24, SRZ ;  /* 0x0000000000187805 */ /* 0x000fe4000001ff00 */
[----:B----4-:R-:W-:Y:S02]  /*c6c0*/  CS2R R14, SRZ ;  /* 0x00000000000e7805 */ /* 0x010fe4000001ff00 */
[----:B------:R-:W-:Y:S02]  /*c6d0*/  LOP3.LUT P0, RZ, R3, 0x4, RZ, 0xc0, !PT ;  /* 0x0000000403ff7812 */ /* 0x000fe4000780c0ff */
[----:B------:R-:W-:Y:S02]  /*c6e0*/  CS2R R10, SRZ ;  /* 0x00000000000a7805 */ /* 0x000fe4000001ff00 */
[----:B------:R-:W-:-:S05]  /*c6f0*/  LOP3.LUT R3, R4, R219, RZ, 0x3c, !PT ;  /* 0x000000db04037212 */ /* 0x000fca00078e3cff */
[----:B------:R-:W-:-:S04]  /*c700*/  IMAD.IADD R3, R220, 0x1, R3 ;  /* 0x00000001dc037824 */ /* 0x000fc800078e0203 */
[----:B------:R-:W-:Y:S01]  /*c710*/  IMAD R3, R3, 0x2, R16 ;  /* 0x0000000203037824 */ /* 0x000fe200078e0210 */
        /* <DEDUP_REMOVED lines=13> */
[CC--:B--2---:R-:W-:Y:S01]  /*c7f0*/  @!P4 IADD3 R26, P5, R69.reuse, R24.reuse, RZ ;  /* 0x00000018451ac210 */ /* 0x0c4fe20007fbe0ff */
[----:B------:R-:W-:Y:S01]  /*c800*/  @!P1 IMAD.SHL.U32 R4, R212, 0x2, RZ ;  /* 0x00000002d4049824 */ /* 0x000fe200078e00ff */
[----:B0-----:R-:W-:Y:S02]  /*c810*/  @!P4 IADD3 R24, P6, R62, R24, RZ ;  /* 0x000000183e18c210 */ /* 0x001fe40007fde0ff */
[----:B------:R-:W-:Y:S01]  /*c820*/  @!P2 SHF.L.U64.HI R67, R214, 0x1, R67 ;  /* 0x00000001d643a819 */ /* 0x000fe20000010243 */
[--C-:B------:R-:W-:Y:S01]  /*c830*/  @!P4 IMAD.X R27, R0, 0x1, R84.reuse, P5 ;  /* 0x00000001001bc824 */ /* 0x100fe200028e0654 */
[-C--:B------:R-:W-:Y:S01]  /*c840*/  @!P3 IADD3 R20, P5, R69, R14.reuse, RZ ;  /* 0x0000000e4514b210 */ /* 0x080fe20007fbe0ff */
[----:B---3--:R-:W-:Y:S01]  /*c850*/  @!P4 IMAD.X R25, R63, 0x1, R84, P6 ;  /* 0x000000013f19c824 */ /* 0x008fe200030e0654 */
[----:B------:R-:W-:-:S02]  /*c860*/  @!P3 IADD3 R14, P6, R62, R14, RZ ;  /* 0x0000000e3e0eb210 */ /* 0x000fc40007fde0ff */
[----:B------:R-:W-:Y:S01]  /*c870*/  @!P1 SHF.L.U64.HI R65, R212, 0x1, R65 ;  /* 0x00000001d4419819 */ /* 0x000fe20000010241 */
[--C-:B------:R-:W-:Y:S01]  /*c880*/  @!P3 IMAD.X R21, R0, 0x1, R66.reuse, P5 ;  /* 0x000000010015b824 */ /* 0x100fe200028e0642 */
[-C--:B------:R-:W-:Y:S01]  /*c890*/  @!P2 IADD3 R12, P5, R69, R10.reuse, RZ ;  /* 0x0000000a450ca210 */ /* 0x080fe20007fbe0ff */
[----:B------:R-:W-:Y:S01]  /*c8a0*/  @!P3 IMAD.X R15, R63, 0x1, R66, P6 ;  /* 0x000000013f0fb824 */ /* 0x000fe200030e0642 */
[----:B------:R-:W-:-:S03]  /*c8b0*/  @!P2 IADD3 R10, P6, R62, R10, RZ ;  /* 0x0000000a3e0aa210 */ /* 0x000fc60007fde0ff */
[--C-:B------:R-:W-:Y:S01]  /*c8c0*/  @!P2 IMAD.X R13, R0, 0x1, R67.reuse, P5 ;  /* 0x00000001000da824 */ /* 0x100fe200028e0643 */
[----:B------:R-:W-:Y:S01]  /*c8d0*/  @!P1 IADD3 R8, P5, R69, R4, RZ ;  /* 0x0000000445089210 */ /* 0x000fe20007fbe0ff */
[----:B------:R-:W-:Y:S01]  /*c8e0*/  @!P2 IMAD.X R11, R63, 0x1, R67, P6 ;  /* 0x000000013f0ba824 */ /* 0x000fe200030e0643 */
[----:B------:R-:W-:-:S03]  /*c8f0*/  ISETP.GE.AND P6, PT, R22, UR4, PT ;  /* 0x0000000416007c0c */ /* 0x000fc6000bfc6270 */
[----:B------:R-:W-:Y:S01]  /*c900*/  @!P1 IMAD.X R9, R0, 0x1, R65, P5 ;  /* 0x0000000100099824 */ /* 0x000fe200028e0641 */
[----:B------:R-:W-:-:S05]  /*c910*/  @!P1 IADD3 R4, P5, R62, R4, RZ ;  /* 0x000000043e049210 */ /* 0x000fca0007fbe0ff */
[----:B------:R-:W-:Y:S01]  /*c920*/  @!P1 IMAD.X R5, R63, 0x1, R65, P5 ;  /* 0x000000013f059824 */ /* 0x000fe200028e0641 */
[----:B------:R-:W-:-:S03]  /*c930*/  ISETP.GE.AND P5, PT, R216, UR4, PT ;  /* 0x00000004d8007c0c */ /* 0x000fc6000bfa6270 */
[----:B------:R-:W-:Y:S02]  /*c940*/  @!P6 IMAD.MOV.U32 R28, RZ, RZ, R69 ;  /* 0x000000ffff1ce224 */ /* 0x000fe400078e0045 */
[----:B------:R-:W-:Y:S02]  /*c950*/  @!P6 IMAD.MOV.U32 R29, RZ, RZ, R0 ;  /* 0x000000ffff1de224 */ /* 0x000fe400078e0000 */
[----:B------:R-:W-:Y:S02]  /*c960*/  @!P6 IMAD.MOV.U32 R6, RZ, RZ, R62 ;  /* 0x000000ffff06e224 */ /* 0x000fe400078e003e */
[----:B------:R-:W-:Y:S02]  /*c970*/  @!P6 IMAD.MOV.U32 R7, RZ, RZ, R63 ;  /* 0x000000ffff07e224 */ /* 0x000fe400078e003f */
[----:B------:R-:W-:-:S04]  /*c980*/  @!P6 IMAD.WIDE R64, R22, 0x2, R28 ;  /* 0x000000021640e825 */ /* 0x000fc800078e021c */
[----:B------:R-:W-:Y:S01]  /*c990*/  @!P6 IMAD.WIDE R66, R22, 0x2, R6 ;  /* 0x000000021642e825 */ /* 0x000fe200078e0206 */
[----:B------:R-:W-:Y:S01]  /*c9a0*/  SHF.R.S32.HI R7, RZ, 0x1f, R216 ;  /* 0x0000001fff077819 */ /* 0x000fe200000114d8 */
[----:B------:R-:W5:Y:S02]  /*c9b0*/  @!P6 LD.E.64 R40, desc[UR60][R64.64] ;  /* 0x0000003c4028e980 */ /* 0x000f64000c101b00 */
[C---:B------:R-:W-:Y:S01]  /*c9c0*/  @!P5 IMAD.SHL.U32 R29, R216.reuse, 0x2, RZ ;  /* 0x00000002d81dd824 */ /* 0x040fe200078e00ff */
[----:B------:R-:W-:Y:S01]  /*c9d0*/  @!P5 SHF.L.U64.HI R28, R216, 0x1, R7 ;  /* 0x00000001d81cd819 */ /* 0x000fe20000010207 */
[----:B------:R-:W5:Y:S03]  /*c9e0*/  @!P6 LD.E.64 R30, desc[UR60][R66.64] ;  /* 0x0000003c421ee980 */ /* 0x000f66000c101b00 */
[----:B------:R-:W-:Y:S02]  /*c9f0*/  @!P5 IADD3 R6, P6, R69, R29, RZ ;  /* 0x0000001d4506d210 */ /* 0x000fe40007fde0ff */
[----:B------:R-:W-:-:S03]  /*ca00*/  CS2R R34, SRZ ;  /* 0x0000000000227805 */ /* 0x000fc6000001ff00 */
[--C-:B------:R-:W-:Y:S01]  /*ca10*/  @!P5 IMAD.X R7, R0, 0x1, R28.reuse, P6 ;  /* 0x000000010007d824 */ /* 0x100fe200030e061c */
[----:B------:R-:W-:Y:S02]  /*ca20*/  @!P5 IADD3 R62, P6, R62, R29, RZ ;  /* 0x0000001d3e3ed210 */ /* 0x000fe40007fde0ff */
[----:B------:R0:W5:Y:S01]  /*ca30*/  @!P4 LD.E.64 R34, desc[UR60][R26.64] ;  /* 0x0000003c1a22c980 */ /* 0x000162000c101b00 */
[----:B------:R-:W-:Y:S02]  /*ca40*/  CS2R R32, SRZ ;  /* 0x0000000000207805 */ /* 0x000fe4000001ff00 */
[----:B------:R-:W-:Y:S01]  /*ca50*/  @!P5 IMAD.X R63, R63, 0x1, R28, P6 ;  /* 0x000000013f3fd824 */ /* 0x000fe200030e061c */
[----:B------:R-:W-:-:S03]  /*ca60*/  CS2R R28, SRZ ;  /* 0x00000000001c7805 */ /* 0x000fc6000001ff00 */
[----:B------:R1:W5:Y:S01]  /*ca70*/  @!P4 LD.E.64 R32, desc[UR60][R24.64] ;  /* 0x0000003c1820c980 */ /* 0x000362000c101b00 */
[----:B0-----:R-:W-:-:S03]  /*ca80*/  CS2R R26, SRZ ;  /* 0x00000000001a7805 */ /* 0x001fc6000001ff00 */
[----:B------:R0:W5:Y:S04]  /*ca90*/  @!P3 LD.E.64 R28, desc[UR60][R20.64] ;  /* 0x0000003c141cb980 */ /* 0x000168000c101b00 */
[----:B------:R2:W5:Y:S01]  /*caa0*/  @!P3 LD.E.64 R26, desc[UR60][R14.64] ;  /* 0x0000003c0e1ab980 */ /* 0x000562000c101b00 */
[----:B-1----:R-:W-:Y:S02]  /*cab0*/  CS2R R24, SRZ ;  /* 0x0000000000187805 */ /* 0x002fe4000001ff00 */
[----:B0-----:R-:W-:-:S04]  /*cac0*/  CS2R R20, SRZ ;  /* 0x0000000000147805 */ /* 0x001fc8000001ff00 */
[----:B------:R0:W5:Y:S01]  /*cad0*/  @!P2 LD.E.64 R24, desc[UR60][R12.64] ;  /* 0x0000003c0c18a980 */ /* 0x000162000c101b00 */
[----:B--2---:R-:W-:-:S03]  /*cae0*/  CS2R R14, SRZ ;  /* 0x00000000000e7805 */ /* 0x004fc6000001ff00 */
[----:B------:R1:W5:Y:S04]  /*caf0*/  @!P2 LD.E.64 R20, desc[UR60][R10.64] ;  /* 0x0000003c0a14a980 */ /* 0x000368000c101b00 */
[----:B------:R2:W5:Y:S01]  /*cb00*/  @!P1 LD.E.64 R14, desc[UR60][R8.64] ;  /* 0x0000003c080e9980 */ /* 0x000562000c101b00 */
[----:B0-----:R-:W-:Y:S02]  /*cb10*/  CS2R R12, SRZ ;  /* 0x00000000000c7805 */ /* 0x001fe4000001ff00 */
[----:B-1----:R-:W-:-:S04]  /*cb20*/  CS2R R10, SRZ ;  /* 0x00000000000a7805 */ /* 0x002fc8000001ff00 */
[----:B------:R1:W5:Y:S01]  /*cb30*/  @!P1 LD.E.64 R12, desc[UR60][R4.64] ;  /* 0x0000003c040c9980 */ /* 0x000362000c101b00 */
[----:B--2---:R-:W-:-:S03]  /*cb40*/  CS2R R8, SRZ ;  /* 0x0000000000087805 */ /* 0x004fc6000001ff00 */
[----:B------:R1:W5:Y:S04]  /*cb50*/  @!P5 LD.E.64 R10, desc[UR60][R6.64] ;  /* 0x0000003c060ad980 */ /* 0x000368000c101b00 */
[----:B------:R1:W5:Y:S02]  /*cb60*/  @!P5 LD.E.64 R8, desc[UR60][R62.64] ;  /* 0x0000003c3e08d980 */ /* 0x000364000c101b00 */
.L_x_2635:
[----:B------:R-:W-:Y:S05]  /*cb70*/  BSYNC B1 ;  /* 0x0000000000017941 */ /* 0x000fea0003800000 */
.L_x_2634:
[----:B-1----:R-:W-:Y:S01]  /*cb80*/  LEA.HI R4, R235, R235, RZ, 0x1 ;  /* 0x000000ebeb047211 */ /* 0x002fe200078f08ff */
[----:B-----5:R-:W-:Y:S01]  /*cb90*/  IMAD.MOV.U32 R5, RZ, RZ, R30 ;  /* 0x000000ffff057224 */ /* 0x020fe200078e001e */
[----:B------:R-:W-:Y:S01]  /*cba0*/  VIADDMNMX R71, R71, -R226, 0x80, PT ;  /* 0x0000008047477446 */ /* 0x000fe200038009e2 */
[C---:B------:R-:W-:Y:S01]  /*cbb0*/  VIADD R6, R3.reuse, 0x15400 ;  /* 0x0001540003067836 */ /* 0x040fe20000000000 */
[----:B------:R-:W-:Y:S01]  /*cbc0*/  LOP3.LUT R4, R4, 0xfffffffe, RZ, 0xc0, !PT ;  /* 0xfffffffe04047812 */ /* 0x000fe200078ec0ff */
[----:B0-----:R-:W-:Y:S01]  /*cbd0*/  VIADD R0, R3, 0x15440 ;  /* 0x0001544003007836 */ /* 0x001fe20000000000 */
[----:B------:R-:W-:Y:S01]  /*cbe0*/  PRMT R100, R5, 0x7610, R100 ;  /* 0x0000761005647816 */ /* 0x000fe20000000064 */
[----:B------:R-:W-:Y:S01]  /*cbf0*/  IMAD.MOV.U32 R5, RZ, RZ, R31 ;  /* 0x000000ffff057224 */ /* 0x000fe200078e001f */
[----:B------:R-:W-:Y:S01]  /*cc00*/  BSSY B1, `(.L_x_2636) ;  /* 0x0000031000017945 */ /* 0x000fe20003800000 */
[----:B------:R-:W-:Y:S01]  /*cc10*/  IMAD.IADD R4, R235, 0x1, -R4 ;  /* 0x00000001eb047824 */ /* 0x000fe200078e0a04 */
[----:B------:R-:W-:Y:S01]  /*cc20*/  ISETP.GE.AND P1, PT, R204, R71, PT ;  /* 0x00000047cc00720c */ /* 0x000fe20003f26270 */
[----:B------:R-:W-:Y:S01]  /*cc30*/  @P0 VIADD R0, R6, 0xffffffc0 ;  /* 0xffffffc006000836 */ /* 0x000fe20000000000 */
[----:B------:R-:W-:Y:S01]  /*cc40*/  PRMT R101, R5, 0x7610, R101 ;  /* 0x0000761005657816 */ /* 0x000fe20000000065 */
[----:B------:R-:W-:Y:S01]  /*cc50*/  IMAD.MOV.U32 R6, RZ, RZ, R32 ;  /* 0x000000ffff067224 */ /* 0x000fe200078e0020 */
[----:B------:R-:W-:Y:S01]  /*cc60*/  SHF.L.U32 R5, R4, 0x1f, RZ ;  /* 0x0000001f04057819 */ /* 0x000fe200000006ff */
[----:B------:R-:W-:-:S02]  /*cc70*/  IMAD.MOV.U32 R7, RZ, RZ, R33 ;  /* 0x000000ffff077224 */ /* 0x000fc400078e0021 */
[----:B------:R-:W-:Y:S01]  /*cc80*/  IMAD.MOV.U32 R4, RZ, RZ, R21 ;  /* 0x000000ffff047224 */ /* 0x000fe200078e0015 */
[----:B------:R-:W0:Y:S01]  /*cc90*/  SYNCS.PHASECHK.TRANS64.TRYWAIT P0, [R16+URZ+0x36800], R5 ;  /* 0x03680005100075a7 */ /* 0x000e22000800017f */
        /* <DEDUP_REMOVED lines=10> */
[----:B---3--:R-:W-:Y:S01]  /*cd40*/  PRMT R63, R4, 0x7610, R63 ;  /* 0x00007610043f7816 */ /* 0x008fe2000000003f */
        /* <DEDUP_REMOVED lines=23> */
[----:B--2---:R-:W-:Y:S01]  /*cec0*/  PRMT R69, R7, 0x7610, R69 ;  /* 0x0000761007457816 */ /* 0x004fe20000000045 */
[----:B------:R-:W-:Y:S01]  /*ced0*/  IMAD.MOV.U32 R4, RZ, RZ, R10 ;  /* 0x000000ffff047224 */ /* 0x000fe200078e000a */
[----:B------:R-:W-:Y:S01]  /*cee0*/  PRMT R79, R64, 0x7610, R79 ;  /* 0x00007610404f7816 */ /* 0x000fe2000000004f */
[----:B------:R-:W-:Y:S01]  /*cef0*/  IMAD.MOV.U32 R6, RZ, RZ, R11 ;  /* 0x000000ffff067224 */ /* 0x000fe200078e000b */
[----:B0-----:R-:W-:Y:S06]  /*cf00*/  @!P0 BRA `(.L_x_2637) ;  /* 0x0000024c00b88947 */ /* 0x001fec0003800000 */
.L_x_2923:
[----:B------:R-:W-:Y:S05]  /*cf10*/  BSYNC B1 ;  /* 0x0000000000017941 */ /* 0x000fea0003800000 */
.L_x_2636:
        /* <DEDUP_REMOVED lines=59> */
.L_x_2641:
[----:B------:R-:W-:Y:S05]  /*d2d0*/  BSYNC B2 ;  /* 0x0000000000027941 */ /* 0x000fea0003800000 */
.L_x_2640:
[----:B------:R-:W-:Y:S04]  /*d2e0*/  BSSY B2, `(.L_x_2642) ;  /* 0x0000030000027945 */ /* 0x000fe80003800000 */
[----:B------:R-:W-:Y:S05]  /*d2f0*/  @P1 BRA `(.L_x_2643) ;  /* 0x0000000000b81947 */ /* 0x000fea0003800000 */
[----:B0-----:R-:W0:Y:S01]  /*d300*/  LDS.128 R4, [R0] ;  /* 0x0000000000047984 */ /* 0x001e220000000c00 */
[----:B------:R-:W-:Y:S02]  /*d310*/  SHF.R.U64 R56, R56, 0x10, R57 ;  /* 0x0000001038387819 */ /* 0x000fe40000001239 */
[----:B------:R-:W-:Y:S02]  /*d320*/  SHF.R.U64 R54, R54, 0x10, R55 ;  /* 0x0000001036367819 */ /* 0x000fe40000001237 */
        /* <DEDUP_REMOVED lines=43> */
.L_x_2643:
[----:B------:R-:W-:Y:S05]  /*d5e0*/  BSYNC B2 ;  /* 0x0000000000027941 */ /* 0x000fea0003800000 */
.L_x_2642:
        /* <DEDUP_REMOVED lines=48> */
.L_x_2645:
[----:B------:R-:W-:Y:S05]  /*d8f0*/  BSYNC B2 ;  /* 0x0000000000027941 */ /* 0x000fea0003800000 */
.L_x_2644:
        /* <DEDUP_REMOVED lines=48> */
.L_x_2647:
[----:B------:R-:W-:Y:S05]  /*dc00*/  BSYNC B2 ;  /* 0x0000000000027941 */ /* 0x000fea0003800000 */
.L_x_2646:
        /* <DEDUP_REMOVED lines=48> */
.L_x_2649:
[----:B------:R-:W-:Y:S05]  /*df10*/  BSYNC B2 ;  /* 0x0000000000027941 */ /* 0x000fea0003800000 */
.L_x_2648:
        /* <DEDUP_REMOVED lines=47> */
.L_x_2639:
[----:B------:R-:W-:Y:S05]  /*e210*/  BSYNC B1 ;  /* 0x0000000000017941 */ /* 0x000fea0003800000 */
.L_x_2638:
        /* <DEDUP_REMOVED lines=57> */
.L_x_2652:
[----:B------:R-:W-:Y:S05]  /*e5b0*/  BSYNC B1 ;  /* 0x0000000000017941 */ /* 0x000fea0003800000 */
.L_x_2651:
        /* <DEDUP_REMOVED lines=48> */
.L_x_2654:
[----:B------:R-:W-:Y:S05]  /*e8c0*/  BSYNC B1 ;  /* 0x0000000000017941 */ /* 0x000fea0003800000 */
.L_x_2653:
        /* <DEDUP_REMOVED lines=48> */
.L_x_2656:
[----:B------:R-:W-:Y:S05]  /*ebd0*/  BSYNC B1 ;  /* 0x0000000000017941 */ /* 0x000fea0003800000 */
.L_x_2655:
        /* <DEDUP_REMOVED lines=48> */
.L_x_2658:
[----:B------:R-:W-:Y:S05]  /*eee0*/  BSYNC B1 ;  /* 0x0000000000017941 */ /* 0x000fea0003800000 */
.L_x_2657:
        /* <DEDUP_REMOVED lines=23> */
[C---:B------:R-:W-:Y:S01]  /*f060*/  FFMA.FTZ R27, R12.reuse, R21, R26 ;  /* 0x000000150c1b7223 */ /* 0x040fe2000001001a */
[-C--:B------:R-:W-:Y:S01]  /*f070*/  FMUL.FTZ R21, R15, R79.reuse ;  /* 0x0000004f0f157220 */ /* 0x080fe20000410000 */
        /* <DEDUP_REMOVED lines=23> */
.L_x_2660:
[----:B------:R-:W-:Y:S05]  /*f1f0*/  BSYNC B1 ;  /* 0x0000000000017941 */ /* 0x000fea0003800000 */
.L_x_2659:
[----:B------:R-:W-:Y:S05]  /*f200*/  @P5 BRA `(.L_x_2650) ;  /* 0x0000003c00585947 */ /* 0x000fea0003800000 */
[----:B01234-:R-:W0:Y:S01]  /*f210*/  LDS.128 R4, [R0+0xa000] ;  /* 0x00a0000000047984 */ /* 0x01fe220000000c00 */
        /* <DEDUP_REMOVED lines=13> */
[C---:B------:R-:W-:Y:S01]  /*f2f0*/  IMAD.U32 R10, R7.reuse, 0x10000, RZ ;  /* 0x00010000070a7824 */ /* 0x040fe200078e00ff */
[----:B------:R-:W-:Y:S01]  /*f300*/  LOP3.LUT R7, R7, 0xffff0000, RZ, 0xc0, !PT ;  /* 0xffff000007077812 */ /* 0x000fe200078ec0ff */
[----:B------:R-:W-:-:S02]  /*f310*/  IMAD.U32 R8, R6, 0x10000, RZ ;  /* 0x0001000006087824 */ /* 0x000fc400078e00ff */
[CC--:B------:R-:W-:Y:S01]  /*f320*/  FMUL.FTZ R13, R9.reuse, R12.reuse ;  /* 0x0000000c090d7220 */ /* 0x0c0fe20000410000 */
[----:B------:R-:W-:Y:S01]  /*f330*/  FMUL.FTZ R9, R9, R11 ;  /* 0x0000000b09097220 */ /* 0x000fe20000410000 */
[C---:B------:R-:W-:Y:S01]  /*f340*/  FMUL.FTZ R21, R7.reuse, R63 ;  /* 0x0000003f07157220 */ /* 0x040fe20000410000 */
[----:B------:R-:W-:Y:S02]  /*f350*/  IMAD.U32 R3, R4, 0x10000, RZ ;  /* 0x0001000004037824 */ /* 0x000fe400078e00ff */
[C---:B------:R-:W-:Y:S01]  /*f360*/  FFMA.FTZ R14, R8.reuse, R11, -R13 ;  /* 0x0000000b080e7223 */ /* 0x040fe2000001080d */
[----:B------:R-:W-:Y:S01]  /*f370*/  FFMA.FTZ R15, R8, R12, R9 ;  /* 0x0000000c080f7223 */ /* 0x000fe20000010009 */
[-C--:B------:R-:W-:Y:S01]  /*f380*/  FMUL.FTZ R9, R7, R65.reuse ;  /* 0x0000004107097220 */ /* 0x080fe20000410000 */
        /* <DEDUP_REMOVED lines=23> */
.L_x_2629:
        /* <DEDUP_REMOVED lines=8> */
[----:B------:R-:W-:Y:S02]  /*f580*/  IMAD.MOV.U32 R7, RZ, RZ, R31 ;  /* 0x000000ffff077224 */ /* 0x000fe400078e001f */
[----:B------:R-:W-:Y:S01]  /*f590*/  IMAD.IADD R73, R73, 0x1, -R40 ;  /* 0x0000000149497824 */ /* 0x000fe200078e0a28 */
[----:B------:R-:W-:-:S03]  /*f5a0*/  LEA.HI R69, R21, R206, RZ, 0x3 ;  /* 0x000000ce15457211 */ /* 0x000fc600078f18ff */
[----:B------:R-:W-:Y:S01]  /*f5b0*/  IMAD R3, R73, 0x40, R64 ;  /* 0x0000004049037824 */ /* 0x000fe200078e0240 */
        /* <DEDUP_REMOVED lines=19> */
[----:B------:R-:W-:Y:S01]  /*f6f0*/  SHF.R.S32.HI R0, RZ, 0x1f, R207 ;  /* 0x0000001fff007819 */ /* 0x000fe200000114cf */
[----:B------:R-:W-:Y:S01]  /*f700*/  IMAD.IADD R71, R7, 0x1, R71 ;  /* 0x0000000107477824 */ /* 0x000fe200078e0247 */
[----:B------:R-:W-:-:S02]  /*f710*/  LEA R70, P1, R6, UR6, 0x1 ;  /* 0x0000000606467c11 */ /* 0x000fc4000f8208ff */
[----:B------:R-:W-:Y:S02]  /*f720*/  LEA.HI R3, R0, R207, RZ, 0x3 ;  /* 0x000000cf00037211 */ /* 0x000fe400078f18ff */
[----:B------:R-:W-:Y:S02]  /*f730*/  LEA.HI.X R63, R4, UR5, R63, 0x1, P0 ;  /* 0x00000005043f7c11 */ /* 0x000fe400080f0c3f */
[----:B------:R-:W-:Y:S02]  /*f740*/  LEA.HI.X R71, R6, UR7, R71, 0x1, P1 ;  /* 0x0000000706477c11 */ /* 0x000fe400088f0c47 */
[----:B------:R-:W-:Y:S01]  /*f750*/  SHF.R.S32.HI R20, RZ, 0x3, R3 ;  /* 0x00000003ff147819 */ /* 0x000fe20000011403 */
[----:B------:R-:W-:Y:S06]  /*f760*/  BRA.DIV UR4, `(.L_x_2661) ;  /* 0x0000022604b47947 */ /* 0x000fec000b800000 */
[----:B------:R-:W0:Y:S04]  /*f770*/  SHFL.IDX PT, R5, R63, RZ, 0x1c1f ;  /* 0x001c1fff3f057589 */ /* 0x000e2800000e0000 */
[----:B------:R-:W1:Y:S04]  /*f780*/  SHFL.IDX PT, R4, R62, RZ, 0x1c1f ;  /* 0x001c1fff3e047589 */ /* 0x000e6800000e0000 */
[----:B------:R2:W3:Y:S04]  /*f790*/  SHFL.IDX PT, R7, R71, RZ, 0x1c1f ;  /* 0x001c1fff47077589 */ /* 0x0004e800000e0000 */
[----:B------:R2:W4:Y:S01]  /*f7a0*/  SHFL.IDX PT, R14, R70, RZ, 0x1c1f ;  /* 0x001c1fff460e7589 */ /* 0x00052200000e0000 */
[----:B0-----:R-:W-:-:S02]  /*f7b0*/  IMAD.MOV.U32 R9, RZ, RZ, R5 ;  /* 0x000000ffff097224 */ /* 0x001fc400078e0005 */
[----:B-12---:R-:W-:-:S07]  /*f7c0*/  IMAD.MOV.U32 R8, RZ, RZ, R4 ;  /* 0x000000ffff087224 */ /* 0x006fce00078e0004 */
.L_x_2929:
[----:B------:R-:W-:Y:S01]  /*f7d0*/  IMAD R75, R224, R75, RZ ;  /* 0x0000004be04b7224 */ /* 0x000fe200078e02ff */
[----:B------:R-:W-:Y:S01]  /*f7e0*/  BSSY B1, `(.L_x_2662) ;  /* 0x000002e000017945 */ /* 0x000fe20003800000 */
[----:B---3--:R-:W-:Y:S01]  /*f7f0*/  IMAD.MOV.U32 R15, RZ, RZ, R7 ;  /* 0x000000ffff0f7224 */ /* 0x008fe200078e0007 */
[----:B------:R-:W-:Y:S02]  /*f800*/  CS2R R44, SRZ ;  /* 0x00000000002c7805 */ /* 0x000fe4000001ff00 */
[----:B------:R-:W-:Y:S02]  /*f810*/  CS2R R46, SRZ ;  /* 0x00000000002e7805 */ /* 0x000fe4000001ff00 */
[----:B------:R-:W-:Y:S02]  /*f820*/  ISETP.GE.AND P0, PT, R64, R75, PT ;  /* 0x0000004b4000720c */ /* 0x000fe40003f06270 */
        /* <DEDUP_REMOVED lines=17> */
[----:B------:R-:W-:-:S02]  /*f940*/  CS2R R44, SRZ ;  /* 0x00000000002c7805 */ /* 0x000fc4000001ff00 */
[----:B------:R-:W-:-:S03]  /*f950*/  CS2R R46, SRZ ;  /* 0x00000000002e7805 */ /* 0x000fc6000001ff00 */
[----:B------:R-:W-:-:S04]  /*f960*/  @!P0 IMAD.WIDE R10, R18, 0x2, R8 ;  /* 0x00000002120a8825 */ /* 0x000fc800078e0208 */
        /* <DEDUP_REMOVED lines=12> */
[--C-:B----4-:R-:W-:Y:S01]  /*fa30*/  @!P2 IMAD.WIDE R10, R25, 0x2, R14.reuse ;  /* 0x00000002190aa825 */ /* 0x110fe200078e020e */
        /* <DEDUP_REMOVED lines=8> */
.L_x_2663:
[----:B------:R-:W-:Y:S05]  /*fac0*/  BSYNC B1 ;  /* 0x0000000000017941 */ /* 0x000fea0003800000 */
.L_x_2662:
[----:B0----5:R-:W-:Y:S01]  /*fad0*/  IMAD.MOV.U32 R4, RZ, RZ, R44 ;  /* 0x000000ffff047224 */ /* 0x021fe200078e002c */
        /* <DEDUP_REMOVED lines=50> */
[----:B------:R-:W0:Y:S04]  /*fe00*/  SHFL.IDX PT, R63, R63, 0x1, 0x1c1f ;  /* 0x003c1f003f3f7f89 */ /* 0x000e2800000e0000 */
[----:B------:R-:W1:Y:S04]  /*fe10*/  SHFL.IDX PT, R62, R62, 0x1, 0x1c1f ;  /* 0x003c1f003e3e7f89 */ /* 0x000e6800000e0000 */
[----:B------:R-:W2:Y:S04]  /*fe20*/  SHFL.IDX PT, R71, R71, 0x1, 0x1c1f ;  /* 0x003c1f0047477f89 */ /* 0x000ea800000e0000 */
[----:B------:R-:W3:Y:S02]  /*fe30*/  SHFL.IDX PT, R70, R70, 0x1, 0x1c1f ;  /* 0x003c1f0046467f89 */ /* 0x000ee400000e0000 */
.L_x_2935:
[----:B------:R-:W-:Y:S01]  /*fe40*/  VIADD R64, R64, 0x40 ;  /* 0x0000004040407836 */ /* 0x000fe20000000000 */
[----:B------:R-:W-:Y:S01]  /*fe50*/  BSSY B1, `(.L_x_2665) ;  /* 0x000002c000017945 */ /* 0x000fe20003800000 */
[----:B------:R-:W-:Y:S02]  /*fe60*/  CS2R R6, SRZ ;  /* 0x0000000000067805 */ /* 0x000fe4000001ff00 */
[----:B------:R-:W-:Y:S02]  /*fe70*/  CS2R R8, SRZ ;  /* 0x0000000000087805 */ /* 0x000fe4000001ff00 */
[----:B------:R-:W-:Y:S02]  /*fe80*/  CS2R R10, SRZ ;  /* 0x00000000000a7805 */ /* 0x000fe4000001ff00 */
[----:B------:R-:W-:Y:S02]  /*fe90*/  ISETP.GE.AND P0, PT, R64, R75, PT ;  /* 0x0000004b4000720c */ /* 0x000fe40003f06270 */
[----:B------:R-:W-:-:S02]  /*fea0*/  CS2R R12, SRZ ;  /* 0x00000000000c7805 */ /* 0x000fc4000001ff00 */
[----:B----4-:R-:W-:Y:S02]  /*feb0*/  CS2R R14, SRZ ;  /* 0x00000000000e7805 */ /* 0x010fe4000001ff00 */
[----:B------:R-:W-:Y:S02]  /*fec0*/  CS2R R48, SRZ ;  /* 0x0000000000307805 */ /* 0x000fe4000001ff00 */
[----:B------:R-:W-:Y:S02]  /*fed0*/  CS2R R50, SRZ ;  /* 0x0000000000327805 */ /* 0x000fe4000001ff00 */
[----:B------:R-:W-:Y:S02]  /*fee0*/  CS2R R52, SRZ ;  /* 0x0000000000347805 */ /* 0x000fe4000001ff00 */
[----:B------:R-:W-:Y:S02]  /*fef0*/  CS2R R54, SRZ ;  /* 0x0000000000367805 */ /* 0x000fe4000001ff00 */
[----:B------:R-:W-:-:S02]  /*ff00*/  CS2R R56, SRZ ;  /* 0x0000000000387805 */ /* 0x000fc4000001ff00 */
        /* <DEDUP_REMOVED lines=9> */
[----:B------:R-:W-:Y:S02]  /*ffa0*/  CS2R R6, SRZ ;  /* 0x0000000000067805 */ /* 0x000fe4000001ff00 */
[----:B------:R-:W-:Y:S01]  /*ffb0*/  CS2R R52, SRZ ;  /* 0x0000000000347805 */ /* 0x000fe2000001ff00 */
[----:B01----:R-:W-:-:S04]  /*ffc0*/  @!P0 IMAD.WIDE R12, R18, 0x2, R62 ;  /* 0x00000002120c8825 */ /* 0x003fc800078e023e */
        /* <DEDUP_REMOVED lines=12> */
[--C-:B--23--:R-:W-:Y:S01]  /*10090*/  @!P1 IMAD.WIDE R64, R65, 0x2, R70.reuse ;  /* 0x0000000241409825 */ /* 0x10cfe200078e0246 */
[----:B------:R4:W5:Y:S03]  /*100a0*/  @!P1 LD.E.128 R52, desc[UR60][R60.64] ;  /* 0x0000003c3c349980 */ /* 0x000966000c101d00 */
[--C-:B------:R-:W-:Y:S01]  /*100b0*/  @!P2 IMAD.WIDE R66, R67, 0x2, R70.reuse ;  /* 0x000000024342a825 */ /* 0x100fe200078e0246 */
[----:B------:R4:W5:Y:S03]  /*100c0*/  @!P1 LD.E.128 R8, desc[UR60][R64.64] ;  /* 0x0000003c40089980 */ /* 0x000966000c101d00 */
[----:B------:R-:W-:Y:S01]  /*100d0*/  @!P0 IMAD.WIDE R70, R18, 0x2, R70 ;  /* 0x0000000212468825 */ /* 0x000fe200078e0246 */
[----:B------:R4:W5:Y:S04]  /*100e0*/  @!P2 LD.E.128 R56, desc[UR60][R62.64] ;  /* 0x0000003c3e38a980 */ /* 0x000968000c101d00 */
[----:B------:R4:W5:Y:S04]  /*100f0*/  @!P0 LD.E.128 R4, desc[UR60][R70.64] ;  /* 0x0000003c46048980 */ /* 0x000968000c101d00 */
[----:B------:R4:W5:Y:S02]  /*10100*/  @!P2 LD.E.128 R12, desc[UR60][R66.64] ;  /* 0x0000003c420ca980 */ /* 0x000964000c101d00 */
.L_x_2666:
[----:B------:R-:W-:Y:S05]  /*10110*/  BSYNC B1 ;  /* 0x0000000000017941 */ /* 0x000fea0003800000 */
.L_x_2665:
[----:B----4-:R-:W-:Y:S01]  /*10120*/  LEA.HI R60, R235, R235, RZ, 0x1 ;  /* 0x000000ebeb3c7211 */ /* 0x010fe200078f08ff */
[----:B-----5:R-:W-:Y:S01]  /*10130*/  IMAD.MOV.U32 R61, RZ, RZ, R4 ;  /* 0x000000ffff3d7224 */ /* 0x020fe200078e0004 */
[----:B--2---:R-:W-:Y:S01]  /*10140*/  VIADDMNMX R71, R75, -R226, 0x80, PT ;  /* 0x000000804b477446 */ /* 0x004fe200038009e2 */
[----:B-1----:R-:W-:Y:S01]  /*10150*/  IMAD.MOV.U32 R62, RZ, RZ, R5 ;  /* 0x000000ffff3e7224 */ /* 0x002fe200078e0005 */
[----:B------:R-:W-:Y:S01]  /*10160*/  LOP3.LUT R60, R60, 0xfffffffe, RZ, 0xc0, !PT ;  /* 0xfffffffe3c3c7812 */ /* 0x000fe200078ec0ff */
[----:B0-----:R-:W-:Y:S01]  /*10170*/  IMAD.MOV.U32 R63, RZ, RZ, R7 ;  /* 0x000000ffff3f7224 */ /* 0x001fe200078e0007 */
[----:B------:R-:W-:Y:S01]  /*10180*/  PRMT R100, R61, 0x7610, R100 ;  /* 0x000076103d647816 */ /* 0x000fe20000000064 */
[----:B------:R-:W-:Y:S01]  /*10190*/  IMAD.MOV.U32 R61, RZ, RZ, R6 ;  /* 0x000000ffff3d7224 */ /* 0x000fe200078e0006 */
[----:B------:R-:W-:Y:S01]  /*101a0*/  PRMT R101, R62, 0x7610, R101 ;  /* 0x000076103e657816 */ /* 0x000fe20000000065 */
[----:B------:R-:W-:Y:S01]  /*101b0*/  IMAD.IADD R60, R235, 0x1, -R60 ;  /* 0x00000001eb3c7824 */ /* 0x000fe200078e0a3c */
        /* <DEDUP_REMOVED lines=8> */
[----:B------:R-:W0:Y:S01]  /*10240*/  SYNCS.PHASECHK.TRANS64.TRYWAIT P0, [R16+URZ+0x36800], R61 ;  /* 0x0368003d100075a7 */ /* 0x000e22000800017f */
        /* <DEDUP_REMOVED lines=36> */
.L_x_2936:
[----:B------:R-:W-:Y:S05]  /*10490*/  BSYNC B1 ;  /* 0x0000000000017941 */ /* 0x000fea0003800000 */
.L_x_2667:
[----:B------:R-:W-:Y:S01]  /*104a0*/  BSSY B1, `(.L_x_2669) ;  /* 0x0000157000017945 */ /* 0x000fe20003800000 */
[----:B------:R-:W-:Y:S02]  /*104b0*/  PRMT R80, R60, 0x7610, R80 ;  /* 0x000076103c507816 */ /* 0x000fe40000000050 */
[----:B------:R-:W-:Y:S01]  /*104c0*/  PRMT R81, R62, 0x7610, R81 ;  /* 0x000076103e517816 */ /* 0x000fe20000000051 */
[----:B------:R-:W-:Y:S06]  /*104d0*/  @P1 BRA `(.L_x_2670) ;  /* 0x00000014004c1947 */ /* 0x000fec0003800000 */
[----:B------:R-:W1:Y:S01]  /*104e0*/  LDC R75, c[0x0][0x3f4] ;  /* 0x0000fd00ff4b7b82 */ /* 0x000e620000000800 */
[----:B------:R-:W-:Y:S01]  /*104f0*/  BSSY B2, `(.L_x_2671) ;  /* 0x000006f000027945 */ /* 0x000fe20003800000 */
[-C--:B-1----:R-:W-:Y:S02]  /*10500*/  ISETP.GE.AND P0, PT, R18, R75.reuse, PT ;  /* 0x0000004b1200720c */ /* 0x082fe40003f06270 */
[-C--:B------:R-:W-:Y:S02]  /*10510*/  ISETP.GE.AND P1, PT, R206, R75.reuse, PT ;  /* 0x0000004bce00720c */ /* 0x080fe40003f26270 */
[----:B------:R-:W-:-:S09]  /*10520*/  ISETP.GE.AND P2, PT, R207, R75, PT ;  /* 0x0000004bcf00720c */ /* 0x000fd20003f46270 */
[----:B------:R-:W-:Y:S05]  /*10530*/  @P0 BRA `(.L_x_2672) ;  /* 0x0000000400a80947 */ /* 0x000fea0003800000 */
[----:B------:R-:W-:Y:S02]  /*10540*/  LEA.HI R62, R75, R73, RZ, 0x1d ;  /* 0x000000494b3e7211 */ /* 0x000fe400078fe8ff */
[----:B------:R-:W-:Y:S02]  /*10550*/  LOP3.LUT R60, R218, 0x38, R18, 0xf8, !PT ;  /* 0x00000038da3c7812 */ /* 0x000fe400078ef812 */
[----:B------:R-:W-:Y:S01]  /*10560*/  SHF.R.S32.HI R65, RZ, 0x1f, R62 ;  /* 0x0000001fff417819 */ /* 0x000fe2000001143e */
[----:B------:R-:W-:Y:S01]  /*10570*/  IMAD.SHL.U32 R63, R62, 0x8, RZ ;  /* 0x000000083e3f7824 */ /* 0x000fe200078e00ff */
[-C--:B0-----:R-:W-:Y:S02]  /*10580*/  LOP3.LUT R61, R60, R219.reuse, RZ, 0x3c, !PT ;  /* 0x000000db3c3d7212 */ /* 0x081fe400078e3cff */
[----:B------:R-:W-:Y:S02]  /*10590*/  LEA.HI R65, R65, R62, RZ, 0x3 ;  /* 0x0000003e41417211 */ /* 0x000fe400078f18ff */
[----:B------:R-:W-:Y:S01]  /*105a0*/  LOP3.LUT R60, R218, 0x38, R63, 0xf8, !PT ;  /* 0x00000038da3c7812 */ /* 0x000fe200078ef83f */
[----:B------:R-:W-:Y:S01]  /*105b0*/  IMAD.IADD R61, R220, 0x1, R61 ;  /* 0x00000001dc3d7824 */ /* 0x000fe200078e023d */
[----:B------:R-:W-:Y:S01]  /*105c0*/  SHF.R.U64 R119, R44, 0x10, R45 ;  /* 0x000000102c777819 */ /* 0x000fe2000000122d */
[----:B------:R-:W-:Y:S01]  /*105d0*/  IMAD.SHL.U32 R65, R65, 0x400, RZ ;  /* 0x0000040041417824 */ /* 0x000fe200078e00ff */
[----:B------:R-:W-:Y:S01]  /*105e0*/  LOP3.LUT R60, R60, R219, RZ, 0x3c, !PT ;  /* 0x000000db3c3c7212 */ /* 0x000fe200078e3cff */
[----:B------:R-:W-:Y:S01]  /*105f0*/  IMAD R82, R61, 0x2, R16 ;  /* 0x000000023d527824 */ /* 0x000fe200078e0210 */
[----:B------:R-:W-:-:S02]  /*10600*/  SHF.R.U64 R121, R32, 0x10, R33 ;  /* 0x0000001020797819 */ /* 0x000fc40000001221 */
[----:B------:R-:W-:Y:S02]  /*10610*/  LOP3.LUT R65, R65, 0x7fffe000, RZ, 0xc0, !PT ;  /* 0x7fffe00041417812 */ /* 0x000fe400078ec0ff */
[----:B------:R-:W-:Y:S02]  /*10620*/  PRMT R118, R118, 0x5410, R119 ;  /* 0x0000541076767816 */ /* 0x000fe40000000077 */
[----:B------:R-:W-:Y:S02]  /*10630*/  IADD3 R65, R60, R65, R220 ;  /* 0x000000413c417210 */ /* 0x000fe40007ffe0dc */
[----:B------:R-:W0:Y:S01]  /*10640*/  LDS.128 R60, [R82+0x15400] ;  /* 0x01540000523c7984 */ /* 0x000e220000000c00 */
[----:B------:R-:W-:Y:S01]  /*10650*/  SHF.R.U32.HI R32, RZ, 0x10, R33 ;  /* 0x00000010ff207819 */ /* 0x000fe20000011621 */
[----:B------:R-:W-:Y:S01]  /*10660*/  IMAD.U32 R126, R118, 0x10000, RZ ;  /* 0x00010000767e7824 */ /* 0x000fe200078e00ff */
[--C-:B------:R-:W-:Y:S01]  /*10670*/  SHF.R.U64 R33, R34, 0x10, R35.reuse ;  /* 0x0000001022217819 */ /* 0x100fe20000001223 */
[----:B------:R-:W-:Y:S01]  /*10680*/  IMAD R83, R65, 0x2, R16 ;  /* 0x0000000241537824 */ /* 0x000fe200078e0210 */
[----:B------:R-:W-:-:S02]  /*10690*/  SHF.R.U32.HI R116, RZ, 0x10, R35 ;  /* 0x00000010ff747819 */ /* 0x000fc40000011623 */
[----:B------:R-:W-:Y:S02]  /*106a0*/  PRMT R34, R78, 0x5432, R121 ;  /* 0x000054324e227816 */ /* 0x000fe40000000079 */
[----:B------:R-:W1:Y:S01]  /*106b0*/  LDS.128 R64, [R83+0x15400] ;  /* 0x0154000053407984 */ /* 0x000e620000000c00 */
[----:B------:R-:W-:Y:S02]  /*106c0*/  SHF.R.U32.HI R117, RZ, 0x10, R45 ;  /* 0x00000010ff757819 */ /* 0x000fe4000001162d */
[--C-:B------:R-:W-:Y:S01]  /*106d0*/  SHF.R.U32.HI R44, RZ, 0x10, R47.reuse ;  /* 0x00000010ff2c7819 */ /* 0x100fe2000001162f */
[----:B------:R-:W-:Y:S01]  /*106e0*/  IMAD.U32 R125, R34, 0x10000, RZ ;  /* 0x00010000227d7824 */ /* 0x000fe200078e00ff */
[----:B------:R-:W-:Y:S02]  /*106f0*/  SHF.R.U64 R45, R46, 0x10, R47 ;  /* 0x000000102e2d7819 */ /* 0x000fe4000000122f */
[----:B------:R-:W-:Y:S02]  /*10700*/  PRMT R35, R81, 0x5432, R116 ;  /* 0x0000543251237816 */ /* 0x000fe40000000074 */
[----:B------:R-:W-:-:S02]  /*10710*/  PRMT R32, R79, 0x5432, R32 ;  /* 0x000054324f207816 */ /* 0x000fc40000000020 */
[----:B------:R-:W-:Y:S02]  /*10720*/  PRMT R46, R74, 0x5432, R117 ;  /* 0x000054324a2e7816 */ /* 0x000fe40000000075 */
[----:B------:R-:W-:Y:S02]  /*10730*/  PRMT R44, R77, 0x5432, R44 ;  /* 0x000054324d2c7816 */ /* 0x000fe4000000002c */
[----:B------:R-:W-:Y:S01]  /*10740*/  LOP3.LUT R34, R34, 0xffff0000, RZ, 0xc0, !PT ;  /* 0xffff000022227812 */ /* 0x000fe200078ec0ff */
[C---:B------:R-:W-:Y:S01]  /*10750*/  IMAD.U32 R127, R46.reuse, 0x10000, RZ ;  /* 0x000100002e7f7824 */ /* 0x040fe200078e00ff */
[----:B------:R-:W-:Y:S02]  /*10760*/  LOP3.LUT R46, R46, 0xffff0000, RZ, 0xc0, !PT ;  /* 0xffff00002e2e7812 */ /* 0x000fe400078ec0ff */
[----:B------:R-:W-:Y:S02]  /*10770*/  PRMT R33, R80, 0x5432, R33 ;  /* 0x0000543250217816 */ /* 0x000fe40000000021 */
[----:B------:R-:W-:Y:S01]  /*10780*/  PRMT R45, R76, 0x5432, R45 ;  /* 0x000054324c2d7816 */ /* 0x000fe2000000002d */
        /* <DEDUP_REMOVED lines=13> */
[C---:B------:R-:W-:Y:S01]  /*10860*/  IMAD.U32 R124, R67.reuse, 0x10000, RZ ;  /* 0x00010000437c7824 */ /* 0x040fe200078e00ff */
[----:B------:R-:W-:Y:S01]  /*10870*/  LOP3.LUT R66, R67, 0xffff0000, RZ, 0xc0, !PT ;  /* 0xffff000043427812 */ /* 0x000fe200078ec0ff */
[----:B------:R-:W-:Y:S01]  /*10880*/  FMUL.FTZ R130, R120, R125 ;  /* 0x0000007d78827220 */ /* 0x000fe20000410000 */
[----:B------:R-:W-:-:S02]  /*10890*/  IMAD.U32 R123, R65, 0x10000, RZ ;  /* 0x00010000417b7824 */ /* 0x000fc400078e00ff */
[C---:B------:R-:W-:Y:S01]  /*108a0*/  FFMA.FTZ R67, R119.reuse, R125, -R128 ;  /* 0x0000007d77437223 */ /* 0x040fe20000010880 */
[----:B------:R-:W-:Y:S02]  /*108b0*/  IMAD.U32 R120, R32, 0x10000, RZ ;  /* 0x0001000020787824 */ /* 0x000fe400078e00ff */
[----:B------:R-:W-:Y:S01]  /*108c0*/  FFMA.FTZ R119, R119, R126, R130 ;  /* 0x0000007e77777223 */ /* 0x000fe20000010082 */
[----:B------:R-:W-:Y:S02]  /*108d0*/  IMAD.U32 R128, R44, 0x10000, RZ ;  /* 0x000100002c807824 */ /* 0x000fe400078e00ff */
[C---:B------:R-:W-:Y:S01]  /*108e0*/  FMUL.FTZ R129, R123.reuse, R127 ;  /* 0x0000007f7b817220 */ /* 0x040fe20000410000 */
[----:B------:R-:W-:Y:S01]  /*108f0*/  FMUL.FTZ R131, R123, R120 ;  /* 0x000000787b837220 */ /* 0x000fe20000410000 */
[----:B------:R-:W-:Y:S02]  /*10900*/  IMAD.U32 R125, R35, 0x10000, RZ ;  /* 0x00010000237d7824 */ /* 0x000fe400078e00ff */
[----:B------:R-:W-:Y:S01]  /*10910*/  FMUL.FTZ R126, R124, R128 ;  /* 0x000000807c7e7220 */ /* 0x000fe20000410000 */
[----:B------:R-:W-:Y:S01]  /*10920*/  LOP3.LUT R123, R118, 0xffff0000, RZ, 0xc0, !PT ;  /* 0xffff0000767b7812 */ /* 0x000fe200078ec0ff */
[----:B------:R-:W-:Y:S01]  /*10930*/  FFMA.FTZ R120, R122, R120, -R129 ;  /* 0x000000787a787223 */ /* 0x000fe20000010881 */
[-C--:B------:R-:W-:Y:S01]  /*10940*/  FMUL.FTZ R129, R124, R125.reuse ;  /* 0x0000007d7c817220 */ /* 0x080fe20000410000 */
[----:B------:R-:W-:Y:S01]  /*10950*/  FFMA.FTZ R118, R121, R125, -R126 ;  /* 0x0000007d79767223 */ /* 0x000fe2000001087e */
[----:B------:R-:W-:Y:S01]  /*10960*/  LOP3.LUT R65, R65, 0xffff0000, RZ, 0xc0, !PT ;  /* 0xffff000041417812 */ /* 0x000fe200078ec0ff */
[C---:B------:R-:W-:Y:S01]  /*10970*/  FMUL.FTZ R125, R117.reuse, R123 ;  /* 0x0000007b757d7220 */ /* 0x040fe20000410000 */
[----:B------:R-:W-:Y:S01]  /*10980*/  LOP3.LUT R124, R32, 0xffff0000, RZ, 0xc0, !PT ;  /* 0xffff0000207c7812 */ /* 0x000fe200078ec0ff */
[----:B------:R-:W-:Y:S01]  /*10990*/  FFMA.FTZ R122, R122, R127, R131 ;  /* 0x0000007f7a7a7223 */ /* 0x000fe20000010083 */
[-C--:B------:R-:W-:Y:S01]  /*109a0*/  FMUL.FTZ R127, R117, R34.reuse ;  /* 0x00000022757f7220 */ /* 0x080fe20000410000 */
[C---:B------:R-:W-:Y:S01]  /*109b0*/  FFMA.FTZ R32, R116.reuse, R34, -R125 ;  /* 0x0000002274207223 */ /* 0x040fe2000001087d */
[----:B------:R-:W-:Y:S01]  /*109c0*/  FFMA.FTZ R121, R121, R128, R129 ;  /* 0x0000008079797223 */ /* 0x000fe20000010081 */
[C---:B------:R-:W-:Y:S01]  /*109d0*/  FMUL.FTZ R34, R65.reuse, R46 ;  /* 0x0000002e41227220 */ /* 0x040fe20000410000 */
[-C--:B------:R-:W-:Y:S01]  /*109e0*/  FMUL.FTZ R129, R65, R124.reuse ;  /* 0x0000007c41817220 */ /* 0x080fe20000410000 */
[----:B------:R-:W-:Y:S01]  /*109f0*/  IMAD.U32 R117, R33, 0x10000, RZ ;  /* 0x0001000021757824 */ /* 0x000fe200078e00ff */
[----:B------:R-:W-:Y:S01]  /*10a00*/  LOP3.LUT R35, R35, 0xffff0000, RZ, 0xc0, !PT ;  /* 0xffff000023237812 */ /* 0x000fe200078ec0ff */
[C---:B------:R-:W-:Y:S01]  /*10a10*/  FFMA.FTZ R65, R61.reuse, R124, -R34 ;  /* 0x0000007c3d417223 */ /* 0x040fe20000010822 */
[----:B------:R-:W-:Y:S01]  /*10a20*/  FFMA.FTZ R129, R61, R46, R129 ;  /* 0x0000002e3d817223 */ /* 0x000fe20000010081 */
[----:B------:R-:W-:Y:S01]  /*10a30*/  LOP3.LUT R34, R33, 0xffff0000, RZ, 0xc0, !PT ;  /* 0xffff000021227812 */ /* 0x000fe200078ec0ff */
[C---:B------:R-:W-:Y:S01]  /*10a40*/  IMAD.U32 R125, R45.reuse, 0x10000, RZ ;  /* 0x000100002d7d7824 */ /* 0x040fe200078e00ff */
[----:B------:R-:W-:Y:S01]  /*10a50*/  LOP3.LUT R46, R45, 0xffff0000, RZ, 0xc0, !PT ;  /* 0xffff00002d2e7812 */ /* 0x000fe200078ec0ff */
[----:B------:R-:W-:Y:S01]  /*10a60*/  FFMA.FTZ R116, R116, R123, R127 ;  /* 0x0000007b74747223 */ /* 0x000fe2000001007f */
[----:B------:R-:W-:Y:S01]  /*10a70*/  LOP3.LUT R33, R44, 0xffff0000, RZ, 0xc0, !PT ;  /* 0xffff00002c217812 */ /* 0x000fe200078ec0ff */
[C---:B------:R-:W-:Y:S01]  /*10a80*/  FMUL.FTZ R123, R64.reuse, R125 ;  /* 0x0000007d407b7220 */ /* 0x040fe20000410000 */
[----:B------:R-:W-:Y:S01]  /*10a90*/  FMUL.FTZ R61, R64, R117 ;  /* 0x00000075403d7220 */ /* 0x000fe20000410000 */
[C---:B------:R-:W-:Y:S01]  /*10aa0*/  FMUL.FTZ R44, R63.reuse, R46 ;  /* 0x0000002e3f2c7220 */ /* 0x040fe20000410000 */
[-C--:B------:R-:W-:Y:S01]  /*10ab0*/  FMUL.FTZ R63, R63, R34.reuse ;  /* 0x000000223f3f7220 */ /* 0x080fe20000410000 */
[C---:B------:R-:W-:Y:S01]  /*10ac0*/  FMUL.FTZ R45, R66.reuse, R33 ;  /* 0x00000021422d7220 */ /* 0x040fe20000410000 */
[----:B------:R-:W-:Y:S01]  /*10ad0*/  FMUL.FTZ R66, R66, R35 ;  /* 0x0000002342427220 */ /* 0x000fe20000410000 */
[----:B------:R-:W-:Y:S01]  /*10ae0*/  FFMA.FTZ R123, R60, R117, -R123 ;  /* 0x000000753c7b7223 */ /* 0x000fe2000001087b */
        /* <DEDUP_REMOVED lines=15> */
.L_x_2672:
[----:B------:R-:W-:Y:S05]  /*10be0*/  BSYNC B2 ;  /* 0x0000000000027941 */ /* 0x000fea0003800000 */
.L_x_2671:
[----:B------:R-:W-:Y:S04]  /*10bf0*/  BSSY B2, `(.L_x_2673) ;  /* 0x0000071000027945 */ /* 0x000fe80003800000 */
[----:B------:R-:W-:Y:S05]  /*10c00*/  @P1 BRA `(.L_x_2674) ;  /* 0x0000000400bc1947 */ /* 0x000fea0003800000 */
[----:B-1----:R-:W2:Y:S01]  /*10c10*/  LDL R32, [R1+0x4c] ;  /* 0x00004c0001207983 */ /* 0x002ea20000100800 */
[----:B------:R-:W-:Y:S02]  /*10c20*/  LEA.HI R34, R21, R206, RZ, 0x6 ;  /* 0x000000ce15227211 */ /* 0x000fe400078f30ff */
[----:B------:R-:W-:Y:S02]  /*10c30*/  LOP3.LUT R44, R218, 0x38, R69, 0xf8, !PT ;  /* 0x00000038da2c7812 */ /* 0x000fe400078ef845 */
[----:B------:R-:W-:Y:S01]  /*10c40*/  SHF.R.U64 R62, R30, 0x10, R31 ;  /* 0x000000101e3e7819 */ /* 0x000fe2000000121f */
[----:B------:R-:W-:Y:S01]  /*10c50*/  IMAD.SHL.U32 R35, R34, 0x80, RZ ;  /* 0x0000008022237824 */ /* 0x000fe200078e00ff */
[----:B------:R-:W-:Y:S02]  /*10c60*/  LOP3.LUT R44, R44, R219, RZ, 0x3c, !PT ;  /* 0x000000db2c2c7212 */ /* 0x000fe400078e3cff */
[----:B------:R-:W-:Y:S02]  /*10c70*/  SHF.R.U64 R30, R40, 0x10, R41 ;  /* 0x00000010281e7819 */ /* 0x000fe40000001229 */
[----:B------:R-:W-:-:S02]  /*10c80*/  LOP3.LUT R35, R35, 0xffffe000, RZ, 0xc0, !PT ;  /* 0xffffe00023237812 */ /* 0x000fc400078ec0ff */
[----:B------:R-:W-:Y:S02]  /*10c90*/  SHF.R.U64 R64, R28, 0x10, R29 ;  /* 0x000000101c407819 */ /* 0x000fe4000000121d */
[----:B------:R-:W-:Y:S02]  /*10ca0*/  IADD3 R35, R44, R35, R220 ;  /* 0x000000232c237210 */ /* 0x000fe40007ffe0dc */
[----:B------:R-:W-:Y:S02]  /*10cb0*/  SHF.R.U32.HI R31, RZ, 0x10, R31 ;  /* 0x00000010ff1f7819 */ /* 0x000fe4000001161f */
[----:B------:R-:W-:Y:S02]  /*10cc0*/  SHF.R.U32.HI R41, RZ, 0x10, R41 ;  /* 0x00000010ff297819 */ /* 0x000fe40000011629 */
[----:B------:R-:W-:Y:S02]  /*10cd0*/  PRMT R109, R109, 0x5410, R30 ;  /* 0x000054106d6d7816 */ /* 0x000fe4000000001e */
[----:B------:R-:W-:-:S02]  /*10ce0*/  PRMT R115, R115, 0x5410, R64 ;  /* 0x0000541073737816 */ /* 0x000fc40000000040 */
[----:B------:R-:W-:Y:S01]  /*10cf0*/  SHF.R.U32.HI R29, RZ, 0x10, R29 ;  /* 0x00000010ff1d7819 */ /* 0x000fe2000001161d */
[----:B------:R-:W-:Y:S01]  /*10d00*/  IMAD.U32 R64, R109, 0x10000, RZ ;  /* 0x000100006d407824 */ /* 0x000fe200078e00ff */
[----:B------:R-:W-:Y:S02]  /*10d10*/  SHF.R.U64 R28, R42, 0x10, R43 ;  /* 0x000000102a1c7819 */ /* 0x000fe4000000122b */
[----:B------:R-:W-:Y:S02]  /*10d20*/  PRMT R112, R112, 0x5410, R31 ;  /* 0x0000541070707816 */ /* 0x000fe4000000001f */
[----:B------:R-:W-:Y:S02]  /*10d30*/  PRMT R110, R110, 0x5410, R41 ;  /* 0x000054106e6e7816 */ /* 0x000fe40000000029 */
[----:B------:R-:W-:Y:S02]  /*10d40*/  SHF.R.U32.HI R43, RZ, 0x10, R43 ;  /* 0x00000010ff2b7819 */ /* 0x000fe4000001162b */
[----:B------:R-:W-:Y:S01]  /*10d50*/  PRMT R114, R114, 0x5410, R29 ;  /* 0x0000541072727816 */ /* 0x000fe2000000001d */
[----:B------:R-:W-:Y:S01]  /*10d60*/  IMAD.U32 R65, R110, 0x10000, RZ ;  /* 0x000100006e417824 */ /* 0x000fe200078e00ff */
[----:B------:R-:W-:-:S02]  /*10d70*/  PRMT R113, R113, 0x5410, R62 ;  /* 0x0000541071717816 */ /* 0x000fc4000000003e */
[----:B------:R-:W-:Y:S02]  /*10d80*/  PRMT R111, R111, 0x5410, R28 ;  /* 0x000054106f6f7816 */ /* 0x000fe4000000001c */
[----:B------:R-:W-:Y:S02]  /*10d90*/  PRMT R108, R108, 0x5410, R43 ;  /* 0x000054106c6c7816 */ /* 0x000fe4000000002b */
[----:B------:R-:W-:Y:S02]  /*10da0*/  LOP3.LUT R109, R109, 0xffff0000, RZ, 0xc0, !PT ;  /* 0xffff00006d6d7812 */ /* 0x000fe400078ec0ff */
[----:B------:R-:W-:Y:S01]  /*10db0*/  LOP3.LUT R110, R110, 0xffff0000, RZ, 0xc0, !PT ;  /* 0xffff00006e6e7812 */ /* 0x000fe200078ec0ff */
[----:B------:R-:W-:Y:S01]  /*10dc0*/  IMAD.U32 R66, R108, 0x10000, RZ ;  /* 0x000100006c427824 */ /* 0x000fe200078e00ff */
[----:B--2---:R-:W-:Y:S02]  /*10dd0*/  R2UR UR4, R32 ;  /* 0x00000000200472ca */ /* 0x004fe400000e0000 */
[----:B------:R-:W-:-:S04]  /*10de0*/  LEA.HI R32, R75, R72, RZ, 0x1d ;  /* 0x000000484b207211 */ /* 0x000fc800078fe8ff */
[----:B------:R-:W-:-:S04]  /*10df0*/  SHF.R.S32.HI R33, RZ, 0x1f, R32 ;  /* 0x0000001fff217819 */ /* 0x000fc80000011420 */
[----:B------:R-:W-:Y:S01]  /*10e00*/  LEA.HI R34, R33, R32, RZ, 0x3 ;  /* 0x0000002021227211 */ /* 0x000fe200078f18ff */
[----:B------:R-:W-:Y:S02]  /*10e10*/  IMAD.SHL.U32 R33, R32, 0x8, RZ ;  /* 0x0000000820217824 */ /* 0x000fe400078e00ff */
[----:B------:R-:W-:Y:S02]  /*10e20*/  LEA R60, R35, UR4, 0x1 ;  /* 0x00000004233c7c11 */ /* 0x000fe4000f8e08ff */
[----:B------:R-:W-:Y:S01]  /*10e30*/  IMAD.SHL.U32 R34, R34, 0x400, RZ ;  /* 0x0000040022227824 */ /* 0x000fe200078e00ff */
[----:B------:R-:W-:-:S04]  /*10e40*/  LOP3.LUT R32, R218, 0x38, R33, 0xf8, !PT ;  /* 0x00000038da207812 */ /* 0x000fc800078ef821 */
[----:B------:R-:W-:Y:S02]  /*10e50*/  LOP3.LUT R32, R32, R219, RZ, 0x3c, !PT ;  /* 0x000000db20207212 */ /* 0x000fe400078e3cff */
[----:B------:R-:W-:-:S04]  /*10e60*/  LOP3.LUT R33, R34, 0x7fffe000, RZ, 0xc0, !PT ;  /* 0x7fffe00022217812 */ /* 0x000fc800078ec0ff */
[----:B0-----:R-:W-:Y:S02]  /*10e70*/  IADD3 R61, R32, R33, R220 ;  /* 0x00000021203d7210 */ /* 0x001fe40007ffe0dc */
[----:B------:R-:W0:Y:S03]  /*10e80*/  LDS.128 R32, [R60] ;  /* 0x000000003c207984 */ /* 0x000e260000000c00 */
[----:B------:R-:W-:-:S05]  /*10e90*/  IMAD R61, R61, 0x2, R16 ;  /* 0x000000023d3d7824 */ /* 0x000fca00078e0210 */
[----:B------:R-:W1:Y:S01]  /*10ea0*/  LDS.128 R44, [R61+0x15400] ;  /* 0x015400003d2c7984 */ /* 0x000e620000000c00 */
[C---:B0-----:R-:W-:Y:S01]  /*10eb0*/  IMAD.U32 R40, R32.reuse, 0x10000, RZ ;  /* 0x0001000020287824 */ /* 0x041fe200078e00ff */
[----:B------:R-:W-:Y:S01]  /*10ec0*/  LOP3.LUT R41, R32, 0xffff0000, RZ, 0xc0, !PT ;  /* 0xffff000020297812 */ /* 0x000fe200078ec0ff */
[----:B------:R-:W-:Y:S01]  /*10ed0*/  IMAD.U32 R32, R115, 0x10000, RZ ;  /* 0x0001000073207824 */ /* 0x000fe200078e00ff */
[C---:B------:R-:W-:Y:S01]  /*10ee0*/  LOP3.LUT R28, R34.reuse, 0xffff0000, RZ, 0xc0, !PT ;  /* 0xffff0000221c7812 */ /* 0x040fe200078ec0ff */
[----:B------:R-:W-:Y:S01]  /*10ef0*/  IMAD.U32 R29, R34, 0x10000, RZ ;  /* 0x00010000221d7824 */ /* 0x000fe200078e00ff */
[C---:B------:R-:W-:Y:S01]  /*10f00*/  LOP3.LUT R34, R35.reuse, 0xffff0000, RZ, 0xc0, !PT ;  /* 0xffff000023227812 */ /* 0x040fe200078ec0ff */
[----:B------:R-:W-:Y:S01]  /*10f10*/  IMAD.U32 R43, R35, 0x10000, RZ ;  /* 0x00010000232b7824 */ /* 0x000fe200078e00ff */
[----:B------:R-:W-:Y:S01]  /*10f20*/  LOP3.LUT R115, R115, 0xffff0000, RZ, 0xc0, !PT ;  /* 0xffff000073737812 */ /* 0x000fe200078ec0ff */
[----:B-1----:R-:W-:Y:S01]  /*10f30*/  IMAD.U32 R31, R44, 0x10000, RZ ;  /* 0x000100002c1f7824 */ /* 0x002fe200078e00ff */
[C---:B------:R-:W-:Y:S01]  /*10f40*/  LOP3.LUT R30, R46.reuse, 0xffff0000, RZ, 0xc0, !PT ;  /* 0xffff00002e1e7812 */ /* 0x040fe200078ec0ff */
[----:B------:R-:W-:Y:S01]  /*10f50*/  IMAD.U32 R62, R46, 0x10000, RZ ;  /* 0x000100002e3e7824 */ /* 0x000fe200078e00ff */
[----:B------:R-:W-:Y:S01]  /*10f60*/  LOP3.LUT R46, R47, 0xffff0000, RZ, 0xc0, !PT ;  /* 0xffff00002f2e7812 */ /* 0x000fe200078ec0ff */
[----:B------:R-:W-:Y:S01]  /*10f70*/  FMUL.FTZ R67, R31, R64 ;  /* 0x000000401f437220 */ /* 0x000fe20000410000 */
[----:B------:R-:W-:-:S02]  /*10f80*/  IMAD.U32 R63, R47, 0x10000, RZ ;  /* 0x000100002f3f7824 */ /* 0x000fc400078e00ff */
[-C--:B------:R-:W-:Y:S01]  /*10f90*/  FMUL.FTZ R83, R31, R32.reuse ;  /* 0x000000201f537220 */ /* 0x080fe20000410000 */
[----:B------:R-:W-:Y:S02]  /*10fa0*/  IMAD.U32 R35, R45, 0x10000, RZ ;  /* 0x000100002d237824 */ /* 0x000fe400078e00ff */
[----:B------:R-:W-:Y:S01]  /*10fb0*/  FFMA.FTZ R31, R40, R32, -R67 ;  /* 0x00000020281f7223 */ /* 0x000fe20000010843 */
[----:B------:R-:W-:Y:S02]  /*10fc0*/  IMAD.U32 R47, R114, 0x10000, RZ ;  /* 0x00010000722f7824 */ /* 0x000fe400078e00ff */
[----:B------:R-:W-:Y:S01]  /*10fd0*/  FFMA.FTZ R32, R40, R64, R83 ;  /* 0x0000004028207223 */ /* 0x000fe20000010053 */
[----:B------:R-:W-:Y:S01]  /*10fe0*/  IMAD.U32 R42, R33, 0x10000, RZ ;  /* 0x00010000212a7824 */ /* 0x000fe200078e00ff */
[----:B------:R-:W-:Y:S01]  /*10ff0*/  LOP3.LUT R44, R44, 0xffff0000, RZ, 0xc0, !PT ;  /* 0xffff00002c2c7812 */ /* 0x000fe200078ec0ff */
[----:B------:R-:W-:Y:S01]  /*11000*/  FMUL.FTZ R67, R35, R65 ;  /* 0x0000004123437220 */ /* 0x000fe20000410000 */
[----:B------:R-:W-:-:S02]  /*11010*/  IMAD.U32 R40, R112, 0x10000, RZ ;  /* 0x0001000070287824 */ /* 0x000fc400078e00ff */
[-C--:B------:R-:W-:Y:S01]  /*11020*/  FMUL.FTZ R83, R35, R47.reuse ;  /* 0x0000002f23537220 */ /* 0x080fe20000410000 */
[----:B------:R-:W-:Y:S01]  /*11030*/  FMUL.FTZ R64, R63, R66 ;  /* 0x000000423f407220 */ /* 0x000fe20000410000 */
[----:B------:R-:W-:Y:S01]  /*11040*/  LOP3.LUT R45, R45, 0xffff0000, RZ, 0xc0, !PT ;  /* 0xffff00002d2d7812 */ /* 0x000fe200078ec0ff */
[C---:B------:R-:W-:Y:S01]  /*11050*/  FFMA.FTZ R35, R42.reuse, R47, -R67 ;  /* 0x0000002f2a237223 */ /* 0x040fe20000010843 */
[-C--:B------:R-:W-:Y:S01]  /*11060*/  FMUL.FTZ R63, R63, R40.reuse ;  /* 0x000000283f3f7220 */ /* 0x080fe20000410000 */
[----:B------:R-:W-:Y:S01]  /*11070*/  FFMA.FTZ R83, R42, R65, R83 ;  /* 0x000000412a537223 */ /* 0x000fe20000010053 */
[----:B------:R-:W-:Y:S01]  /*11080*/  FMUL.FTZ R42, R44, R109 ;  /* 0x0000006d2c2a7220 */ /* 0x000fe20000410000 */
[----:B------:R-:W-:Y:S01]  /*11090*/  LOP3.LUT R114, R114, 0xffff0000, RZ, 0xc0, !PT ;  /* 0xffff000072727812 */ /* 0x000fe200078ec0ff */
[C---:B------:R-:W-:Y:S01]  /*110a0*/  FFMA.FTZ R40, R43.reuse, R40, -R64 ;  /* 0x000000282b287223 */ /* 0x040fe20000010840 */
[----:B------:R-:W-:Y:S01]  /*110b0*/  FFMA.FTZ R63, R43, R66, R63 ;  /* 0x000000422b3f7223 */ /* 0x000fe2000001003f */
[-C--:B------:R-:W-:Y:S01]  /*110c0*/  FMUL.FTZ R64, R44, R115.reuse ;  /* 0x000000732c407220 */ /* 0x080fe20000410000 */
[----:B------:R-:W-:Y:S01]  /*110d0*/  LOP3.LUT R33, R33, 0xffff0000, RZ, 0xc0, !PT ;  /* 0xffff000021217812 */ /* 0x000fe200078ec0ff */
[----:B------:R-:W-:Y:S01]  /*110e0*/  FFMA.FTZ R44, R41, R115, -R42 ;  /* 0x00000073292c7223 */ /* 0x000fe2000001082a */
[----:B------:R-:W-:-:S02]  /*110f0*/  IMAD.U32 R43, R111, 0x10000, RZ ;  /* 0x000100006f2b7824 */ /* 0x000fc400078e00ff */
[----:B------:R-:W-:Y:S01]  /*11100*/  FMUL.FTZ R66, R45, R110 ;  /* 0x0000006e2d427220 */ /* 0x000fe20000410000 */
[----:B------:R-:W-:Y:S02]  /*11110*/  IMAD.U32 R42, R113, 0x10000, RZ ;  /* 0x00010000712a7824 */ /* 0x000fe400078e00ff */
[-C--:B------:R-:W-:Y:S01]  /*11120*/  FMUL.FTZ R45, R45, R114.reuse ;  /* 0x000000722d2d7220 */ /* 0x080fe20000410000 */
[----:B------:R-:W-:Y:S01]  /*11130*/  FFMA.FTZ R109, R41, R109, R64 ;  /* 0x0000006d296d7223 */ /* 0x000fe20000010040 */
[CC--:B------:R-:W-:Y:S01]  /*11140*/  FMUL.FTZ R64, R62.reuse, R43.reuse ;  /* 0x0000002b3e407220 */ /* 0x0c0fe20000410000 */
[C---:B------:R-:W-:Y:S01]  /*11150*/  FFMA.FTZ R66, R33.reuse, R114, -R66 ;  /* 0x0000007221427223 */ /* 0x040fe20000010842 */
[----:B------:R-:W-:Y:S01]  /*11160*/  FFMA.FTZ R110, R33, R110, R45 ;  /* 0x0000006e216e7223 */ /* 0x000fe2000001002d */
        /* <DEDUP_REMOVED lines=9> */
[----:B------:R-:W-:Y:S01]  /*11200*/  F2FP.BF16.F32.PACK_AB R32, R109, R32 ;  /* 0x000000206d20723e */ /* 0x000fe200000010ff */
        /* <DEDUP_REMOVED lines=13> */
[----:B------:R-:W-:-:S05]  /*112e0*/  F2FP.BF16.F32.PACK_AB R35, R46, R63 ;  /* 0x0000003f2e23723e */ /* 0x000fca00000010ff */
[----:B------:R2:W-:Y:S02]  /*112f0*/  STS.128 [R61+0x15400], R32 ;  /* 0x015400203d007388 */ /* 0x0005e40000000c00 */
.L_x_2674:
[----:B------:R-:W-:Y:S05]  /*11300*/  BSYNC B2 ;  /* 0x0000000000027941 */ /* 0x000fea0003800000 */
.L_x_2673:
[----:B------:R-:W-:Y:S05]  /*11310*/  @P2 BRA `(.L_x_2670) ;  /* 0x0000000400bc2947 */ /* 0x000fea0003800000 */
[----:B--2---:R-:W2:Y:S01]  /*11320*/  LDL R28, [R1+0x4c] ;  /* 0x00004c00011c7983 */ /* 0x004ea20000100800 */
[----:B------:R-:W-:Y:S02]  /*11330*/  LEA.HI R75, R75, R20, RZ, 0x1d ;  /* 0x000000144b4b7211 */ /* 0x000fe400078fe8ff */
[----:B------:R-:W-:Y:S02]  /*11340*/  LEA.HI R29, R0, R207, RZ, 0x6 ;  /* 0x000000cf001d7211 */ /* 0x000fe400078f30ff */
[----:B------:R-:W-:Y:S02]  /*11350*/  LOP3.LUT R30, R218, 0x38, R3, 0xf8, !PT ;  /* 0x00000038da1e7812 */ /* 0x000fe400078ef803 */
[----:B-1----:R-:W-:Y:S01]  /*11360*/  SHF.R.U64 R45, R24, 0x10, R25 ;  /* 0x00000010182d7819 */ /* 0x002fe20000001219 */
[----:B------:R-:W-:Y:S01]  /*11370*/  IMAD.SHL.U32 R31, R29, 0x80, RZ ;  /* 0x000000801d1f7824 */ /* 0x000fe200078e00ff */
[----:B------:R-:W-:Y:S02]  /*11380*/  LOP3.LUT R30, R30, R219, RZ, 0x3c, !PT ;  /* 0x000000db1e1e7212 */ /* 0x000fe400078e3cff */
[----:B------:R-:W-:-:S02]  /*11390*/  SHF.R.U64 R43, R26, 0x10, R27 ;  /* 0x000000101a2b7819 */ /* 0x000fc4000000121b */
[----:B------:R-:W-:Y:S02]  /*113a0*/  LOP3.LUT R31, R31, 0xffffe000, RZ, 0xc0, !PT ;  /* 0xffffe0001f1f7812 */ /* 0x000fe400078ec0ff */
[----:B------:R-:W-:Y:S02]  /*113b0*/  SHF.R.U32.HI R24, RZ, 0x10, R25 ;  /* 0x00000010ff187819 */ /* 0x000fe40000011619 */
[----:B------:R-:W-:Y:S02]  /*113c0*/  IADD3 R30, R30, R31, R220 ;  /* 0x0000001f1e1e7210 */ /* 0x000fe40007ffe0dc */
[----:B------:R-:W-:Y:S02]  /*113d0*/  SHF.R.U32.HI R26, RZ, 0x10, R27 ;  /* 0x00000010ff1a7819 */ /* 0x000fe4000001161b */
[----:B------:R-:W-:Y:S02]  /*113e0*/  SHF.R.U64 R27, R36, 0x10, R37 ;  /* 0x00000010241b7819 */ /* 0x000fe40000001225 */
[----:B------:R-:W-:-:S02]  /*113f0*/  SHF.R.U64 R25, R38, 0x10, R39 ;  /* 0x0000001026197819 */ /* 0x000fc40000001227 */
[----:B------:R-:W-:Y:S02]  /*11400*/  SHF.R.U32.HI R36, RZ, 0x10, R37 ;  /* 0x00000010ff247819 */ /* 0x000fe40000011625 */
[----:B------:R-:W-:Y:S02]  /*11410*/  PRMT R97, R97, 0x5410, R24 ;  /* 0x0000541061617816 */ /* 0x000fe40000000018 */
[----:B------:R-:W-:Y:S02]  /*11420*/  PRMT R92, R92, 0x5410, R27 ;  /* 0x000054105c5c7816 */ /* 0x000fe4000000001b */
[----:B------:R-:W-:Y:S02]  /*11430*/  PRMT R94, R94, 0x5410, R25 ;  /* 0x000054105e5e7816 */ /* 0x000fe40000000019 */
[----:B------:R-:W-:Y:S02]  /*11440*/  PRMT R99, R99, 0x5410, R26 ;  /* 0x0000541063637816 */ /* 0x000fe4000000001a */
[----:B------:R-:W-:-:S02]  /*11450*/  PRMT R96, R96, 0x5410, R45 ;  /* 0x0000541060607816 */ /* 0x000fc4000000002d */
[----:B------:R-:W-:Y:S02]  /*11460*/  PRMT R93, R93, 0x5410, R36 ;  /* 0x000054105d5d7816 */ /* 0x000fe40000000024 */
[----:B------:R-:W-:Y:S01]  /*11470*/  PRMT R98, R98, 0x5410, R43 ;  /* 0x0000541062627816 */ /* 0x000fe2000000002b */
[----:B------:R-:W-:Y:S01]  /*11480*/  IMAD.U32 R43, R92, 0x10000, RZ ;  /* 0x000100005c2b7824 */ /* 0x000fe200078e00ff */
[----:B------:R-:W-:Y:S01]  /*11490*/  SHF.R.U32.HI R38, RZ, 0x10, R39 ;  /* 0x00000010ff267819 */ /* 0x000fe20000011627 */
[----:B------:R-:W-:Y:S01]  /*114a0*/  IMAD.U32 R42, R96, 0x10000, RZ ;  /* 0x00010000602a7824 */ /* 0x000fe200078e00ff */
[----:B------:R-:W-:Y:S01]  /*114b0*/  LOP3.LUT R92, R92, 0xffff0000, RZ, 0xc0, !PT ;  /* 0xffff00005c5c7812 */ /* 0x000fe200078ec0ff */
[----:B------:R-:W-:Y:S01]  /*114c0*/  IMAD.U32 R44, R93, 0x10000, RZ ;  /* 0x000100005d2c7824 */ /* 0x000fe200078e00ff */
[----:B------:R-:W-:Y:S02]  /*114d0*/  PRMT R95, R95, 0x5410, R38 ;  /* 0x000054105f5f7816 */ /* 0x000fe40000000026 */
[----:B------:R-:W-:-:S02]  /*114e0*/  LOP3.LUT R96, R96, 0xffff0000, RZ, 0xc0, !PT ;  /* 0xffff000060607812 */ /* 0x000fc400078ec0ff */
[----:B------:R-:W-:Y:S02]  /*114f0*/  LOP3.LUT R93, R93, 0xffff0000, RZ, 0xc0, !PT ;  /* 0xffff00005d5d7812 */ /* 0x000fe400078ec0ff */
[----:B--2---:R-:W-:Y:S02]  /*11500*/  R2UR UR4, R28 ;  /* 0x000000001c0472ca */ /* 0x004fe400000e0000 */
[----:B------:R-:W-:-:S04]  /*11510*/  SHF.R.S32.HI R28, RZ, 0x1f, R75 ;  /* 0x0000001fff1c7819 */ /* 0x000fc8000001144b */
[----:B------:R-:W-:Y:S01]  /*11520*/  LEA.HI R29, R28, R75, RZ, 0x3 ;  /* 0x0000004b1c1d7211 */ /* 0x000fe200078f18ff */
[----:B------:R-:W-:-:S04]  /*11530*/  IMAD.SHL.U32 R75, R75, 0x8, RZ ;  /* 0x000000084b4b7824 */ /* 0x000fc800078e00ff */
[----:B------:R-:W-:Y:S01]  /*11540*/  IMAD.SHL.U32 R29, R29, 0x400, RZ ;  /* 0x000004001d1d7824 */ /* 0x000fe200078e00ff */
[----:B------:R-:W-:Y:S02]  /*11550*/  LOP3.LUT R28, R218, 0x38, R75, 0xf8, !PT ;  /* 0x00000038da1c7812 */ /* 0x000fe400078ef84b */
[----:B------:R-:W-:Y:S02]  /*11560*/  LEA R40, R30, UR4, 0x1 ;  /* 0x000000041e287c11 */ /* 0x000fe4000f8e08ff */
[----:B------:R-:W-:Y:S02]  /*11570*/  LOP3.LUT R28, R28, R219, RZ, 0x3c, !PT ;  /* 0x000000db1c1c7212 */ /* 0x000fe400078e3cff */
[----:B------:R-:W-:-:S04]  /*11580*/  LOP3.LUT R29, R29, 0x7fffe000, RZ, 0xc0, !PT ;  /* 0x7fffe0001d1d7812 */ /* 0x000fc800078ec0ff */
[----:B------:R-:W-:Y:S02]  /*11590*/  IADD3 R41, R28, R29, R220 ;  /* 0x0000001d1c297210 */ /* 0x000fe40007ffe0dc */
[----:B------:R-:W1:Y:S03]  /*115a0*/  LDS.128 R28, [R40] ;  /* 0x00000000281c7984 */ /* 0x000e660000000c00 */
[----:B------:R-:W-:-:S05]  /*115b0*/  IMAD R41, R41, 0x2, R16 ;  /* 0x0000000229297824 */ /* 0x000fca00078e0210 */
[----:B------:R-:W2:Y:S01]  /*115c0*/  LDS.128 R32, [R41+0x15400] ;  /* 0x0154000029207984 */ /* 0x000ea20000000c00 */
[C---:B-1----:R-:W-:Y:S01]  /*115d0*/  IMAD.U32 R24, R28.reuse, 0x10000, RZ ;  /* 0x000100001c187824 */ /* 0x042fe200078e00ff */
[----:B------:R-:W-:Y:S01]  /*115e0*/  LOP3.LUT R25, R28, 0xffff0000, RZ, 0xc0, !PT ;  /* 0xffff00001c197812 */ /* 0x000fe200078ec0ff */
[C---:B------:R-:W-:Y:S01]  /*115f0*/  IMAD.U32 R26, R29.reuse, 0x10000, RZ ;  /* 0x000100001d1a7824 */ /* 0x040fe200078e00ff */
[----:B------:R-:W-:Y:S01]  /*11600*/  LOP3.LUT R28, R29, 0xffff0000, RZ, 0xc0, !PT ;  /* 0xffff00001d1c7812 */ /* 0x000fe200078ec0ff */
[C---:B------:R-:W-:Y:S01]  /*11610*/  IMAD.U32 R27, R30.reuse, 0x10000, RZ ;  /* 0x000100001e1b7824 */ /* 0x040fe200078e00ff */
[----:B------:R-:W-:Y:S01]  /*11620*/  LOP3.LUT R29, R30, 0xffff0000, RZ, 0xc0, !PT ;  /* 0xffff00001e1d7812 */ /* 0x000fe200078ec0ff */
[C---:B------:R-:W-:Y:S01]  /*11630*/  IMAD.U32 R36, R31.reuse, 0x10000, RZ ;  /* 0x000100001f247824 */ /* 0x040fe200078e00ff */
[----:B------:R-:W-:Y:S01]  /*11640*/  LOP3.LUT R30, R31, 0xffff0000, RZ, 0xc0, !PT ;  /* 0xffff00001f1e7812 */ /* 0x000fe200078ec0ff */
[C---:B--2---:R-:W-:Y:S01]  /*11650*/  IMAD.U32 R31, R32.reuse, 0x10000, RZ ;  /* 0x00010000201f7824 */ /* 0x044fe200078e00ff */
[----:B------:R-:W-:Y:S01]  /*11660*/  LOP3.LUT R32, R32, 0xffff0000, RZ, 0xc0, !PT ;  /* 0xffff000020207812 */ /* 0x000fe200078ec0ff */
[C---:B------:R-:W-:Y:S01]  /*11670*/  IMAD.U32 R37, R33.reuse, 0x10000, RZ ;  /* 0x0001000021257824 */ /* 0x040fe200078e00ff */
[----:B------:R-:W-:Y:S01]  /*11680*/  LOP3.LUT R33, R33, 0xffff0000, RZ, 0xc0, !PT ;  /* 0xffff000021217812 */ /* 0x000fe200078ec0ff */
[C---:B------:R-:W-:Y:S01]  /*11690*/  FMUL.FTZ R45, R31.reuse, R43 ;  /* 0x0000002b1f2d7220 */ /* 0x040fe20000410000 */
[----:B------:R-:W-:Y:S01]  /*116a0*/  FMUL.FTZ R47, R31, R42 ;  /* 0x0000002a1f2f7220 */ /* 0x000fe20000410000 */
[----:B------:R-:W-:-:S02]  /*116b0*/  IMAD.U32 R31, R97, 0x10000, RZ ;  /* 0x00010000611f7824 */ /* 0x000fc400078e00ff */
[----:B0-----:R-:W-:Y:S01]  /*116c0*/  FMUL.FTZ R61, R37, R44 ;  /* 0x0000002c253d7220 */ /* 0x001fe20000410000 */
[C---:B------:R-:W-:Y:S01]  /*116d0*/  FFMA.FTZ R45, R24.reuse, R42, -R45 ;  /* 0x0000002a182d7223 */ /* 0x040fe2000001082d */
[----:B------:R-:W-:Y:S02]  /*116e0*/  IMAD.U32 R39, R35, 0x10000, RZ ;  /* 0x0001000023277824 */ /* 0x000fe400078e00ff */
[----:B------:R-:W-:Y:S01]  /*116f0*/  FFMA.FTZ R47, R24, R43, R47 ;  /* 0x0000002b182f7223 */ /* 0x000fe2000001002f */
[----:B------:R-:W-:Y:S02]  /*11700*/  IMAD.U32 R42, R95, 0x10000, RZ ;  /* 0x000100005f2a7824 */ /* 0x000fe400078e00ff */
[-C--:B------:R-:W-:Y:S01]  /*11710*/  FMUL.FTZ R37, R37, R31.reuse ;  /* 0x0000001f25257220 */ /* 0x080fe20000410000 */
[----:B------:R-:W-:Y:S02]  /*11720*/  IMAD.U32 R24, R99, 0x10000, RZ ;  /* 0x0001000063187824 */ /* 0x000fe400078e00ff */
[C---:B------:R-:W-:Y:S01]  /*11730*/  FFMA.FTZ R61, R26.reuse, R31, -R61 ;  /* 0x0000001f1a3d7223 */ /* 0x040fe2000001083d */
[C---:B------:R-:W-:Y:S01]  /*11740*/  FMUL.FTZ R31, R39.reuse, R42 ;  /* 0x0000002a271f7220 */ /* 0x040fe20000410000 */
[----:B------:R-:W-:Y:S01]  /*11750*/  FFMA.FTZ R37, R26, R44, R37 ;  /* 0x0000002c1a257223 */ /* 0x000fe20000010025 */
[----:B------:R-:W-:Y:S01]  /*11760*/  FMUL.FTZ R43, R39, R24 ;  /* 0x00000018272b7220 */ /* 0x000fe20000410000 */
[----:B------:R-:W-:-:S02]  /*11770*/  IMAD.U32 R38, R34, 0x10000, RZ ;  /* 0x0001000022267824 */ /* 0x000fc400078e00ff */
[----:B------:R-:W-:Y:S01]  /*11780*/  FFMA.FTZ R39, R36, R24, -R31 ;  /* 0x0000001824277223 */ /* 0x000fe2000001081f */
[C---:B------:R-:W-:Y:S01]  /*11790*/  FMUL.FTZ R24, R32.reuse, R92 ;  /* 0x0000005c20187220 */ /* 0x040fe20000410000 */
[-C--:B------:R-:W-:Y:S01]  /*117a0*/  FMUL.FTZ R32, R32, R96.reuse ;  /* 0x0000006020207220 */ /* 0x080fe20000410000 */
[----:B------:R-:W-:Y:S01]  /*117b0*/  IMAD.U32 R26, R94, 0x10000, RZ ;  /* 0x000100005e1a7824 */ /* 0x000fe200078e00ff */
[----:B------:R-:W-:Y:S01]  /*117c0*/  LOP3.LUT R34, R34, 0xffff0000, RZ, 0xc0, !PT ;  /* 0xffff000022227812 */ /* 0x000fe200078ec0ff */
[----:B------:R-:W-:Y:S01]  /*117d0*/  FFMA.FTZ R96, R25, R96, -R24 ;  /* 0x0000006019607223 */ /* 0x000fe20000010818 */
[----:B------:R-:W-:Y:S01]  /*117e0*/  IMAD.U32 R24, R98, 0x10000, RZ ;  /* 0x0001000062187824 */ /* 0x000fe200078e00ff */
[----:B------:R-:W-:Y:S01]  /*117f0*/  LOP3.LUT R97, R97, 0xffff0000, RZ, 0xc0, !PT ;  /* 0xffff000061617812 */ /* 0x000fe200078ec0ff */
[----:B------:R-:W-:Y:S01]  /*11800*/  FMUL.FTZ R44, R38, R26 ;  /* 0x0000001a262c7220 */ /* 0x000fe20000410000 */
[----:B------:R-:W-:Y:S01]  /*11810*/  LOP3.LUT R94, R94, 0xffff0000, RZ, 0xc0, !PT ;  /* 0xffff00005e5e7812 */ /* 0x000fe200078ec0ff */
[----:B------:R-:W-:Y:S01]  /*11820*/  FMUL.FTZ R38, R38, R24 ;  /* 0x0000001826267220 */ /* 0x000fe20000410000 */
[----:B------:R-:W-:Y:S01]  /*11830*/  LOP3.LUT R35, R35, 0xffff0000, RZ, 0xc0, !PT ;  /* 0xffff000023237812 */ /* 0x000fe200078ec0ff */
[----:B------:R-:W-:Y:S01]  /*11840*/  FFMA.FTZ R43, R36, R42, R43 ;  /* 0x0000002a242b7223 */ /* 0x000fe2000001002b */
[----:B------:R-:W-:Y:S01]  /*11850*/  LOP3.LUT R98, R98, 0xffff0000, RZ, 0xc0, !PT ;  /* 0xffff000062627812 */ /* 0x000fe200078ec0ff */
[----:B------:R-:W-:Y:S01]  /*11860*/  FFMA.FTZ R44, R27, R24, -R44 ;  /* 0x000000181b2c7223 */ /* 0x000fe2000001082c */
[----:B------:R-:W-:Y:S01]  /*11870*/  LOP3.LUT R95, R95, 0xffff0000, RZ, 0xc0, !PT ;  /* 0xffff00005f5f7812 */ /* 0x000fe200078ec0ff */
[----:B------:R-:W-:Y:S01]  /*11880*/  FMUL.FTZ R31, R33, R93 ;  /* 0x0000005d211f7220 */ /* 0x000fe20000410000 */
[----:B------:R-:W-:Y:S01]  /*11890*/  LOP3.LUT R99, R99, 0xffff0000, RZ, 0xc0, !PT ;  /* 0xffff000063637812 */ /* 0x000fe200078ec0ff */
[----:B------:R-:W-:Y:S01]  /*118a0*/  FMUL.FTZ R42, R33, R97 ;  /* 0x00000061212a7220 */ /* 0x000fe20000410000 */
[----:B------:R-:W-:Y:S01]  /*118b0*/  FFMA.FTZ R32, R25, R92, R32 ;  /* 0x0000005c19207223 */ /* 0x000fe20000010020 */
[C---:B------:R-:W-:Y:S01]  /*118c0*/  FMUL.FTZ R24, R34.reuse, R94 ;  /* 0x0000005e22187220 */ /* 0x040fe20000410000 */
[----:B------:R-:W-:Y:S01]  /*118d0*/  FFMA.FTZ R38, R27, R26, R38 ;  /* 0x0000001a1b267223 */ /* 0x000fe20000010026 */
[-C--:B------:R-:W-:Y:S01]  /*118e0*/  FMUL.FTZ R25, R34, R98.reuse ;  /* 0x0000006222197220 */ /* 0x080fe20000410000 */
[C---:B------:R-:W-:Y:S01]  /*118f0*/  FMUL.FTZ R33, R35.reuse, R95 ;  /* 0x0000005f23217220 */ /* 0x040fe20000410000 */
[----:B------:R-:W-:Y:S01]  /*11900*/  FMUL.FTZ R26, R35, R99 ;  /* 0x00000063231a7220 */ /* 0x000fe20000410000 */
[----:B------:R-:W-:Y:S01]  /*11910*/  FFMA.FTZ R36, R28, R97, -R31 ;  /* 0x000000611c247223 */ /* 0x000fe2000001081f */
[C---:B------:R-:W-:Y:S01]  /*11920*/  FFMA.FTZ R27, R29.reuse, R98, -R24 ;  /* 0x000000621d1b7223 */ /* 0x040fe20000010818 */
        /* <DEDUP_REMOVED lines=14> */
.L_x_2670:
[----:B------:R-:W-:Y:S05]  /*11a10*/  BSYNC B1 ;  /* 0x0000000000017941 */ /* 0x000fea0003800000 */
.L_x_2669:
[----:B------:R-:W-:-:S13]  /*11a20*/  ISETP.GE.AND P0, PT, R236, R71, PT ;  /* 0x00000047ec00720c */ /* 0x000fda0003f06270 */
[----:B------:R-:W-:Y:S05]  /*11a30*/  @P0 BRA `(.L_x_2650) ;  /* 0x00000014004c0947 */ /* 0x000fea0003800000 */
[----:B-1----:R1:W5:Y:S01]  /*11a40*/  LDL R46, [R1+0x4c] ;  /* 0x00004c00012e7983 */ /* 0x0023620000100800 */
[----:B--2---:R-:W2:Y:S01]  /*11a50*/  LDC R33, c[0x0][0x3f4] ;  /* 0x0000fd00ff217b82 */ /* 0x004ea20000000800 */
[----:B------:R-:W-:Y:S01]  /*11a60*/  BSSY B1, `(.L_x_2675) ;  /* 0x0000070000017945 */ /* 0x000fe20003800000 */
[----:B------:R-:W-:Y:S02]  /*11a70*/  SHF.R.U32.HI R44, RZ, 0x3, R217 ;  /* 0x00000003ff2c7819 */ /* 0x000fe400000116d9 */
[-C--:B--2---:R-:W-:Y:S02]  /*11a80*/  ISETP.GE.AND P0, PT, R18, R33.reuse, PT ;  /* 0x000000211200720c */ /* 0x084fe40003f06270 */
[-C--:B------:R-:W-:Y:S02]  /*11a90*/  ISETP.GE.AND P1, PT, R206, R33.reuse, PT ;  /* 0x00000021ce00720c */ /* 0x080fe40003f26270 */
[----:B------:R-:W-:-:S09]  /*11aa0*/  ISETP.GE.AND P2, PT, R207, R33, PT ;  /* 0x00000021cf00720c */ /* 0x000fd20003f46270 */
[----:B-1----:R-:W-:Y:S05]  /*11ab0*/  @P0 BRA `(.L_x_2676) ;  /* 0x0000000400a80947 */ /* 0x002fea0003800000 */
[----:B------:R-:W-:Y:S02]  /*11ac0*/  LEA.HI R73, R33, R73, RZ, 0x1d ;  /* 0x0000004921497211 */ /* 0x000fe400078fe8ff */
[----:B-----5:R-:W-:Y:S02]  /*11ad0*/  R2UR UR4, R46 ;  /* 0x000000002e0472ca */ /* 0x020fe400000e0000 */
[----:B---3--:R-:W-:Y:S01]  /*11ae0*/  SHF.R.S32.HI R26, RZ, 0x1f, R73 ;  /* 0x0000001fff1a7819 */ /* 0x008fe20000011449 */
        /* <DEDUP_REMOVED lines=11> */
[----:B------:R-:W1:Y:S01]  /*11ba0*/  LDS.128 R24, [R32] ;  /* 0x0000000020187984 */ /* 0x000e620000000c00 */
[----:B------:R-:W-:Y:S02]  /*11bb0*/  SHF.R.U32.HI R4, RZ, 0x10, R5 ;  /* 0x00000010ff047819 */ /* 0x000fe40000011605 */
[----:B------:R-:W-:Y:S01]  /*11bc0*/  IMAD R34, R29, 0x2, R16 ;  /* 0x000000021d227824 */ /* 0x000fe200078e0210 */
[--C-:B------:R-:W-:Y:S02]  /*11bd0*/  SHF.R.U64 R5, R6, 0x10, R7.reuse ;  /* 0x0000001006057819 */ /* 0x100fe40000001207 */
[----:B------:R-:W-:Y:S02]  /*11be0*/  SHF.R.U32.HI R6, RZ, 0x10, R7 ;  /* 0x00000010ff067819 */ /* 0x000fe40000011607 */
[----:B------:R-:W2:Y:S01]  /*11bf0*/  LDS.128 R28, [R34+0x15400] ;  /* 0x01540000221c7984 */ /* 0x000ea20000000c00 */
[----:B------:R-:W-:Y:S02]  /*11c00*/  SHF.R.U64 R39, R48, 0x10, R49 ;  /* 0x0000001030277819 */ /* 0x000fe40000001231 */
[----:B------:R-:W-:-:S02]  /*11c10*/  PRMT R100, R100, 0x5410, R35 ;  /* 0x0000541064647816 */ /* 0x000fc40000000023 */
[----:B------:R-:W-:Y:S02]  /*11c20*/  PRMT R101, R101, 0x5410, R4 ;  /* 0x0000541065657816 */ /* 0x000fe40000000004 */
[----:B------:R-:W-:Y:S01]  /*11c30*/  PRMT R102, R102, 0x5410, R5 ;  /* 0x0000541066667816 */ /* 0x000fe20000000005 */
[----:B------:R-:W-:Y:S01]  /*11c40*/  IMAD.U32 R40, R100, 0x10000, RZ ;  /* 0x0001000064287824 */ /* 0x000fe200078e00ff */
[----:B------:R-:W-:Y:S01]  /*11c50*/  PRMT R103, R103, 0x5410, R6 ;  /* 0x0000541067677816 */ /* 0x000fe20000000006 */
[----:B------:R-:W-:Y:S01]  /*11c60*/  IMAD.U32 R41, R101, 0x10000, RZ ;  /* 0x0001000065297824 */ /* 0x000fe200078e00ff */
[----:B------:R-:W-:Y:S02]  /*11c70*/  PRMT R104, R104, 0x5410, R39 ;  /* 0x0000541068687816 */ /* 0x000fe40000000027 */
[----:B------:R-:W-:Y:S02]  /*11c80*/  SHF.R.U32.HI R48, RZ, 0x10, R49 ;  /* 0x00000010ff307819 */ /* 0x000fe40000011631 */
[----:B------:R-:W-:Y:S01]  /*11c90*/  SHF.R.U64 R37, R50, 0x10, R51 ;  /* 0x0000001032257819 */ /* 0x000fe20000001233 */
[----:B------:R-:W-:Y:S01]  /*11ca0*/  IMAD.U32 R39, R104, 0x10000, RZ ;  /* 0x0001000068277824 */ /* 0x000fe200078e00ff */
[----:B------:R-:W-:-:S02]  /*11cb0*/  PRMT R105, R105, 0x5410, R48 ;  /* 0x0000541069697816 */ /* 0x000fc40000000030 */
[----:B------:R-:W-:Y:S02]  /*11cc0*/  SHF.R.U32.HI R50, RZ, 0x10, R51 ;  /* 0x00000010ff327819 */ /* 0x000fe40000011633 */
[----:B------:R-:W-:Y:S02]  /*11cd0*/  LOP3.LUT R100, R100, 0xffff0000, RZ, 0xc0, !PT ;  /* 0xffff000064647812 */ /* 0x000fe400078ec0ff */
[----:B------:R-:W-:Y:S02]  /*11ce0*/  PRMT R107, R107, 0x5410, R50 ;  /* 0x000054106b6b7816 */ /* 0x000fe40000000032 */
[----:B------:R-:W-:Y:S02]  /*11cf0*/  LOP3.LUT R104, R104, 0xffff0000, RZ, 0xc0, !PT ;  /* 0xffff000068687812 */ /* 0x000fe400078ec0ff */
[----:B------:R-:W-:Y:S02]  /*11d00*/  LOP3.LUT R101, R101, 0xffff0000, RZ, 0xc0, !PT ;  /* 0xffff000065657812 */ /* 0x000fe400078ec0ff */
[----:B------:R-:W-:Y:S01]  /*11d10*/  PRMT R106, R106, 0x5410, R37 ;  /* 0x000054106a6a7816 */ /* 0x000fe20000000025 */
        /* <DEDUP_REMOVED lines=68> */
.L_x_2676:
[----:B------:R-:W-:Y:S05]  /*12160*/  BSYNC B1 ;  /* 0x0000000000017941 */ /* 0x000fea0003800000 */
.L_x_2675:
[----:B------:R-:W-:Y:S04]  /*12170*/  BSSY B1, `(.L_x_2677) ;  /* 0x0000070000017945 */ /* 0x000fe80003800000 */
[----:B------:R-:W-:Y:S05]  /*12180*/  @P1 BRA `(.L_x_2678) ;  /* 0x0000000400b81947 */ /* 0x000fea0003800000 */
[----:B------:R-:W-:Y:S02]  /*12190*/  LEA.HI R72, R33, R72, RZ, 0x1d ;  /* 0x0000004821487211 */ /* 0x000fe400078fe8ff */
[----:B------:R-:W-:Y:S02]  /*121a0*/  LEA.HI R21, R21, R206, RZ, 0x6 ;  /* 0x000000ce15157211 */ /* 0x000fe400078f30ff */
[----:B-1----:R-:W-:Y:S01]  /*121b0*/  SHF.R.S32.HI R5, RZ, 0x1f, R72 ;  /* 0x0000001fff057819 */ /* 0x002fe20000011448 */
[----:B------:R-:W-:Y:S01]  /*121c0*/  IMAD.SHL.U32 R4, R72, 0x8, RZ ;  /* 0x0000000848047824 */ /* 0x000fe200078e00ff */
[----:B-----5:R-:W-:Y:S01]  /*121d0*/  R2UR UR4, R46 ;  /* 0x000000002e0472ca */ /* 0x020fe200000e0000 */
        /* <DEDUP_REMOVED lines=9> */
[----:B---3--:R-:W-:-:S02]  /*12270*/  IADD3 R25, R4, R5, R221 ;  /* 0x0000000504197210 */ /* 0x008fc40007ffe0dd */
[----:B------:R-:W-:Y:S02]  /*12280*/  IADD3 R6, R69, R6, R221 ;  /* 0x0000000645067210 */ /* 0x000fe40007ffe0dd */
[----:B------:R-:W-:Y:S01]  /*12290*/  SHF.R.U64 R35, R52, 0x10, R53 ;  /* 0x0000001034237819 */ /* 0x000fe20000001235 */
[----:B------:R-:W-:Y:S01]  /*122a0*/  IMAD R28, R25, 0x2, R16 ;  /* 0x00000002191c7824 */ /* 0x000fe200078e0210 */
[----:B------:R-:W-:Y:S02]  /*122b0*/  LEA R21, R6, UR4, 0x1 ;  /* 0x0000000406157c11 */ /* 0x000fe4000f8e08ff */
[--C-:B------:R-:W-:Y:S02]  /*122c0*/  SHF.R.U64 R29, R8, 0x10, R9.reuse ;  /* 0x00000010081d7819 */ /* 0x100fe40000001209 */
[----:B------:R-:W1:Y:S01]  /*122d0*/  LDS.128 R24, [R28+0x15400] ;  /* 0x015400001c187984 */ /* 0x000e620000000c00 */
[----:B------:R-:W-:Y:S02]  /*122e0*/  SHF.R.U32.HI R8, RZ, 0x10, R9 ;  /* 0x00000010ff087819 */ /* 0x000fe40000011609 */
[----:B------:R-:W-:Y:S01]  /*122f0*/  PRMT R88, R88, 0x5410, R35 ;  /* 0x0000541058587816 */ /* 0x000fe20000000023 */
[----:B------:R-:W2:Y:S01]  /*12300*/  LDS.128 R4, [R21] ;  /* 0x0000000015047984 */ /* 0x000ea20000000c00 */
[----:B------:R-:W-:-:S02]  /*12310*/  PRMT R84, R84, 0x5410, R29 ;  /* 0x0000541054547816 */ /* 0x000fc4000000001d */
[----:B------:R-:W-:Y:S01]  /*12320*/  SHF.R.U32.HI R52, RZ, 0x10, R53 ;  /* 0x00000010ff347819 */ /* 0x000fe20000011635 */
[----:B------:R-:W-:Y:S01]  /*12330*/  IMAD.U32 R34, R88, 0x10000, RZ ;  /* 0x0001000058227824 */ /* 0x000fe200078e00ff */
[----:B------:R-:W-:Y:S01]  /*12340*/  SHF.R.U64 R31, R54, 0x10, R55 ;  /* 0x00000010361f7819 */ /* 0x000fe20000001237 */
[----:B------:R-:W-:Y:S01]  /*12350*/  IMAD.U32 R35, R84, 0x10000, RZ ;  /* 0x0001000054237824 */ /* 0x000fe200078e00ff */
[----:B------:R-:W-:Y:S02]  /*12360*/  SHF.R.U64 R9, R10, 0x10, R11 ;  /* 0x000000100a097819 */ /* 0x000fe4000000120b */
[----:B------:R-:W-:Y:S02]  /*12370*/  PRMT R85, R85, 0x5410, R8 ;  /* 0x0000541055557816 */ /* 0x000fe40000000008 */
[----:B------:R-:W-:Y:S02]  /*12380*/  SHF.R.U32.HI R54, RZ, 0x10, R55 ;  /* 0x00000010ff367819 */ /* 0x000fe40000011637 */
[----:B------:R-:W-:Y:S01]  /*12390*/  SHF.R.U32.HI R10, RZ, 0x10, R11 ;  /* 0x00000010ff0a7819 */ /* 0x000fe2000001160b */
[----:B------:R-:W-:Y:S01]  /*123a0*/  IMAD.U32 R36, R85, 0x10000, RZ ;  /* 0x0001000055247824 */ /* 0x000fe200078e00ff */
[----:B------:R-:W-:-:S02]  /*123b0*/  PRMT R89, R89, 0x5410, R52 ;  /* 0x0000541059597816 */ /* 0x000fc40000000034 */
[----:B------:R-:W-:Y:S02]  /*123c0*/  PRMT R91, R91, 0x5410, R54 ;  /* 0x000054105b5b7816 */ /* 0x000fe40000000036 */
[----:B------:R-:W-:Y:S02]  /*123d0*/  PRMT R87, R87, 0x5410, R10 ;  /* 0x0000541057577816 */ /* 0x000fe4000000000a */
[----:B------:R-:W-:Y:S02]  /*123e0*/  PRMT R86, R86, 0x5410, R9 ;  /* 0x0000541056567816 */ /* 0x000fe40000000009 */
[----:B------:R-:W-:Y:S01]  /*123f0*/  PRMT R90, R90, 0x5410, R31 ;  /* 0x000054105a5a7816 */ /* 0x000fe2000000001f */
[C---:B-1----:R-:W-:Y:S01]  /*12400*/  IMAD.U32 R29, R24.reuse, 0x10000, RZ ;  /* 0x00010000181d7824 */ /* 0x042fe200078e00ff */
[----:B------:R-:W-:Y:S01]  /*12410*/  LOP3.LUT R24, R24, 0xffff0000, RZ, 0xc0, !PT ;  /* 0xffff000018187812 */ /* 0x000fe200078ec0ff */
[C---:B------:R-:W-:Y:S01]  /*12420*/  IMAD.U32 R30, R25.reuse, 0x10000, RZ ;  /* 0x00010000191e7824 */ /* 0x040fe200078e00ff */
[----:B------:R-:W-:Y:S01]  /*12430*/  LOP3.LUT R25, R25, 0xffff0000, RZ, 0xc0, !PT ;  /* 0xffff000019197812 */ /* 0x000fe200078ec0ff */
[----:B--2---:R-:W-:-:S02]  /*12440*/  IMAD.U32 R8, R4, 0x10000, RZ ;  /* 0x0001000004087824 */ /* 0x004fc400078e00ff */
[CC--:B------:R-:W-:Y:S01]  /*12450*/  FMUL.FTZ R37, R29.reuse, R35.reuse ;  /* 0x000000231d257220 */ /* 0x0c0fe20000410000 */
[----:B------:R-:W-:Y:S01]  /*12460*/  FMUL.FTZ R39, R29, R34 ;  /* 0x000000221d277220 */ /* 0x000fe20000410000 */
[----:B------:R-:W-:Y:S02]  /*12470*/  IMAD.U32 R29, R89, 0x10000, RZ ;  /* 0x00010000591d7824 */ /* 0x000fe400078e00ff */
[----:B------:R-:W-:Y:S01]  /*12480*/  FMUL.FTZ R38, R30, R36 ;  /* 0x000000241e267220 */ /* 0x000fe20000410000 */
[----:B------:R-:W-:Y:S02]  /*12490*/  IMAD.U32 R9, R5, 0x10000, RZ ;  /* 0x0001000005097824 */ /* 0x000fe400078e00ff */
[C---:B------:R-:W-:Y:S01]  /*124a0*/  FFMA.FTZ R37, R8.reuse, R34, -R37 ;  /* 0x0000002208257223 */ /* 0x040fe20000010825 */
[----:B------:R-:W-:Y:S01]  /*124b0*/  FFMA.FTZ R39, R8, R35, R39 ;  /* 0x0000002308277223 */ /* 0x000fe20000010027 */
[----:B------:R-:W-:Y:S02]  /*124c0*/  IMAD.U32 R32, R27, 0x10000, RZ ;  /* 0x000100001b207824 */ /* 0x000fe400078e00ff */
[----:B------:R-:W-:Y:S01]  /*124d0*/  FMUL.FTZ R30, R30, R29 ;  /* 0x0000001d1e1e7220 */ /* 0x000fe20000410000 */
[----:B------:R-:W-:-:S02]  /*124e0*/  IMAD.U32 R34, R87, 0x10000, RZ ;  /* 0x0001000057227824 */ /* 0x000fc400078e00ff */
[----:B------:R-:W-:Y:S01]  /*124f0*/  FFMA.FTZ R38, R9, R29, -R38 ;  /* 0x0000001d09267223 */ /* 0x000fe20000010826 */
[----:B------:R-:W-:Y:S01]  /*12500*/  IMAD.U32 R8, R91, 0x10000, RZ ;  /* 0x000100005b087824 */ /* 0x000fe200078e00ff */
[----:B------:R-:W-:Y:S01]  /*12510*/  LOP3.LUT R29, R84, 0xffff0000, RZ, 0xc0, !PT ;  /* 0xffff0000541d7812 */ /* 0x000fe200078ec0ff */
[----:B------:R-:W-:Y:S02]  /*12520*/  IMAD.U32 R11, R7, 0x10000, RZ ;  /* 0x00010000070b7824 */ /* 0x000fe400078e00ff */
[C---:B------:R-:W-:Y:S01]  /*12530*/  FMUL.FTZ R40, R32.reuse, R34 ;  /* 0x0000002220287220 */ /* 0x040fe20000410000 */
[----:B------:R-:W-:Y:S01]  /*12540*/  FMUL.FTZ R35, R32, R8 ;  /* 0x0000000820237220 */ /* 0x000fe20000410000 */
        /* <DEDUP_REMOVED lines=50> */
.L_x_2678:
[----:B------:R-:W-:Y:S05]  /*12870*/  BSYNC B1 ;  /* 0x0000000000017941 */ /* 0x000fea0003800000 */
.L_x_2677:
[----:B------:R-:W-:Y:S05]  /*12880*/  @P2 BRA `(.L_x_2650) ;  /* 0x0000000400b82947 */ /* 0x000fea0003800000 */
[----:B------:R-:W-:Y:S02]  /*12890*/  LEA.HI R20, R33, R20, RZ, 0x1d ;  /* 0x0000001421147211 */ /* 0x000fe400078fe8ff */
[----:B------:R-:W-:Y:S02]  /*128a0*/  LEA.HI R0, R0, R207, RZ, 0x6 ;  /* 0x000000cf00007211 */ /* 0x000fe400078f30ff */
[----:B-12---:R-:W-:Y:S02]  /*128b0*/  LOP3.LUT R5, R217, 0x38, R3, 0xf8, !PT ;  /* 0x00000038d9057812 */ /* 0x006fe400078ef803 */
[----:B------:R-:W-:Y:S01]  /*128c0*/  SHF.R.S32.HI R3, RZ, 0x1f, R20 ;  /* 0x0000001fff037819 */ /* 0x000fe20000011414 */
[----:B------:R-:W-:Y:S01]  /*128d0*/  IMAD.SHL.U32 R4, R0, 0x80, RZ ;  /* 0x0000008000047824 */ /* 0x000fe200078e00ff */
[----:B-----5:R-:W-:Y:S01]  /*128e0*/  R2UR UR4, R46 ;  /* 0x000000002e0472ca */ /* 0x020fe200000e0000 */
[----:B------:R-:W-:Y:S01]  /*128f0*/  IMAD.SHL.U32 R0, R20, 0x8, RZ ;  /* 0x0000000814007824 */ /* 0x000fe200078e00ff */
[----:B------:R-:W-:-:S02]  /*12900*/  LEA.HI R3, R3, R20, RZ, 0x3 ;  /* 0x0000001403037211 */ /* 0x000fc400078f18ff */
[-C--:B------:R-:W-:Y:S02]  /*12910*/  LOP3.LUT R5, R5, R44.reuse, RZ, 0x3c, !PT ;  /* 0x0000002c05057212 */ /* 0x080fe400078e3cff */
[----:B------:R-:W-:Y:S01]  /*12920*/  LOP3.LUT R0, R217, 0x38, R0, 0xf8, !PT ;  /* 0x00000038d9007812 */ /* 0x000fe200078ef800 */
[----:B------:R-:W-:Y:S01]  /*12930*/  IMAD.SHL.U32 R3, R3, 0x400, RZ ;  /* 0x0000040003037824 */ /* 0x000fe200078e00ff */
[----:B------:R-:W-:Y:S02]  /*12940*/  LOP3.LUT R4, R4, 0xffffe000, RZ, 0xc0, !PT ;  /* 0xffffe00004047812 */ /* 0x000fe400078ec0ff */
[----:B------:R-:W-:Y:S02]  /*12950*/  LOP3.LUT R0, R0, R44, RZ, 0x3c, !PT ;  /* 0x0000002c00007212 */ /* 0x000fe400078e3cff */
[----:B------:R-:W-:Y:S02]  /*12960*/  LOP3.LUT R3, R3, 0x7fffe000, RZ, 0xc0, !PT ;  /* 0x7fffe00003037812 */ /* 0x000fe400078ec0ff */
[----:B------:R-:W-:-:S02]  /*12970*/  IADD3 R4, R5, R4, R221 ;  /* 0x0000000405047210 */ /* 0x000fc40007ffe0dd */
[----:B------:R-:W-:Y:S02]  /*12980*/  IADD3 R3, R0, R3, R221 ;  /* 0x0000000300037210 */ /* 0x000fe40007ffe0dd */
[----:B---3--:R-:W-:Y:S02]  /*12990*/  LEA R30, R4, UR4, 0x1 ;  /* 0x00000004041e7c11 */ /* 0x008fe4000f8e08ff */
[----:B------:R-:W-:Y:S01]  /*129a0*/  SHF.R.U64 R25, R12, 0x10, R13 ;  /* 0x000000100c197819 */ /* 0x000fe2000000120d */
[----:B------:R-:W-:Y:S01]  /*129b0*/  IMAD R3, R3, 0x2, R16 ;  /* 0x0000000203037824 */ /* 0x000fe200078e0210 */
[----:B------:R-:W-:Y:S01]  /*129c0*/  SHF.R.U64 R29, R56, 0x10, R57 ;  /* 0x00000010381d7819 */ /* 0x000fe20000001239 */
[----:B------:R-:W1:Y:S01]  /*129d0*/  LDS.128 R4, [R30] ;  /* 0x000000001e047984 */ /* 0x000e620000000c00 */
[----:B------:R-:W-:Y:S02]  /*129e0*/  PRMT R70, R70, 0x5410, R25 ;  /* 0x0000541046467816 */ /* 0x000fe40000000019 */
[----:B------:R-:W-:Y:S01]  /*129f0*/  SHF.R.U32.HI R21, RZ, 0x10, R13 ;  /* 0x00000010ff157819 */ /* 0x000fe2000001160d */
[----:B------:R-:W2:Y:S01]  /*12a00*/  LDS.128 R8, [R3+0x15400] ;  /* 0x0154000003087984 */ /* 0x000ea20000000c00 */
[----:B------:R-:W-:Y:S01]  /*12a10*/  SHF.R.U64 R13, R14, 0x10, R15 ;  /* 0x000000100e0d7819 */ /* 0x000fe2000000120f */
[----:B------:R-:W-:Y:S01]  /*12a20*/  IMAD.U32 R26, R70, 0x10000, RZ ;  /* 0x00010000461a7824 */ /* 0x000fe200078e00ff */
[----:B------:R-:W-:-:S02]  /*12a30*/  PRMT R78, R78, 0x5410, R29 ;  /* 0x000054104e4e7816 */ /* 0x000fc4000000001d */
[----:B------:R-:W-:Y:S02]  /*12a40*/  SHF.R.U32.HI R56, RZ, 0x10, R57 ;  /* 0x00000010ff387819 */ /* 0x000fe40000011639 */
[----:B------:R-:W-:Y:S01]  /*12a50*/  SHF.R.U64 R27, R58, 0x10, R59 ;  /* 0x000000103a1b7819 */ /* 0x000fe2000000123b */
[----:B------:R-:W-:Y:S01]  /*12a60*/  IMAD.U32 R25, R78, 0x10000, RZ ;  /* 0x000100004e197824 */ /* 0x000fe200078e00ff */
[----:B------:R-:W-:Y:S02]  /*12a70*/  SHF.R.U32.HI R14, RZ, 0x10, R15 ;  /* 0x00000010ff0e7819 */ /* 0x000fe4000001160f */
[----:B------:R-:W-:Y:S02]  /*12a80*/  PRMT R74, R74, 0x5410, R21 ;  /* 0x000054104a4a7816 */ /* 0x000fe40000000015 */
[----:B------:R-:W-:Y:S02]  /*12a90*/  PRMT R79, R79, 0x5410, R56 ;  /* 0x000054104f4f7816 */ /* 0x000fe40000000038 */
[----:B------:R-:W-:Y:S01]  /*12aa0*/  PRMT R80, R80, 0x5410, R27 ;  /* 0x0000541050507816 */ /* 0x000fe2000000001b */
[----:B------:R-:W-:Y:S01]  /*12ab0*/  IMAD.U32 R29, R74, 0x10000, RZ ;  /* 0x000100004a1d7824 */ /* 0x000fe200078e00ff */
[----:B------:R-:W-:-:S02]  /*12ac0*/  SHF.R.U32.HI R58, RZ, 0x10, R59 ;  /* 0x00000010ff3a7819 */ /* 0x000fc4000001163b */
[----:B------:R-:W-:Y:S02]  /*12ad0*/  PRMT R77, R77, 0x5410, R14 ;  /* 0x000054104d4d7816 */ /* 0x000fe4000000000e */
[----:B------:R-:W-:Y:S02]  /*12ae0*/  PRMT R81, R81, 0x5410, R58 ;  /* 0x0000541051517816 */ /* 0x000fe4000000003a */
[----:B------:R-:W-:Y:S01]  /*12af0*/  PRMT R76, R76, 0x5410, R13 ;  /* 0x000054104c4c7816 */ /* 0x000fe2000000000d */
[----:B------:R-:W-:Y:S01]  /*12b00*/  IMAD.U32 R31, R77, 0x10000, RZ ;  /* 0x000100004d1f7824 */ /* 0x000fe200078e00ff */
[----:B------:R-:W-:Y:S01]  /*12b10*/  LOP3.LUT R74, R74, 0xffff0000, RZ, 0xc0, !PT ;  /* 0xffff00004a4a7812 */ /* 0x000fe200078ec0ff */
[C---:B-1----:R-:W-:Y:S01]  /*12b20*/  IMAD.U32 R0, R4.reuse, 0x10000, RZ ;  /* 0x0001000004007824 */ /* 0x042fe200078e00ff */
        /* <DEDUP_REMOVED lines=10> */
[----:B------:R-:W-:Y:S01]  /*12bd0*/  FFMA.FTZ R28, R0, R25, -R27 ;  /* 0x00000019001c7223 */ /* 0x000fe2000001081b */
[C---:B------:R-:W-:Y:S01]  /*12be0*/  FMUL.FTZ R27, R20.reuse, R29 ;  /* 0x0000001d141b7220 */ /* 0x040fe20000410000 */
[----:B------:R-:W-:Y:S02]  /*12bf0*/  IMAD.U32 R24, R11, 0x10000, RZ ;  /* 0x000100000b187824 */ /* 0x000fe400078e00ff */
[-C--:B------:R-:W-:Y:S01]  /*12c00*/  FMUL.FTZ R35, R20, R15.reuse ;  /* 0x0000000f14237220 */ /* 0x080fe20000410000 */
[----:B------:R-:W-:Y:S02]  /*12c10*/  IMAD.U32 R14, R7, 0x10000, RZ ;  /* 0x00010000070e7824 */ /* 0x000fe400078e00ff */
[----:B------:R-:W-:Y:S01]  /*12c20*/  FFMA.FTZ R20, R12, R15, -R27 ;  /* 0x0000000f0c147223 */ /* 0x000fe2000001081b */
[----:B------:R-:W-:Y:S02]  /*12c30*/  IMAD.U32 R25, R81, 0x10000, RZ ;  /* 0x0001000051197824 */ /* 0x000fe400078e00ff */
[----:B------:R-:W-:Y:S01]  /*12c40*/  FMUL.FTZ R15, R24, R31 ;  /* 0x0000001f180f7220 */ /* 0x000fe20000410000 */
[----:B------:R-:W-:Y:S01]  /*12c50*/  FFMA.FTZ R33, R0, R26, R33 ;  /* 0x0000001a00217223 */ /* 0x000fe20000010021 */
[----:B------:R-:W-:Y:S01]  /*12c60*/  LOP3.LUT R27, R70, 0xffff0000, RZ, 0xc0, !PT ;  /* 0xffff0000461b7812 */ /* 0x000fe200078ec0ff */
[-C--:B------:R-:W-:Y:S01]  /*12c70*/  FMUL.FTZ R24, R24, R25.reuse ;  /* 0x0000001918187220 */ /* 0x080fe20000410000 */
[----:B------:R-:W-:Y:S01]  /*12c80*/  FFMA.FTZ R26, R14, R25, -R15 ;  /* 0x000000190e1a7223 */ /* 0x000fe2000001080f */
[----:B------:R-:W-:Y:S01]  /*12c90*/  LOP3.LUT R15, R78, 0xffff0000, RZ, 0xc0, !PT ;  /* 0xffff00004e0f7812 */ /* 0x000fe200078ec0ff */
[----:B------:R-:W-:Y:S01]  /*12ca0*/  FFMA.FTZ R35, R12, R29, R35 ;  /* 0x0000001d0c237223 */ /* 0x000fe20000010023 */
[----:B------:R-:W-:Y:S01]  /*12cb0*/  LOP3.LUT R0, R79, 0xffff0000, RZ, 0xc0, !PT ;  /* 0xffff00004f007812 */ /* 0x000fe200078ec0ff */
[----:B------:R-:W-:Y:S01]  /*12cc0*/  FMUL.FTZ R25, R8, R27 ;  /* 0x0000001b08197220 */ /* 0x000fe20000410000 */
[----:B------:R-:W-:-:S02]  /*12cd0*/  IMAD.U32 R21, R10, 0x10000, RZ ;  /* 0x000100000a157824 */ /* 0x000fc400078e00ff */
[----:B------:R-:W-:Y:S01]  /*12ce0*/  FMUL.FTZ R29, R8, R15 ;  /* 0x0000000f081d7220 */ /* 0x000fe20000410000 */
[----:B------:R-:W-:Y:S02]  /*12cf0*/  IMAD.U32 R12, R76, 0x10000, RZ ;  /* 0x000100004c0c7824 */ /* 0x000fe400078e00ff */
[----:B------:R-:W-:Y:S01]  /*12d00*/  FFMA.FTZ R31, R14, R31, R24 ;  /* 0x0000001f0e1f7223 */ /* 0x000fe20000010018 */
[C---:B------:R-:W-:Y:S01]  /*12d10*/  FMUL.FTZ R24, R9.reuse, R74 ;  /* 0x0000004a09187220 */ /* 0x040fe20000410000 */
[----:B------:R-:W-:Y:S01]  /*12d20*/  FFMA.FTZ R25, R4, R15, -R25 ;  /* 0x0000000f04197223 */ /* 0x000fe20000010819 */
[----:B------:R-:W-:Y:S02]  /*12d30*/  IMAD.U32 R8, R80, 0x10000, RZ ;  /* 0x0001000050087824 */ /* 0x000fe400078e00ff */
[----:B------:R-:W-:Y:S01]  /*12d40*/  FMUL.FTZ R9, R9, R0 ;  /* 0x0000000009097220 */ /* 0x000fe20000410000 */
[----:B------:R-:W-:Y:S01]  /*12d50*/  FFMA.FTZ R14, R4, R27, R29 ;  /* 0x0000001b040e7223 */ /* 0x000fe2000001001d */
[----:B------:R-:W-:-:S02]  /*12d60*/  IMAD.U32 R13, R6, 0x10000, RZ ;  /* 0x00010000060d7824 */ /* 0x000fc400078e00ff */
[----:B------:R-:W-:Y:S01]  /*12d70*/  FMUL.FTZ R4, R21, R12 ;  /* 0x0000000c15047220 */ /* 0x000fe20000410000 */
[C---:B------:R-:W-:Y:S01]  /*12d80*/  FFMA.FTZ R15, R5.reuse, R0, -R24 ;  /* 0x00000000050f7223 */ /* 0x040fe20000010818 */
[----:B------:R-:W-:Y:S01]  /*12d90*/  FFMA.FTZ R74, R5, R74, R9 ;  /* 0x0000004a054a7223 */ /* 0x000fe20000010009 */
[-C--:B------:R-:W-:Y:S01]  /*12da0*/  FMUL.FTZ R24, R21, R8.reuse ;  /* 0x0000000815187220 */ /* 0x080fe20000410000 */
[----:B------:R-:W-:Y:S01]  /*12db0*/  LOP3.LUT R10, R10, 0xffff0000, RZ, 0xc0, !PT ;  /* 0xffff00000a0a7812 */ /* 0x000fe200078ec0ff */
[C---:B------:R-:W-:Y:S01]  /*12dc0*/  FFMA.FTZ R21, R13.reuse, R8, -R4 ;  /* 0x000000080d157223 */ /* 0x040fe20000010804 */
[----:B------:R-:W-:Y:S01]  /*12dd0*/  LOP3.LUT R9, R76, 0xffff0000, RZ, 0xc0, !PT ;  /* 0xffff00004c097812 */ /* 0x000fe200078ec0ff */
[----:B------:R-:W-:Y:S01]  /*12de0*/  FFMA.FTZ R24, R13, R12, R24 ;  /* 0x0000000c0d187223 */ /* 0x000fe20000010018 */
[----:B------:R-:W-:Y:S02]  /*12df0*/  LOP3.LUT R11, R11, 0xffff0000, RZ, 0xc0, !PT ;  /* 0xffff00000b0b7812 */ /* 0x000fe400078ec0ff */
[----:B------:R-:W-:Y:S01]  /*12e00*/  LOP3.LUT R5, R80, 0xffff0000, RZ, 0xc0, !PT ;  /* 0xffff000050057812 */ /* 0x000fe200078ec0ff */
[----:B------:R-:W-:Y:S01]  /*12e10*/  FMUL.FTZ R13, R10, R9 ;  /* 0x000000090a0d7220 */ /* 0x000fe20000410000 */
[----:B------:R-:W-:-:S02]  /*12e20*/  LOP3.LUT R4, R77, 0xffff0000, RZ, 0xc0, !PT ;  /* 0xffff00004d047812 */ /* 0x000fc400078ec0ff */
        /* <DEDUP_REMOVED lines=20> */
.L_x_2650:
[----:B------:R-:W-:Y:S05]  /*12f70*/  BSYNC B0 ;  /* 0x0000000000007941 */ /* 0x000fea0003800000 */
.L_x_2628:
[----:B------:R-:W-:Y:S01]  /*12f80*/  @!PT LDS RZ, [RZ] ;  /* 0x00000000fffff984 */ /* 0x000fe20000000800 */
[----:B------:R-:W-:Y:S01]  /*12f90*/  @!PT LDS RZ, [RZ] ;  /* 0x00000000fffff984 */ /* 0x000fe20000000800 */
[----:B------:R-:W-:Y:S01]  /*12fa0*/  @!PT LDS RZ, [RZ] ;  /* 0x00000000fffff984 */ /* 0x000fe20000000800 */
[----:B------:R-:W-:Y:S01]  /*12fb0*/  @!PT LDS RZ, [RZ] ;  /* 0x00000000fffff984 */ /* 0x000fe20000000800 */
[----:B------:R1:W-:Y:S06]  /*12fc0*/  MEMBAR.ALL.CTA ;  /* 0x0000000000007992 */ /* 0x0003ec0000008000 */
[----:B-1----:R-:W1:Y:S01]  /*12fd0*/  FENCE.VIEW.ASYNC.S ;  /* 0x00000000000073c6 */ /* 0x002e620000000000 */
[----:B------:R-:W-:Y:S05]  /*12fe0*/  WARPSYNC.ALL ;  /* 0x0000000000007948 */ /* 0x000fea0003800000 */
[----:B-1----:R-:W-:Y:S06]  /*12ff0*/  BAR.SYNC.DEFER_BLOCKING 0xd, 0x100 ;  /* 0x0344000000007b1d */ /* 0x002fec0000010000 */
.L_x_2626:
[----:B0--3--:R-:W3:Y:S02]  /*13000*/  LDL R0, [R1+0x44] ;  /* 0x0000440001007983 */ /* 0x009ee40000100800 */
[----:B---3--:R-:W-:-:S13]  /*13010*/  R2UR UR4, R0 ;  /* 0x00000000000472ca */ /* 0x008fda00000e0000 */
[----:B------:R-:W-:-:S05]  /*13020*/  IMAD.U32 R0, RZ, RZ, UR4 ;  /* 0x00000004ff007e24 */ /* 0x000fca000f8e00ff */
[----:B------:R-:W-:-:S13]  /*13030*/  ISETP.NE.AND P0, PT, R0, 0x3, PT ;  /* 0x000000030000780c */ /* 0x000fda0003f05270 */
[----:B------:R-:W-:Y:S05]  /*13040*/  @!P0 BRA `(.L_x_2679) ;  /* 0x0000000000048947 */ /* 0x000fea0003800000 */
[----:B------:R-:W-:Y:S01]  /*13050*/  BPT.TRAP 0x1 ;  /* 0x000000040000795c */ /* 0x000fe20000300000 */
.L_x_2679:
[----:B------:R-:W-:Y:S01]  /*13060*/  IMAD R0, R205, 0x8, R16 ;  /* 0x00000008cd007824 */ /* 0x000fe200078e0210 */
[----:B-12-4-:R-:W-:-:S04]  /*13070*/  SHF.L.U32 R3, R208, 0x1f, RZ ;  /* 0x0000001fd0037819 */ /* 0x016fc800000006ff */
[----:B------:R0:W1:Y:S01]  /*13080*/  SYNCS.PHASECHK.TRANS64.TRYWAIT P2, [R0+URZ+0x36830], R3 ;  /* 0x03683003000075a7 */ /* 0x000062000804017f */
[----:B------:R-:W-:Y:S05]  /*13090*/  @!P0 BRA `(.L_x_2680) ;  /* 0x0000000000048947 */ /* 0x000fea0003800000 */
[----:B------:R-:W-:Y:S01]  /*130a0*/  BPT.TRAP 0x1 ;  /* 0x000000040000795c */ /* 0x000fe20000300000 */
.L_x_2680:
[----:B------:R-:W2:Y:S02]  /*130b0*/  S2R R4, SR_TID.X ;  /* 0x0000000000047919 */ /* 0x000ea40000002100 */
[----:B--2---:R-:W-:-:S04]  /*130c0*/  LOP3.LUT R4, R4, 0x7f, RZ, 0xc0, !PT ;  /* 0x0000007f04047812 */ /* 0x004fc800078ec0ff */
[----:B------:R-:W-:Y:S01]  /*130d0*/  ISETP.NE.AND P1, PT, R4, RZ, PT ;  /* 0x000000ff0400720c */ /* 0x000fe20003f25270 */
[----:B-1----:R-:W-:-:S12]  /*130e0*/  @P2 BRA `(.L_x_2681) ;  /* 0x0000000000082947 */ /* 0x002fd80003800000 */
[----:B------:R-:W1:Y:S02]  /*130f0*/  SYNCS.PHASECHK.TRANS64.TRYWAIT P2, [R0+URZ+0x36830], R3 ;  /* 0x03683003000075a7 */ /* 0x000e64000804017f */
[----:B-1----:R-:W-:Y:S05]  /*13100*/  @!P2 BRA `(.L_x_2682) ;  /* 0x000001f0004ca947 */ /* 0x002fea0003800000 */
.L_x_2681:
[----:B------:R-:W-:Y:S05]  /*13110*/  WARPSYNC.ALL ;  /* 0x0000000000007948 */ /* 0x000fea0003800000 */
[----:B01----:R-:W-:Y:S01]  /*13120*/  VIADD R3, R16, 0x21400 ;  /* 0x0002140010037836 */ /* 0x003fe20000000000 */
        /* <DEDUP_REMOVED lines=9> */
[----:B------:R-:W-:Y:S01]  /*131c0*/  UMOV UR17, UR27 ;  /* 0x0000001b00117c82 */ /* 0x000fe20008000000 */
[----:B------:R-:W-:Y:S01]  /*131d0*/  R2UR UR19, R7 ;  /* 0x00000000071372ca */ /* 0x000fe200000e0000 */
        /* <DEDUP_REMOVED lines=8> */
[----:B------:R-:W-:Y:S01]  /*13260*/  IMAD.U32 R13, RZ, RZ, UR5 ;  /* 0x00000005ff0d7e24 */ /* 0x000fe2000f8e00ff */
[----:B------:R-:W-:Y:S01]  /*13270*/  UMOV UR4, UR24 ;  /* 0x0000001800047c82 */ /* 0x000fe20008000000 */
[C---:B------:R-:W-:Y:S01]  /*13280*/  VIADD R6, R4.reuse, 0x80 ;  /* 0x0000008004067836 */ /* 0x040fe20000000000 */
[C---:B------:R-:W-:Y:S01]  /*13290*/  R2UR UR6, R4.reuse ;  /* 0x00000000040672ca */ /* 0x040fe200000e0000 */
[----:B------:R-:W-:Y:S01]  /*132a0*/  UMOV UR26, UR4 ;  /* 0x00000004001a7c82 */ /* 0x000fe20008000000 */
[----:B------:R-:W-:Y:S01]  /*132b0*/  VIADD R8, R4, 0x100 ;  /* 0x0000010004087836 */ /* 0x000fe20000000000 */
[----:B------:R-:W-:Y:S01]  /*132c0*/  UMOV UR16, UR26 ;  /* 0x0000001a00107c82 */ /* 0x000fe20008000000 */
[----:B------:R-:W-:Y:S01]  /*132d0*/  R2UR UR18, R6 ;  /* 0x00000000061272ca */ /* 0x000fe200000e0000 */
[----:B------:R-:W-:Y:S01]  /*132e0*/  UMOV UR20, UR26 ;  /* 0x0000001a00147c82 */ /* 0x000fe20008000000 */
[----:B------:R-:W-:Y:S01]  /*132f0*/  VIADD R6, R4, 0x180 ;  /* 0x0000018004067836 */ /* 0x000fe20000000000 */
[----:B------:R-:W-:Y:S01]  /*13300*/  R2UR UR22, R8 ;  /* 0x00000000081672ca */ /* 0x000fe200000e0000 */
[----:B------:R-:W-:Y:S01]  /*13310*/  IMAD.U32 R12, RZ, RZ, UR4 ;  /* 0x00000004ff0c7e24 */ /* 0x000fe2000f8e00ff */
[----:B------:R-:W-:Y:S01]  /*13320*/  UMOV UR8, UR26 ;  /* 0x0000001a00087c82 */ /* 0x000fe20008000000 */
[----:B------:R-:W-:Y:S01]  /*13330*/  VIADD R10, R4, 0x200 ;  /* 0x00000200040a7836 */ /* 0x000fe20000000000 */
[----:B------:R-:W-:Y:S01]  /*13340*/  UMOV UR12, UR26 ;  /* 0x0000001a000c7c82 */ /* 0x000fe20008000000 */
[----:B------:R-:W-:Y:S01]  /*13350*/  IMAD.MOV.U32 R11, RZ, RZ, 0x40000040 ;  /* 0x40000040ff0b7424 */ /* 0x000fe200078e00ff */
[----:B------:R-:W-:Y:S01]  /*13360*/  HGMMA.64x16x16.F32.BF16 R72, gdesc[UR4], RZ, !UPT, gsb0 ;  /* 0x00200000044879f0 */ /* 0x000fe2000c0018ff */
[----:B------:R-:W-:Y:S01]  /*13370*/  R2UR UR6, R6 ;  /* 0x00000000060672ca */ /* 0x000fe200000e0000 */
[----:B------:R-:W-:Y:S01]  /*13380*/  UMOV UR4, UR26 ;  /* 0x0000001a00047c82 */ /* 0x000fe20008000000 */
[----:B------:R-:W-:Y:S01]  /*13390*/  R2UR UR7, R7 ;  /* 0x00000000070772ca */ /* 0x000fe200000e0000 */
[----:B------:R-:W-:Y:S01]  /*133a0*/  UMOV UR5, UR27 ;  /* 0x0000001b00057c82 */ /* 0x000fe20008000000 */
[----:B------:R-:W-:Y:S01]  /*133b0*/  R2UR UR10, R10 ;  /* 0x000000000a0a72ca */ /* 0x000fe200000e0000 */
[C---:B------:R-:W-:Y:S01]  /*133c0*/  VIADD R8, R4.reuse, 0x280 ;  /* 0x0000028004087836 */ /* 0x040fe20000000000 */
[----:B------:R-:W-:Y:S01]  /*133d0*/  R2UR UR11, R11 ;  /* 0x000000000b0b72ca */ /* 0x000fe200000e0000 */
[----:B------:R-:W-:Y:S01]  /*133e0*/  IMAD.MOV.U32 R9, RZ, RZ, 0x40000040 ;  /* 0x40000040ff097424 */ /* 0x000fe200078e00ff */
[----:B------:R-:W-:Y:S01]  /*133f0*/  UMOV UR13, UR27 ;  /* 0x0000001b000d7c82 */ /* 0x000fe20008000000 */
[----:B------:R-:W-:Y:S01]  /*13400*/  VIADD R6, R4, 0x300 ;  /* 0x0000030004067836 */ /* 0x000fe20000000000 */
[----:B------:R-:W-:Y:S01]  /*13410*/  R2UR UR14, R8 ;  /* 0x00000000080e72ca */ /* 0x000fe200000e0000 */
[----:B------:R-:W-:Y:S01]  /*13420*/  IMAD.MOV.U32 R7, RZ, RZ, 0x40000040 ;  /* 0x40000040ff077424 */ /* 0x000fe200078e00ff */
[----:B------:R-:W-:Y:S01]  /*13430*/  R2UR UR15, R9 ;  /* 0x00000000090f72ca */ /* 0x000fe200000e0000 */
[C---:B------:R-:W-:Y:S01]  /*13440*/  VIADD R8, R4.reuse, 0x2 ;  /* 0x0000000204087836 */ /* 0x040fe20000000000 */
[----:B------:R-:W-:Y:S01]  /*13450*/  UMOV UR29, 0x40000040 ;  /* 0x40000040001d7882 */ /* 0x000fe20000000000 */
[----:B------:R-:W-:Y:S01]  /*13460*/  IMAD.MOV.U32 R9, RZ, RZ, 0x40000040 ;  /* 0x40000040ff097424 */ /* 0x000fe200078e00ff */
[----:B------:R0:W-:Y:S01]  /*13470*/  STL.64 [R1+0x30], R12 ;  /* 0x0000300c01007387 */ /* 0x0001e20000100a00 */
[----:B------:R-:W-:Y:S01]  /*13480*/  VIADD R10, R4, 0x102 ;  /* 0x00000102040a7836 */ /* 0x000fe20000000000 */
[----:B------:R-:W-:Y:S01]  /*13490*/  R2UR UR30, R8 ;  /* 0x00000000081e72ca */ /* 0x000fe200000e0000 */
[----:B------:R-:W-:Y:S01]  /*134a0*/  IMAD.MOV.U32 R11, RZ, RZ, 0x40000040 ;  /* 0x40000040ff0b7424 */ /* 0x000fe200078e00ff */
[----:B------:R-:W-:Y:S01]  /*134b0*/  R2UR UR31, R9 ;  /* 0x00000000091f72ca */ /* 0x000fe200000e0000 */
[----:B------:R-:W-:Y:S01]  /*134c0*/  VIADD R8, R4, 0x182 ;  /* 0x0000018204087836 */ /* 0x000fe20000000000 */
[----:B------:R-:W-:Y:S01]  /*134d0*/  UIADD3 UR56, UR24, 0x404, URZ ;  /* 0x0000040418387890 */ /* 0x000fe2000fffe03f */
[----:B------:R-:W-:Y:S01]  /*134e0*/  IMAD.MOV.U32 R9, RZ, RZ, 0x40000040 ;  /* 0x40000040ff097424 */ /* 0x000fe200078e00ff */
[----:B------:R-:W-:Y:S01]  /*134f0*/  UMOV UR57, 0x40000040 ;  /* 0x4000004000397882 */ /* 0x000fe20000000000 */
[----:B------:R-:W-:Y:S01]  /*13500*/  UIADD3 UR52, UR24, 0x406, URZ ;  /* 0x0000040618347890 */ /* 0x000fe2000fffe03f */
[----:B------:R-:W1:Y:S01]  /*13510*/  LDC R3, c[0x0][0x448] ;  /* 0x00011200ff037b82 */ /* 0x000e620000000800 */
[----:B------:R-:W-:Y:S01]  /*13520*/  UMOV UR53, 0x40000040 ;  /* 0x4000004000357882 */ /* 0x000fe20000000000 */
[----:B0-----:R-:W-:Y:S01]  /*13530*/  IMAD.U32 R13, RZ, RZ, UR29 ;  /* 0x0000001dff0d7e24 */ /* 0x001fe2000f8e00ff */
[----:B------:R-:W-:Y:S01]  /*13540*/  UIADD3 UR48, UR24, 0x800, URZ ;  /* 0x0000080018307890 */ /* 0x000fe2000fffe03f */
[----:B------:R-:W-:Y:S01]  /*13550*/  IMAD.MOV.U32 R5, RZ, RZ, 0x40000040 ;  /* 0x40000040ff057424 */ /* 0x000fe200078e00ff */
[----:B------:R-:W-:Y:S01]  /*13560*/  UMOV UR49, 0x40000040 ;  /* 0x4000004000317882 */ /* 0x000fe20000000000 */
[----:B------:R-:W-:Y:S01]  /*13570*/  UIADD3 UR44, UR24, 0x802, URZ ;  /* 0x00000802182c7890 */ /* 0x000fe2000fffe03f */
[----:B------:R-:W-:Y:S01]  /*13580*/  @!P1 VIADD R0, R0, 0x36840 ;  /* 0x0003684000009836 */ /* 0x000fe20000000000 */
[----:B------:R-:W-:Y:S01]  /*13590*/  UMOV UR45, 0x40000040 ;  /* 0x40000040002d7882 */ /* 0x000fe20000000000 */
[----:B------:R-:W-:Y:S01]  /*135a0*/  UIADD3 UR40, UR24, 0x804, URZ ;  /* 0x0000080418287890 */ /* 0x000fe2000fffe03f */
[----:B------:R-:W-:Y:S01]  /*135b0*/  BSSY B0, `(.L_x_2683) ;  /* 0x0000ae7000007945 */ /* 0x000fe20003800000 */
[----:B------:R-:W-:Y:S01]  /*135c0*/  UMOV UR41, 0x40000040 ;  /* 0x4000004000297882 */ /* 0x000fe20000000000 */
[----:B------:R-:W-:Y:S01]  /*135d0*/  UIADD3 UR36, UR24, 0x806, URZ ;  /* 0x0000080618247890 */ /* 0x000fe2000fffe03f */
[----:B------:R-:W-:Y:S01]  /*135e0*/  @!P1 PRMT R0, RZ, 0x654, R0 ;  /* 0x00000654ff009816 */ /* 0x000fe20000000000 */
[----:B------:R-:W-:Y:S01]  /*135f0*/  UMOV UR37, 0x40000040 ;  /* 0x4000004000257882 */ /* 0x000fe20000000000 */
[----:B------:R-:W-:-:S02]  /*13600*/  CS2R R118, SRZ ;  /* 0x0000000000767805 */ /* 0x000fc4000001ff00 */
[----:B------:R-:W-:Y:S02]  /*13610*/  CS2R R116, SRZ ;  /* 0x0000000000747805 */ /* 0x000fe4000001ff00 */
[----:B------:R-:W-:Y:S02]  /*13620*/  CS2R R114, SRZ ;  /* 0x0000000000727805 */ /* 0x000fe4000001ff00 */
[----:B------:R-:W-:Y:S02]  /*13630*/  CS2R R112, SRZ ;  /* 0x0000000000707805 */ /* 0x000fe4000001ff00 */
[----:B------:R-:W-:Y:S02]  /*13640*/  CS2R R110, SRZ ;  /* 0x00000000006e7805 */ /* 0x000fe4000001ff00 */
[----:B------:R-:W-:Y:S02]  /*13650*/  CS2R R108, SRZ ;  /* 0x00000000006c7805 */ /* 0x000fe4000001ff00 */
[----:B------:R-:W-:-:S02]  /*13660*/  CS2R R106, SRZ ;  /* 0x00000000006a7805 */ /* 0x000fc4000001ff00 */
[----:B-1----:R-:W-:Y:S01]  /*13670*/  ISETP.NE.AND P2, PT, R3, 0x1, PT ;  /* 0x000000010300780c */ /* 0x002fe20003f45270 */
[----:B------:R-:W-:Y:S02]  /*13680*/  WARPGROUP.DEPBAR.LE gsb0, 0x0 ;  /* 0x00008000000079c5 */ /* 0x000fe40000010000 */
[----:B------:R-:W-:-:S06]  /*13690*/  WARPGROUP.ARRIVE ;  /* 0x00000000000079c5 */ /* 0x000fcc0000000000 */
[----:B------:R-:W-:Y:S01]  /*136a0*/  HGMMA.64x16x16.F32.BF16 R64, gdesc[UR16], RZ, !UPT, gsb0 ;  /* 0x00200000104079f0 */ /* 0x000fe2000c0018ff */
        /* <DEDUP_REMOVED lines=9> */
[----:B------:R-:W-:Y:S01]  /*13740*/  HGMMA.64x16x16.F32.BF16 R56, gdesc[UR20], RZ, !UPT, gsb0 ;  /* 0x00200000143879f0 */ /* 0x000fe2000c0018ff */
[----:B------:R-:W-:Y:S01]  /*13750*/  R2UR UR22, R10 ;  /* 0x000000000a1672ca */ /* 0x000fe200000e0000 */
[----:B------:R-:W-:Y:S01]  /*13760*/  UMOV UR21, UR27 ;  /* 0x0000001b00157c82 */ /* 0x000fe20008000000 */
[----:B------:R-:W-:Y:S01]  /*13770*/  R2UR UR23, R11 ;  /* 0x000000000b1772ca */ /* 0x000fe200000e0000 */
[----:B------:R-:W-:Y:S02]  /*13780*/  VIADD R10, R4, 0x282 ;  /* 0x00000282040a7836 */ /* 0x000fe40000000000 */
[----:B------:R-:W-:Y:S01]  /*13790*/  IMAD.MOV.U32 R11, RZ, RZ, 0x40000040 ;  /* 0x40000040ff0b7424 */ /* 0x000fe200078e00ff */
        /* <DEDUP_REMOVED lines=16> */
[----:B-----5:R-:W-:-:S06]  /*138a0*/  WARPGROUP.ARRIVE ;  /* 0x00000000000079c5 */ /* 0x020fcc0000000000 */
        /* <DEDUP_REMOVED lines=270> */
[----:B------:R-:W-:Y:S01]  /*14990*/  R2UR UR58, R8 ;  /* 0x00000000083a72ca */ /* 0x000fe200000e0000 */
[----:B------:R-:W-:Y:S01]  /*149a0*/  UMOV UR20, UR26 ;  /* 0x0000001a00147c82 */ /* 0x000fe20008000000 */
[----:B------:R-:W-:Y:S01]  /*149b0*/  UMOV UR4, UR26 ;  /* 0x0000001a00047c82 */ /* 0x000fe20008000000 */
[----:B------:R-:W-:Y:S01]  /*149c0*/  R2UR UR59, R9 ;  /* 0x00000000093b72ca */ /* 0x000fe200000e0000 */
[----:B------:R-:W-:-:S02]  /*149d0*/  VIADD R8, R4, 0x504 ;  /* 0x0000050404087836 */ /* 0x000fc40000000000 */
[----:B------:R-:W-:Y:S02]  /*149e0*/  IMAD.MOV.U32 R9, RZ, RZ, 0x40000040 ;  /* 0x40000040ff097424 */ /* 0x000fe400078e00ff */
[----:B------:R-:W-:-:S05]  /*149f0*/  IMAD.U32 R12, RZ, RZ, UR28 ;  /* 0x0000001cff0c7e24 */ /* 0x000fca000f8e00ff */
        /* <DEDUP_REMOVED lines=332> */
[----:B------:R-:W-:Y:S01]  /*15ec0*/  ULDC UR42, c[0x0][0x9d8] ;  /* 0x00027600002a7ab9 */ /* 0x000fe20000000800 */
[----:B------:R-:W-:Y:S01]  /*15ed0*/  ULDC UR43, c[0x0][0x9d8] ;  /* 0x00027600002b7ab9 */ /* 0x000fe20000000800 */
        /* <DEDUP_REMOVED lines=47> */
[----:B------:R-:W1:Y:S01]  /*161d0*/  MUFU.TANH R94, R94 ;  /* 0x0000005e005e7308 */ /* 0x000e620000002400 */
[----:B------:R-:W-:-:S02]  /*161e0*/  IMAD.MOV.U32 R7, RZ, RZ, 0x40000040 ;  /* 0x40000040ff077424 */ /* 0x000fc400078e00ff */
[----:B------:R-:W-:Y:S01]  /*161f0*/  FMUL.FTZ R8, R72, UR8 ;  /* 0x0000000848087c20 */ /* 0x000fe20008410000 */
[----:B------:R-:W-:Y:S01]  /*16200*/  FMUL.FTZ R9, R73, UR8 ;  /* 0x0000000849097c20 */ /* 0x000fe20008410000 */
[----:B------:R-:W-:-:S03]  /*16210*/  FMUL.FTZ R11, R77, UR8 ;  /* 0x000000084d0b7c20 */ /* 0x000fc60008410000 */
[----:B------:R-:W2:Y:S08]  /*16220*/  MUFU.TANH R92, R92 ;  /* 0x0000005c005c7308 */ /* 0x000eb00000002400 */
[----:B------:R-:W3:Y:S08]  /*16230*/  MUFU.TANH R78, R78 ;  /* 0x0000004e004e7308 */ /* 0x000ef00000002400 */
[----:B------:R-:W4:Y:S08]  /*16240*/  MUFU.TANH R79, R79 ;  /* 0x0000004f004f7308 */ /* 0x000f300000002400 */
[----:B------:R-:W-:Y:S08]  /*16250*/  MUFU.TANH R8, R8 ;  /* 0x0000000800087308 */ /* 0x000ff00000002400 */
[----:B------:R-:W-:Y:S01]  /*16260*/  MUFU.TANH R9, R9 ;  /* 0x0000000900097308 */ /* 0x000fe20000002400 */
[----:B------:R-:W-:-:S02]  /*16270*/  WARPGROUP.DEPBAR.LE gsb0, 0x0 ;  /* 0x00008000000079c5 */ /* 0x000fc40000010000 */
[----:B------:R-:W-:Y:S01]  /*16280*/  WARPGROUP.ARRIVE ;  /* 0x00000000000079c5 */ /* 0x000fe20000000000 */
[----:B0-----:R-:W-:Y:S01]  /*16290*/  FMUL.FTZ R12, R64, UR8 ;  /* 0x00000008400c7c20 */ /* 0x001fe20008410000 */
[----:B------:R-:W-:Y:S01]  /*162a0*/  FMUL.FTZ R66, R66, UR8 ;  /* 0x0000000842427c20 */ /* 0x000fe20008410000 */
[----:B------:R-:W0:Y:S01]  /*162b0*/  @P2 LDC R64, c[0x0][0x44c] ;  /* 0x00011300ff402b82 */ /* 0x000e220000000800 */
        /* <DEDUP_REMOVED lines=8> */
[----:B------:R-:W4:Y:S01]  /*16340*/  MUFU.TANH R66, R66 ;  /* 0x0000004200427308 */ /* 0x000f220000002400 */
[----:B------:R-:W-:-:S02]  /*16350*/  IMAD.MOV.U32 R7, RZ, RZ, 0x40000040 ;  /* 0x40000040ff077424 */ /* 0x000fc400078e00ff */
[----:B------:R-:W-:Y:S01]  /*16360*/  FMUL.FTZ R71, R71, UR8 ;  /* 0x0000000847477c20 */ /* 0x000fe20008410000 */
[----:B------:R-:W-:Y:S01]  /*16370*/  FMUL.FTZ R14, R68, UR8 ;  /* 0x00000008440e7c20 */ /* 0x000fe20008410000 */
[----:B------:R-:W-:Y:S01]  /*16380*/  FMUL.FTZ R13, R65, UR8 ;  /* 0x00000008410d7c20 */ /* 0x000fe20008410000 */
[----:B------:R-:W-:Y:S02]  /*16390*/  FMUL.FTZ R15, R69, UR8 ;  /* 0x00000008450f7c20 */ /* 0x000fe40008410000 */
[----:B------:R-:W4:Y:S08]  /*163a0*/  MUFU.TANH R67, R67 ;  /* 0x0000004300437308 */ /* 0x000f300000002400 */
[----:B------:R-:W4:Y:S08]  /*163b0*/  MUFU.TANH R70, R70 ;  /* 0x0000004600467308 */ /* 0x000f300000002400 */
[----:B------:R-:W4:Y:S08]  /*163c0*/  MUFU.TANH R71, R71 ;  /* 0x0000004700477308 */ /* 0x000f300000002400 */
[----:B------:R-:W-:Y:S08]  /*163d0*/  MUFU.TANH R10, R10 ;  /* 0x0000000a000a7308 */ /* 0x000ff00000002400 */
[----:B------:R-:W-:Y:S01]  /*163e0*/  MUFU.TANH R11, R11 ;  /* 0x0000000b000b7308 */ /* 0x000fe20000002400 */
[----:B------:R-:W-:-:S02]  /*163f0*/  WARPGROUP.DEPBAR.LE gsb0, 0x0 ;  /* 0x00008000000079c5 */ /* 0x000fc40000010000 */
[----:B------:R-:W-:Y:S01]  /*16400*/  WARPGROUP.ARRIVE ;  /* 0x00000000000079c5 */ /* 0x000fe20000000000 */
[----:B------:R-:W-:Y:S01]  /*16410*/  FMUL.FTZ R20, R56, UR8 ;  /* 0x0000000838147c20 */ /* 0x000fe20008410000 */
[----:B------:R-:W-:Y:S01]  /*16420*/  FMUL.FTZ R56, R60, UR8 ;  /* 0x000000083c387c20 */ /* 0x000fe20008410000 */
[----:B------:R-:W-:Y:S01]  /*16430*/  FMUL.FTZ R59, R59, UR8 ;  /* 0x000000083b3b7c20 */ /* 0x000fe20008410000 */
[----:B------:R-:W1:Y:S01]  /*16440*/  @P2 LDC R60, c[0x0][0x450] ;  /* 0x00011400ff3c2b82 */ /* 0x000e620000000800 */
[----:B------:R-:W-:Y:S01]  /*16450*/  FMUL.FTZ R58, R58, UR8 ;  /* 0x000000083a3a7c20 */ /* 0x000fe20008410000 */
[----:B------:R-:W-:Y:S01]  /*16460*/  HGMMA.64x16x16.F32.BF16 R48, gdesc[UR4], R48, gsb0 ;  /* 0x00200000043079f0 */ /* 0x000fe20008001830 */
[----:B------:R-:W-:Y:S01]  /*16470*/  R2UR UR6, R6 ;  /* 0x00000000060672ca */ /* 0x000fe200000e0000 */
[----:B------:R-:W-:Y:S01]  /*16480*/  UMOV UR4, UR36 ;  /* 0x0000002400047c82 */ /* 0x000fe20008000000 */
[----:B------:R-:W-:Y:S01]  /*16490*/  R2UR UR7, R7 ;  /* 0x00000000070772ca */ /* 0x000fe200000e0000 */
[----:B------:R-:W-:Y:S01]  /*164a0*/  UMOV UR5, UR37 ;  /* 0x0000002500057c82 */ /* 0x000fe20008000000 */
[----:B------:R-:W-:Y:S01]  /*164b0*/  VIADD R6, R4, 0x986 ;  /* 0x0000098604067836 */ /* 0x000fe20000000000 */
[----:B------:R2:W-:Y:S01]  /*164c0*/  MUFU.TANH R74, R59 ;  /* 0x0000003b004a7308 */ /* 0x0005e20000002400 */
[----:B------:R-:W-:-:S02]  /*164d0*/  IMAD.MOV.U32 R7, RZ, RZ, 0x40000040 ;  /* 0x40000040ff077424 */ /* 0x000fc400078e00ff */
[----:B------:R-:W-:Y:S01]  /*164e0*/  FMUL.FTZ R62, R62, UR8 ;  /* 0x000000083e3e7c20 */ /* 0x000fe20008410000 */
[----:B------:R-:W-:Y:S02]  /*164f0*/  VIADD R4, R4, 0xa06 ;  /* 0x00000a0604047836 */ /* 0x000fe40000000000 */
[----:B------:R-:W-:Y:S01]  /*16500*/  FMUL.FTZ R63, R63, UR8 ;  /* 0x000000083f3f7c20 */ /* 0x000fe20008410000 */
[----:B------:R-:W-:Y:S01]  /*16510*/  FMUL.FTZ R21, R57, UR8 ;  /* 0x0000000839157c20 */ /* 0x000fe20008410000 */
[----:B------:R-:W-:Y:S01]  /*16520*/  FMUL.FTZ R57, R61, UR8 ;  /* 0x000000083d397c20 */ /* 0x000fe20008410000 */
[----:B------:R3:W4:Y:S01]  /*16530*/  MUFU.TANH R76, R58 ;  /* 0x0000003a004c7308 */ /* 0x0007220000002400 */
[----:B--2---:R-:W-:-:S04]  /*16540*/  IMAD.IADD R59, R229, 0x1, R226 ;  /* 0x00000001e53b7824 */ /* 0x004fc800078e02e2 */
[----:B0-----:R-:W-:-:S03]  /*16550*/  @P2 IMAD.HI.U32 R3, R59, R64, RZ ;  /* 0x000000403b032227 */ /* 0x001fc600078e00ff */
[----:B------:R-:W0:Y:S01]  /*16560*/  MUFU.TANH R62, R62 ;  /* 0x0000003e003e7308 */ /* 0x000e220000002400 */
[----:B---3--:R-:W-:Y:S01]  /*16570*/  IMAD R58, R2, -0x70, R228 ;  /* 0xffffff90023a7824 */ /* 0x008fe200078e02e4 */
[----:B-1----:R-:W-:-:S05]  /*16580*/  @P2 SHF.R.U32.HI R59, RZ, R60, R3 ;  /* 0x0000003cff3b2219 */ /* 0x002fca0000011603 */
[----:B------:R-:W1:Y:S01]  /*16590*/  SHFL.IDX PT, R60, R59, 0x1, 0x1c1f ;  /* 0x003c1f003b3c7f89 */ /* 0x000e6200000e0000 */
[----:B------:R-:W2:Y:S03]  /*165a0*/  MUFU.TANH R63, R63 ;  /* 0x0000003f003f7308 */ /* 0x000ea60000002400 */
[----:B------:R-:W3:Y:S05]  /*165b0*/  SHFL.IDX PT, R59, R59, RZ, 0x1c1f ;  /* 0x001c1fff3b3b7589 */ /* 0x000eea00000e0000 */
        /* <DEDUP_REMOVED lines=14> */
[----:B------:R-:W-:Y:S01]  /*166a0*/  IMAD R6, R2, -0x70, RZ ;  /* 0xffffff9002067824 */ /* 0x000fe200078e02ff */
[----:B------:R4:W-:Y:S01]  /*166b0*/  MUFU.TANH R7, R49 ;  /* 0x0000003100077308 */ /* 0x0009e20000002400 */
[----:B------:R-:W-:-:S03]  /*166c0*/  FMUL.FTZ R48, R48, UR8 ;  /* 0x0000000830307c20 */ /* 0x000fc60008410000 */
[----:B------:R-:W-:-:S04]  /*166d0*/  IADD3 R3, -R227, 0x71, R6 ;  /* 0x00000071e3037810 */ /* 0x000fc80007ffe106 */
[----:B------:R-:W-:Y:S01]  /*166e0*/  IADD3 R90, -R224, R3, R228 ;  /* 0x00000003e05a7210 */ /* 0x000fe20007ffe1e4 */
[----:B------:R-:W2:Y:S01]  /*166f0*/  MUFU.TANH R50, R50 ;  /* 0x0000003200327308 */ /* 0x000ea20000002400 */
[----:B----4-:R-:W-:-:S04]  /*16700*/  IADD3 R49, -R227, 0x70, R58 ;  /* 0x00000070e3317810 */ /* 0x010fc80007ffe13a */
[-CC-:B-1----:R-:W-:Y:S02]  /*16710*/  VIADDMNMX R3, R60, R90.reuse, R49.reuse, PT ;  /* 0x0000005a3c037246 */ /* 0x182fe40003800131 */
[----:B---3--:R-:W-:Y:S01]  /*16720*/  VIADDMNMX R49, R59, R90, R49, PT ;  /* 0x0000005a3b317246 */ /* 0x008fe20003800131 */
[----:B------:R-:W1:Y:S01]  /*16730*/  MUFU.TANH R51, R51 ;  /* 0x0000003300337308 */ /* 0x000e620000002400 */
[C---:B------:R-:W-:Y:S02]  /*16740*/  ISETP.GT.AND P5, PT, R3.reuse, RZ, PT ;  /* 0x000000ff0300720c */ /* 0x040fe40003fa4270 */
[C---:B------:R-:W-:Y:S02]  /*16750*/  ISETP.GT.AND P6, PT, R3.reuse, 0x1, PT ;  /* 0x000000010300780c */ /* 0x040fe40003fc4270 */
[----:B------:R-:W-:Y:S02]  /*16760*/  ISETP.GT.AND P4, PT, R3, 0x8, PT ;  /* 0x000000080300780c */ /* 0x000fe40003f84270 */
[----:B------:R-:W-:Y:S01]  /*16770*/  FSEL R94, R94, -INF , P5 ;  /* 0xff8000005e5e7808 */ /* 0x000fe20002800000 */
[----:B------:R-:W3:Y:S01]  /*16780*/  MUFU.TANH R54, R54 ;  /* 0x0000003600367308 */ /* 0x000ee20000002400 */
[----:B------:R-:W-:-:S02]  /*16790*/  FSEL R92, R92, -INF , P6 ;  /* 0xff8000005c5c7808 */ /* 0x000fc40003000000 */
[C---:B------:R-:W-:Y:S02]  /*167a0*/  ISETP.GT.AND P3, PT, R3.reuse, 0x9, PT ;  /* 0x000000090300780c */ /* 0x040fe40003f64270 */
[----:B------:R-:W-:Y:S02]  /*167b0*/  FSEL R88, R78, -INF , P4 ;  /* 0xff8000004e587808 */ /* 0x000fe40002000000 */
[----:B------:R-:W-:Y:S01]  /*167c0*/  ISETP.GT.AND P5, PT, R3, 0x10, PT ;  /* 0x000000100300780c */ /* 0x000fe20003fa4270 */
[----:B------:R-:W4:Y:S01]  /*167d0*/  MUFU.TANH R55, R55 ;  /* 0x0000003700377308 */ /* 0x000f220000002400 */
[----:B------:R-:W-:Y:S02]  /*167e0*/  FSEL R86, R79, -INF , P3 ;  /* 0xff8000004f567808 */ /* 0x000fe40001800000 */
[----:B------:R-:W-:Y:S02]  /*167f0*/  ISETP.GT.AND P3, PT, R3, 0x11, PT ;  /* 0x000000110300780c */ /* 0x000fe40003f64270 */
[----:B------:R-:W-:-:S02]  /*16800*/  FSEL R84, R66, -INF , P5 ;  /* 0xff80000042547808 */ /* 0x000fc40002800000 */
[----:B------:R-:W-:Y:S01]  /*16810*/  ISETP.GT.AND P4, PT, R3, 0x18, PT ;  /* 0x000000180300780c */ /* 0x000fe20003f84270 */
[----:B------:R-:W-:Y:S01]  /*16820*/  MUFU.TANH R14, R14 ;  /* 0x0000000e000e7308 */ /* 0x000fe20000002400 */
[----:B------:R-:W-:Y:S02]  /*16830*/  FSEL R82, R67, -INF , P3 ;  /* 0xff80000043527808 */ /* 0x000fe40001800000 */
[C---:B------:R-:W-:Y:S01]  /*16840*/  ISETP.GT.AND P3, PT, R3.reuse, 0x19, PT ;  /* 0x000000190300780c */ /* 0x040fe20003f64270 */
[----:B------:R-:W-:Y:S02]  /*16850*/  WARPGROUP.DEPBAR.LE gsb0, 0x0 ;  /* 0x00008000000079c5 */ /* 0x000fe40000010000 */
[----:B------:R-:W-:Y:S01]  /*16860*/  WARPGROUP.ARRIVE ;  /* 0x00000000000079c5 */ /* 0x000fe20000000000 */
[----:B------:R-:W-:Y:S01]  /*16870*/  FSEL R80, R70, -INF , P4 ;  /* 0xff80000046507808 */ /* 0x000fe20002000000 */
[----:B------:R-:W-:Y:S01]  /*16880*/  FMUL.FTZ R42, R42, UR8 ;  /* 0x000000082a2a7c20 */ /* 0x000fe20008410000 */
[----:B------:R-:W-:Y:S01]  /*16890*/  ISETP.GT.AND P4, PT, R3, 0x20, PT ;  /* 0x000000200300780c */ /* 0x000fe20003f84270 */
[----:B------:R-:W-:Y:S01]  /*168a0*/  FMUL.FTZ R43, R43, UR8 ;  /* 0x000000082b2b7c20 */ /* 0x000fe20008410000 */
[----:B------:R-:W-:Y:S01]  /*168b0*/  FSEL R78, R71, -INF , P3 ;  /* 0xff800000474e7808 */ /* 0x000fe20001800000 */
[----:B------:R-:W-:Y:S01]  /*168c0*/  HGMMA.64x16x16.F32.BF16 R32, gdesc[UR4], R32, gsb0 ;  /* 0x00200000042079f0 */ /* 0x000fe20008001820 */
[----:B------:R-:W-:Y:S01]  /*168d0*/  R2UR UR6, R4 ;  /* 0x00000000040672ca */ /* 0x000fe200000e0000 */
[----:B------:R-:W-:Y:S01]  /*168e0*/  UMOV UR4, UR36 ;  /* 0x0000002400047c82 */ /* 0x000fe20008000000 */
[----:B------:R-:W-:Y:S01]  /*168f0*/  R2UR UR7, R5 ;  /* 0x00000000050772ca */ /* 0x000fe200000e0000 */
[----:B------:R-:W-:Y:S01]  /*16900*/  UMOV UR5, UR37 ;  /* 0x0000002500057c82 */ /* 0x000fe20008000000 */
[----:B------:R-:W-:Y:S01]  /*16910*/  FMNMX.FTZ R5, R94, R92, !PT ;  /* 0x0000005c5e057209 */ /* 0x000fe20007810000 */
[----:B------:R-:W4:Y:S01]  /*16920*/  MUFU.TANH R42, R42 ;  /* 0x0000002a002a7308 */ /* 0x000f220000002400 */
[----:B------:R-:W-:Y:S01]  /*16930*/  ISETP.GT.AND P3, PT, R3, 0x21, PT ;  /* 0x000000210300780c */ /* 0x000fe20003f64270 */
[----:B------:R-:W-:Y:S01]  /*16940*/  FMUL.FTZ R46, R46, UR8 ;  /* 0x000000082e2e7c20 */ /* 0x000fe20008410000 */
[----:B------:R-:W-:Y:S01]  /*16950*/  FMNMX.FTZ R5, R88, R5, !PT ;  /* 0x0000000558057209 */ /* 0x000fe20007810000 */
[----:B------:R-:W-:Y:S01]  /*16960*/  FMUL.FTZ R47, R47, UR8 ;  /* 0x000000082f2f7c20 */ /* 0x000fe20008410000 */
[----:B------:R-:W-:-:S02]  /*16970*/  FSEL R76, R76, -INF , P4 ;  /* 0xff8000004c4c7808 */ /* 0x000fc40002000000 */
[----:B------:R-:W-:Y:S01]  /*16980*/  FMNMX.FTZ R5, R86, R5, !PT ;  /* 0x0000000556057209 */ /* 0x000fe20007810000 */
[----:B------:R-:W4:Y:S01]  /*16990*/  MUFU.TANH R43, R43 ;  /* 0x0000002b002b7308 */ /* 0x000f220000002400 */
[C---:B------:R-:W-:Y:S02]  /*169a0*/  ISETP.GT.AND P4, PT, R3.reuse, 0x28, PT ;  /* 0x000000280300780c */ /* 0x040fe40003f84270 */
[----:B------:R-:W-:Y:S02]  /*169b0*/  FMNMX.FTZ R5, R84, R5, !PT ;  /* 0x0000000554057209 */ /* 0x000fe40007810000 */
[----:B------:R-:W-:Y:S02]  /*169c0*/  FSEL R74, R74, -INF , P3 ;  /* 0xff8000004a4a7808 */ /* 0x000fe40001800000 */
[----:B------:R-:W-:Y:S01]  /*169d0*/  FMNMX.FTZ R5, R82, R5, !PT ;  /* 0x0000000552057209 */ /* 0x000fe20007810000 */
[----:B------:R-:W4:Y:S01]  /*169e0*/  MUFU.TANH R46, R46 ;  /* 0x0000002e002e7308 */ /* 0x000f220000002400 */
[----:B------:R-:W-:-:S02]  /*169f0*/  ISETP.GT.AND P3, PT, R3, 0x29, PT ;  /* 0x000000290300780c */ /* 0x000fc40003f64270 */
[----:B------:R-:W-:Y:S02]  /*16a00*/  FMNMX.FTZ R5, R80, R5, !PT ;  /* 0x0000000550057209 */ /* 0x000fe40007810000 */
[----:B0-----:R-:W-:Y:S02]  /*16a10*/  FSEL R72, R62, -INF , P4 ;  /* 0xff8000003e487808 */ /* 0x001fe40002000000 */
[----:B------:R-:W-:Y:S01]  /*16a20*/  FMNMX.FTZ R5, R78, R5, !PT ;  /* 0x000000054e057209 */ /* 0x000fe20007810000 */
[----:B------:R-:W0:Y:S01]  /*16a30*/  MUFU.TANH R47, R47 ;  /* 0x0000002f002f7308 */ /* 0x000e220000002400 */
[----:B------:R-:W-:Y:S02]  /*16a40*/  ISETP.GT.AND P4, PT, R3, 0x30, PT ;  /* 0x000000300300780c */ /* 0x000fe40003f84270 */
[----:B------:R-:W-:Y:S02]  /*16a50*/  FMNMX.FTZ R5, R76, R5, !PT ;  /* 0x000000054c057209 */ /* 0x000fe40007810000 */
[----:B--2---:R-:W-:-:S02]  /*16a60*/  FSEL R70, R63, -INF , P3 ;  /* 0xff8000003f467808 */ /* 0x004fc40001800000 */
[----:B------:R-:W-:Y:S01]  /*16a70*/  FMNMX.FTZ R5, R74, R5, !PT ;  /* 0x000000054a057209 */ /* 0x000fe20007810000 */
[----:B------:R-:W-:Y:S01]  /*16a80*/  MUFU.TANH R15, R15 ;  /* 0x0000000f000f7308 */ /* 0x000fe20000002400 */
[C---:B------:R-:W-:Y:S02]  /*16a90*/  ISETP.GT.AND P3, PT, R3.reuse, 0x31, PT ;  /* 0x000000310300780c */ /* 0x040fe40003f64270 */
[----:B------:R-:W-:Y:S02]  /*16aa0*/  FMNMX.FTZ R5, R72, R5, !PT ;  /* 0x0000000548057209 */ /* 0x000fe40007810000 */
[----:B------:R-:W-:Y:S02]  /*16ab0*/  FSEL R68, R50, -INF , P4 ;  /* 0xff80000032447808 */ /* 0x000fe40002000000 */
[----:B------:R-:W-:Y:S01]  /*16ac0*/  FMNMX.FTZ R5, R70, R5, !PT ;  /* 0x0000000546057209 */ /* 0x000fe20007810000 */
[----:B------:R-:W-:Y:S01]  /*16ad0*/  MUFU.TANH R20, R20 ;  /* 0x0000001400147308 */ /* 0x000fe20000002400 */
[----:B------:R-:W-:-:S02]  /*16ae0*/  ISETP.GT.AND P4, PT, R3, 0x38, PT ;  /* 0x000000380300780c */ /* 0x000fc40003f84270 */
[----:B-1----:R-:W-:Y:S02]  /*16af0*/  FSEL R66, R51, -INF , P3 ;  /* 0xff80000033427808 */ /* 0x002fe40001800000 */
[----:B------:R-:W-:Y:S01]  /*16b00*/  FMNMX.FTZ R5, R68, R5, !PT ;  /* 0x0000000544057209 */ /* 0x000fe20007810000 */
[----:B------:R-:W-:Y:S02]  /*16b10*/  WARPGROUP.DEPBAR.LE gsb0, 0x0 ;  /* 0x00008000000079c5 */ /* 0x000fe40000010000 */
[----:B------:R-:W-:Y:S01]  /*16b20*/  WARPGROUP.ARRIVE ;  /* 0x00000000000079c5 */ /* 0x000fe20000000000 */
[----:B------:R-:W-:Y:S01]  /*16b30*/  ISETP.GT.AND P3, PT, R3, 0x39, PT ;  /* 0x000000390300780c */ /* 0x000fe20003f64270 */
[----:B------:R-:W-:Y:S01]  /*16b40*/  FMUL.FTZ R34, R34, UR8 ;  /* 0x0000000822227c20 */ /* 0x000fe20008410000 */
[----:B---3--:R-:W-:Y:S01]  /*16b50*/  FSEL R60, R54, -INF , P4 ;  /* 0xff800000363c7808 */ /* 0x008fe20002000000 */
[----:B------:R-:W-:Y:S01]  /*16b60*/  FMUL.FTZ R35, R35, UR8 ;  /* 0x0000000823237c20 */ /* 0x000fe20008410000 */
[----:B------:R-:W-:Y:S01]  /*16b70*/  FMNMX.FTZ R5, R66, R5, !PT ;  /* 0x0000000542057209 */ /* 0x000fe20007810000 */
[----:B------:R-:W-:Y:S01]  /*16b80*/  HGMMA.64x16x16.F32.BF16 R24, gdesc[UR4], R24, gsb0 ;  /* 0x00200000041879f0 */ /* 0x000fe20008001818 */
[----:B------:R-:W-:Y:S01]  /*16b90*/  ISETP.GT.AND P4, PT, R3, 0x40, PT ;  /* 0x000000400300780c */ /* 0x000fe20003f84270 */
[----:B------:R-:W1:Y:S01]  /*16ba0*/  MUFU.TANH R34, R34 ;  /* 0x0000002200227308 */ /* 0x000e620000002400 */
[----:B----4-:R-:W-:Y:S01]  /*16bb0*/  FSEL R64, R55, -INF , P3 ;  /* 0xff80000037407808 */ /* 0x010fe20001800000 */
[----:B------:R-:W-:Y:S01]  /*16bc0*/  FMUL.FTZ R38, R38, UR8 ;  /* 0x0000000826267c20 */ /* 0x000fe20008410000 */
[----:B------:R-:W-:Y:S01]  /*16bd0*/  FMNMX.FTZ R5, R60, R5, !PT ;  /* 0x000000053c057209 */ /* 0x000fe20007810000 */
[----:B------:R-:W-:Y:S01]  /*16be0*/  FMUL.FTZ R39, R39, UR8 ;  /* 0x0000000827277c20 */ /* 0x000fe20008410000 */
[----:B------:R-:W-:Y:S01]  /*16bf0*/  ISETP.GT.AND P3, PT, R3, 0x41, PT ;  /* 0x000000410300780c */ /* 0x000fe20003f64270 */
[----:B------:R-:W-:Y:S01]  /*16c00*/  ULDC UR4, c[0x0][0x988] ;  /* 0x0002620000047ab9 */ /* 0x000fe20000000800 */
[----:B------:R-:W-:Y:S01]  /*16c10*/  FSEL R62, R42, -INF , P4 ;  /* 0xff8000002a3e7808 */ /* 0x000fe20002000000 */
[----:B------:R-:W2:Y:S01]  /*16c20*/  MUFU.TANH R35, R35 ;  /* 0x0000002300237308 */ /* 0x000ea20000002400 */
[----:B------:R-:W-:Y:S01]  /*16c30*/  FMNMX.FTZ R5, R64, R5, !PT ;  /* 0x0000000540057209 */ /* 0x000fe20007810000 */
[----:B------:R-:W-:Y:S01]  /*16c40*/  FMUL.FTZ R98, R37, UR8 ;  /* 0x0000000825627c20 */ /* 0x000fe20008410000 */
[----:B------:R-:W-:Y:S01]  /*16c50*/  ISETP.GT.AND P4, PT, R3, 0x48, PT ;  /* 0x000000480300780c */ /* 0x000fe20003f84270 */
[----:B------:R-:W-:Y:S01]  /*16c60*/  FMUL.FTZ R96, R36, UR8 ;  /* 0x0000000824607c20 */ /* 0x000fe20008410000 */
[----:B------:R-:W-:-:S02]  /*16c70*/  FSEL R58, R43, -INF , P3 ;  /* 0xff8000002b3a7808 */ /* 0x000fc40001800000 */
[----:B------:R-:W-:Y:S01]  /*16c80*/  FMNMX.FTZ R5, R62, R5, !PT ;  /* 0x000000053e057209 */ /* 0x000fe20007810000 */
[----:B------:R2:W3:Y:S01]  /*16c90*/  MUFU.TANH R4, R38 ;  /* 0x0000002600047308 */ /* 0x0004e20000002400 */
[C---:B------:R-:W-:Y:S02]  /*16ca0*/  ISETP.GT.AND P3, PT, R3.reuse, 0x49, PT ;  /* 0x000000490300780c */ /* 0x040fe40003f64270 */
[----:B------:R-:W-:Y:S02]  /*16cb0*/  FSEL R54, R46, -INF , P4 ;  /* 0xff8000002e367808 */ /* 0x000fe40002000000 */
[----:B------:R-:W-:Y:S02]  /*16cc0*/  FMNMX.FTZ R5, R58, R5, !PT ;  /* 0x000000053a057209 */ /* 0x000fe40007810000 */
[----:B------:R-:W-:Y:S01]  /*16cd0*/  ISETP.GT.AND P4, PT, R3, 0x50, PT ;  /* 0x000000500300780c */ /* 0x000fe20003f84270 */
[----:B------:R-:W4:Y:S01]  /*16ce0*/  MUFU.TANH R39, R39 ;  /* 0x0000002700277308 */ /* 0x000f220000002400 */
[----:B0-----:R-:W-:Y:S01]  /*16cf0*/  FSEL R50, R47, -INF , P3 ;  /* 0xff8000002f327808 */ /* 0x001fe20001800000 */
        /* <DEDUP_REMOVED lines=8> */
[----:B--2---:R-:W-:Y:S01]  /*16d80*/  FSEL R38, R35, -INF , P3 ;  /* 0xff80000023267808 */ /* 0x004fe20001800000 */
[----:B------:R-:W-:Y:S01]  /*16d90*/  FMUL.FTZ R35, R53, UR8 ;  /* 0x0000000835237c20 */ /* 0x000fe20008410000 */
[----:B------:R-:W-:Y:S01]  /*16da0*/  FMNMX.FTZ R5, R46, R5, !PT ;  /* 0x000000052e057209 */ /* 0x000fe20007810000 */
[----:B------:R-:W-:Y:S01]  /*16db0*/  MUFU.TANH R56, R56 ;  /* 0x0000003800387308 */ /* 0x000fe20000002400 */
[----:B------:R-:W-:-:S02]  /*16dc0*/  ISETP.GT.AND P3, PT, R3, 0x59, PT ;  /* 0x000000590300780c */ /* 0x000fc40003f64270 */
[----:B---3--:R-:W-:Y:S02]  /*16dd0*/  FSEL R42, R4, -INF , P4 ;  /* 0xff800000042a7808 */ /* 0x008fe40002000000 */
[----:B------:R-:W-:Y:S02]  /*16de0*/  FMNMX.FTZ R5, R38, R5, !PT ;  /* 0x0000000526057209 */ /* 0x000fe40007810000 */
[----:B------:R-:W-:Y:S01]  /*16df0*/  ISETP.GT.AND P4, PT, R3, 0x60, PT ;  /* 0x000000600300780c */ /* 0x000fe20003f84270 */
[----:B------:R-:W-:Y:S01]  /*16e00*/  MUFU.TANH R57, R57 ;  /* 0x0000003900397308 */ /* 0x000fe20000002400 */
[----:B----4-:R-:W-:Y:S01]  /*16e10*/  FSEL R34, R39, -INF , P3 ;  /* 0xff80000027227808 */ /* 0x010fe20001800000 */
[----:B------:R-:W-:Y:S02]  /*16e20*/  WARPGROUP.DEPBAR.LE gsb0, 0x0 ;  /* 0x00008000000079c5 */ /* 0x000fe40000010000 */
[----:B------:R-:W-:Y:S01]  /*16e30*/  FMUL.FTZ R26, R26, UR8 ;  /* 0x000000081a1a7c20 */ /* 0x000fe20008410000 */
[----:B------:R-:W-:Y:S01]  /*16e40*/  FMUL.FTZ R27, R27, UR8 ;  /* 0x000000081b1b7c20 */ /* 0x000fe20008410000 */
[----:B------:R-:W-:Y:S01]  /*16e50*/  FMUL.FTZ R30, R30, UR8 ;  /* 0x000000081e1e7c20 */ /* 0x000fe20008410000 */
[----:B------:R-:W-:Y:S01]  /*16e60*/  FMUL.FTZ R31, R31, UR8 ;  /* 0x000000081f1f7c20 */ /* 0x000fe20008410000 */
[----:B------:R-:W-:Y:S01]  /*16e70*/  FMNMX.FTZ R5, R42, R5, !PT ;  /* 0x000000052a057209 */ /* 0x000fe20007810000 */
[----:B------:R0:W-:Y:S01]  /*16e80*/  MUFU.TANH R6, R27 ;  /* 0x0000001b00067308 */ /* 0x0001e20000002400 */
[----:B------:R-:W-:Y:S01]  /*16e90*/  ISETP.GT.AND P3, PT, R3, 0x61, PT ;  /* 0x000000610300780c */ /* 0x000fe20003f64270 */
[----:B------:R-:W-:Y:S01]  /*16ea0*/  FMUL.FTZ R39, R45, UR8 ;  /* 0x000000082d277c20 */ /* 0x000fe20008410000 */
[----:B------:R-:W-:Y:S01]  /*16eb0*/  FMNMX.FTZ R5, R34, R5, !PT ;  /* 0x0000000522057209 */ /* 0x000fe20007810000 */
[----:B------:R-:W-:Y:S01]  /*16ec0*/  FMUL.FTZ R45, R33, UR8 ;  /* 0x00000008212d7c20 */ /* 0x000fe20008410000 */
[----:B------:R-:W-:Y:S01]  /*16ed0*/  FMUL.FTZ R33, R25, UR8 ;  /* 0x0000000819217c20 */ /* 0x000fe20008410000 */
[----:B------:R-:W-:Y:S01]  /*16ee0*/  ISETP.GT.AND P5, PT, R49, 0x8, PT ;  /* 0x000000083100780c */ /* 0x000fe20003fa4270 */
[----:B------:R-:W-:Y:S01]  /*16ef0*/  FMUL.FTZ R100, R24, UR8 ;  /* 0x0000000818647c20 */ /* 0x000fe20008410000 */
[----:B------:R-:W1:Y:S01]  /*16f00*/  MUFU.TANH R26, R26 ;  /* 0x0000001a001a7308 */ /* 0x000e620000002400 */
[----:B------:R-:W-:Y:S01]  /*16f10*/  FMUL.FTZ R102, R28, UR8 ;  /* 0x000000081c667c20 */ /* 0x000fe20008410000 */
[----:B------:R-:W-:Y:S01]  /*16f20*/  FSEL R24, R10, -INF , P5 ;  /* 0xff8000000a187808 */ /* 0x000fe20002800000 */
[----:B0-----:R-:W-:Y:S01]  /*16f30*/  FMUL.FTZ R27, R52, UR8 ;  /* 0x00000008341b7c20 */ /* 0x001fe20008410000 */
[----:B------:R-:W-:Y:S01]  /*16f40*/  FMUL.FTZ R29, R29, UR8 ;  /* 0x000000081d1d7c20 */ /* 0x000fe20008410000 */
[----:B------:R0:W-:Y:S03]  /*16f50*/  @!P1 SYNCS.ARRIVE.TRANS64.RED.A1T0 RZ, [R0+URZ], RZ ;  /* 0x000000ff00ff99a7 */ /* 0x0001e6000810043f */
[----:B------:R2:W3:Y:S08]  /*16f60*/  MUFU.TANH R43, R30 ;  /* 0x0000001e002b7308 */ /* 0x0004f00000002400 */
[----:B------:R-:W4:Y:S01]  /*16f70*/  MUFU.TANH R31, R31 ;  /* 0x0000001f001f7308 */ /* 0x000f220000002400 */
[----:B-1----:R-:W-:-:S02]  /*16f80*/  FSEL R4, R26, -INF , P4 ;  /* 0xff8000001a047808 */ /* 0x002fc40002000000 */
[C---:B------:R-:W-:Y:S02]  /*16f90*/  ISETP.GT.AND P4, PT, R3.reuse, 0x68, PT ;  /* 0x000000680300780c */ /* 0x040fe40003f84270 */
[----:B--2---:R-:W-:Y:S02]  /*16fa0*/  FSEL R30, R6, -INF , P3 ;  /* 0xff800000061e7808 */ /* 0x004fe40001800000 */
[----:B------:R-:W-:Y:S01]  /*16fb0*/  FMNMX.FTZ R5, R4, R5, !PT ;  /* 0x0000000504057209 */ /* 0x000fe20007810000 */
[----:B------:R-:W1:Y:S01]  /*16fc0*/  MUFU.TANH R48, R48 ;  /* 0x0000003000307308 */ /* 0x000e620000002400 */
[----:B------:R-:W-:Y:S01]  /*16fd0*/  ISETP.GT.AND P3, PT, R3, 0x69, PT ;  /* 0x000000690300780c */ /* 0x000fe20003f64270 */
[----:B------:R-:W-:Y:S01]  /*16fe0*/  IMAD.U32 R3, RZ, RZ, UR4 ;  /* 0x00000004ff037e24 */ /* 0x000fe2000f8e00ff */
[----:B---3--:R-:W-:Y:S01]  /*16ff0*/  FSEL R26, R43, -INF , P4 ;  /* 0xff8000002b1a7808 */ /* 0x008fe20002000000 */
[----:B------:R-:W-:Y:S01]  /*17000*/  FMUL.FTZ R43, R40, UR8 ;  /* 0x00000008282b7c20 */ /* 0x000fe20008410000 */
[----:B------:R-:W-:-:S02]  /*17010*/  FMNMX.FTZ R5, R30, R5, !PT ;  /* 0x000000051e057209 */ /* 0x000fc40007810000 */
[----:B------:R-:W-:Y:S01]  /*17020*/  ISETP.GT.AND P4, PT, R49, 0x1, PT ;  /* 0x000000013100780c */ /* 0x000fe20003f84270 */
[----:B------:R-:W2:Y:S01]  /*17030*/  MUFU.TANH R27, R27 ;  /* 0x0000001b001b7308 */ /* 0x000ea20000002400 */
[----:B----4-:R-:W-:Y:S01]  /*17040*/  FSEL R6, R31, -INF , P3 ;  /* 0xff8000001f067808 */ /* 0x010fe20001800000 */
[----:B------:R-:W-:Y:S01]  /*17050*/  FMUL.FTZ R31, R32, UR8 ;  /* 0x00000008201f7c20 */ /* 0x000fe20008410000 */
[----:B------:R-:W-:Y:S02]  /*17060*/  FMNMX.FTZ R5, R26, R5, !PT ;  /* 0x000000051a057209 */ /* 0x000fe40007810000 */
[----:B------:R-:W-:Y:S02]  /*17070*/  FSEL R9, R9, -INF , P4 ;  /* 0xff80000009097808 */ /* 0x000fe40002000000 */
[----:B------:R-:W-:Y:S01]  /*17080*/  FMNMX.FTZ R5, R6, R5, !PT ;  /* 0x0000000506057209 */ /* 0x000fe20007810000 */
[----:B------:R-:W3:Y:S01]  /*17090*/  MUFU.TANH R35, R35 ;  /* 0x0000002300237308 */ /* 0x000ee20000002400 */
[----:B------:R-:W-:-:S03]  /*170a0*/  ISETP.GT.AND P4, PT, R49, 0x10, PT ;  /* 0x000000103100780c */ /* 0x000fc60003f84270 */
[----:B------:R-:W4:Y:S01]  /*170b0*/  SHFL.BFLY PT, R40, R5, 0x2, 0x1f ;  /* 0x0c401f0005287f89 */ /* 0x000f2200000e0000 */
[----:B------:R-:W-:Y:S02]  /*170c0*/  FSEL R32, R12, -INF , P4 ;  /* 0xff8000000c207808 */ /* 0x000fe40002000000 */
[----:B------:R-:W-:Y:S01]  /*170d0*/  ISETP.GT.AND P4, PT, R49, 0x18, PT ;  /* 0x000000183100780c */ /* 0x000fe20003f84270 */
[----:B------:R-:W0:Y:S08]  /*170e0*/  MUFU.TANH R43, R43 ;  /* 0x0000002b002b7308 */ /* 0x000e300000002400 */
[----:B------:R-:W-:Y:S08]  /*170f0*/  MUFU.TANH R47, R47 ;  /* 0x0000002f002f7308 */ /* 0x000ff00000002400 */
[----:B------:R-:W-:Y:S01]  /*17100*/  MUFU.TANH R41, R41 ;  /* 0x0000002900297308 */ /* 0x000fe20000002400 */
[----:B----4-:R-:W-:-:S07]  /*17110*/  FMNMX.FTZ R40, R5, R40, !PT ;  /* 0x0000002805287209 */ /* 0x010fce0007810000 */
[----:B------:R-:W-:Y:S01]  /*17120*/  MUFU.TANH R39, R39 ;  /* 0x0000002700277308 */ /* 0x000fe20000002400 */
[----:B------:R-:W4:Y:S07]  /*17130*/  SHFL.BFLY PT, R5, R40, 0x1, 0x1f ;  /* 0x0c201f0028057f89 */ /* 0x000f2e00000e0000 */
[----:B------:R-:W-:Y:S08]  /*17140*/  MUFU.TANH R31, R31 ;  /* 0x0000001f001f7308 */ /* 0x000ff00000002400 */
[----:B------:R-:W-:Y:S08]  /*17150*/  MUFU.TANH R45, R45 ;  /* 0x0000002d002d7308 */ /* 0x000ff00000002400 */
[----:B------:R-:W-:Y:S01]  /*17160*/  MUFU.TANH R96, R96 ;  /* 0x0000006000607308 */ /* 0x000fe20000002400 */
[----:B----4-:R-:W-:-:S02]  /*17170*/  FMNMX.FTZ R5, R40, R5, !PT ;  /* 0x0000000528057209 */ /* 0x010fc40007810000 */
[----:B------:R-:W-:Y:S02]  /*17180*/  FSEL R40, R14, -INF , P4 ;  /* 0xff8000000e287808 */ /* 0x000fe40002000000 */
[C---:B------:R-:W-:Y:S01]  /*17190*/  FSETP.NEU.FTZ.AND P3, PT, R5.reuse, -INF , PT ;  /* 0xff8000000500780b */ /* 0x040fe20003f7d000 */
[----:B------:R-:W-:Y:S01]  /*171a0*/  FMUL.FTZ R25, R5, R3 ;  /* 0x0000000305197220 */ /* 0x000fe20000410000 */
[----:B------:R-:W-:Y:S01]  /*171b0*/  ISETP.GT.AND P4, PT, R49, 0x20, PT ;  /* 0x000000203100780c */ /* 0x000fe20003f84270 */
[----:B------:R-:W-:Y:S03]  /*171c0*/  MUFU.TANH R98, R98 ;  /* 0x0000006200627308 */ /* 0x000fe60000002400 */
[----:B------:R-:W-:Y:S02]  /*171d0*/  FSEL R25, R25, RZ, P3 ;  /* 0x000000ff19197208 */ /* 0x000fe40001800000 */
[----:B------:R-:W-:-:S02]  /*171e0*/  ISETP.GT.AND P3, PT, R49, RZ, PT ;  /* 0x000000ff3100720c */ /* 0x000fc40003f64270 */
[----:B------:R-:W-:Y:S01]  /*171f0*/  FSEL R52, R20, -INF , P4 ;  /* 0xff80000014347808 */ /* 0x000fe20002000000 */
[-CC-:B------:R-:W-:Y:S01]  /*17200*/  FFMA.FTZ R197, R84, R3.reuse, -R25.reuse ;  /* 0x0000000354c57223 */ /* 0x180fe20000010819 */
[----:B------:R-:W-:Y:S01]  /*17210*/  FSEL R8, R8, -INF , P3 ;  /* 0xff80000008087808 */ /* 0x000fe20001800000 */
[-CC-:B------:R-:W-:Y:S01]  /*17220*/  FFMA.FTZ R14, R82, R3.reuse, -R25.reuse ;  /* 0x00000003520e7223 */ /* 0x180fe20000010819 */
[----:B------:R-:W-:Y:S01]  /*17230*/  ISETP.GT.AND P3, PT, R49, 0x9, PT ;  /* 0x000000093100780c */ /* 0x000fe20003f64270 */
[--C-:B------:R-:W-:Y:S01]  /*17240*/  FFMA.FTZ R199, R80, R3, -R25.reuse ;  /* 0x0000000350c77223 */ /* 0x100fe20000010819 */
[----:B------:R-:W-:Y:S01]  /*17250*/  FMNMX.FTZ R37, R8, R9, !PT ;  /* 0x0000000908257209 */ /* 0x000fe20007810000 */
[-CC-:B------:R-:W-:Y:S01]  /*17260*/  FFMA.FTZ R12, R86, R3.reuse, -R25.reuse ;  /* 0x00000003560c7223 */ /* 0x180fe20000010819 */
[----:B------:R-:W-:Y:S01]  /*17270*/  FSEL R28, R11, -INF , P3 ;  /* 0xff8000000b1c7808 */ /* 0x000fe20001800000 */
[--C-:B------:R-:W-:Y:S01]  /*17280*/  FFMA.FTZ R20, R78, R3, -R25.reuse ;  /* 0x000000034e147223 */ /* 0x100fe20000010819 */
[----:B------:R-:W-:Y:S01]  /*17290*/  FMNMX.FTZ R37, R24, R37, !PT ;  /* 0x0000002518257209 */ /* 0x000fe20007810000 */
[-CC-:B------:R-:W-:Y:S01]  /*172a0*/  FFMA.FTZ R203, R88, R3.reuse, -R25.reuse ;  /* 0x0000000358cb7223 */ /* 0x180fe20000010819 */
[----:B------:R-:W-:Y:S01]  /*172b0*/  ISETP.GT.AND P3, PT, R49, 0x11, PT ;  /* 0x000000113100780c */ /* 0x000fe20003f64270 */
[--C-:B------:R-:W-:Y:S01]  /*172c0*/  FFMA.FTZ R10, R92, R3, -R25.reuse ;  /* 0x000000035c0a7223 */ /* 0x100fe20000010819 */
[----:B------:R-:W-:Y:S01]  /*172d0*/  FMNMX.FTZ R37, R28, R37, !PT ;  /* 0x000000251c257209 */ /* 0x000fe20007810000 */
[--C-:B------:R-:W-:Y:S01]  /*172e0*/  FFMA.FTZ R193, R76, R3, -R25.reuse ;  /* 0x000000034cc17223 */ /* 0x100fe20000010819 */
[----:B------:R-:W-:Y:S01]  /*172f0*/  FSEL R36, R13, -INF , P3 ;  /* 0xff8000000d247808 */ /* 0x000fe20001800000 */
[----:B------:R-:W-:Y:S01]  /*17300*/  MUFU.TANH R100, R100 ;  /* 0x0000006400647308 */ /* 0x000fe20000002400 */
        /* <DEDUP_REMOVED lines=10> */
[C---:B------:R-:W-:Y:S01]  /*173b0*/  ISETP.GT.AND P3, PT, R49.reuse, 0x21, PT ;  /* 0x000000213100780c */ /* 0x040fe20003f64270 */
[--C-:B------:R-:W-:Y:S01]  /*173c0*/  FFMA.FTZ R60, R64, R3, -R25.reuse ;  /* 0x00000003403c7223 */ /* 0x100fe20000010819 */
[----:B------:R-:W-:Y:S01]  /*173d0*/  FMNMX.FTZ R37, R44, R37, !PT ;  /* 0x000000252c257209 */ /* 0x000fe20007810000 */
[-CC-:B------:R-:W-:Y:S01]  /*173e0*/  FFMA.FTZ R177, R4, R3.reuse, -R25.reuse ;  /* 0x0000000304b17223 */ /* 0x180fe20000010819 */
[----:B------:R-:W-:Y:S01]  /*173f0*/  ISETP.GT.AND P4, PT, R49, 0x28, PT ;  /* 0x000000283100780c */ /* 0x000fe20003f84270 */
[----:B------:R-:W-:Y:S01]  /*17400*/  MUFU.TANH R102, R102 ;  /* 0x0000006600667308 */ /* 0x000fe20000002400 */
[----:B------:R-:W-:Y:S01]  /*17410*/  FSEL R84, R21, -INF , P3 ;  /* 0xff80000015547808 */ /* 0x000fe20001800000 */
[--C-:B------:R-:W-:Y:S01]  /*17420*/  FFMA.FTZ R179, R26, R3, -R25.reuse ;  /* 0x000000031ab37223 */ /* 0x100fe20000010819 */
[----:B------:R-:W-:Y:S01]  /*17430*/  FMNMX.FTZ R37, R52, R37, !PT ;  /* 0x0000002534257209 */ /* 0x000fe20007810000 */
[-CC-:B------:R-:W-:Y:S01]  /*17440*/  FFMA.FTZ R26, R6, R3.reuse, -R25.reuse ;  /* 0x00000003061a7223 */ /* 0x180fe20000010819 */
[C---:B------:R-:W-:Y:S01]  /*17450*/  ISETP.GT.AND P3, PT, R49.reuse, 0x29, PT ;  /* 0x000000293100780c */ /* 0x040fe20003f64270 */
[--C-:B------:R-:W-:Y:S01]  /*17460*/  FFMA.FTZ R74, R74, R3, -R25.reuse ;  /* 0x000000034a4a7223 */ /* 0x100fe20000010819 */
[----:B------:R-:W-:Y:S01]  /*17470*/  FSEL R56, R56, -INF , P4 ;  /* 0xff80000038387808 */ /* 0x000fe20002000000 */
        /* <DEDUP_REMOVED lines=11> */
[----:B-1----:R-:W-:Y:S01]  /*17530*/  FSEL R48, R48, -INF , P4 ;  /* 0xff80000030307808 */ /* 0x002fe20002000000 */
[--C-:B------:R-:W-:Y:S01]  /*17540*/  FFMA.FTZ R187, R54, R3, -R25.reuse ;  /* 0x0000000336bb7223 */ /* 0x100fe20000010819 */
[----:B------:R-:W-:Y:S01]  /*17550*/  FMNMX.FTZ R37, R82, R37, !PT ;  /* 0x0000002552257209 */ /* 0x000fe20007810000 */
[-CC-:B------:R-:W-:Y:S01]  /*17560*/  FFMA.FTZ R50, R50, R3.reuse, -R25.reuse ;  /* 0x0000000332327223 */ /* 0x180fe20000010819 */
[----:B------:R-:W-:Y:S01]  /*17570*/  ISETP.GT.AND P4, PT, R49, 0x38, PT ;  /* 0x000000383100780c */ /* 0x000fe20003f84270 */
[----:B------:R-:W1:Y:S01]  /*17580*/  MUFU.EX2 R10, R10 ;  /* 0x0000000a000a7308 */ /* 0x000e620000000800 */
[----:B------:R-:W-:Y:S01]  /*17590*/  FSEL R80, R7, -INF , P3 ;  /* 0xff80000007507808 */ /* 0x000fe20001800000 */
[--C-:B------:R-:W-:Y:S01]  /*175a0*/  FFMA.FTZ R181, R46, R3, -R25.reuse ;  /* 0x000000032eb57223 */ /* 0x100fe20000010819 */
[----:B------:R-:W-:Y:S01]  /*175b0*/  FMNMX.FTZ R37, R48, R37, !PT ;  /* 0x0000002530257209 */ /* 0x000fe20007810000 */
[-CC-:B------:R-:W-:Y:S01]  /*175c0*/  FFMA.FTZ R38, R38, R3.reuse, -R25.reuse ;  /* 0x0000000326267223 */ /* 0x180fe20000010819 */
[----:B------:R-:W-:Y:S01]  /*175d0*/  ISETP.GT.AND P3, PT, R49, 0x39, PT ;  /* 0x000000393100780c */ /* 0x000fe20003f64270 */
[--C-:B------:R-:W-:Y:S01]  /*175e0*/  FFMA.FTZ R183, R42, R3, -R25.reuse ;  /* 0x000000032ab77223 */ /* 0x100fe20000010819 */
[----:B--2---:R-:W-:Y:S01]  /*175f0*/  FSEL R86, R27, -INF , P4 ;  /* 0xff8000001b567808 */ /* 0x004fe20002000000 */
[----:B------:R-:W2:Y:S01]  /*17600*/  MUFU.EX2 R203, R203 ;  /* 0x000000cb00cb7308 */ /* 0x000ea20000000800 */
[----:B------:R-:W-:Y:S01]  /*17610*/  FMNMX.FTZ R37, R80, R37, !PT ;  /* 0x0000002550257209 */ /* 0x000fe20007810000 */
[-CC-:B------:R-:W-:Y:S01]  /*17620*/  FFMA.FTZ R34, R34, R3.reuse, -R25.reuse ;  /* 0x0000000322227223 */ /* 0x180fe20000010819 */
[----:B------:R-:W-:Y:S01]  /*17630*/  ISETP.GT.AND P4, PT, R49, 0x40, PT ;  /* 0x000000403100780c */ /* 0x000fe20003f84270 */
[----:B------:R-:W-:Y:S01]  /*17640*/  FFMA.FTZ R30, R30, R3, -R25 ;  /* 0x000000031e1e7223 */ /* 0x000fe20000010819 */
[----:B---3--:R-:W-:-:S02]  /*17650*/  FSEL R78, R35, -INF , P3 ;  /* 0xff800000234e7808 */ /* 0x008fc40001800000 */
[----:B------:R-:W-:Y:S02]  /*17660*/  CS2R R62, SRZ ;  /* 0x00000000003e7805 */ /* 0x000fe4000001ff00 */
[----:B------:R-:W-:Y:S01]  /*17670*/  FMNMX.FTZ R37, R86, R37, !PT ;  /* 0x0000002556257209 */ /* 0x000fe20007810000 */
[----:B------:R-:W3:Y:S01]  /*17680*/  MUFU.EX2 R12, R12 ;  /* 0x0000000c000c7308 */ /* 0x000ee20000000800 */
[----:B------:R-:W-:Y:S01]  /*17690*/  ISETP.GT.AND P3, PT, R49, 0x41, PT ;  /* 0x000000413100780c */ /* 0x000fe20003f64270 */
[----:B------:R-:W4:Y:S01]  /*176a0*/  @P2 LDC R35, c[0x0][0x450] ;  /* 0x00011400ff232b82 */ /* 0x000f220000000800 */
[----:B0-----:R-:W-:Y:S01]  /*176b0*/  FSEL R88, R43, -INF , P4 ;  /* 0xff8000002b587808 */ /* 0x001fe20002000000 */
[----:B-1----:R-:W-:Y:S01]  /*176c0*/  FADD.FTZ R6, R201, R10 ;  /* 0x0000000ac9067221 */ /* 0x002fe20000010000 */
[----:B------:R-:W-:Y:S02]  /*176d0*/  FMNMX.FTZ R37, R78, R37, !PT ;  /* 0x000000254e257209 */ /* 0x000fe40007810000 */
[----:B------:R-:W-:-:S02]  /*176e0*/  CS2R R54, SRZ ;  /* 0x0000000000367805 */ /* 0x000fc4000001ff00 */
[----:B------:R-:W-:Y:S01]  /*176f0*/  ISETP.GT.AND P4, PT, R49, 0x48, PT ;  /* 0x000000483100780c */ /* 0x000fe20003f84270 */
[----:B------:R-:W0:Y:S01]  /*17700*/  MUFU.EX2 R197, R197 ;  /* 0x000000c500c57308 */ /* 0x000e220000000800 */
[----:B------:R-:W-:Y:S02]  /*17710*/  FSEL R92, R47, -INF , P3 ;  /* 0xff8000002f5c7808 */ /* 0x000fe40001800000 */
[----:B------:R-:W-:Y:S02]  /*17720*/  CS2R R46, SRZ ;  /* 0x00000000002e7805 */ /* 0x000fe4000001ff00 */
[----:B------:R-:W-:Y:S02]  /*17730*/  FMNMX.FTZ R37, R88, R37, !PT ;  /* 0x0000002558257209 */ /* 0x000fe40007810000 */
[----:B------:R-:W-:Y:S02]  /*17740*/  CS2R R42, SRZ ;  /* 0x00000000002a7805 */ /* 0x000fe4000001ff00 */
[----:B------:R-:W-:-:S02]  /*17750*/  ISETP.GT.AND P3, PT, R49, 0x49, PT ;  /* 0x000000493100780c */ /* 0x000fc40003f64270 */
[----:B------:R-:W-:Y:S01]  /*17760*/  FSEL R76, R41, -INF , P4 ;  /* 0xff800000294c7808 */ /* 0x000fe20002000000 */
[----:B------:R-:W1:Y:S01]  /*17770*/  MUFU.EX2 R14, R14 ;  /* 0x0000000e000e7308 */ /* 0x000e620000000800 */
[----:B------:R-:W-:Y:S02]  /*17780*/  FMNMX.FTZ R37, R92, R37, !PT ;  /* 0x000000255c257209 */ /* 0x000fe40007810000 */
[----:B------:R-:W-:Y:S02]  /*17790*/  ISETP.GT.AND P4, PT, R49, 0x50, PT ;  /* 0x000000503100780c */ /* 0x000fe40003f84270 */
[----:B------:R-:W-:Y:S01]  /*177a0*/  FSEL R90, R39, -INF , P3 ;  /* 0xff800000275a7808 */ /* 0x000fe20001800000 */
[----:B------:R-:W-:Y:S01]  /*177b0*/  IMAD.MOV.U32 R39, RZ, RZ, R226 ;  /* 0x000000ffff277224 */ /* 0x000fe200078e00e2 */
[----:B------:R-:W-:Y:S01]  /*177c0*/  FMNMX.FTZ R37, R76, R37, !PT ;  /* 0x000000254c257209 */ /* 0x000fe20007810000 */
[----:B------:R-:W4:Y:S01]  /*177d0*/  MUFU.EX2 R199, R199 ;  /* 0x000000c700c77308 */ /* 0x000f220000000800 */
[----:B------:R-:W-:-:S02]  /*177e0*/  ISETP.GT.AND P3, PT, R49, 0x51, PT ;  /* 0x000000513100780c */ /* 0x000fc40003f64270 */
[----:B------:R-:W-:Y:S02]  /*177f0*/  FSEL R94, R31, -INF , P4 ;  /* 0xff8000001f5e7808 */ /* 0x000fe40002000000 */
[----:B------:R-:W-:Y:S02]  /*17800*/  FMNMX.FTZ R37, R90, R37, !PT ;  /* 0x000000255a257209 */ /* 0x000fe40007810000 */
[----:B------:R-:W-:Y:S01]  /*17810*/  ISETP.GT.AND P4, PT, R49, 0x58, PT ;  /* 0x000000583100780c */ /* 0x000fe20003f84270 */
[----:B------:R-:W4:Y:S01]  /*17820*/  MUFU.EX2 R20, R20 ;  /* 0x0000001400147308 */ /* 0x000f220000000800 */
[----:B------:R-:W-:Y:S02]  /*17830*/  FSEL R72, R45, -INF , P3 ;  /* 0xff8000002d487808 */ /* 0x000fe40001800000 */
[----:B------:R-:W-:Y:S02]  /*17840*/  FMNMX.FTZ R37, R94, R37, !PT ;  /* 0x000000255e257209 */ /* 0x000fe40007810000 */
[----:B------:R-:W-:-:S02]  /*17850*/  ISETP.GT.AND P3, PT, R49, 0x59, PT ;  /* 0x000000593100780c */ /* 0x000fc40003f64270 */
[----:B------:R-:W-:Y:S01]  /*17860*/  FSEL R96, R96, -INF , P4 ;  /* 0xff80000060607808 */ /* 0x000fe20002000000 */
[----:B------:R-:W4:Y:S01]  /*17870*/  MUFU.EX2 R193, R193 ;  /* 0x000000c100c17308 */ /* 0x000f220000000800 */
[----:B------:R-:W-:Y:S02]  /*17880*/  FMNMX.FTZ R37, R72, R37, !PT ;  /* 0x0000002548257209 */ /* 0x000fe40007810000 */
[C---:B------:R-:W-:Y:S02]  /*17890*/  ISETP.GT.AND P4, PT, R49.reuse, 0x60, PT ;  /* 0x000000603100780c */ /* 0x040fe40003f84270 */
[----:B------:R-:W-:Y:S02]  /*178a0*/  FSEL R98, R98, -INF , P3 ;  /* 0xff80000062627808 */ /* 0x000fe40001800000 */
[----:B------:R-:W-:Y:S01]  /*178b0*/  FMNMX.FTZ R37, R96, R37, !PT ;  /* 0x0000002560257209 */ /* 0x000fe20007810000 */
[----:B------:R-:W4:Y:S01]  /*178c0*/  MUFU.EX2 R74, R74 ;  /* 0x0000004a004a7308 */ /* 0x000f220000000800 */
[----:B------:R-:W-:-:S02]  /*178d0*/  ISETP.GT.AND P3, PT, R49, 0x61, PT ;  /* 0x000000613100780c */ /* 0x000fc40003f64270 */
[----:B------:R-:W-:Y:S02]  /*178e0*/  FSEL R100, R100, -INF , P4 ;  /* 0xff80000064647808 */ /* 0x000fe40002000000 */
[----:B------:R-:W-:Y:S02]  /*178f0*/  FMNMX.FTZ R37, R98, R37, !PT ;  /* 0x0000002562257209 */ /* 0x000fe40007810000 */
[----:B------:R-:W-:Y:S01]  /*17900*/  ISETP.GT.AND P4, PT, R49, 0x68, PT ;  /* 0x000000683100780c */ /* 0x000fe20003f84270 */
[----:B------:R-:W-:Y:S01]  /*17910*/  MUFU.EX2 R195, R195 ;  /* 0x000000c300c37308 */ /* 0x000fe20000000800 */
[----:B------:R-:W-:Y:S02]  /*17920*/  FSEL R68, R33, -INF , P3 ;  /* 0xff80000021447808 */ /* 0x000fe40001800000 */
[----:B------:R-:W-:Y:S01]  /*17930*/  FMNMX.FTZ R37, R100, R37, !PT ;  /* 0x0000002564257209 */ /* 0x000fe20007810000 */
[----:B------:R-:W4:Y:S01]  /*17940*/  @P2 LDC R33, c[0x0][0x44c] ;  /* 0x00011300ff212b82 */ /* 0x000f220000000800 */
[----:B------:R-:W-:-:S02]  /*17950*/  ISETP.GT.AND P3, PT, R49, 0x69, PT ;  /* 0x000000693100780c */ /* 0x000fc40003f64270 */
[----:B------:R-:W-:Y:S01]  /*17960*/  FSEL R102, R102, -INF , P4 ;  /* 0xff80000066667808 */ /* 0x000fe20002000000 */
[----:B------:R-:W-:Y:S01]  /*17970*/  MUFU.EX2 R70, R70 ;  /* 0x0000004600467308 */ /* 0x000fe20000000800 */
[----:B------:R-:W-:Y:S02]  /*17980*/  FMNMX.FTZ R37, R68, R37, !PT ;  /* 0x0000002544257209 */ /* 0x000fe40007810000 */
[----:B------:R-:W-:Y:S02]  /*17990*/  FSEL R104, R29, -INF , P3 ;  /* 0xff8000001d687808 */ /* 0x000fe40001800000 */
[----:B------:R-:W-:Y:S02]  /*179a0*/  FMNMX.FTZ R37, R102, R37, !PT ;  /* 0x0000002566257209 */ /* 0x000fe40007810000 */
[----:B------:R-:W-:Y:S01]  /*179b0*/  F2FP.BF16.F32.PACK_AB R201, R10, R201 ;  /* 0x000000c90ac9723e */ /* 0x000fe200000010ff */
[----:B------:R-:W-:Y:S01]  /*179c0*/  MUFU.EX2 R189, R189 ;  /* 0x000000bd00bd7308 */ /* 0x000fe20000000800 */
[----:B------:R-:W-:Y:S01]  /*179d0*/  FMNMX.FTZ R37, R104, R37, !PT ;  /* 0x0000002568257209 */ /* 0x000fe20007810000 */
[----:B------:R-:W-:-:S02]  /*179e0*/  VIADD R10, R2, 0xfffffffe ;  /* 0xfffffffe020a7836 */ /* 0x000fc40000000000 */
[----:B------:R-:W-:Y:S02]  /*179f0*/  IMAD.MOV.U32 R2, RZ, RZ, 0x3f800000 ;  /* 0x3f800000ff027424 */ /* 0x000fe400078e00ff */
[----:B------:R-:W2:Y:S02]  /*17a00*/  SHFL.BFLY PT, R64, R37, 0x2, 0x1f ;  /* 0x0c401f0025407f89 */ /* 0x000ea400000e0000 */
[----:B------:R-:W-:Y:S08]  /*17a10*/  MUFU.EX2 R66, R66 ;  /* 0x0000004200427308 */ /* 0x000ff00000000800 */
[----:B------:R-:W-:Y:S08]  /*17a20*/  MUFU.EX2 R191, R191 ;  /* 0x000000bf00bf7308 */ /* 0x000ff00000000800 */
[----:B------:R-:W-:Y:S01]  /*17a30*/  MUFU.EX2 R60, R60 ;  /* 0x0000003c003c7308 */ /* 0x000fe20000000800 */
[----:B--2---:R-:W-:-:S07]  /*17a40*/  FMNMX.FTZ R64, R37, R64, !PT ;  /* 0x0000004025407209 */ /* 0x004fce0007810000 */
[----:B------:R-:W-:Y:S01]  /*17a50*/  MUFU.EX2 R185, R185 ;  /* 0x000000b900b97308 */ /* 0x000fe20000000800 */
[----:B------:R-:W2:Y:S07]  /*17a60*/  SHFL.BFLY PT, R7, R64, 0x1, 0x1f ;  /* 0x0c201f0040077f89 */ /* 0x000eae00000e0000 */
[----:B------:R-:W-:Y:S08]  /*17a70*/  MUFU.EX2 R58, R58 ;  /* 0x0000003a003a7308 */ /* 0x000ff00000000800 */
[----:B------:R-:W-:Y:S08]  /*17a80*/  MUFU.EX2 R187, R187 ;  /* 0x000000bb00bb7308 */ /* 0x000ff00000000800 */
[----:B------:R-:W-:Y:S01]  /*17a90*/  MUFU.EX2 R50, R50 ;  /* 0x0000003200327308 */ /* 0x000fe20000000800 */
[----:B--2---:R-:W-:Y:S01]  /*17aa0*/  FMNMX.FTZ R4, R64, R7, !PT ;  /* 0x0000000740047209 */ /* 0x004fe20007810000 */
[----:B------:R-:W-:Y:S01]  /*17ab0*/  FADD.FTZ R7, R203, R6 ;  /* 0x00000006cb077221 */ /* 0x000fe20000010000 */
[----:B---3--:R-:W-:-:S02]  /*17ac0*/  F2FP.BF16.F32.PACK_AB R203, R12, R203 ;  /* 0x000000cb0ccb723e */ /* 0x008fc400000010ff */
[----:B------:R-:W-:Y:S02]  /*17ad0*/  CS2R R64, SRZ ;  /* 0x0000000000407805 */ /* 0x000fe4000001ff00 */
[C---:B------:R-:W-:Y:S01]  /*17ae0*/  FSETP.NEU.FTZ.AND P3, PT, R4.reuse, -INF , PT ;  /* 0xff8000000400780b */ /* 0x040fe20003f7d000 */
[----:B------:R-:W-:Y:S01]  /*17af0*/  FMUL.FTZ R27, R4, R3 ;  /* 0x00000003041b7220 */ /* 0x000fe20000410000 */
[----:B------:R-:W-:Y:S01]  /*17b00*/  FADD.FTZ R6, R12, R7 ;  /* 0x000000070c067221 */ /* 0x000fe20000010000 */
[----:B------:R-:W-:Y:S03]  /*17b10*/  MUFU.EX2 R181, R181 ;  /* 0x000000b500b57308 */ /* 0x000fe60000000800 */
[----:B------:R-:W-:Y:S01]  /*17b20*/  FSEL R27, R27, RZ, P3 ;  /* 0x000000ff1b1b7208 */ /* 0x000fe20001800000 */
[----:B0-----:R-:W-:Y:S01]  /*17b30*/  FADD.FTZ R7, R197, R6 ;  /* 0x00000006c5077221 */ /* 0x001fe20000010000 */
[----:B-1----:R-:W-:-:S03]  /*17b40*/  F2FP.BF16.F32.PACK_AB R197, R14, R197 ;  /* 0x000000c50ec5723e */ /* 0x002fc600000010ff */
        /* <DEDUP_REMOVED lines=8> */
[----:B----4-:R-:W-:-:S04]  /*17bd0*/  @P2 IMAD.HI.U32 R8, R226, R33, RZ ;  /* 0x00000021e2082227 */ /* 0x010fc800078e00ff */
[----:B------:R-:W-:Y:S01]  /*17be0*/  FADD.FTZ R6, R14, R7 ;  /* 0x000000070e067221 */ /* 0x000fe20000010000 */
[-CC-:B------:R-:W-:Y:S01]  /*17bf0*/  FFMA.FTZ R15, R44, R3.reuse, -R27.reuse ;  /* 0x000000032c0f7223 */ /* 0x180fe2000001081b */
[-CC-:B------:R-:W-:Y:S01]  /*17c00*/  FFMA.FTZ R192, R52, R3.reuse, -R27.reuse ;  /* 0x0000000334c07223 */ /* 0x180fe2000001081b */
[--C-:B------:R-:W-:Y:S01]  /*17c10*/  FFMA.FTZ R21, R84, R3, -R27.reuse ;  /* 0x0000000354157223 */ /* 0x100fe2000001081b */
[----:B------:R-:W-:Y:S01]  /*17c20*/  @P2 SHF.R.U32.HI R39, RZ, R35, R8 ;  /* 0x00000023ff272219 */ /* 0x000fe20000011608 */
[----:B------:R-:W0:Y:S01]  /*17c30*/  MUFU.EX2 R9, R9 ;  /* 0x0000000900097308 */ /* 0x000e220000000800 */
[----:B------:R-:W-:Y:S01]  /*17c40*/  FADD.FTZ R35, R199, R6 ;  /* 0x00000006c7237221 */ /* 0x000fe20000010000 */
[-CC-:B------:R-:W-:Y:S01]  /*17c50*/  FFMA.FTZ R194, R56, R3.reuse, -R27.reuse ;  /* 0x0000000338c27223 */ /* 0x180fe2000001081b */
[-CC-:B------:R-:W-:Y:S01]  /*17c60*/  FFMA.FTZ R25, R82, R3.reuse, -R27.reuse ;  /* 0x0000000352197223 */ /* 0x180fe2000001081b */
[-C--:B------:R-:W-:Y:S01]  /*17c70*/  FFMA.FTZ R188, R48, R3.reuse, -R27 ;  /* 0x0000000330bc7223 */ /* 0x080fe2000001081b */
[----:B------:R-:W-:Y:S01]  /*17c80*/  FADD.FTZ R8, R20, R35 ;  /* 0x0000002314087221 */ /* 0x000fe20000010000 */
[-CC-:B------:R-:W-:Y:S01]  /*17c90*/  FFMA.FTZ R29, R80, R3.reuse, -R27.reuse ;  /* 0x00000003501d7223 */ /* 0x180fe2000001081b */
[-CC-:B------:R-:W-:Y:S01]  /*17ca0*/  FFMA.FTZ R190, R86, R3.reuse, -R27.reuse ;  /* 0x0000000356be7223 */ /* 0x180fe2000001081b */
[----:B------:R-:W1:Y:S01]  /*17cb0*/  MUFU.EX2 R202, R202 ;  /* 0x000000ca00ca7308 */ /* 0x000e620000000800 */
[----:B------:R-:W-:Y:S01]  /*17cc0*/  FADD.FTZ R37, R193, R8 ;  /* 0x00000008c1257221 */ /* 0x000fe20000010000 */
[-CC-:B------:R-:W-:Y:S01]  /*17cd0*/  FFMA.FTZ R31, R78, R3.reuse, -R27.reuse ;  /* 0x000000034e1f7223 */ /* 0x180fe2000001081b */
[-CC-:B------:R-:W-:Y:S01]  /*17ce0*/  FFMA.FTZ R184, R88, R3.reuse, -R27.reuse ;  /* 0x0000000358b87223 */ /* 0x180fe2000001081b */
[-C--:B------:R-:W-:Y:S01]  /*17cf0*/  FFMA.FTZ R33, R92, R3.reuse, -R27 ;  /* 0x000000035c217223 */ /* 0x080fe2000001081b */
[----:B------:R-:W-:Y:S01]  /*17d00*/  FADD.FTZ R8, R74, R37 ;  /* 0x000000254a087221 */ /* 0x000fe20000010000 */
[-CC-:B------:R-:W-:Y:S01]  /*17d10*/  FFMA.FTZ R186, R76, R3.reuse, -R27.reuse ;  /* 0x000000034cba7223 */ /* 0x180fe2000001081b */
[-C--:B------:R-:W-:Y:S01]  /*17d20*/  FFMA.FTZ R90, R90, R3.reuse, -R27 ;  /* 0x000000035a5a7223 */ /* 0x080fe2000001081b */
[----:B------:R-:W2:Y:S01]  /*17d30*/  MUFU.EX2 R11, R11 ;  /* 0x0000000b000b7308 */ /* 0x000ea20000000800 */
[----:B0-----:R-:W-:Y:S01]  /*17d40*/  FADD.FTZ R7, R200, R9 ;  /* 0x00000009c8077221 */ /* 0x001fe20000010000 */
[----:B------:R-:W-:Y:S01]  /*17d50*/  FADD.FTZ R37, R195, R8 ;  /* 0x00000008c3257221 */ /* 0x000fe20000010000 */
[-CC-:B------:R-:W-:Y:S01]  /*17d60*/  FFMA.FTZ R94, R94, R3.reuse, -R27.reuse ;  /* 0x000000035e5e7223 */ /* 0x180fe2000001081b */
[-CC-:B------:R-:W-:Y:S01]  /*17d70*/  FFMA.FTZ R72, R72, R3.reuse, -R27.reuse ;  /* 0x0000000348487223 */ /* 0x180fe2000001081b */
[-C--:B------:R-:W-:Y:S01]  /*17d80*/  FFMA.FTZ R96, R96, R3.reuse, -R27 ;  /* 0x0000000360607223 */ /* 0x080fe2000001081b */
[----:B------:R-:W-:Y:S01]  /*17d90*/  FADD.FTZ R8, R70, R37 ;  /* 0x0000002546087221 */ /* 0x000fe20000010000 */
[-C--:B------:R-:W-:Y:S01]  /*17da0*/  FFMA.FTZ R98, R98, R3.reuse, -R27 ;  /* 0x0000000362627223 */ /* 0x080fe2000001081b */
[----:B------:R-:W0:Y:S01]  /*17db0*/  MUFU.EX2 R196, R196 ;  /* 0x000000c400c47308 */ /* 0x000e220000000800 */
[----:B-1----:R-:W-:Y:S01]  /*17dc0*/  FADD.FTZ R6, R202, R7 ;  /* 0x00000007ca067221 */ /* 0x002fe20000010000 */
[----:B------:R-:W-:Y:S01]  /*17dd0*/  IADD3 R7, R39, R228, -R224 ;  /* 0x000000e427077210 */ /* 0x000fe20007ffe8e0 */
[----:B------:R-:W-:Y:S01]  /*17de0*/  FADD.FTZ R37, R189, R8 ;  /* 0x00000008bd257221 */ /* 0x000fe20000010000 */
[-CC-:B------:R-:W-:Y:S01]  /*17df0*/  FFMA.FTZ R100, R100, R3.reuse, -R27.reuse ;  /* 0x0000000364647223 */ /* 0x180fe2000001081b */
[-CC-:B------:R-:W-:Y:S01]  /*17e00*/  FFMA.FTZ R68, R68, R3.reuse, -R27.reuse ;  /* 0x0000000344447223 */ /* 0x180fe2000001081b */
[-CC-:B------:R-:W-:Y:S01]  /*17e10*/  FFMA.FTZ R102, R102, R3.reuse, -R27.reuse ;  /* 0x0000000366667223 */ /* 0x180fe2000001081b */
[----:B------:R-:W-:Y:S01]  /*17e20*/  FFMA.FTZ R104, R104, R3, -R27 ;  /* 0x0000000368687223 */ /* 0x000fe2000001081b */
[----:B------:R-:W1:Y:S01]  /*17e30*/  MUFU.EX2 R13, R13 ;  /* 0x0000000d000d7308 */ /* 0x000e620000000800 */
[----:B--2---:R-:W-:Y:S01]  /*17e40*/  FADD.FTZ R35, R11, R6 ;  /* 0x000000060b237221 */ /* 0x004fe20000010000 */
[----:B------:R-:W-:-:S02]  /*17e50*/  F2FP.BF16.F32.PACK_AB R200, R9, R200 ;  /* 0x000000c809c8723e */ /* 0x000fc400000010ff */
[----:B------:R-:W-:Y:S02]  /*17e60*/  CS2R R92, SRZ ;  /* 0x00000000005c7805 */ /* 0x000fe4000001ff00 */
[----:B------:R-:W-:Y:S02]  /*17e70*/  F2FP.BF16.F32.PACK_AB R202, R11, R202 ;  /* 0x000000ca0bca723e */ /* 0x000fe400000010ff */
[----:B------:R-:W-:Y:S02]  /*17e80*/  CS2R R88, SRZ ;  /* 0x0000000000587805 */ /* 0x000fe4000001ff00 */
[----:B------:R-:W-:Y:S02]  /*17e90*/  F2FP.BF16.F32.PACK_AB R193, R74, R193 ;  /* 0x000000c14ac1723e */ /* 0x000fe400000010ff */
[----:B------:R-:W-:Y:S01]  /*17ea0*/  CS2R R86, SRZ ;  /* 0x0000000000567805 */ /* 0x000fe2000001ff00 */
[----:B------:R-:W2:Y:S01]  /*17eb0*/  MUFU.EX2 R198, R198 ;  /* 0x000000c600c67308 */ /* 0x000ea20000000800 */
[----:B0-----:R-:W-:Y:S01]  /*17ec0*/  FADD.FTZ R6, R196, R35 ;  /* 0x00000023c4067221 */ /* 0x001fe20000010000 */
[----:B------:R-:W-:-:S02]  /*17ed0*/  F2FP.BF16.F32.PACK_AB R195, R70, R195 ;  /* 0x000000c346c3723e */ /* 0x000fc400000010ff */
[----:B------:R-:W-:Y:S02]  /*17ee0*/  CS2R R84, SRZ ;  /* 0x0000000000547805 */ /* 0x000fe4000001ff00 */
[----:B------:R-:W-:Y:S02]  /*17ef0*/  F2FP.BF16.F32.PACK_AB R189, R66, R189 ;  /* 0x000000bd42bd723e */ /* 0x000fe400000010ff */
[----:B------:R-:W-:Y:S02]  /*17f00*/  CS2R R82, SRZ ;  /* 0x0000000000527805 */ /* 0x000fe4000001ff00 */
[----:B------:R-:W-:Y:S02]  /*17f10*/  F2FP.BF16.F32.PACK_AB R199, R20, R199 ;  /* 0x000000c714c7723e */ /* 0x000fe400000010ff */
[----:B------:R-:W-:Y:S01]  /*17f20*/  CS2R R80, SRZ ;  /* 0x0000000000507805 */ /* 0x000fe2000001ff00 */
[----:B------:R-:W0:Y:S01]  /*17f30*/  MUFU.EX2 R15, R15 ;  /* 0x0000000f000f7308 */ /* 0x000e220000000800 */
[C---:B-1----:R-:W-:Y:S01]  /*17f40*/  FADD.FTZ R35, R13.reuse, R6 ;  /* 0x000000060d237221 */ /* 0x042fe20000010000 */
[----:B------:R-:W-:Y:S01]  /*17f50*/  IMAD.MOV.U32 R6, RZ, RZ, RZ ;  /* 0x000000ffff067224 */ /* 0x000fe200078e00ff */
[----:B------:R-:W-:-:S02]  /*17f60*/  F2FP.BF16.F32.PACK_AB R196, R13, R196 ;  /* 0x000000c40dc4723e */ /* 0x000fc400000010ff */
[----:B------:R-:W-:Y:S02]  /*17f70*/  CS2R R78, SRZ ;  /* 0x00000000004e7805 */ /* 0x000fe4000001ff00 */
[----:B------:R-:W-:Y:S01]  /*17f80*/  CS2R R76, SRZ ;  /* 0x00000000004c7805 */ /* 0x000fe2000001ff00 */
[----:B------:R-:W-:-:S04]  /*17f90*/  IMAD.HI R24, R7, -0x6db6db6d, R6 ;  /* 0x9249249307187827 */ /* 0x000fc800078e0206 */
[----:B------:R-:W-:Y:S01]  /*17fa0*/  FADD.FTZ R6, R66, R37 ;  /* 0x0000002542067221 */ /* 0x000fe20000010000 */
[----:B------:R-:W1:Y:S01]  /*17fb0*/  MUFU.EX2 R192, R192 ;  /* 0x000000c000c07308 */ /* 0x000e620000000800 */
[----:B--2---:R-:W-:Y:S01]  /*17fc0*/  FADD.FTZ R0, R198, R35 ;  /* 0x00000023c6007221 */ /* 0x004fe20000010000 */
[----:B------:R-:W-:Y:S01]  /*17fd0*/  CS2R R74, SRZ ;  /* 0x00000000004a7805 */ /* 0x000fe2000001ff00 */
[----:B------:R-:W-:Y:S01]  /*17fe0*/  FADD.FTZ R37, R191, R6 ;  /* 0x00000006bf257221 */ /* 0x000fe20000010000 */
[C---:B------:R-:W-:Y:S02]  /*17ff0*/  F2FP.BF16.F32.PACK_AB R191, R60.reuse, R191 ;  /* 0x000000bf3cbf723e */ /* 0x040fe400000010ff */
[----:B------:R-:W-:Y:S02]  /*18000*/  CS2R R70, SRZ ;  /* 0x0000000000467805 */ /* 0x000fe4000001ff00 */
[----:B------:R-:W-:Y:S01]  /*18010*/  CS2R R66, SRZ ;  /* 0x0000000000427805 */ /* 0x000fe2000001ff00 */
[----:B------:R-:W-:Y:S01]  /*18020*/  FADD.FTZ R6, R60, R37 ;  /* 0x000000253c067221 */ /* 0x000fe20000010000 */
[----:B------:R-:W2:Y:S01]  /*18030*/  MUFU.EX2 R21, R21 ;  /* 0x0000001500157308 */ /* 0x000ea20000000800 */
[C---:B0-----:R-:W-:Y:S01]  /*18040*/  FADD.FTZ R35, R15.reuse, R0 ;  /* 0x000000000f237221 */ /* 0x041fe20000010000 */
[----:B------:R-:W-:Y:S01]  /*18050*/  F2FP.BF16.F32.PACK_AB R198, R15, R198 ;  /* 0x000000c60fc6723e */ /* 0x000fe200000010ff */
[----:B------:R-:W-:Y:S01]  /*18060*/  FADD.FTZ R39, R185, R6 ;  /* 0x00000006b9277221 */ /* 0x000fe20000010000 */
[----:B------:R-:W-:-:S02]  /*18070*/  F2FP.BF16.F32.PACK_AB R185, R58, R185 ;  /* 0x000000b93ab9723e */ /* 0x000fc400000010ff */
[----:B------:R-:W-:Y:S02]  /*18080*/  CS2R R60, SRZ ;  /* 0x00000000003c7805 */ /* 0x000fe4000001ff00 */
[----:B------:R-:W-:Y:S01]  /*18090*/  CS2R R56, SRZ ;  /* 0x0000000000387805 */ /* 0x000fe2000001ff00 */
[----:B------:R-:W-:Y:S01]  /*180a0*/  FADD.FTZ R6, R58, R39 ;  /* 0x000000273a067221 */ /* 0x000fe20000010000 */
[----:B------:R-:W0:Y:S01]  /*180b0*/  MUFU.EX2 R194, R194 ;  /* 0x000000c200c27308 */ /* 0x000e220000000800 */
[----:B-1----:R-:W-:Y:S01]  /*180c0*/  FADD.FTZ R0, R192, R35 ;  /* 0x00000023c0007221 */ /* 0x002fe20000010000 */
[----:B------:R-:W-:Y:S02]  /*180d0*/  SHF.R.U32.HI R39, RZ, 0x1f, R24 ;  /* 0x0000001fff277819 */ /* 0x000fe40000011618 */
[----:B------:R-:W-:Y:S02]  /*180e0*/  CS2R R58, SRZ ;  /* 0x00000000003a7805 */ /* 0x000fe4000001ff00 */
[----:B------:R-:W-:-:S02]  /*180f0*/  CS2R R52, SRZ ;  /* 0x0000000000347805 */ /* 0x000fc4000001ff00 */
[----:B------:R-:W-:Y:S02]  /*18100*/  CS2R R48, SRZ ;  /* 0x0000000000307805 */ /* 0x000fe4000001ff00 */
[----:B------:R-:W-:Y:S02]  /*18110*/  LEA.HI.SX32 R8, R24, R39, 0x1a ;  /* 0x0000002718087211 */ /* 0x000fe400078fd2ff */
[----:B------:R-:W-:Y:S01]  /*18120*/  CS2R R44, SRZ ;  /* 0x00000000002c7805 */ /* 0x000fe2000001ff00 */
[----:B------:R-:W1:Y:S01]  /*18130*/  MUFU.EX2 R25, R25 ;  /* 0x0000001900197308 */ /* 0x000e620000000800 */
[----:B--2---:R-:W-:Y:S01]  /*18140*/  FADD.FTZ R35, R21, R0 ;  /* 0x0000000015237221 */ /* 0x004fe20000010000 */
[----:B------:R-:W-:Y:S02]  /*18150*/  VIMNMX R223, R225, R8, !PT ;  /* 0x00000008e1df7248 */ /* 0x000fe40007fe0100 */
[----:B------:R-:W-:Y:S02]  /*18160*/  F2FP.BF16.F32.PACK_AB R192, R21, R192 ;  /* 0x000000c015c0723e */ /* 0x000fe400000010ff */
[----:B------:R-:W-:-:S02]  /*18170*/  ISETP.GE.AND P3, PT, R10, R223, PT ;  /* 0x000000df0a00720c */ /* 0x000fc40003f66270 */
[----:B------:R-:W2:Y:S01]  /*18180*/  MUFU.EX2 R188, R188 ;  /* 0x000000bc00bc7308 */ /* 0x000ea20000000800 */
[----:B0-----:R-:W-:-:S07]  /*18190*/  FADD.FTZ R0, R194, R35 ;  /* 0x00000023c2007221 */ /* 0x001fce0000010000 */
[----:B------:R-:W0:Y:S01]  /*181a0*/  MUFU.EX2 R29, R29 ;  /* 0x0000001d001d7308 */ /* 0x000e220000000800 */
[C---:B-1----:R-:W-:Y:S01]  /*181b0*/  FADD.FTZ R37, R25.reuse, R0 ;  /* 0x0000000019257221 */ /* 0x042fe20000010000 */
[----:B------:R-:W-:Y:S02]  /*181c0*/  F2FP.BF16.F32.PACK_AB R194, R25, R194 ;  /* 0x000000c219c2723e */ /* 0x000fe400000010ff */
[----:B------:R-:W-:-:S04]  /*181d0*/  CS2R R24, SRZ ;  /* 0x0000000000187805 */ /* 0x000fc8000001ff00 */
[----:B------:R-:W1:Y:S01]  /*181e0*/  MUFU.EX2 R190, R190 ;  /* 0x000000be00be7308 */ /* 0x000e620000000800 */
[----:B--2---:R-:W-:Y:S01]  /*181f0*/  FADD.FTZ R0, R188, R37 ;  /* 0x00000025bc007221 */ /* 0x004fe20000010000 */
[----:B------:R-:W-:Y:S01]  /*18200*/  FADD.FTZ R37, R187, R6 ;  /* 0x00000006bb257221 */ /* 0x000fe20000010000 */
[----:B------:R-:W-:-:S03]  /*18210*/  F2FP.BF16.F32.PACK_AB R187, R50, R187 ;  /* 0x000000bb32bb723e */ /* 0x000fc600000010ff */
[----:B------:R-:W-:Y:S01]  /*18220*/  FADD.FTZ R6, R50, R37 ;  /* 0x0000002532067221 */ /* 0x000fe20000010000 */
[----:B------:R-:W-:Y:S01]  /*18230*/  CS2R R50, SRZ ;  /* 0x0000000000327805 */ /* 0x000fe2000001ff00 */
[----:B------:R-:W2:Y:S01]  /*18240*/  MUFU.EX2 R31, R31 ;  /* 0x0000001f001f7308 */ /* 0x000ea20000000800 */
[----:B0-----:R-:W-:Y:S01]  /*18250*/  FADD.FTZ R27, R29, R0 ;  /* 0x000000001d1b7221 */ /* 0x001fe20000010000 */
[----:B------:R-:W-:Y:S01]  /*18260*/  FADD.FTZ R39, R181, R6 ;  /* 0x00000006b5277221 */ /* 0x000fe20000010000 */
[----:B------:R-:W-:Y:S02]  /*18270*/  F2FP.BF16.F32.PACK_AB R188, R29, R188 ;  /* 0x000000bc1dbc723e */ /* 0x000fe400000010ff */
[----:B------:R-:W-:-:S03]  /*18280*/  CS2R R28, SRZ ;  /* 0x00000000001c7805 */ /* 0x000fc6000001ff00 */
[----:B------:R-:W0:Y:S01]  /*18290*/  MUFU.EX2 R184, R184 ;  /* 0x000000b800b87308 */ /* 0x000e220000000800 */
[----:B-1----:R-:W-:-:S07]  /*182a0*/  FADD.FTZ R0, R190, R27 ;  /* 0x0000001bbe007221 */ /* 0x002fce0000010000 */
[----:B------:R-:W1:Y:S01]  /*182b0*/  MUFU.EX2 R38, R38 ;  /* 0x0000002600267308 */ /* 0x000e620000000800 */
[C---:B--2---:R-:W-:Y:S01]  /*182c0*/  FADD.FTZ R37, R31.reuse, R0 ;  /* 0x000000001f257221 */ /* 0x044fe20000010000 */
[----:B------:R-:W-:-:S06]  /*182d0*/  F2FP.BF16.F32.PACK_AB R190, R31, R190 ;  /* 0x000000be1fbe723e */ /* 0x000fcc00000010ff */
[----:B------:R-:W2:Y:S01]  /*182e0*/  MUFU.EX2 R33, R33 ;  /* 0x0000002100217308 */ /* 0x000ea20000000800 */
[----:B0-----:R-:W-:-:S07]  /*182f0*/  FADD.FTZ R0, R184, R37 ;  /* 0x00000025b8007221 */ /* 0x001fce0000010000 */
[----:B------:R-:W0:Y:S01]  /*18300*/  MUFU.EX2 R183, R183 ;  /* 0x000000b700b77308 */ /* 0x000e220000000800 */
[C---:B-1----:R-:W-:Y:S01]  /*18310*/  FADD.FTZ R6, R38.reuse, R39 ;  /* 0x0000002726067221 */ /* 0x042fe20000010000 */
[----:B------:R-:W-:-:S06]  /*18320*/  F2FP.BF16.F32.PACK_AB R181, R38, R181 ;  /* 0x000000b526b5723e */ /* 0x000fcc00000010ff */
[----:B------:R-:W1:Y:S01]  /*18330*/  MUFU.EX2 R186, R186 ;  /* 0x000000ba00ba7308 */ /* 0x000e620000000800 */
[C---:B--2---:R-:W-:Y:S01]  /*18340*/  FADD.FTZ R37, R33.reuse, R0 ;  /* 0x0000000021257221 */ /* 0x044fe20000010000 */
[----:B------:R-:W-:Y:S02]  /*18350*/  F2FP.BF16.F32.PACK_AB R184, R33, R184 ;  /* 0x000000b821b8723e */ /* 0x000fe400000010ff */
[----:B------:R-:W-:-:S04]  /*18360*/  CS2R R32, SRZ ;  /* 0x0000000000207805 */ /* 0x000fc8000001ff00 */
[----:B------:R-:W2:Y:S01]  /*18370*/  MUFU.EX2 R34, R34 ;  /* 0x0000002200227308 */ /* 0x000ea20000000800 */
[----:B0-----:R-:W-:-:S07]  /*18380*/  FADD.FTZ R39, R183, R6 ;  /* 0x00000006b7277221 */ /* 0x001fce0000010000 */
[----:B------:R0:W3:Y:S01]  /*18390*/  MUFU.EX2 R7, R90 ;  /* 0x0000005a00077308 */ /* 0x0000e20000000800 */
[----:B-1----:R-:W-:-:S07]  /*183a0*/  FADD.FTZ R0, R186, R37 ;  /* 0x00000025ba007221 */ /* 0x002fce0000010000 */
[----:B------:R-:W1:Y:S01]  /*183b0*/  MUFU.EX2 R94, R94 ;  /* 0x0000005e005e7308 */ /* 0x000e620000000800 */
[C---:B--2---:R-:W-:Y:S01]  /*183c0*/  FADD.FTZ R6, R34.reuse, R39 ;  /* 0x0000002722067221 */ /* 0x044fe20000010000 */
[----:B------:R-:W-:Y:S02]  /*183d0*/  F2FP.BF16.F32.PACK_AB R183, R34, R183 ;  /* 0x000000b722b7723e */ /* 0x000fe400000010ff */
[----:B0-----:R-:W-:-:S04]  /*183e0*/  CS2R R90, SRZ ;  /* 0x00000000005a7805 */ /* 0x001fc8000001ff00 */
[----:B------:R0:W2:Y:S01]  /*183f0*/  MUFU.EX2 R35, R72 ;  /* 0x0000004800237308 */ /* 0x0000a20000000800 */
[C---:B---3--:R-:W-:Y:S01]  /*18400*/  FADD.FTZ R39, R7.reuse, R0 ;  /* 0x0000000007277221 */ /* 0x048fe20000010000 */
[----:B------:R-:W-:-:S06]  /*18410*/  F2FP.BF16.F32.PACK_AB R186, R7, R186 ;  /* 0x000000ba07ba723e */ /* 0x000fcc00000010ff */
[----:B------:R-:W3:Y:S01]  /*18420*/  MUFU.EX2 R96, R96 ;  /* 0x0000006000607308 */ /* 0x000ee20000000800 */
[----:B-1----:R-:W-:Y:S01]  /*18430*/  FADD.FTZ R0, R94, R39 ;  /* 0x000000275e007221 */ /* 0x002fe20000010000 */
[----:B0-----:R-:W-:-:S06]  /*18440*/  CS2R R72, SRZ ;  /* 0x0000000000487805 */ /* 0x001fcc000001ff00 */
[----:B------:R0:W1:Y:S01]  /*18450*/  MUFU.EX2 R27, R98 ;  /* 0x00000062001b7308 */ /* 0x0000620000000800 */
[C---:B--2---:R-:W-:Y:S01]  /*18460*/  FADD.FTZ R39, R35.reuse, R0 ;  /* 0x0000000023277221 */ /* 0x044fe20000010000 */
[----:B------:R-:W-:Y:S02]  /*18470*/  F2FP.BF16.F32.PACK_AB R180, R35, R94 ;  /* 0x0000005e23b4723e */ /* 0x000fe400000010ff */
[----:B------:R-:W-:Y:S02]  /*18480*/  CS2R R94, SRZ ;  /* 0x00000000005e7805 */ /* 0x000fe4000001ff00 */
[----:B------:R-:W-:Y:S02]  /*18490*/  CS2R R34, SRZ ;  /* 0x0000000000227805 */ /* 0x000fe4000001ff00 */
[----:B------:R-:W2:Y:S01]  /*184a0*/  MUFU.EX2 R177, R177 ;  /* 0x000000b100b17308 */ /* 0x000ea20000000800 */
[----:B---3--:R-:W-:Y:S01]  /*184b0*/  FADD.FTZ R0, R96, R39 ;  /* 0x0000002760007221 */ /* 0x008fe20000010000 */
[----:B0-----:R-:W-:-:S06]  /*184c0*/  CS2R R98, SRZ ;  /* 0x0000000000627805 */ /* 0x001fcc000001ff00 */
[----:B------:R-:W0:Y:S01]  /*184d0*/  MUFU.EX2 R100, R100 ;  /* 0x0000006400647308 */ /* 0x000e220000000800 */
[C---:B-1----:R-:W-:Y:S01]  /*184e0*/  FADD.FTZ R39, R27.reuse, R0 ;  /* 0x000000001b277221 */ /* 0x042fe20000010000 */
[----:B------:R-:W-:Y:S02]  /*184f0*/  F2FP.BF16.F32.PACK_AB R182, R27, R96 ;  /* 0x000000601bb6723e */ /* 0x000fe400000010ff */
[----:B------:R-:W-:-:S04]  /*18500*/  CS2R R96, SRZ ;  /* 0x0000000000607805 */ /* 0x000fc8000001ff00 */
[----:B------:R-:W1:Y:S01]  /*18510*/  MUFU.EX2 R30, R30 ;  /* 0x0000001e001e7308 */ /* 0x000e620000000800 */
[----:B--2---:R-:W-:-:S07]  /*18520*/  FADD.FTZ R41, R177, R6 ;  /* 0x00000006b1297221 */ /* 0x004fce0000010000 */
[----:B------:R2:W3:Y:S01]  /*18530*/  MUFU.EX2 R37, R68 ;  /* 0x0000004400257308 */ /* 0x0004e20000000800 */
[----:B0-----:R-:W-:Y:S01]  /*18540*/  FADD.FTZ R0, R100, R39 ;  /* 0x0000002764007221 */ /* 0x001fe20000010000 */
[----:B------:R-:W-:-:S06]  /*18550*/  CS2R R38, SRZ ;  /* 0x0000000000267805 */ /* 0x000fcc000001ff00 */
[----:B------:R-:W0:Y:S01]  /*18560*/  MUFU.EX2 R179, R179 ;  /* 0x000000b300b37308 */ /* 0x000e220000000800 */
[C---:B-1----:R-:W-:Y:S01]  /*18570*/  FADD.FTZ R6, R30.reuse, R41 ;  /* 0x000000291e067221 */ /* 0x042fe20000010000 */
[----:B------:R-:W-:Y:S02]  /*18580*/  F2FP.BF16.F32.PACK_AB R177, R30, R177 ;  /* 0x000000b11eb1723e */ /* 0x000fe400000010ff */
[----:B--2---:R-:W-:Y:S02]  /*18590*/  CS2R R68, SRZ ;  /* 0x0000000000447805 */ /* 0x004fe4000001ff00 */
[----:B------:R-:W-:Y:S02]  /*185a0*/  CS2R R30, SRZ ;  /* 0x00000000001e7805 */ /* 0x000fe4000001ff00 */
[----:B------:R-:W1:Y:S01]  /*185b0*/  MUFU.EX2 R102, R102 ;  /* 0x0000006600667308 */ /* 0x000e620000000800 */
[C---:B---3--:R-:W-:Y:S01]  /*185c0*/  FADD.FTZ R11, R37.reuse, R0 ;  /* 0x00000000250b7221 */ /* 0x048fe20000010000 */
[----:B------:R-:W-:-:S02]  /*185d0*/  F2FP.BF16.F32.PACK_AB R176, R37, R100 ;  /* 0x0000006425b0723e */ /* 0x000fc400000010ff */
[----:B------:R-:W-:Y:S02]  /*185e0*/  CS2R R100, SRZ ;  /* 0x0000000000647805 */ /* 0x000fe4000001ff00 */
[----:B------:R-:W-:Y:S02]  /*185f0*/  CS2R R36, SRZ ;  /* 0x0000000000247805 */ /* 0x000fe4000001ff00 */
[----:B------:R-:W2:Y:S01]  /*18600*/  MUFU.EX2 R26, R26 ;  /* 0x0000001a001a7308 */ /* 0x000ea20000000800 */
[----:B0-----:R-:W-:-:S07]  /*18610*/  FADD.FTZ R41, R179, R6 ;  /* 0x00000006b3297221 */ /* 0x001fce0000010000 */
[----:B------:R0:W3:Y:S01]  /*18620*/  MUFU.EX2 R9, R104 ;  /* 0x0000006800097308 */ /* 0x0000e20000000800 */
[----:B-1----:R-:W-:Y:S01]  /*18630*/  FADD.FTZ R0, R102, R11 ;  /* 0x0000000b66007221 */ /* 0x002fe20000010000 */
[C---:B--2---:R-:W-:Y:S01]  /*18640*/  FADD.FTZ R6, R26.reuse, R41 ;  /* 0x000000291a067221 */ /* 0x044fe20000010000 */
[----:B------:R-:W-:Y:S02]  /*18650*/  F2FP.BF16.F32.PACK_AB R179, R26, R179 ;  /* 0x000000b31ab3723e */ /* 0x000fe400000010ff */
[----:B0-----:R-:W-:Y:S02]  /*18660*/  CS2R R104, SRZ ;  /* 0x0000000000687805 */ /* 0x001fe4000001ff00 */
[----:B------:R-:W-:Y:S02]  /*18670*/  CS2R R40, SRZ ;  /* 0x0000000000287805 */ /* 0x000fe4000001ff00 */
[----:B------:R-:W-:Y:S01]  /*18680*/  CS2R R26, SRZ ;  /* 0x00000000001a7805 */ /* 0x000fe2000001ff00 */
[C---:B---3--:R-:W-:Y:S01]  /*18690*/  FADD.FTZ R7, R9.reuse, R0 ;  /* 0x0000000009077221 */ /* 0x048fe20000010000 */
[----:B------:R-:W-:Y:S01]  /*186a0*/  F2FP.BF16.F32.PACK_AB R178, R9, R102 ;  /* 0x0000006609b2723e */ /* 0x000fe200000010ff */
[----:B------:R-:W-:Y:S01]  /*186b0*/  IMAD.MOV.U32 R0, RZ, RZ, 0x3f800000 ;  /* 0x3f800000ff007424 */ /* 0x000fe200078e00ff */
[----:B------:R-:W-:Y:S01]  /*186c0*/  CS2R R102, SRZ ;  /* 0x0000000000667805 */ /* 0x000fe2000001ff00 */
[----:B------:R-:W-:Y:S06]  /*186d0*/  @!P3 BRA `(.L_x_2684) ;  /* 0x0000005c0050b947 */ /* 0x000fec0003800000 */
[----:B------:R-:W-:Y:S01]  /*186e0*/  BSSY B1, `(.L_x_2684) ;  /* 0x00005d3000017945 */ /* 0x000fe20003800000 */
[----:B------:R-:W-:Y:S02]  /*186f0*/  IMAD.MOV.U32 R8, RZ, RZ, R5 ;  /* 0x000000ffff087224 */ /* 0x000fe400078e0005 */
[----:B------:R-:W-:Y:S02]  /*18700*/  IMAD.MOV.U32 R9, RZ, RZ, R4 ;  /* 0x000000ffff097224 */ /* 0x000fe400078e0004 */
[----:B------:R-:W-:Y:S02]  /*18710*/  IMAD.MOV.U32 R11, RZ, RZ, R208 ;  /* 0x000000ffff0b7224 */ /* 0x000fe400078e00d0 */
[----:B------:R-:W-:Y:S02]  /*18720*/  IMAD.MOV.U32 R12, RZ, RZ, R205 ;  /* 0x000000ffff0c7224 */ /* 0x000fe400078e00cd */
[----:B------:R-:W-:Y:S02]  /*18730*/  IMAD.MOV.U32 R2, RZ, RZ, 0x3f800000 ;  /* 0x3f800000ff027424 */ /* 0x000fe400078e00ff */
[----:B------:R-:W-:-:S07]  /*18740*/  IMAD.MOV.U32 R119, RZ, RZ, RZ ;  /* 0x000000ffff777224 */ /* 0x000fce00078e00ff */
.L_x_2695:
[----:B------:R-:W-:-:S05]  /*18750*/  VIADD R3, R12, 0x1 ;  /* 0x000000010c037836 */ /* 0x000fca0000000000 */
[----:B------:R-:W-:-:S04]  /*18760*/  ISETP.NE.AND P3, PT, R3, 0x2, PT ;  /* 0x000000020300780c */ /* 0x000fc80003f65270 */
[----:B------:R-:W-:Y:S02]  /*18770*/  SEL R208, RZ, 0x1, P3 ;  /* 0x00000001ffd07807 */ /* 0x000fe40001800000 */
[----:B------:R-:W-:Y:S02]  /*18780*/  SEL R205, R3, RZ, P3 ;  /* 0x000000ff03cd7207 */ /* 0x000fe40001800000 */
[----:B------:R-:W-:Y:S01]  /*18790*/  LOP3.LUT R208, R11, R208, RZ, 0x3c, !PT ;  /* 0x000000d00bd07212 */ /* 0x000fe200078e3cff */
[----:B------:R-:W-:Y:S06]  /*187a0*/  @!P0 BRA `(.L_x_2685) ;  /* 0x0000000000048947 */ /* 0x000fec0003800000 */
[----:B------:R-:W-:Y:S01]  /*187b0*/  BPT.TRAP 0x1 ;  /* 0x000000040000795c */ /* 0x000fe20000300000 */
.L_x_2685:
[----:B------:R-:W-:Y:S01]  /*187c0*/  IMAD R13, R205, 0x8, R16 ;  /* 0x00000008cd0d7824 */ /* 0x000fe200078e0210 */
[----:B------:R-:W-:-:S04]  /*187d0*/  SHF.L.U32 R4, R208, 0x1f, RZ ;  /* 0x0000001fd0047819 */ /* 0x000fc800000006ff */
[----:B------:R0:W1:Y:S01]  /*187e0*/  SYNCS.PHASECHK.TRANS64.TRYWAIT P3, [R13+URZ+0x36830], R4 ;  /* 0x036830040d0075a7 */ /* 0x000062000806017f */
[----:B------:R-:W-:Y:S05]  /*187f0*/  @!P0 BRA `(.L_x_2686) ;  /* 0x0000000000048947 */ /* 0x000fea0003800000 */
[----:B------:R-:W-:Y:S01]  /*18800*/  BPT.TRAP 0x1 ;  /* 0x000000040000795c */ /* 0x000fe20000300000 */
.L_x_2686:
[----:B------:R-:W-:Y:S01]  /*18810*/  IMAD R3, R205, 0xa80, R222 ;  /* 0x00000a80cd037824 */ /* 0x000fe200078e02de */
[----:B------:R-:W-:Y:S03]  /*18820*/  BSSY B2, `(.L_x_2687) ;  /* 0x0000006000027945 */ /* 0x000fe60003800000 */
[C---:B------:R-:W-:Y:S02]  /*18830*/  VIADD R122, R3.reuse, 0x80 ;  /* 0x00000080037a7836 */ /* 0x040fe40000000000 */
[----:B------:R-:W-:Y:S01]  /*18840*/  VIADD R124, R3, 0x100 ;  /* 0x00000100037c7836 */ /* 0x000fe20000000000 */
[----:B-1----:R-:W-:Y:S06]  /*18850*/  @P3 BRA `(.L_x_2688) ;  /* 0x0000000000083947 */ /* 0x002fec0003800000 */
[----:B------:R-:W1:Y:S02]  /*18860*/  SYNCS.PHASECHK.TRANS64.TRYWAIT P3, [R13+URZ+0x36830], R4 ;  /* 0x036830040d0075a7 */ /* 0x000e64000806017f */
[----:B-1----:R-:W-:Y:S05]  /*18870*/  @!P3 BRA `(.L_x_2689) ;  /* 0x000001980084b947 */ /* 0x002fea0003800000 */
.L_x_2688:
[----:B------:R-:W-:Y:S05]  /*18880*/  BSYNC B2 ;  /* 0x0000000000027941 */ /* 0x000fea0003800000 */
.L_x_2687:
[----:B------:R-:W2:Y:S01]  /*18890*/  LDL.64 R20, [R1+0x30] ;  /* 0x0000300001147983 */ /* 0x000ea20000100a00 */
[----:B------:R-:W-:Y:S02]  /*188a0*/  IMAD.MOV.U32 R120, RZ, RZ, R3 ;  /* 0x000000ffff787224 */ /* 0x000fe400078e0003 */
[----:B------:R-:W-:Y:S01]  /*188b0*/  IMAD.MOV.U32 R121, RZ, RZ, 0x40000040 ;  /* 0x40000040ff797424 */ /* 0x000fe200078e00ff */
[----:B------:R-:W3:Y:S02]  /*188c0*/  LDL.64 R14, [R1+0x28] ;  /* 0x00002800010e7983 */ /* 0x000ee40000100a00 */
[----:B------:R-:W-:Y:S02]  /*188d0*/  R2UR UR6, R120 ;  /* 0x00000000780672ca */ /* 0x000fe400000e0000 */
[C---:B------:R-:W-:Y:S01]  /*188e0*/  R2UR UR7, R121.reuse ;  /* 0x00000000790772ca */ /* 0x040fe200000e0000 */
[----:B------:R-:W-:Y:S01]  /*188f0*/  WARPGROUP.ARRIVE ;  /* 0x00000000000079c5 */ /* 0x000fe20000000000 */
[----:B------:R-:W-:Y:S01]  /*18900*/  IMAD.MOV.U32 R123, RZ, RZ, 0x40000040 ;  /* 0x40000040ff7b7424 */ /* 0x000fe200078e00ff */
[----:B------:R-:W-:Y:S01]  /*18910*/  R2UR UR22, R122 ;  /* 0x000000007a1672ca */ /* 0x000fe200000e0000 */
[----:B------:R-:W-:Y:S01]  /*18920*/  IMAD.MOV.U32 R125, RZ, RZ, 0x40000040 ;  /* 0x40000040ff7d7424 */ /* 0x000fe200078e00ff */
[----:B------:R-:W-:Y:S01]  /*18930*/  R2UR UR19, R121 ;  /* 0x00000000791372ca */ /* 0x000fe200000e0000 */
[----:B------:R4:W-:Y:S01]  /*18940*/  STL.64 [R1+0x88], R8 ;  /* 0x0000880801007387 */ /* 0x0009e20000100a00 */
[----:B------:R-:W-:Y:S01]  /*18950*/  R2UR UR23, R123 ;  /* 0x000000007b1772ca */ /* 0x000fe200000e0000 */
[----:B------:R-:W-:-:S02]  /*18960*/  IMAD.MOV.U32 R120, RZ, RZ, R124 ;  /* 0x000000ffff787224 */ /* 0x000fc400078e007c */
[----:B------:R-:W-:Y:S01]  /*18970*/  VIADD R122, R3, 0x180 ;  /* 0x00000180037a7836 */ /* 0x000fe20000000000 */
[----:B------:R-:W-:Y:S01]  /*18980*/  R2UR UR15, R123 ;  /* 0x000000007b0f72ca */ /* 0x000fe200000e0000 */
[----:B------:R0:W-:Y:S01]  /*18990*/  STL.64 [R1+0x80], R6 ;  /* 0x0000800601007387 */ /* 0x0001e20000100a00 */
[----:B------:R-:W-:Y:S02]  /*189a0*/  R2UR UR18, R120 ;  /* 0x00000000781272ca */ /* 0x000fe400000e0000 */
[----:B------:R-:W-:Y:S01]  /*189b0*/  R2UR UR14, R122 ;  /* 0x000000007a0e72ca */ /* 0x000fe200000e0000 */
[----:B------:R-:W-:Y:S01]  /*189c0*/  VIADD R120, R3, 0x200 ;  /* 0x0000020003787836 */ /* 0x000fe20000000000 */
[----:B------:R-:W-:Y:S02]  /*189d0*/  R2UR UR35, R121 ;  /* 0x00000000792372ca */ /* 0x000fe400000e0000 */
[----:B--2---:R-:W-:Y:S02]  /*189e0*/  R2UR UR8, R20 ;  /* 0x00000000140872ca */ /* 0x004fe400000e0000 */
[----:B------:R-:W-:Y:S01]  /*189f0*/  R2UR UR9, R21 ;  /* 0x00000000150972ca */ /* 0x000fe200000e0000 */
[----:B------:R-:W-:Y:S01]  /*18a00*/  VIADD R124, R3, 0x280 ;  /* 0x00000280037c7836 */ /* 0x000fe20000000000 */
[----:B------:R-:W-:Y:S01]  /*18a10*/  R2UR UR31, R125 ;  /* 0x000000007d1f72ca */ /* 0x000fe200000e0000 */
[----:B----4-:R-:W2:Y:S01]  /*18a20*/  LDL.64 R8, [R1+0x18] ;  /* 0x0000180001087983 */ /* 0x010ea20000100a00 */
[----:B------:R-:W-:-:S02]  /*18a30*/  R2UR UR27, R123 ;  /* 0x000000007b1b72ca */ /* 0x000fc400000e0000 */
[----:B---3--:R-:W-:Y:S01]  /*18a40*/  R2UR UR46, R14 ;  /* 0x000000000e2e72ca */ /* 0x008fe200000e0000 */
[----:B------:R-:W-:Y:S01]  /*18a50*/  VIADD R210, R3, 0x84 ;  /* 0x0000008403d27836 */ /* 0x000fe20000000000 */
[----:B------:R-:W-:Y:S01]  /*18a60*/  R2UR UR47, R15 ;  /* 0x000000000f2f72ca */ /* 0x000fe200000e0000 */
[----:B------:R-:W-:Y:S01]  /*18a70*/  IMAD.MOV.U32 R211, RZ, RZ, 0x40000040 ;  /* 0x40000040ffd37424 */ /* 0x000fe200078e00ff */
[----:B0-----:R-:W3:Y:S01]  /*18a80*/  LDL.64 R6, [R1+0x10] ;  /* 0x0000100001067983 */ /* 0x001ee20000100a00 */
[----:B------:R-:W-:Y:S02]  /*18a90*/  UMOV UR4, UR8 ;  /* 0x0000000800047c82 */ /* 0x000fe40008000000 */
[----:B------:R-:W-:Y:S02]  /*18aa0*/  UMOV UR5, UR9 ;  /* 0x0000000900057c82 */ /* 0x000fe40008000000 */
[----:B------:R-:W-:Y:S01]  /*18ab0*/  HGMMA.64x16x16.F32.BF16 R168, gdesc[UR4], RZ, !UPT, gsb0 ;  /* 0x0020000004a879f0 */ /* 0x000fe2000c0018ff */
        /* <DEDUP_REMOVED lines=17> */
[----:B------:R-:W-:Y:S01]  /*18bd0*/  UMOV UR33, UR9 ;  /* 0x0000000900217c82 */ /* 0x000fe20008000000 */
[----:B------:R-:W-:Y:S02]  /*18be0*/  WARPGROUP.DEPBAR.LE gsb0, 0x0 ;  /* 0x00008000000079c5 */ /* 0x000fe40000010000 */
[----:B------:R-:W-:-:S08]  /*18bf0*/  WARPGROUP.ARRIVE ;  /* 0x00000000000079c5 */ /* 0x000fd00000000000 */
[----:B------:R-:W-:Y:S01]  /*18c00*/  HGMMA.64x16x16.F32.BF16 R136, gdesc[UR32], RZ, !UPT, gsb0 ;  /* 0x00200000208879f0 */ /* 0x000fe2000c0018ff */
[----:B------:R-:W-:Y:S01]  /*18c10*/  R2UR UR30, R124 ;  /* 0x000000007c1e72ca */ /* 0x000fe200000e0000 */
[----:B------:R-:W-:Y:S01]  /*18c20*/  UMOV UR28, UR8 ;  /* 0x00000008001c7c82 */ /* 0x000fe20008000000 */
[----:B------:R-:W-:Y:S01]  /*18c30*/  UMOV UR29, UR9 ;  /* 0x00000009001d7c82 */ /* 0x000fe20008000000 */
[C---:B------:R-:W-:Y:S02]  /*18c40*/  VIADD R120, R3.reuse, 0x2 ;  /* 0x0000000203787836 */ /* 0x040fe40000000000 */
[----:B------:R-:W-:Y:S02]  /*18c50*/  IMAD.MOV.U32 R121, RZ, RZ, 0x40000040 ;  /* 0x40000040ff797424 */ /* 0x000fe400078e00ff */
[C---:B------:R-:W-:Y:S01]  /*18c60*/  VIADD R122, R3.reuse, 0x300 ;  /* 0x00000300037a7836 */ /* 0x040fe20000000000 */
[----:B------:R-:W-:Y:S01]  /*18c70*/  R2UR UR10, R120 ;  /* 0x00000000780a72ca */ /* 0x000fe200000e0000 */
[----:B------:R-:W-:Y:S01]  /*18c80*/  VIADD R120, R3, 0x102 ;  /* 0x0000010203787836 */ /* 0x000fe20000000000 */
[----:B------:R-:W-:Y:S01]  /*18c90*/  R2UR UR11, R121 ;  /* 0x00000000790b72ca */ /* 0x000fe200000e0000 */
[----:B------:R-:W-:Y:S01]  /*18ca0*/  IMAD.MOV.U32 R121, RZ, RZ, 0x40000040 ;  /* 0x40000040ff797424 */ /* 0x000fe200078e00ff */
[----:B------:R-:W-:-:S02]  /*18cb0*/  WARPGROUP.DEPBAR.LE gsb0, 0x0 ;  /* 0x00008000000079c5 */ /* 0x000fc40000010000 */
[----:B------:R-:W-:-:S06]  /*18cc0*/  WARPGROUP.ARRIVE ;  /* 0x00000000000079c5 */ /* 0x000fcc0000000000 */
[----:B------:R-:W-:Y:S01]  /*18cd0*/  HGMMA.64x16x16.F32.BF16 R128, gdesc[UR28], RZ, !UPT, gsb0 ;  /* 0x002000001c8079f0 */ /* 0x000fe2000c0018ff */
[----:B------:R-:W-:Y:S01]  /*18ce0*/  R2UR UR26, R122 ;  /* 0x000000007a1a72ca */ /* 0x000fe200000e0000 */
[----:B------:R-:W-:Y:S01]  /*18cf0*/  VIADD R122, R3, 0x82 ;  /* 0x00000082037a7836 */ /* 0x000fe20000000000 */
[----:B------:R-:W-:Y:S01]  /*18d00*/  R2UR UR22, R120 ;  /* 0x00000000781672ca */ /* 0x000fe200000e0000 */
[----:B------:R-:W-:Y:S01]  /*18d10*/  IMAD.MOV.U32 R123, RZ, RZ, 0x40000040 ;  /* 0x40000040ff7b7424 */ /* 0x000fe200078e00ff */
[----:B------:R-:W-:Y:S01]  /*18d20*/  R2UR UR23, R121 ;  /* 0x00000000791772ca */ /* 0x000fe200000e0000 */
[C---:B------:R-:W-:Y:S02]  /*18d30*/  VIADD R120, R3.reuse, 0x202 ;  /* 0x0000020203787836 */ /* 0x040fe40000000000 */
[----:B------:R-:W-:Y:S01]  /*18d40*/  IMAD.MOV.U32 R121, RZ, RZ, 0x40000040 ;  /* 0x40000040ff797424 */ /* 0x000fe200078e00ff */
[----:B------:R-:W-:Y:S01]  /*18d50*/  R2UR UR6, R122 ;  /* 0x000000007a0672ca */ /* 0x000fe200000e0000 */
[----:B------:R-:W-:Y:S01]  /*18d60*/  VIADD R122, R3, 0x182 ;  /* 0x00000182037a7836 */ /* 0x000fe20000000000 */
[----:B------:R-:W-:Y:S01]  /*18d70*/  R2UR UR7, R123 ;  /* 0x000000007b0772ca */ /* 0x000fe200000e0000 */
        /* <DEDUP_REMOVED lines=13> */
[----:B------:R-:W-:-:S02]  /*18e50*/  R2UR UR14, R122 ;  /* 0x000000007a0e72ca */ /* 0x000fc400000e0000 */
[----:B------:R-:W-:Y:S02]  /*18e60*/  R2UR UR15, R123 ;  /* 0x000000007b0f72ca */ /* 0x000fe400000e0000 */
[----:B------:R-:W-:Y:S02]  /*18e70*/  R2UR UR30, R120 ;  /* 0x00000000781e72ca */ /* 0x000fe400000e0000 */
[----:B------:R-:W-:Y:S01]  /*18e80*/  R2UR UR31, R121 ;  /* 0x00000000791f72ca */ /* 0x000fe200000e0000 */
        /* <DEDUP_REMOVED lines=25> */
[----:B------:R-:W-:Y:S01]  /*19020*/  MOV R20, UR49 ;  /* 0x0000003100147c02 */ /* 0x000fe20008000f00 */
[----:B------:R-:W-:Y:S01]  /*19030*/  UMOV UR49, UR47 ;  /* 0x0000002f00317c82 */ /* 0x000fe20008000000 */
[----:B------:R-:W-:Y:S01]  /*19040*/  MOV R21, UR48 ;  /* 0x0000003000157c02 */ /* 0x000fe20008000f00 */
        /* <DEDUP_REMOVED lines=16> */
[----:B------:R-:W-:Y:S01]  /*19150*/  R2UR UR26, R210 ;  /* 0x00000000d21a72ca */ /* 0x000fe200000e0000 */
[----:B------:R0:W5:Y:S08]  /*19160*/  LDL.LU.64 R8, [R1+0x88] ;  /* 0x0000880001087983 */ /* 0x0001700000300a00 */
[----:B------:R-:W-:-:S02]  /*19170*/  UMOV UR28, UR38 ;  /* 0x00000026001c7c82 */ /* 0x000fc40008000000 */
[----:B------:R-:W-:Y:S01]  /*19180*/  UMOV UR29, UR39 ;  /* 0x00000027001d7c82 */ /* 0x000fe20008000000 */
[----:B------:R-:W-:Y:S02]  /*19190*/  WARPGROUP.DEPBAR.LE gsb0, 0x0 ;  /* 0x00008000000079c5 */ /* 0x000fe40000010000 */
[----:B------:R-:W-:-:S06]  /*191a0*/  WARPGROUP.ARRIVE ;  /* 0x00000000000079c5 */ /* 0x000fcc0000000000 */
[----:B------:R-:W-:Y:S01]  /*191b0*/  HGMMA.64x16x16.F32.BF16 R168, gdesc[UR28], R168, gsb0 ;  /* 0x002000001ca879f0 */ /* 0x000fe200080018a8 */
[----:B------:R-:W-:Y:S01]  /*191c0*/  R2UR UR27, R211 ;  /* 0x00000000d31b72ca */ /* 0x000fe200000e0000 */
[----:B------:R-:W-:Y:S01]  /*191d0*/  UMOV UR24, UR38 ;  /* 0x0000002600187c82 */ /* 0x000fe20008000000 */
[----:B------:R-:W-:Y:S01]  /*191e0*/  UMOV UR25, UR39 ;  /* 0x0000002700197c82 */ /* 0x000fe20008000000 */
[----:B------:R-:W-:Y:S01]  /*191f0*/  VIADD R210, R3, 0x104 ;  /* 0x0000010403d27836 */ /* 0x000fe20000000000 */
[----:B------:R-:W-:Y:S02]  /*19200*/  WARPGROUP.DEPBAR.LE gsb0, 0x0 ;  /* 0x00008000000079c5 */ /* 0x000fe40000010000 */
[----:B------:R-:W-:-:S07]  /*19210*/  WARPGROUP.ARRIVE ;  /* 0x00000000000079c5 */ /* 0x000fce0000000000 */
        /* <DEDUP_REMOVED lines=49> */
[----:B---3--:R-:W-:Y:S02]  /*19530*/  R2UR UR40, R6 ;  /* 0x00000000062872ca */ /* 0x008fe400000e0000 */
        /* <DEDUP_REMOVED lines=81> */
[----:B------:R-:W2:Y:S08]  /*19a50*/  LDL.64 R210, [R1] ;  /* 0x0000000001d27983 */ /* 0x000eb00000100a00 */
[----:B------:R-:W-:-:S02]  /*19a60*/  UMOV UR18, UR38 ;  /* 0x0000002600127c82 */ /* 0x000fc40008000000 */
[----:B------:R-:W-:Y:S01]  /*19a70*/  UMOV UR19, UR39 ;  /* 0x0000002700137c82 */ /* 0x000fe20008000000 */
[----:B------:R-:W-:Y:S02]  /*19a80*/  WARPGROUP.DEPBAR.LE gsb0, 0x0 ;  /* 0x00008000000079c5 */ /* 0x000fe40000010000 */
[----:B------:R-:W-:-:S06]  /*19a90*/  WARPGROUP.ARRIVE ;  /* 0x00000000000079c5 */ /* 0x000fcc0000000000 */
[----:B------:R-:W-:Y:S01]  /*19aa0*/  HGMMA.64x16x16.F32.BF16 R160, gdesc[UR16], R160, gsb0 ;  /* 0x0020000010a079f0 */ /* 0x000fe200080018a0 */
[----:B------:R-:W-:Y:S01]  /*19ab0*/  R2UR UR49, R20 ;  /* 0x00000000143172ca */ /* 0x000fe200000e0000 */
[----:B------:R-:W-:Y:S01]  /*19ac0*/  VIADD R20, R3, 0x480 ;  /* 0x0000048003147836 */ /* 0x000fe20000000000 */
[----:B------:R-:W-:Y:S01]  /*19ad0*/  R2UR UR48, R21 ;  /* 0x00000000153072ca */ /* 0x000fe200000e0000 */
        /* <DEDUP_REMOVED lines=28> */
[----:B-1----:R-:W-:Y:S02]  /*19ca0*/  MOV R4, UR43 ;  /* 0x0000002b00047c02 */ /* 0x002fe40008000f00 */
[----:B------:R-:W-:Y:S02]  /*19cb0*/  MOV R5, UR42 ;  /* 0x0000002a00057c02 */ /* 0x000fe40008000f00 */
[----:B------:R-:W-:Y:S02]  /*19cc0*/  R2UR UR42, R20 ;  /* 0x00000000142a72ca */ /* 0x000fe400000e0000 */
[----:B------:R-:W-:Y:S01]  /*19cd0*/  R2UR UR43, R21 ;  /* 0x00000000152b72ca */ /* 0x000fe200000e0000 */
[----:B------:R-:W-:Y:S01]  /*19ce0*/  UMOV UR40, UR46 ;  /* 0x0000002e00287c82 */ /* 0x000fe20008000000 */
[----:B------:R-:W-:Y:S01]  /*19cf0*/  UMOV UR41, UR47 ;  /* 0x0000002f00297c82 */ /* 0x000fe20008000000 */
[----:B------:R-:W-:-:S02]  /*19d00*/  WARPGROUP.DEPBAR.LE gsb0, 0x0 ;  /* 0x00008000000079c5 */ /* 0x000fc40000010000 */
        /* <DEDUP_REMOVED lines=323> */
[----:B------:R-:W-:Y:S01]  /*1b140*/  IMAD.MOV.U32 R5, RZ, RZ, 0x40000040 ;  /* 0x40000040ff057424 */ /* 0x000fe200078e00ff */
[----:B------:R-:W-:Y:S02]  /*1b150*/  R2UR UR41, R14 ;  /* 0x000000000e2972ca */ /* 0x000fe400000e0000 */
        /* <DEDUP_REMOVED lines=222> */
.L_x_2690:
[----:B------:R-:W-:Y:S01]  /*1bf40*/  SHF.L.U32 R0, R11, 0x1f, RZ ;  /* 0x0000001f0b007819 */ /* 0x000fe200000006ff */
[----:B------:R-:W-:-:S04]  /*1bf50*/  IMAD R11, R12, 0x8, R16 ;  /* 0x000000080c0b7824 */ /* 0x000fc800078e0210 */
[----:B------:R0:W1:Y:S01]  /*1bf60*/  SYNCS.PHASECHK.TRANS64.TRYWAIT P3, [R11+URZ+0x36850], R0 ;  /* 0x036850000b0075a7 */ /* 0x000062000806017f */
[----:B------:R-:W-:Y:S05]  /*1bf70*/  @!P0 BRA `(.L_x_2691) ;  /* 0x0000000000048947 */ /* 0x000fea0003800000 */
[----:B------:R-:W-:Y:S01]  /*1bf80*/  BPT.TRAP 0x1 ;  /* 0x000000040000795c */ /* 0x000fe20000300000 */
.L_x_2691:
[----:B------:R-:W-:Y:S04]  /*1bf90*/  BSSY B2, `(.L_x_2692) ;  /* 0x0000004000027945 */ /* 0x000fe80003800000 */
[----:B-1----:R-:W-:Y:S05]  /*1bfa0*/  @P3 BRA `(.L_x_2693) ;  /* 0x0000000000083947 */ /* 0x002fea0003800000 */
[----:B------:R-:W1:Y:S02]  /*1bfb0*/  SYNCS.PHASECHK.TRANS64.TRYWAIT P3, [R11+URZ+0x36850], R0 ;  /* 0x036850000b0075a7 */ /* 0x000e64000806017f */
[----:B-1----:R-:W-:Y:S05]  /*1bfc0*/  @!P3 BRA `(.L_x_2694) ;  /* 0x0000016000c4b947 */ /* 0x002fea0003800000 */
.L_x_2693:
[----:B------:R-:W-:Y:S05]  /*1bfd0*/  BSYNC B2 ;  /* 0x0000000000027941 */ /* 0x000fea0003800000 */
.L_x_2692:
[----:B01----:R-:W-:Y:S01]  /*1bfe0*/  VIADD R0, R16, 0x400 ;  /* 0x0000040010007836 */ /* 0x003fe20000000000 */
[----:B------:R-:W-:Y:S01]  /*1bff0*/  WARPGROUP.ARRIVE ;  /* 0x00000000000079c5 */ /* 0x000fe20000000000 */
[----:B------:R-:W-:Y:S01]  /*1c000*/  IMAD.MOV.U32 R3, RZ, RZ, 0x40000040 ;  /* 0x40000040ff037424 */ /* 0x000fe200078e00ff */
[----:B------:R-:W0:Y:S01]  /*1c010*/  @P2 LDC R15, c[0x0][0x44c] ;  /* 0x00011300ff0f2b82 */ /* 0x000e220000000800 */
[----:B------:R-:W-:Y:S01]  /*1c020*/  IMAD.MOV.U32 R5, RZ, RZ, 0x40000040 ;  /* 0x40000040ff057424 */ /* 0x000fe200078e00ff */
[----:B------:R-:W-:Y:S01]  /*1c030*/  SHF.R.U32.HI R0, RZ, 0x4, R0 ;  /* 0x00000004ff007819 */ /* 0x000fe20000011600 */
[----:B------:R-:W-:Y:S01]  /*1c040*/  FMUL.FTZ R21, R173, UR43 ;  /* 0x0000002bad157c20 */ /* 0x000fe20008410000 */
[----:B------:R-:W-:Y:S01]  /*1c050*/  R2UR UR7, R3 ;  /* 0x00000000030772ca */ /* 0x000fe200000e0000 */
[----:B------:R-:W-:Y:S01]  /*1c060*/  FMUL.FTZ R3, R169, UR43 ;  /* 0x0000002ba9037c20 */ /* 0x000fe20008410000 */
[----:B------:R-:W-:Y:S01]  /*1c070*/  LOP3.LUT R0, R0, 0x3fff, RZ, 0xc0, !PT ;  /* 0x00003fff00007812 */ /* 0x000fe200078ec0ff */
[----:B------:R-:W-:Y:S01]  /*1c080*/  FMUL.FTZ R169, R161, UR43 ;  /* 0x0000002ba1a97c20 */ /* 0x000fe20008410000 */
[----:B------:R-:W1:Y:S01]  /*1c090*/  @P2 LDC R14, c[0x0][0x450] ;  /* 0x00011400ff0e2b82 */ /* 0x000e620000000800 */
[----:B------:R-:W-:Y:S01]  /*1c0a0*/  FMUL.FTZ R161, R162, UR43 ;  /* 0x0000002ba2a17c20 */ /* 0x000fe20008410000 */
[----:B------:R-:W-:Y:S01]  /*1c0b0*/  LOP3.LUT R0, R0, 0x3800000, RZ, 0xfc, !PT ;  /* 0x0380000000007812 */ /* 0x000fe200078efcff */
[----:B------:R-:W-:Y:S01]  /*1c0c0*/  FMUL.FTZ R162, R163, UR43 ;  /* 0x0000002ba3a27c20 */ /* 0x000fe20008410000 */
[----:B------:R-:W-:Y:S01]  /*1c0d0*/  FMUL.FTZ R163, R164, UR43 ;  /* 0x0000002ba4a37c20 */ /* 0x000fe20008410000 */
[----:B------:R-:W-:Y:S01]  /*1c0e0*/  FMUL.FTZ R164, R165, UR43 ;  /* 0x0000002ba5a47c20 */ /* 0x000fe20008410000 */
[----:B------:R-:W-:Y:S01]  /*1c0f0*/  IMAD.IADD R165, R229, 0x1, R226 ;  /* 0x00000001e5a57824 */ /* 0x000fe200078e02e2 */
[----:B------:R-:W-:Y:S01]  /*1c100*/  MUFU.TANH R3, R3 ;  /* 0x0000000300037308 */ /* 0x000fe20000002400 */
[----:B------:R-:W-:-:S02]  /*1c110*/  IMAD R2, R12, 0xa80, R0 ;  /* 0x00000a800c027824 */ /* 0x000fc400078e0200 */
[----:B------:R-:W-:Y:S01]  /*1c120*/  FMUL.FTZ R0, R168, UR43 ;  /* 0x0000002ba8007c20 */ /* 0x000fe20008410000 */
[----:B------:R-:W-:Y:S01]  /*1c130*/  FMUL.FTZ R160, R160, UR43 ;  /* 0x0000002ba0a07c20 */ /* 0x000fe20008410000 */
[----:B------:R-:W-:Y:S01]  /*1c140*/  FMUL.FTZ R12, R171, UR43 ;  /* 0x0000002bab0c7c20 */ /* 0x000fe20008410000 */
[C---:B------:R-:W-:Y:S01]  /*1c150*/  VIADD R4, R2.reuse, 0x80 ;  /* 0x0000008002047836 */ /* 0x040fe20000000000 */
[----:B------:R-:W-:Y:S01]  /*1c160*/  R2UR UR6, R2 ;  /* 0x00000000020672ca */ /* 0x000fe200000e0000 */
[----:B------:R-:W-:Y:S01]  /*1c170*/  FMUL.FTZ R152, R152, UR43 ;  /* 0x0000002b98987c20 */ /* 0x000fe20008410000 */
[----:B------:R-:W2:Y:S01]  /*1c180*/  MUFU.TANH R0, R0 ;  /* 0x0000000000007308 */ /* 0x000ea20000002400 */
[----:B0-----:R-:W-:-:S04]  /*1c190*/  @P2 IMAD.HI.U32 R15, R165, R15, RZ ;  /* 0x0000000fa50f2227 */ /* 0x001fc800078e00ff */
        /* <DEDUP_REMOVED lines=9> */
[----:B------:R-:W-:Y:S01]  /*1c230*/  HGMMA.64x192x16.F32.BF16 R24, R200, gdesc[UR4].tnspB, R24, gsb0 ;  /* 0x42e00004c8187df0 */ /* 0x000fe20008001818 */
[----:B------:R-:W-:Y:S01]  /*1c240*/  R2UR UR6, R4 ;  /* 0x00000000040672ca */ /* 0x000fe200000e0000 */
[----:B------:R-:W-:Y:S01]  /*1c250*/  VIADD R4, R2, 0x100 ;  /* 0x0000010002047836 */ /* 0x000fe20000000000 */
[----:B------:R-:W-:Y:S01]  /*1c260*/  R2UR UR7, R5 ;  /* 0x00000000050772ca */ /* 0x000fe200000e0000 */
[----:B------:R-:W-:Y:S01]  /*1c270*/  IMAD.MOV.U32 R5, RZ, RZ, 0x40000040 ;  /* 0x40000040ff057424 */ /* 0x000fe200078e00ff */
[----:B------:R-:W-:Y:S01]  /*1c280*/  MUFU.TANH R160, R160 ;  /* 0x000000a000a07308 */ /* 0x000fe20000002400 */
[----:B------:R-:W-:Y:S01]  /*1c290*/  FMUL.FTZ R137, R137, UR43 ;  /* 0x0000002b89897c20 */ /* 0x000fe20008410000 */
[----:B------:R-:W-:Y:S01]  /*1c2a0*/  FMUL.FTZ R141, R141, UR43 ;  /* 0x0000002b8d8d7c20 */ /* 0x000fe20008410000 */
[----:B------:R-:W-:Y:S01]  /*1c2b0*/  FMUL.FTZ R133, R133, UR43 ;  /* 0x0000002b85857c20 */ /* 0x000fe20008410000 */
[----:B------:R-:W-:Y:S01]  /*1c2c0*/  FMUL.FTZ R120, R120, UR43 ;  /* 0x0000002b78787c20 */ /* 0x000fe20008410000 */
[----:B------:R-:W-:Y:S01]  /*1c2d0*/  FMUL.FTZ R121, R121, UR43 ;  /* 0x0000002b79797c20 */ /* 0x000fe20008410000 */
[----:B------:R-:W-:Y:S01]  /*1c2e0*/  ULDC UR4, c[0x0][0x988] ;  /* 0x0002620000047ab9 */ /* 0x000fe20000000800 */
        /* <DEDUP_REMOVED lines=24> */
[----:B------:R-:W-:Y:S01]  /*1c470*/  @!P1 VIADD R13, R13, 0x36840 ;  /* 0x000368400d0d9836 */ /* 0x000fe20000000000 */
[----:B------:R-:W-:Y:S01]  /*1c480*/  MUFU.TANH R152, R152 ;  /* 0x0000009800987308 */ /* 0x000fe20000002400 */
[----:B------:R-:W-:-:S03]  /*1c490*/  @!P1 VIADD R11, R11, 0x36860 ;  /* 0x000368600b0b9836 */ /* 0x000fc60000000000 */
[----:B------:R-:W-:Y:S02]  /*1c4a0*/  @!P1 PRMT R13, RZ, 0x654, R13 ;  /* 0x00000654ff0d9816 */ /* 0x000fe4000000000d */
[----:B------:R-:W-:Y:S02]  /*1c4b0*/  @!P1 PRMT R11, RZ, 0x654, R11 ;  /* 0x00000654ff0b9816 */ /* 0x000fe4000000000b */
        /* <DEDUP_REMOVED lines=25> */
[----:B------:R-:W-:Y:S01]  /*1c650*/  R2UR UR6, R4 ;  /* 0x00000000040672ca */ /* 0x000fe200000e0000 */
[----:B------:R-:W-:Y:S01]  /*1c660*/  VIADD R4, R2, 0x180 ;  /* 0x0000018002047836 */ /* 0x000fe20000000000 */
[----:B------:R-:W-:Y:S01]  /*1c670*/  R2UR UR7, R5 ;  /* 0x00000000050772ca */ /* 0x000fe200000e0000 */
[----:B------:R-:W-:-:S03]  /*1c680*/  IMAD.MOV.U32 R5, RZ, RZ, 0x40000040 ;  /* 0x40000040ff057424 */ /* 0x000fc600078e00ff */
        /* <DEDUP_REMOVED lines=25> */
[----:B------:R-:W-:Y:S01]  /*1c820*/  FMUL.FTZ R5, R170, UR43 ;  /* 0x0000002baa057c20 */ /* 0x000fe20008410000 */
[----:B------:R-:W-:Y:S01]  /*1c830*/  FMUL.FTZ R170, R140, UR43 ;  /* 0x0000002b8caa7c20 */ /* 0x000fe20008410000 */
[----:B------:R-:W-:Y:S01]  /*1c840*/  IMAD.MOV.U32 R140, RZ, RZ, R165 ;  /* 0x000000ffff8c7224 */ /* 0x000fe200078e00a5 */
[----:B------:R-:W-:Y:S01]  /*1c850*/  R2UR UR6, R4 ;  /* 0x00000000040672ca */ /* 0x000fe200000e0000 */
[----:B------:R-:W-:Y:S01]  /*1c860*/  FMUL.FTZ R4, R172, UR43 ;  /* 0x0000002bac047c20 */ /* 0x000fe20008410000 */
[----:B-1----:R-:W-:Y:S01]  /*1c870*/  @P2 SHF.R.U32.HI R140, RZ, R14, R15 ;  /* 0x0000000eff8c2219 */ /* 0x002fe2000001160f */
[----:B------:R0:W-:Y:S01]  /*1c880*/  MUFU.TANH R165, R170 ;  /* 0x000000aa00a57308 */ /* 0x0001e20000002400 */
[----:B------:R-:W-:Y:S02]  /*1c890*/  IMAD.MOV.U32 R15, RZ, RZ, 0x40000040 ;  /* 0x40000040ff0f7424 */ /* 0x000fe400078e00ff */
[----:B------:R-:W-:Y:S01]  /*1c8a0*/  FMUL.FTZ R172, R127, UR43 ;  /* 0x0000002b7fac7c20 */ /* 0x000fe20008410000 */
[----:B------:R-:W-:-:S04]  /*1c8b0*/  VIADD R14, R2, 0x280 ;  /* 0x00000280020e7836 */ /* 0x000fc80000000000 */
[----:B------:R-:W1:Y:S01]  /*1c8c0*/  MUFU.TANH R4, R4 ;  /* 0x0000000400047308 */ /* 0x000e620000002400 */
[----:B0-----:R-:W0:Y:S04]  /*1c8d0*/  SHFL.IDX PT, R170, R140, RZ, 0x1c1f ;  /* 0x001c1fff8caa7589 */ /* 0x001e2800000e0000 */
[----:B------:R-:W3:Y:S03]  /*1c8e0*/  SHFL.IDX PT, R140, R140, 0x1, 0x1c1f ;  /* 0x003c1f008c8c7f89 */ /* 0x000ee600000e0000 */
[----:B------:R-:W-:Y:S01]  /*1c8f0*/  MUFU.TANH R5, R5 ;  /* 0x0000000500057308 */ /* 0x000fe20000002400 */
[----:B------:R-:W-:Y:S02]  /*1c900*/  WARPGROUP.DEPBAR.LE gsb0, 0x0 ;  /* 0x00008000000079c5 */ /* 0x000fe40000010000 */
[----:B------:R-:W-:-:S06]  /*1c910*/  WARPGROUP.ARRIVE ;  /* 0x00000000000079c5 */ /* 0x000fcc0000000000 */
[----:B------:R-:W-:Y:S01]  /*1c920*/  HGMMA.64x192x16.F32.BF16 R24, R184, gdesc[UR4].tnspB, R24, gsb0 ;  /* 0x42e00004b8187df0 */ /* 0x000fe20008001818 */
[----:B------:R-:W-:Y:S01]  /*1c930*/  R2UR UR7, R15 ;  /* 0x000000000f0772ca */ /* 0x000fe200000e0000 */
[----:B------:R-:W-:Y:S01]  /*1c940*/  IMAD R15, R10, -0x70, RZ ;  /* 0xffffff900a0f7824 */ /* 0x000fe200078e02ff */
[----:B------:R-:W-:Y:S01]  /*1c950*/  R2UR UR6, R14 ;  /* 0x000000000e0672ca */ /* 0x000fe200000e0000 */
[----:B------:R-:W-:Y:S01]  /*1c960*/  FMUL.FTZ R14, R128, UR43 ;  /* 0x0000002b800e7c20 */ /* 0x000fe20008410000 */
[----:B------:R-:W-:Y:S01]  /*1c970*/  FMUL.FTZ R128, R129, UR43 ;  /* 0x0000002b81807c20 */ /* 0x000fe20008410000 */
[----:B------:R-:W-:Y:S01]  /*1c980*/  FMUL.FTZ R129, R132, UR43 ;  /* 0x0000002b84817c20 */ /* 0x000fe20008410000 */
[----:B------:R-:W-:-:S03]  /*1c990*/  IADD3 R15, -R227, 0x1, R15 ;  /* 0x00000001e30f7810 */ /* 0x000fc60007ffe10f */
[----:B------:R-:W4:Y:S01]  /*1c9a0*/  MUFU.TANH R14, R14 ;  /* 0x0000000e000e7308 */ /* 0x000f220000002400 */
[----:B------:R-:W-:-:S05]  /*1c9b0*/  IADD3 R15, -R224, R15, R228 ;  /* 0x0000000fe00f7210 */ /* 0x000fca0007ffe1e4 */
[C---:B0-----:R-:W-:Y:S02]  /*1c9c0*/  IMAD.IADD R132, R15.reuse, 0x1, R170 ;  /* 0x000000010f847824 */ /* 0x041fe400078e02aa */
[----:B------:R-:W-:Y:S01]  /*1c9d0*/  FMUL.FTZ R170, R166, UR43 ;  /* 0x0000002ba6aa7c20 */ /* 0x000fe20008410000 */
[----:B------:R-:W0:Y:S01]  /*1c9e0*/  MUFU.TANH R128, R128 ;  /* 0x0000008000807308 */ /* 0x000e220000002400 */
[----:B---3--:R-:W-:Y:S01]  /*1c9f0*/  IMAD.IADD R127, R15, 0x1, R140 ;  /* 0x000000010f7f7824 */ /* 0x008fe200078e028c */
[C---:B------:R-:W-:Y:S02]  /*1ca00*/  ISETP.GT.AND P3, PT, R132.reuse, RZ, PT ;  /* 0x000000ff8400720c */ /* 0x040fe40003f64270 */
[----:B------:R-:W-:Y:S02]  /*1ca10*/  ISETP.GT.AND P4, PT, R132, 0x1, PT ;  /* 0x000000018400780c */ /* 0x000fe40003f84270 */
[----:B--2---:R-:W-:Y:S02]  /*1ca20*/  FSEL R0, R0, -INF , P3 ;  /* 0xff80000000007808 */ /* 0x004fe40001800000 */
[----:B------:R-:W2:Y:S01]  /*1ca30*/  MUFU.TANH R129, R129 ;  /* 0x0000008100817308 */ /* 0x000ea20000002400 */
[----:B------:R-:W-:-:S02]  /*1ca40*/  FSEL R166, R3, -INF , P4 ;  /* 0xff80000003a67808 */ /* 0x000fc40002000000 */
[----:B------:R-:W-:Y:S02]  /*1ca50*/  ISETP.GT.AND P5, PT, R132, 0x8, PT ;  /* 0x000000088400780c */ /* 0x000fe40003fa4270 */
[----:B-----5:R-:W-:Y:S02]  /*1ca60*/  FMNMX.FTZ R3, R0, R9, !PT ;  /* 0x0000000900037209 */ /* 0x020fe40007810000 */
[----:B------:R-:W-:Y:S01]  /*1ca70*/  ISETP.GT.AND P6, PT, R132, 0x9, PT ;  /* 0x000000098400780c */ /* 0x000fe20003fc4270 */
[----:B------:R-:W-:Y:S01]  /*1ca80*/  MUFU.TANH R170, R170 ;  /* 0x000000aa00aa7308 */ /* 0x000fe20000002400 */
[----:B-1----:R-:W-:Y:S02]  /*1ca90*/  FSEL R171, R4, -INF , P5 ;  /* 0xff80000004ab7808 */ /* 0x002fe40002800000 */
[----:B------:R-:W-:Y:S02]  /*1caa0*/  FMNMX.FTZ R3, R166, R3, !PT ;  /* 0x00000003a6037209 */ /* 0x000fe40007810000 */
[----:B------:R-:W-:-:S02]  /*1cab0*/  ISETP.GT.AND P3, PT, R132, 0x10, PT ;  /* 0x000000108400780c */ /* 0x000fc40003f64270 */
[----:B------:R-:W-:Y:S01]  /*1cac0*/  FSEL R21, R21, -INF , P6 ;  /* 0xff80000015157808 */ /* 0x000fe20003000000 */
[----:B------:R-:W-:Y:S01]  /*1cad0*/  MUFU.TANH R15, R172 ;  /* 0x000000ac000f7308 */ /* 0x000fe20000002400 */
[----:B------:R-:W-:Y:S02]  /*1cae0*/  FMNMX.FTZ R3, R171, R3, !PT ;  /* 0x00000003ab037209 */ /* 0x000fe40007810000 */
[----:B------:R-:W-:Y:S02]  /*1caf0*/  ISETP.GT.AND P4, PT, R132, 0x11, PT ;  /* 0x000000118400780c */ /* 0x000fe40003f84270 */
[----:B------:R-:W-:Y:S02]  /*1cb00*/  FSEL R160, R160, -INF , P3 ;  /* 0xff800000a0a07808 */ /* 0x000fe40001800000 */
[----:B------:R-:W-:Y:S02]  /*1cb10*/  FMNMX.FTZ R3, R21, R3, !PT ;  /* 0x0000000315037209 */ /* 0x000fe40007810000 */
[----:B------:R-:W-:-:S02]  /*1cb20*/  ISETP.GT.AND P5, PT, R132, 0x18, PT ;  /* 0x000000188400780c */ /* 0x000fc40003fa4270 */
[----:B------:R-:W-:Y:S02]  /*1cb30*/  FSEL R169, R169, -INF , P4 ;  /* 0xff800000a9a97808 */ /* 0x000fe40002000000 */
[----:B------:R-:W-:Y:S02]  /*1cb40*/  FMNMX.FTZ R3, R160, R3, !PT ;  /* 0x00000003a0037209 */ /* 0x000fe40007810000 */
[C---:B------:R-:W-:Y:S02]  /*1cb50*/  ISETP.GT.AND P6, PT, R132.reuse, 0x19, PT ;  /* 0x000000198400780c */ /* 0x040fe40003fc4270 */
[----:B------:R-:W-:Y:S02]  /*1cb60*/  FSEL R163, R163, -INF , P5 ;  /* 0xff800000a3a37808 */ /* 0x000fe40002800000 */
[----:B------:R-:W-:Y:S02]  /*1cb70*/  FMNMX.FTZ R3, R169, R3, !PT ;  /* 0x00000003a9037209 */ /* 0x000fe40007810000 */
[----:B------:R-:W-:-:S02]  /*1cb80*/  ISETP.GT.AND P3, PT, R132, 0x20, PT ;  /* 0x000000208400780c */ /* 0x000fc40003f64270 */
[----:B------:R-:W-:Y:S02]  /*1cb90*/  FSEL R164, R164, -INF , P6 ;  /* 0xff800000a4a47808 */ /* 0x000fe40003000000 */
[----:B------:R-:W-:Y:S02]  /*1cba0*/  FMNMX.FTZ R3, R163, R3, !PT ;  /* 0x00000003a3037209 */ /* 0x000fe40007810000 */
[----:B------:R-:W-:Y:S02]  /*1cbb0*/  ISETP.GT.AND P4, PT, R132, 0x21, PT ;  /* 0x000000218400780c */ /* 0x000fe40003f84270 */
        /* <DEDUP_REMOVED lines=32> */
[----:B------:R-:W-:Y:S01]  /*1cdc0*/  ISETP.GT.AND P3, PT, R132, 0x50, PT ;  /* 0x000000508400780c */ /* 0x000fe20003f64270 */
[----:B------:R1:W3:Y:S01]  /*1cdd0*/  MUFU.TANH R3, R121 ;  /* 0x0000007900037308 */ /* 0x0002e20000002400 */
[----:B------:R-:W-:-:S02]  /*1cde0*/  FSEL R141, R141, -INF , P6 ;  /* 0xff8000008d8d7808 */ /* 0x000fc40003000000 */
[----:B------:R-:W-:Y:S02]  /*1cdf0*/  FMNMX.FTZ R4, R165, R4, !PT ;  /* 0x00000004a5047209 */ /* 0x000fe40007810000 */
[----:B------:R-:W-:Y:S02]  /*1ce00*/  ISETP.GT.AND P4, PT, R132, 0x51, PT ;  /* 0x000000518400780c */ /* 0x000fe40003f84270 */
[----:B----4-:R-:W-:Y:S02]  /*1ce10*/  FSEL R14, R14, -INF , P3 ;  /* 0xff8000000e0e7808 */ /* 0x010fe40001800000 */
[----:B------:R-:W-:Y:S01]  /*1ce20*/  FMNMX.FTZ R4, R141, R4, !PT ;  /* 0x000000048d047209 */ /* 0x000fe20007810000 */
[----:B-1----:R-:W-:Y:S01]  /*1ce30*/  FMUL.FTZ R121, R124, UR43 ;  /* 0x0000002b7c797c20 */ /* 0x002fe20008410000 */
[----:B------:R-:W-:Y:S01]  /*1ce40*/  ISETP.GT.AND P5, PT, R132, 0x58, PT ;  /* 0x000000588400780c */ /* 0x000fe20003fa4270 */
[----:B------:R-:W-:Y:S01]  /*1ce50*/  FMUL.FTZ R124, R125, UR43 ;  /* 0x0000002b7d7c7c20 */ /* 0x000fe20008410000 */
[----:B0-----:R-:W-:-:S02]  /*1ce60*/  FSEL R128, R128, -INF , P4 ;  /* 0xff80000080807808 */ /* 0x001fc40002000000 */
[----:B------:R-:W-:Y:S01]  /*1ce70*/  FMNMX.FTZ R4, R14, R4, !PT ;  /* 0x000000040e047209 */ /* 0x000fe20007810000 */
[----:B------:R-:W0:Y:S01]  /*1ce80*/  MUFU.TANH R121, R121 ;  /* 0x0000007900797308 */ /* 0x000e220000002400 */
[----:B------:R-:W-:Y:S02]  /*1ce90*/  ISETP.GT.AND P6, PT, R132, 0x59, PT ;  /* 0x000000598400780c */ /* 0x000fe40003fc4270 */
[----:B--2---:R-:W-:Y:S02]  /*1cea0*/  FSEL R129, R129, -INF , P5 ;  /* 0xff80000081817808 */ /* 0x004fe40002800000 */
[----:B------:R-:W-:Y:S02]  /*1ceb0*/  FMNMX.FTZ R4, R128, R4, !PT ;  /* 0x0000000480047209 */ /* 0x000fe40007810000 */
[----:B------:R-:W-:Y:S01]  /*1cec0*/  ISETP.GT.AND P3, PT, R132, 0x60, PT ;  /* 0x000000608400780c */ /* 0x000fe20003f64270 */
[----:B------:R-:W1:Y:S01]  /*1ced0*/  MUFU.TANH R124, R124 ;  /* 0x0000007c007c7308 */ /* 0x000e620000002400 */
[----:B------:R-:W-:-:S02]  /*1cee0*/  FSEL R133, R133, -INF , P6 ;  /* 0xff80000085857808 */ /* 0x000fc40003000000 */
[----:B------:R-:W-:Y:S02]  /*1cef0*/  FMNMX.FTZ R4, R129, R4, !PT ;  /* 0x0000000481047209 */ /* 0x000fe40007810000 */
[----:B------:R-:W-:Y:S02]  /*1cf00*/  ISETP.GT.AND P4, PT, R132, 0x61, PT ;  /* 0x000000618400780c */ /* 0x000fe40003f84270 */
[----:B------:R-:W-:Y:S02]  /*1cf10*/  FSEL R120, R120, -INF , P3 ;  /* 0xff80000078787808 */ /* 0x000fe40001800000 */
[----:B------:R-:W-:Y:S02]  /*1cf20*/  FMNMX.FTZ R4, R133, R4, !PT ;  /* 0x0000000485047209 */ /* 0x000fe40007810000 */
[----:B------:R-:W-:Y:S02]  /*1cf30*/  ISETP.GT.AND P5, PT, R132, 0x68, PT ;  /* 0x000000688400780c */ /* 0x000fe40003fa4270 */
[----:B---3--:R-:W-:-:S02]  /*1cf40*/  FSEL R125, R3, -INF , P4 ;  /* 0xff800000037d7808 */ /* 0x008fc40002000000 */
[----:B------:R-:W-:Y:S02]  /*1cf50*/  FMNMX.FTZ R4, R120, R4, !PT ;  /* 0x0000000478047209 */ /* 0x000fe40007810000 */
[----:B------:R-:W-:Y:S01]  /*1cf60*/  ISETP.GT.AND P6, PT, R132, 0x69, PT ;  /* 0x000000698400780c */ /* 0x000fe20003fc4270 */
[----:B------:R-:W-:Y:S01]  /*1cf70*/  FMUL.FTZ R132, R167, UR43 ;  /* 0x0000002ba7847c20 */ /* 0x000fe20008410000 */
[----:B0-----:R-:W-:Y:S02]  /*1cf80*/  FSEL R121, R121, -INF , P5 ;  /* 0xff80000079797808 */ /* 0x001fe40002800000 */
[----:B------:R-:W-:Y:S02]  /*1cf90*/  FMNMX.FTZ R4, R125, R4, !PT ;  /* 0x000000047d047209 */ /* 0x000fe40007810000 */
[----:B-1----:R-:W-:Y:S01]  /*1cfa0*/  FSEL R124, R124, -INF , P6 ;  /* 0xff8000007c7c7808 */ /* 0x002fe20003000000 */
[----:B------:R-:W0:Y:S01]  /*1cfb0*/  MUFU.TANH R132, R132 ;  /* 0x0000008400847308 */ /* 0x000e220000002400 */
[----:B------:R-:W-:-:S02]  /*1cfc0*/  FMNMX.FTZ R3, R121, R4, !PT ;  /* 0x0000000479037209 */ /* 0x000fc40007810000 */
[C---:B------:R-:W-:Y:S02]  /*1cfd0*/  ISETP.GT.AND P4, PT, R127.reuse, RZ, PT ;  /* 0x000000ff7f00720c */ /* 0x040fe40003f84270 */
[----:B------:R-:W-:Y:S02]  /*1cfe0*/  FMNMX.FTZ R3, R124, R3, !PT ;  /* 0x000000037c037209 */ /* 0x000fe40007810000 */
[----:B------:R-:W-:-:S03]  /*1cff0*/  ISETP.GT.AND P5, PT, R127, 0x1, PT ;  /* 0x000000017f00780c */ /* 0x000fc60003fa4270 */
[----:B------:R-:W1:Y:S01]  /*1d000*/  SHFL.BFLY PT, R4, R3, 0x2, 0x1f ;  /* 0x0c401f0003047f89 */ /* 0x000e6200000e0000 */
[----:B------:R-:W-:Y:S02]  /*1d010*/  FSEL R12, R12, -INF , P5 ;  /* 0xff8000000c0c7808 */ /* 0x000fe40002800000 */
[----:B------:R-:W-:-:S04]  /*1d020*/  ISETP.GT.AND P5, PT, R127, 0x9, PT ;  /* 0x000000097f00780c */ /* 0x000fc80003fa4270 */
[----:B------:R-:W-:Y:S02]  /*1d030*/  FSEL R168, R168, -INF , P5 ;  /* 0xff800000a8a87808 */ /* 0x000fe40002800000 */
[C---:B------:R-:W-:Y:S01]  /*1d040*/  ISETP.GT.AND P5, PT, R127.reuse, 0x11, PT ;  /* 0x000000117f00780c */ /* 0x040fe20003fa4270 */
[----:B------:R-:W-:Y:S02]  /*1d050*/  WARPGROUP.DEPBAR.LE gsb0, 0x0 ;  /* 0x00008000000079c5 */ /* 0x000fe40000010000 */
[----:B------:R-:W-:Y:S01]  /*1d060*/  WARPGROUP.ARRIVE ;  /* 0x00000000000079c5 */ /* 0x000fe20000000000 */
[----:B------:R-:W-:Y:S02]  /*1d070*/  FSEL R162, R162, -INF , P5 ;  /* 0xff800000a2a27808 */ /* 0x000fe40002800000 */
[----:B------:R-:W-:-:S03]  /*1d080*/  ISETP.GT.AND P5, PT, R127, 0x19, PT ;  /* 0x000000197f00780c */ /* 0x000fc60003fa4270 */
[----:B------:R-:W-:Y:S01]  /*1d090*/  HGMMA.64x192x16.F32.BF16 R24, R180, gdesc[UR4].tnspB, R24, gsb0 ;  /* 0x42e00004b4187df0 */ /* 0x000fe20008001818 */
[----:B-1----:R-:W-:-:S05]  /*1d0a0*/  FMNMX.FTZ R4, R3, R4, !PT ;  /* 0x0000000403047209 */ /* 0x002fca0007810000 */
[----:B------:R-:W1:Y:S02]  /*1d0b0*/  SHFL.BFLY PT, R3, R4, 0x1, 0x1f ;  /* 0x0c201f0004037f89 */ /* 0x000e6400000e0000 */
[----:B-1----:R-:W-:Y:S01]  /*1d0c0*/  FMNMX.FTZ R4, R4, R3, !PT ;  /* 0x0000000304047209 */ /* 0x002fe20007810000 */
[----:B------:R-:W-:-:S03]  /*1d0d0*/  IMAD.U32 R3, RZ, RZ, UR4 ;  /* 0x00000004ff037e24 */ /* 0x000fc6000f8e00ff */
[C---:B------:R-:W-:Y:S01]  /*1d0e0*/  FSETP.NEU.FTZ.AND P3, PT, R4.reuse, -INF , PT ;  /* 0xff8000000400780b */ /* 0x040fe20003f7d000 */
[----:B------:R-:W-:-:S05]  /*1d0f0*/  FMUL.FTZ R167, R4, R3 ;  /* 0x0000000304a77220 */ /* 0x000fca0000410000 */
[----:B------:R-:W-:-:S05]  /*1d100*/  FSEL R140, R167, RZ, P3 ;  /* 0x000000ffa78c7208 */ /* 0x000fca0001800000 */
[-CC-:B------:R-:W-:Y:S01]  /*1d110*/  FFMA.FTZ R200, R0, R3.reuse, -R140.reuse ;  /* 0x0000000300c87223 */ /* 0x180fe2000001088c */
[----:B------:R-:W-:Y:S01]  /*1d120*/  FSEL R0, R5, -INF , P4 ;  /* 0xff80000005007808 */ /* 0x000fe20002000000 */
[-CC-:B------:R-:W-:Y:S01]  /*1d130*/  FFMA.FTZ R196, R160, R3.reuse, -R140.reuse ;  /* 0x00000003a0c47223 */ /* 0x180fe2000001088c */
[----:B------:R-:W-:Y:S01]  /*1d140*/  ISETP.GT.AND P4, PT, R127, 0x8, PT ;  /* 0x000000087f00780c */ /* 0x000fe20003f84270 */
[-CC-:B------:R-:W-:Y:S01]  /*1d150*/  FFMA.FTZ R198, R163, R3.reuse, -R140.reuse ;  /* 0x00000003a3c67223 */ /* 0x180fe2000001088c */
        /* <DEDUP_REMOVED lines=11> */
[----:B------:R-:W-:Y:S01]  /*1d210*/  MUFU.EX2 R200, R200 ;  /* 0x000000c800c87308 */ /* 0x000fe20000000800 */
        /* <DEDUP_REMOVED lines=11> */
[-CC-:B------:R-:W-:Y:S01]  /*1d2d0*/  FFMA.FTZ R128, R128, R3.reuse, -R140.reuse ;  /* 0x0000000380807223 */ /* 0x180fe2000001088c */
[----:B0-----:R-:W-:Y:S01]  /*1d2e0*/  FSEL R166, R132, -INF , P5 ;  /* 0xff80000084a67808 */ /* 0x001fe20002800000 */
        /* <DEDUP_REMOVED lines=23> */
[----:B------:R-:W-:Y:S01]  /*1d460*/  FSEL R160, R146, -INF , P4 ;  /* 0xff80000092a07808 */ /* 0x000fe20002000000 */
[----:B------:R-:W-:Y:S01]  /*1d470*/  FFMA.FTZ R146, R164, R3, -R140 ;  /* 0x00000003a4927223 */ /* 0x000fe2000001088c */
[----:B------:R-:W-:Y:S02]  /*1d480*/  FMNMX.FTZ R5, R159, R5, !PT ;  /* 0x000000059f057209 */ /* 0x000fe40007810000 */
[----:B------:R-:W-:Y:S01]  /*1d490*/  ISETP.GT.AND P4, PT, R127, 0x38, PT ;  /* 0x000000387f00780c */ /* 0x000fe20003f84270 */
[----:B------:R-:W-:Y:S01]  /*1d4a0*/  MUFU.EX2 R198, R198 ;  /* 0x000000c600c67308 */ /* 0x000fe20000000800 */
[----:B------:R-:W-:Y:S02]  /*1d4b0*/  FSEL R147, R147, -INF , P5 ;  /* 0xff80000093937808 */ /* 0x000fe40002800000 */
[----:B------:R-:W-:Y:S02]  /*1d4c0*/  FMNMX.FTZ R5, R160, R5, !PT ;  /* 0x00000005a0057209 */ /* 0x000fe40007810000 */
[----:B------:R-:W-:-:S02]  /*1d4d0*/  ISETP.GT.AND P5, PT, R127, 0x39, PT ;  /* 0x000000397f00780c */ /* 0x000fc40003fa4270 */
        /* <DEDUP_REMOVED lines=41> */
[--C-:B------:R-:W-:Y:S01]  /*1d770*/  FFMA.FTZ R122, R145, R3, -R140.reuse ;  /* 0x00000003917a7223 */ /* 0x100fe2000001088c */
[----:B------:R-:W-:Y:S02]  /*1d780*/  FMNMX.FTZ R5, R135, R5, !PT ;  /* 0x0000000587057209 */ /* 0x000fe40007810000 */
[----:B------:R-:W-:Y:S01]  /*1d790*/  ISETP.GT.AND P4, PT, R127, 0x68, PT ;  /* 0x000000687f00780c */ /* 0x000fe20003f84270 */
[----:B------:R-:W-:Y:S01]  /*1d7a0*/  MUFU.EX2 R186, R186 ;  /* 0x000000ba00ba7308 */ /* 0x000fe20000000800 */
[----:B------:R-:W-:Y:S01]  /*1d7b0*/  FSEL R144, R123, -INF , P5 ;  /* 0xff8000007b907808 */ /* 0x000fe20002800000 */
[--C-:B------:R-:W-:Y:S01]  /*1d7c0*/  FFMA.FTZ R123, R149, R3, -R140.reuse ;  /* 0x00000003957b7223 */ /* 0x100fe2000001088c */
[----:B------:R-:W-:Y:S02]  /*1d7d0*/  FMNMX.FTZ R5, R153, R5, !PT ;  /* 0x0000000599057209 */ /* 0x000fe40007810000 */
[----:B------:R-:W-:Y:S01]  /*1d7e0*/  ISETP.GT.AND P5, PT, R127, 0x69, PT ;  /* 0x000000697f00780c */ /* 0x000fe20003fa4270 */
[-CC-:B------:R-:W-:Y:S01]  /*1d7f0*/  FFMA.FTZ R127, R141, R3.reuse, -R140.reuse ;  /* 0x000000038d7f7223 */ /* 0x180fe2000001088c */
[----:B------:R-:W-:Y:S01]  /*1d800*/  FSEL R156, R126, -INF , P4 ;  /* 0xff8000007e9c7808 */ /* 0x000fe20002000000 */
[----:B------:R-:W-:Y:S01]  /*1d810*/  FFMA.FTZ R126, R137, R3, -R140 ;  /* 0x00000003897e7223 */ /* 0x000fe2000001088c */
[----:B------:R-:W-:Y:S01]  /*1d820*/  FMNMX.FTZ R5, R144, R5, !PT ;  /* 0x0000000590057209 */ /* 0x000fe20007810000 */
[----:B------:R-:W-:Y:S01]  /*1d830*/  MUFU.EX2 R122, R122 ;  /* 0x0000007a007a7308 */ /* 0x000fe20000000800 */
[----:B------:R-:W-:-:S02]  /*1d840*/  FSEL R145, R15, -INF , P5 ;  /* 0xff8000000f917808 */ /* 0x000fc40002800000 */
[----:B------:R-:W-:-:S04]  /*1d850*/  FMNMX.FTZ R5, R156, R5, !PT ;  /* 0x000000059c057209 */ /* 0x000fc80007810000 */
[----:B------:R-:W-:Y:S01]  /*1d860*/  FMNMX.FTZ R5, R145, R5, !PT ;  /* 0x0000000591057209 */ /* 0x000fe20007810000 */
[----:B------:R-:W-:Y:S04]  /*1d870*/  MUFU.EX2 R123, R123 ;  /* 0x0000007b007b7308 */ /* 0x000fe80000000800 */
[----:B------:R-:W0:Y:S01]  /*1d880*/  SHFL.BFLY PT, R15, R5, 0x2, 0x1f ;  /* 0x0c401f00050f7f89 */ /* 0x000e2200000e0000 */
[----:B------:R-:W-:Y:S02]  /*1d890*/  WARPGROUP.DEPBAR.LE gsb0, 0x0 ;  /* 0x00008000000079c5 */ /* 0x000fe40000010000 */
[-CC-:B------:R-:W-:Y:S01]  /*1d8a0*/  FFMA.FTZ R180, R14, R3.reuse, -R140.reuse ;  /* 0x000000030eb47223 */ /* 0x180fe2000001088c */
[----:B------:R-:W-:Y:S01]  /*1d8b0*/  WARPGROUP.ARRIVE ;  /* 0x00000000000079c5 */ /* 0x000fe20000000000 */
[-CC-:B------:R-:W-:Y:S01]  /*1d8c0*/  FFMA.FTZ R182, R129, R3.reuse, -R140.reuse ;  /* 0x0000000381b67223 */ /* 0x180fe2000001088c */
[----:B------:R-:W-:Y:S01]  /*1d8d0*/  FFMA.FTZ R129, R133, R3, -R140 ;  /* 0x0000000385817223 */ /* 0x000fe2000001088c */
        /* <DEDUP_REMOVED lines=8> */
[----:B0-----:R-:W-:Y:S01]  /*1d960*/  FMNMX.FTZ R5, R5, R14, !PT ;  /* 0x0000000e05057209 */ /* 0x001fe20007810000 */
[----:B------:R-:W-:-:S06]  /*1d970*/  VIADD R14, R2, 0x300 ;  /* 0x00000300020e7836 */ /* 0x000fcc0000000000 */
[----:B------:R-:W-:Y:S01]  /*1d980*/  MUFU.EX2 R120, R120 ;  /* 0x0000007800787308 */ /* 0x000fe20000000800 */
[C---:B------:R-:W-:Y:S01]  /*1d990*/  FSETP.NEU.FTZ.AND P4, PT, R5.reuse, -INF , PT ;  /* 0xff8000000500780b */ /* 0x040fe20003f9d000 */
[C---:B------:R-:W-:Y:S01]  /*1d9a0*/  FMUL.FTZ R136, R5.reuse, R3 ;  /* 0x0000000305887220 */ /* 0x040fe20000410000 */
[----:B------:R-:W-:Y:S02]  /*1d9b0*/  R2UR UR6, R14 ;  /* 0x000000000e0672ca */ /* 0x000fe400000e0000 */
[----:B------:R-:W-:Y:S02]  /*1d9c0*/  FSEL R15, R5, RZ, P4 ;  /* 0x000000ff050f7208 */ /* 0x000fe40002000000 */
[----:B------:R-:W-:Y:S01]  /*1d9d0*/  FSEL R136, R136, RZ, P4 ;  /* 0x000000ff88887208 */ /* 0x000fe20002000000 */
[----:B------:R-:W-:Y:S02]  /*1d9e0*/  MUFU.EX2 R125, R125 ;  /* 0x0000007d007d7308 */ /* 0x000fe40000000800 */
[----:B------:R-:W-:Y:S01]  /*1d9f0*/  FADD.FTZ R2, -R15, R8 ;  /* 0x000000080f027221 */ /* 0x000fe20000010100 */
[----:B------:R-:W-:-:S02]  /*1da00*/  IMAD.MOV.U32 R15, RZ, RZ, 0x40000040 ;  /* 0x40000040ff0f7424 */ /* 0x000fc400078e00ff */
[-CC-:B------:R-:W-:Y:S01]  /*1da10*/  FFMA.FTZ R201, R0, R3.reuse, -R136.reuse ;  /* 0x0000000300c97223 */ /* 0x180fe20000010888 */
[----:B------:R-:W-:Y:S01]  /*1da20*/  FSEL R0, R4, RZ, P3 ;  /* 0x000000ff04007208 */ /* 0x000fe20001800000 */
[-C--:B------:R-:W-:Y:S01]  /*1da30*/  FMUL.FTZ R2, R2, R3.reuse ;  /* 0x0000000302027220 */ /* 0x080fe20000410000 */
[-CC-:B------:R-:W-:Y:S01]  /*1da40*/  FFMA.FTZ R12, R12, R3.reuse, -R136.reuse ;  /* 0x000000030c0c7223 */ /* 0x180fe20000010888 */
[----:B------:R-:W-:Y:S01]  /*1da50*/  R2UR UR7, R15 ;  /* 0x000000000f0772ca */ /* 0x000fe200000e0000 */
[-CC-:B------:R-:W-:Y:S01]  /*1da60*/  FFMA.FTZ R203, R167, R3.reuse, -R136.reuse ;  /* 0x00000003a7cb7223 */ /* 0x180fe20000010888 */
[----:B------:R-:W-:Y:S01]  /*1da70*/  FADD.FTZ R0, -R0, R9 ;  /* 0x0000000900007221 */ /* 0x000fe20000010100 */
[----:B------:R-:W-:Y:S01]  /*1da80*/  MUFU.EX2 R201, R201 ;  /* 0x000000c900c97308 */ /* 0x000fe20000000800 */
[-CC-:B------:R-:W-:Y:S01]  /*1da90*/  FFMA.FTZ R133, R168, R3.reuse, -R136.reuse ;  /* 0x00000003a8857223 */ /* 0x180fe20000010888 */
[-CC-:B------:R-:W-:Y:S01]  /*1daa0*/  FFMA.FTZ R197, R161, R3.reuse, -R136.reuse ;  /* 0x00000003a1c57223 */ /* 0x180fe20000010888 */
[-C--:B------:R-:W-:Y:S01]  /*1dab0*/  FMUL.FTZ R0, R0, R3.reuse ;  /* 0x0000000300007220 */ /* 0x080fe20000410000 */
[-CC-:B------:R-:W-:Y:S01]  /*1dac0*/  FFMA.FTZ R141, R162, R3.reuse, -R136.reuse ;  /* 0x00000003a28d7223 */ /* 0x180fe20000010888 */
[-CC-:B------:R-:W-:Y:S01]  /*1dad0*/  FFMA.FTZ R199, R170, R3.reuse, -R136.reuse ;  /* 0x00000003aac77223 */ /* 0x180fe20000010888 */
[-CC-:B------:R-:W-:Y:S01]  /*1dae0*/  FFMA.FTZ R137, R166, R3.reuse, -R136.reuse ;  /* 0x00000003a6897223 */ /* 0x180fe20000010888 */
[-CC-:B------:R-:W-:Y:S01]  /*1daf0*/  FFMA.FTZ R193, R154, R3.reuse, -R136.reuse ;  /* 0x000000039ac17223 */ /* 0x180fe20000010888 */
[----:B------:R-:W0:Y:S01]  /*1db00*/  MUFU.EX2 R2, R2 ;  /* 0x0000000200027308 */ /* 0x000e220000000800 */
[-CC-:B------:R-:W-:Y:S01]  /*1db10*/  FFMA.FTZ R140, R155, R3.reuse, -R136.reuse ;  /* 0x000000039b8c7223 */ /* 0x180fe20000010888 */
[----:B------:R-:W-:Y:S01]  /*1db20*/  HGMMA.64x192x16.F32.BF16 R24, R176, gdesc[UR4].tnspB, R24, gsb0 ;  /* 0x42e00004b0187df0 */ /* 0x000fe20008001818 */
        /* <DEDUP_REMOVED lines=13> */
[----:B------:R-:W2:Y:S01]  /*1dc00*/  MUFU.EX2 R12, R12 ;  /* 0x0000000c000c7308 */ /* 0x000ea20000000800 */
[----:B0-----:R-:W-:Y:S01]  /*1dc10*/  FFMA.FTZ R6, R2, R6, R201 ;  /* 0x0000000602067223 */ /* 0x001fe200000100c9 */
[-CC-:B------:R-:W-:Y:S01]  /*1dc20*/  FFMA.FTZ R153, R153, R3.reuse, -R136.reuse ;  /* 0x0000000399997223 */ /* 0x180fe20000010888 */
[-CC-:B------:R-:W-:Y:S01]  /*1dc30*/  FFMA.FTZ R144, R144, R3.reuse, -R136.reuse ;  /* 0x0000000390907223 */ /* 0x180fe20000010888 */
[----:B------:R-:W-:Y:S01]  /*1dc40*/  FFMA.FTZ R156, R156, R3, -R136 ;  /* 0x000000039c9c7223 */ /* 0x000fe20000010888 */
[C---:B------:R-:W-:Y:S01]  /*1dc50*/  ISETP.GT.AND P3, PT, R10.reuse, R223, PT ;  /* 0x000000df0a00720c */ /* 0x040fe20003f64270 */
[----:B------:R-:W-:-:S02]  /*1dc60*/  VIADD R10, R10, 0xffffffff ;  /* 0xffffffff0a0a7836 */ /* 0x000fc40000000000 */
[----:B------:R-:W-:Y:S01]  /*1dc70*/  MUFU.EX2 R203, R203 ;  /* 0x000000cb00cb7308 */ /* 0x000fe20000000800 */
[----:B-1----:R-:W-:Y:S01]  /*1dc80*/  FFMA.FTZ R7, R0, R7, R200 ;  /* 0x0000000700077223 */ /* 0x002fe200000100c8 */
[----:B------:R-:W-:-:S03]  /*1dc90*/  F2FP.BF16.F32.PACK_AB R200, R20, R200 ;  /* 0x000000c814c8723e */ /* 0x000fc600000010ff */
[----:B------:R-:W-:-:S03]  /*1dca0*/  FADD.FTZ R7, R20, R7 ;  /* 0x0000000714077221 */ /* 0x000fc60000010000 */
[----:B------:R-:W-:Y:S01]  /*1dcb0*/  MUFU.EX2 R133, R133 ;  /* 0x0000008500857308 */ /* 0x000fe20000000800 */
[----:B--2---:R-:W-:Y:S01]  /*1dcc0*/  FADD.FTZ R6, R12, R6 ;  /* 0x000000060c067221 */ /* 0x004fe20000010000 */
[----:B------:R-:W-:Y:S01]  /*1dcd0*/  FADD.FTZ R7, R202, R7 ;  /* 0x00000007ca077221 */ /* 0x000fe20000010000 */
[----:B------:R-:W-:Y:S01]  /*1dce0*/  F2FP.BF16.F32.PACK_AB R201, R12, R201 ;  /* 0x000000c90cc9723e */ /* 0x000fe200000010ff */
[----:B------:R-:W-:Y:S01]  /*1dcf0*/  IMAD.MOV.U32 R12, RZ, RZ, R205 ;  /* 0x000000ffff0c7224 */ /* 0x000fe200078e00cd */
[C---:B------:R-:W-:Y:S01]  /*1dd00*/  F2FP.BF16.F32.PACK_AB R202, R21.reuse, R202 ;  /* 0x000000ca15ca723e */ /* 0x040fe200000010ff */
[----:B------:R-:W-:Y:S02]  /*1dd10*/  FADD.FTZ R7, R21, R7 ;  /* 0x0000000715077221 */ /* 0x000fe40000010000 */
        /* <DEDUP_REMOVED lines=20> */
[----:B------:R-:W-:Y:S01]  /*1de60*/  MUFU.EX2 R156, R156 ;  /* 0x0000009c009c7308 */ /* 0x000fe20000000800 */
[----:B------:R-:W-:-:S02]  /*1de70*/  WARPGROUP.DEPBAR.LE gsb0, 0x0 ;  /* 0x00008000000079c5 */ /* 0x000fc40000010000 */
[----:B------:R1:W-:Y:S05]  /*1de80*/  @!P1 SYNCS.ARRIVE.TRANS64.RED.A1T0 RZ, [R13+URZ], RZ ;  /* 0x000000ff0dff99a7 */ /* 0x0003ea000810043f */
[----:B------:R-:W-:Y:S01]  /*1de90*/  MUFU.EX2 R124, R124 ;  /* 0x0000007c007c7308 */ /* 0x000fe20000000800 */
[----:B------:R-:W-:Y:S02]  /*1dea0*/  F2FP.BF16.F32.PACK_AB R176, R125, R120 ;  /* 0x000000787db0723e */ /* 0x000fe400000010ff */
[----:B0-----:R-:W-:Y:S01]  /*1deb0*/  F2FP.BF16.F32.PACK_AB R177, R144, R153 ;  /* 0x0000009990b1723e */ /* 0x001fe200000010ff */
[----:B-1----:R-:W-:Y:S01]  /*1dec0*/  FADD.FTZ R13, R203, R6 ;  /* 0x00000006cb0d7221 */ /* 0x002fe20000010000 */
[----:B------:R0:W-:Y:S03]  /*1ded0*/  @!P1 SYNCS.ARRIVE.TRANS64.RED.A1T0 RZ, [R11+URZ], RZ ;  /* 0x000000ff0bff99a7 */ /* 0x0001e6000810043f */
[----:B------:R-:W1:Y:S01]  /*1dee0*/  MUFU.EX2 R6, R139 ;  /* 0x0000008b00067308 */ /* 0x000e620000000800 */
[C---:B------:R-:W-:Y:S01]  /*1def0*/  F2FP.BF16.F32.PACK_AB R203, R133.reuse, R203 ;  /* 0x000000cb85cb723e */ /* 0x040fe200000010ff */
[----:B------:R-:W-:-:S04]  /*1df00*/  FADD.FTZ R13, R133, R13 ;  /* 0x0000000d850d7221 */ /* 0x000fc80000010000 */
[----:B------:R-:W-:Y:S01]  /*1df10*/  FADD.FTZ R13, R197, R13 ;  /* 0x0000000dc50d7221 */ /* 0x000fe20000010000 */
[----:B0-----:R-:W-:Y:S01]  /*1df20*/  FADD.FTZ R11, R196, R7 ;  /* 0x00000007c40b7221 */ /* 0x001fe20000010000 */
[--C-:B------:R-:W-:Y:S01]  /*1df30*/  FFMA.FTZ R7, R143, R3, -R136.reuse ;  /* 0x000000038f077223 */ /* 0x100fe20000010888 */
[C---:B------:R-:W-:Y:S01]  /*1df40*/  F2FP.BF16.F32.PACK_AB R196, R132.reuse, R196 ;  /* 0x000000c484c4723e */ /* 0x040fe200000010ff */
[C---:B------:R-:W-:Y:S01]  /*1df50*/  FADD.FTZ R13, R141.reuse, R13 ;  /* 0x0000000d8d0d7221 */ /* 0x040fe20000010000 */
[----:B------:R-:W-:Y:S01]  /*1df60*/  FADD.FTZ R11, R132, R11 ;  /* 0x0000000b840b7221 */ /* 0x000fe20000010000 */
[----:B------:R-:W-:Y:S02]  /*1df70*/  F2FP.BF16.F32.PACK_AB R197, R141, R197 ;  /* 0x000000c58dc5723e */ /* 0x000fe400000010ff */
[----:B------:R-:W-:Y:S01]  /*1df80*/  FADD.FTZ R13, R199, R13 ;  /* 0x0000000dc70d7221 */ /* 0x000fe20000010000 */
[----:B------:R-:W-:Y:S01]  /*1df90*/  FADD.FTZ R14, R198, R11 ;  /* 0x0000000bc60e7221 */ /* 0x000fe20000010000 */
[----:B------:R-:W0:Y:S01]  /*1dfa0*/  MUFU.EX2 R7, R7 ;  /* 0x0000000700077308 */ /* 0x000e220000000800 */
[-C--:B------:R-:W-:Y:S01]  /*1dfb0*/  FFMA.FTZ R11, R131, R3.reuse, -R136 ;  /* 0x00000003830b7223 */ /* 0x080fe20000010888 */
[----:B------:R-:W-:Y:S01]  /*1dfc0*/  FADD.FTZ R13, R137, R13 ;  /* 0x0000000d890d7221 */ /* 0x000fe20000010000 */
[C---:B------:R-:W-:Y:S01]  /*1dfd0*/  FADD.FTZ R14, R146.reuse, R14 ;  /* 0x0000000e920e7221 */ /* 0x040fe20000010000 */
[----:B------:R-:W-:Y:S01]  /*1dfe0*/  FFMA.FTZ R136, R145, R3, -R136 ;  /* 0x0000000391887223 */ /* 0x000fe20000010888 */
[----:B------:R-:W-:Y:S01]  /*1dff0*/  F2FP.BF16.F32.PACK_AB R198, R146, R198 ;  /* 0x000000c692c6723e */ /* 0x000fe200000010ff */
[----:B------:R-:W-:Y:S01]  /*1e000*/  FADD.FTZ R13, R193, R13 ;  /* 0x0000000dc10d7221 */ /* 0x000fe20000010000 */
[----:B------:R-:W-:Y:S01]  /*1e010*/  FADD.FTZ R14, R192, R14 ;  /* 0x0000000ec00e7221 */ /* 0x000fe20000010000 */
[----:B------:R-:W2:Y:S01]  /*1e020*/  MUFU.EX2 R11, R11 ;  /* 0x0000000b000b7308 */ /* 0x000ea20000000800 */
[----:B------:R-:W-:Y:S01]  /*1e030*/  F2FP.BF16.F32.PACK_AB R199, R137, R199 ;  /* 0x000000c789c7723e */ /* 0x000fe200000010ff */
[----:B------:R-:W-:Y:S01]  /*1e040*/  FADD.FTZ R13, R140, R13 ;  /* 0x0000000d8c0d7221 */ /* 0x000fe20000010000 */
[C---:B------:R-:W-:Y:S01]  /*1e050*/  FADD.FTZ R14, R138.reuse, R14 ;  /* 0x0000000e8a0e7221 */ /* 0x040fe20000010000 */
[----:B------:R-:W-:-:S02]  /*1e060*/  F2FP.BF16.F32.PACK_AB R192, R138, R192 ;  /* 0x000000c08ac0723e */ /* 0x000fc400000010ff */
[----:B------:R-:W-:Y:S01]  /*1e070*/  FADD.FTZ R13, R195, R13 ;  /* 0x0000000dc30d7221 */ /* 0x000fe20000010000 */
[----:B------:R-:W-:Y:S01]  /*1e080*/  FADD.FTZ R14, R194, R14 ;  /* 0x0000000ec20e7221 */ /* 0x000fe20000010000 */
[----:B------:R-:W3:Y:S01]  /*1e090*/  MUFU.EX2 R136, R136 ;  /* 0x0000008800887308 */ /* 0x000ee20000000800 */
[----:B------:R-:W-:Y:S01]  /*1e0a0*/  F2FP.BF16.F32.PACK_AB R193, R140, R193 ;  /* 0x000000c18cc1723e */ /* 0x000fe200000010ff */
[----:B------:R-:W-:Y:S01]  /*1e0b0*/  FADD.FTZ R13, R148, R13 ;  /* 0x0000000d940d7221 */ /* 0x000fe20000010000 */
[C---:B------:R-:W-:Y:S01]  /*1e0c0*/  FADD.FTZ R14, R130.reuse, R14 ;  /* 0x0000000e820e7221 */ /* 0x040fe20000010000 */
[----:B------:R-:W-:Y:S02]  /*1e0d0*/  F2FP.BF16.F32.PACK_AB R194, R130, R194 ;  /* 0x000000c282c2723e */ /* 0x000fe400000010ff */
[----:B------:R-:W-:Y:S01]  /*1e0e0*/  FADD.FTZ R13, R189, R13 ;  /* 0x0000000dbd0d7221 */ /* 0x000fe20000010000 */
[----:B------:R-:W-:Y:S01]  /*1e0f0*/  FADD.FTZ R14, R188, R14 ;  /* 0x0000000ebc0e7221 */ /* 0x000fe20000010000 */
[----:B------:R-:W-:-:S02]  /*1e100*/  F2FP.BF16.F32.PACK_AB R189, R9, R189 ;  /* 0x000000bd09bd723e */ /* 0x000fc400000010ff */
[----:B------:R-:W-:Y:S01]  /*1e110*/  FADD.FTZ R13, R9, R13 ;  /* 0x0000000d090d7221 */ /* 0x000fe20000010000 */
[----:B------:R-:W-:Y:S01]  /*1e120*/  FADD.FTZ R14, R122, R14 ;  /* 0x0000000e7a0e7221 */ /* 0x000fe20000010000 */
[----:B------:R-:W-:Y:S01]  /*1e130*/  F2FP.BF16.F32.PACK_AB R195, R148, R195 ;  /* 0x000000c394c3723e */ /* 0x000fe200000010ff */
[----:B------:R-:W-:Y:S02]  /*1e140*/  IMAD.MOV.U32 R9, RZ, RZ, R4 ;  /* 0x000000ffff097224 */ /* 0x000fe400078e0004 */
[----:B------:R-:W-:Y:S01]  /*1e150*/  FADD.FTZ R13, R191, R13 ;  /* 0x0000000dbf0d7221 */ /* 0x000fe20000010000 */
[----:B------:R-:W-:Y:S01]  /*1e160*/  FADD.FTZ R14, R190, R14 ;  /* 0x0000000ebe0e7221 */ /* 0x000fe20000010000 */
[C---:B------:R-:W-:Y:S02]  /*1e170*/  F2FP.BF16.F32.PACK_AB R191, R8.reuse, R191 ;  /* 0x000000bf08bf723e */ /* 0x040fe400000010ff */
[----:B------:R-:W-:Y:S01]  /*1e180*/  FADD.FTZ R13, R8, R13 ;  /* 0x0000000d080d7221 */ /* 0x000fe20000010000 */
[----:B------:R-:W-:Y:S01]  /*1e190*/  FADD.FTZ R14, R123, R14 ;  /* 0x0000000e7b0e7221 */ /* 0x000fe20000010000 */
[----:B------:R-:W-:Y:S01]  /*1e1a0*/  F2FP.BF16.F32.PACK_AB R188, R122, R188 ;  /* 0x000000bc7abc723e */ /* 0x000fe200000010ff */
[----:B------:R-:W-:-:S02]  /*1e1b0*/  IMAD.MOV.U32 R8, RZ, RZ, R5 ;  /* 0x000000ffff087224 */ /* 0x000fc400078e0005 */
[----:B------:R-:W-:Y:S01]  /*1e1c0*/  FADD.FTZ R13, R185, R13 ;  /* 0x0000000db90d7221 */ /* 0x000fe20000010000 */
[----:B------:R-:W-:Y:S01]  /*1e1d0*/  FADD.FTZ R14, R184, R14 ;  /* 0x0000000eb80e7221 */ /* 0x000fe20000010000 */
[C---:B-1----:R-:W-:Y:S02]  /*1e1e0*/  F2FP.BF16.F32.PACK_AB R185, R6.reuse, R185 ;  /* 0x000000b906b9723e */ /* 0x042fe400000010ff */
[----:B------:R-:W-:Y:S01]  /*1e1f0*/  FADD.FTZ R13, R6, R13 ;  /* 0x0000000d060d7221 */ /* 0x000fe20000010000 */
[----:B------:R-:W-:Y:S01]  /*1e200*/  FADD.FTZ R14, R126, R14 ;  /* 0x0000000e7e0e7221 */ /* 0x000fe20000010000 */
[----:B------:R-:W-:Y:S02]  /*1e210*/  F2FP.BF16.F32.PACK_AB R190, R123, R190 ;  /* 0x000000be7bbe723e */ /* 0x000fe400000010ff */
[----:B------:R-:W-:Y:S01]  /*1e220*/  FADD.FTZ R13, R187, R13 ;  /* 0x0000000dbb0d7221 */ /* 0x000fe20000010000 */
[----:B------:R-:W-:Y:S01]  /*1e230*/  FADD.FTZ R14, R186, R14 ;  /* 0x0000000eba0e7221 */ /* 0x000fe20000010000 */
[----:B0-----:R-:W-:-:S02]  /*1e240*/  F2FP.BF16.F32.PACK_AB R187, R7, R187 ;  /* 0x000000bb07bb723e */ /* 0x001fc400000010ff */
[----:B------:R-:W-:Y:S01]  /*1e250*/  FADD.FTZ R13, R7, R13 ;  /* 0x0000000d070d7221 */ /* 0x000fe20000010000 */
[----:B------:R-:W-:Y:S01]  /*1e260*/  FADD.FTZ R14, R127, R14 ;  /* 0x0000000e7f0e7221 */ /* 0x000fe20000010000 */
[----:B------:R-:W-:Y:S02]  /*1e270*/  F2FP.BF16.F32.PACK_AB R184, R126, R184 ;  /* 0x000000b87eb8723e */ /* 0x000fe400000010ff */
[----:B------:R-:W-:Y:S01]  /*1e280*/  FADD.FTZ R13, R181, R13 ;  /* 0x0000000db50d7221 */ /* 0x000fe20000010000 */
[----:B------:R-:W-:Y:S01]  /*1e290*/  FADD.FTZ R14, R180, R14 ;  /* 0x0000000eb40e7221 */ /* 0x000fe20000010000 */
[C---:B--2---:R-:W-:Y:S02]  /*1e2a0*/  F2FP.BF16.F32.PACK_AB R181, R11.reuse, R181 ;  /* 0x000000b50bb5723e */ /* 0x044fe400000010ff */
[----:B------:R-:W-:Y:S01]  /*1e2b0*/  FADD.FTZ R13, R11, R13 ;  /* 0x0000000d0b0d7221 */ /* 0x000fe20000010000 */
[----:B------:R-:W-:Y:S01]  /*1e2c0*/  FADD.FTZ R14, R128, R14 ;  /* 0x0000000e800e7221 */ /* 0x000fe20000010000 */
[----:B------:R-:W-:Y:S01]  /*1e2d0*/  F2FP.BF16.F32.PACK_AB R186, R127, R186 ;  /* 0x000000ba7fba723e */ /* 0x000fe200000010ff */
[----:B------:R-:W-:-:S02]  /*1e2e0*/  IMAD.MOV.U32 R11, RZ, RZ, R208 ;  /* 0x000000ffff0b7224 */ /* 0x000fc400078e00d0 */
[----:B------:R-:W-:Y:S01]  /*1e2f0*/  FADD.FTZ R13, R183, R13 ;  /* 0x0000000db70d7221 */ /* 0x000fe20000010000 */
[----:B------:R-:W-:Y:S01]  /*1e300*/  FADD.FTZ R14, R182, R14 ;  /* 0x0000000eb60e7221 */ /* 0x000fe20000010000 */
[----:B------:R-:W-:Y:S02]  /*1e310*/  F2FP.BF16.F32.PACK_AB R180, R128, R180 ;  /* 0x000000b480b4723e */ /* 0x000fe400000010ff */
        /* <DEDUP_REMOVED lines=11> */
[C---:B---3--:R-:W-:Y:S02]  /*1e3d0*/  F2FP.BF16.F32.PACK_AB R179, R136.reuse, R156 ;  /* 0x0000009c88b3723e */ /* 0x048fe400000010ff */
[----:B------:R-:W-:Y:S01]  /*1e3e0*/  FADD.FTZ R6, R136, R13 ;  /* 0x0000000d88067221 */ /* 0x000fe20000010000 */
[----:B------:R-:W-:Y:S01]  /*1e3f0*/  FADD.FTZ R7, R124, R14 ;  /* 0x0000000e7c077221 */ /* 0x000fe20000010000 */
[----:B------:R-:W-:Y:S06]  /*1e400*/  @P3 BRA `(.L_x_2695) ;  /* 0xffffffa000d03947 */ /* 0x000fec000383ffff */
[----:B------:R-:W-:Y:S05]  /*1e410*/  BSYNC B1 ;  /* 0x0000000000017941 */ /* 0x000fea0003800000 */
.L_x_2684:
[----:B------:R-:W-:Y:S05]  /*1e420*/  BSYNC B0 ;  /* 0x0000000000007941 */ /* 0x000fea0003800000 */
.L_x_2683:
[----:B------:R-:W-:Y:S01]  /*1e430*/  ISETP.GE.AND P2, PT, R10, R225, PT ;  /* 0x000000e10a00720c */ /* 0x000fe20003f46270 */
[----:B------:R-:W-:-:S12]  /*1e440*/  BSSY B0, `(.L_x_2696) ;  /* 0x0000551000007945 */ /* 0x000fd80003800000 */
[----:B------:R-:W-:Y:S05]  /*1e450*/  @!P2 BRA `(.L_x_2697) ;  /* 0x00000054003ca947 */ /* 0x000fea0003800000 */
[----:B------:R-:W-:Y:S02]  /*1e460*/  IMAD.MOV.U32 R8, RZ, RZ, R5 ;  /* 0x000000ffff087224 */ /* 0x000fe400078e0005 */
[----:B------:R-:W-:Y:S02]  /*1e470*/  IMAD.MOV.U32 R9, RZ, RZ, R4 ;  /* 0x000000ffff097224 */ /* 0x000fe400078e0004 */
[----:B------:R-:W-:Y:S02]  /*1e480*/  IMAD.MOV.U32 R11, RZ, RZ, R208 ;  /* 0x000000ffff0b7224 */ /* 0x000fe400078e00d0 */
[----:B------:R-:W-:-:S07]  /*1e490*/  IMAD.MOV.U32 R12, RZ, RZ, R205 ;  /* 0x000000ffff0c7224 */ /* 0x000fce00078e00cd */
.L_x_2708:
[----:B------:R-:W-:-:S05]  /*1e4a0*/  VIADD R13, R12, 0x1 ;  /* 0x000000010c0d7836 */ /* 0x000fca0000000000 */
[----:B------:R-:W-:-:S04]  /*1e4b0*/  ISETP.NE.AND P2, PT, R13, 0x2, PT ;  /* 0x000000020d00780c */ /* 0x000fc80003f45270 */
[----:B------:R-:W-:Y:S02]  /*1e4c0*/  SEL R13, R13, RZ, P2 ;  /* 0x000000ff0d0d7207 */ /* 0x000fe40001000000 */
[----:B------:R-:W-:-:S03]  /*1e4d0*/  SEL R208, RZ, 0x1, P2 ;  /* 0x00000001ffd07807 */ /* 0x000fc60001000000 */
[----:B------:R-:W-:Y:S01]  /*1e4e0*/  IMAD.MOV.U32 R205, RZ, RZ, R13 ;  /* 0x000000ffffcd7224 */ /* 0x000fe200078e000d */
[----:B------:R-:W-:Y:S01]  /*1e4f0*/  LOP3.LUT R208, R11, R208, RZ, 0x3c, !PT ;  /* 0x000000d00bd07212 */ /* 0x000fe200078e3cff */
[----:B------:R-:W-:Y:S06]  /*1e500*/  @!P0 BRA `(.L_x_2698) ;  /* 0x0000000000048947 */ /* 0x000fec0003800000 */
[----:B------:R-:W-:Y:S01]  /*1e510*/  BPT.TRAP 0x1 ;  /* 0x000000040000795c */ /* 0x000fe20000300000 */
.L_x_2698:
[----:B------:R-:W-:Y:S01]  /*1e520*/  IMAD R4, R205, 0x8, R16 ;  /* 0x00000008cd047824 */ /* 0x000fe200078e0210 */
[----:B------:R-:W-:-:S04]  /*1e530*/  SHF.L.U32 R5, R208, 0x1f, RZ ;  /* 0x0000001fd0057819 */ /* 0x000fc800000006ff */
[----:B------:R0:W1:Y:S01]  /*1e540*/  SYNCS.PHASECHK.TRANS64.TRYWAIT P2, [R4+URZ+0x36830], R5 ;  /* 0x03683005040075a7 */ /* 0x000062000804017f */
[----:B------:R-:W-:Y:S05]  /*1e550*/  @!P0 BRA `(.L_x_2699) ;  /* 0x0000000000048947 */ /* 0x000fea0003800000 */
[----:B------:R-:W-:Y:S01]  /*1e560*/  BPT.TRAP 0x1 ;  /* 0x000000040000795c */ /* 0x000fe20000300000 */
.L_x_2699:
[----:B------:R-:W-:Y:S01]  /*1e570*/  IMAD R3, R205, 0xa80, R222 ;  /* 0x00000a80cd037824 */ /* 0x000fe200078e02de */
[----:B------:R-:W-:Y:S03]  /*1e580*/  BSSY B1, `(.L_x_2700) ;  /* 0x0000006000017945 */ /* 0x000fe60003800000 */
[C---:B------:R-:W-:Y:S02]  /*1e590*/  VIADD R122, R3.reuse, 0x80 ;  /* 0x00000080037a7836 */ /* 0x040fe40000000000 */
[----:B------:R-:W-:Y:S01]  /*1e5a0*/  VIADD R124, R3, 0x100 ;  /* 0x00000100037c7836 */ /* 0x000fe20000000000 */
[----:B-1----:R-:W-:Y:S06]  /*1e5b0*/  @P2 BRA `(.L_x_2701) ;  /* 0x0000000000082947 */ /* 0x002fec0003800000 */
[----:B------:R-:W1:Y:S02]  /*1e5c0*/  SYNCS.PHASECHK.TRANS64.TRYWAIT P2, [R4+URZ+0x36830], R5 ;  /* 0x03683005040075a7 */ /* 0x000e64000804017f */
[----:B-1----:R-:W-:Y:S05]  /*1e5d0*/  @!P2 BRA `(.L_x_2702) ;  /* 0x0000013c0054a947 */ /* 0x002fea0003800000 */
.L_x_2701:
[----:B------:R-:W-:Y:S05]  /*1e5e0*/  BSYNC B1 ;  /* 0x0000000000017941 */ /* 0x000fea0003800000 */
.L_x_2700:
        /* <DEDUP_REMOVED lines=875> */
.L_x_2703:
[----:B------:R-:W-:Y:S01]  /*21ca0*/  SHF.L.U32 R0, R11, 0x1f, RZ ;  /* 0x0000001f0b007819 */ /* 0x000fe200000006ff */
[----:B------:R-:W-:-:S04]  /*21cb0*/  IMAD R11, R12, 0x8, R16 ;  /* 0x000000080c0b7824 */ /* 0x000fc800078e0210 */
[----:B------:R0:W1:Y:S01]  /*21cc0*/  SYNCS.PHASECHK.TRANS64.TRYWAIT P2, [R11+URZ+0x36850], R0 ;  /* 0x036850000b0075a7 */ /* 0x000062000804017f */
[----:B------:R-:W-:Y:S05]  /*21cd0*/  @!P0 BRA `(.L_x_2704) ;  /* 0x0000000000048947 */ /* 0x000fea0003800000 */
[----:B------:R-:W-:Y:S01]  /*21ce0*/  BPT.TRAP 0x1 ;  /* 0x000000040000795c */ /* 0x000fe20000300000 */
.L_x_2704:
[----:B------:R-:W-:Y:S04]  /*21cf0*/  BSSY B1, `(.L_x_2705) ;  /* 0x0000004000017945 */ /* 0x000fe80003800000 */
[----:B-1----:R-:W-:Y:S05]  /*21d00*/  @P2 BRA `(.L_x_2706) ;  /* 0x0000000000082947 */ /* 0x002fea0003800000 */
[----:B------:R-:W1:Y:S02]  /*21d10*/  SYNCS.PHASECHK.TRANS64.TRYWAIT P2, [R11+URZ+0x36850], R0 ;  /* 0x036850000b0075a7 */ /* 0x000e64000804017f */
[----:B-1----:R-:W-:Y:S05]  /*21d20*/  @!P2 BRA `(.L_x_2707) ;  /* 0x000001040094a947 */ /* 0x002fea0003800000 */
.L_x_2706:
[----:B------:R-:W-:Y:S05]  /*21d30*/  BSYNC B1 ;  /* 0x0000000000017941 */ /* 0x000fea0003800000 */
.L_x_2705:
[----:B01----:R-:W-:Y:S01]  /*21d40*/  VIADD R0, R16, 0x400 ;  /* 0x0000040010007836 */ /* 0x003fe20000000000 */
[----:B------:R-:W-:Y:S01]  /*21d50*/  WARPGROUP.ARRIVE ;  /* 0x00000000000079c5 */ /* 0x000fe20000000000 */
[----:B------:R-:W-:Y:S02]  /*21d60*/  IMAD.MOV.U32 R15, RZ, RZ, 0x40000040 ;  /* 0x40000040ff0f7424 */ /* 0x000fe400078e00ff */
[----:B------:R-:W-:Y:S01]  /*21d70*/  FMUL.FTZ R5, R169, UR42 ;  /* 0x0000002aa9057c20 */ /* 0x000fe20008410000 */
[----:B------:R-:W-:Y:S01]  /*21d80*/  IMAD.MOV.U32 R3, RZ, RZ, 0x40000040 ;  /* 0x40000040ff037424 */ /* 0x000fe200078e00ff */
[----:B------:R-:W-:Y:S01]  /*21d90*/  SHF.R.U32.HI R0, RZ, 0x4, R0 ;  /* 0x00000004ff007819 */ /* 0x000fe20000011600 */
[----:B------:R-:W-:Y:S01]  /*21da0*/  FMUL.FTZ R21, R172, UR42 ;  /* 0x0000002aac157c20 */ /* 0x000fe20008410000 */
[----:B------:R-:W-:Y:S01]  /*21db0*/  R2UR UR7, R15 ;  /* 0x000000000f0772ca */ /* 0x000fe200000e0000 */
[----:B------:R-:W-:Y:S01]  /*21dc0*/  FMUL.FTZ R161, R161, UR42 ;  /* 0x0000002aa1a17c20 */ /* 0x000fe20008410000 */
[----:B------:R-:W-:Y:S01]  /*21dd0*/  LOP3.LUT R0, R0, 0x3fff, RZ, 0xc0, !PT ;  /* 0x00003fff00007812 */ /* 0x000fe200078ec0ff */
[----:B------:R-:W-:Y:S01]  /*21de0*/  MUFU.TANH R5, R5 ;  /* 0x0000000500057308 */ /* 0x000fe20000002400 */
[----:B------:R-:W-:Y:S01]  /*21df0*/  FMUL.FTZ R164, R164, UR42 ;  /* 0x0000002aa4a47c20 */ /* 0x000fe20008410000 */
[----:B------:R-:W-:Y:S01]  /*21e00*/  FMUL.FTZ R165, R165, UR42 ;  /* 0x0000002aa5a57c20 */ /* 0x000fe20008410000 */
[----:B------:R-:W-:Y:S01]  /*21e10*/  LOP3.LUT R0, R0, 0x3800000, RZ, 0xfc, !PT ;  /* 0x0380000000007812 */ /* 0x000fe200078efcff */
[----:B------:R-:W-:Y:S01]  /*21e20*/  FMUL.FTZ R153, R153, UR42 ;  /* 0x0000002a99997c20 */ /* 0x000fe20008410000 */
[----:B------:R-:W-:Y:S01]  /*21e30*/  FMUL.FTZ R156, R156, UR42 ;  /* 0x0000002a9c9c7c20 */ /* 0x000fe20008410000 */
[----:B------:R-:W-:Y:S01]  /*21e40*/  FMUL.FTZ R157, R157, UR42 ;  /* 0x0000002a9d9d7c20 */ /* 0x000fe20008410000 */
[----:B------:R-:W-:Y:S01]  /*21e50*/  FMUL.FTZ R145, R145, UR42 ;  /* 0x0000002a91917c20 */ /* 0x000fe20008410000 */
[----:B------:R-:W-:Y:S01]  /*21e60*/  IMAD R14, R12, 0xa80, R0 ;  /* 0x00000a800c0e7824 */ /* 0x000fe200078e0200 */
[----:B------:R-:W-:Y:S01]  /*21e70*/  MUFU.TANH R21, R21 ;  /* 0x0000001500157308 */ /* 0x000fe20000002400 */
[----:B------:R-:W-:Y:S01]  /*21e80*/  FMUL.FTZ R12, R170, UR42 ;  /* 0x0000002aaa0c7c20 */ /* 0x000fe20008410000 */
[----:B------:R-:W-:Y:S01]  /*21e90*/  FMUL.FTZ R170, R160, UR42 ;  /* 0x0000002aa0aa7c20 */ /* 0x000fe20008410000 */
[C---:B------:R-:W-:Y:S01]  /*21ea0*/  VIADD R2, R14.reuse, 0x80 ;  /* 0x000000800e027836 */ /* 0x040fe20000000000 */
[----:B------:R-:W-:Y:S01]  /*21eb0*/  R2UR UR6, R14 ;  /* 0x000000000e0672ca */ /* 0x000fe200000e0000 */
        /* <DEDUP_REMOVED lines=12> */
[----:B------:R-:W-:Y:S01]  /*21f80*/  HGMMA.64x192x16.F32.BF16 R24, R200, gdesc[UR4].tnspB, R24, gsb0 ;  /* 0x42e00004c8187df0 */ /* 0x000fe20008001818 */
[----:B------:R-:W-:Y:S01]  /*21f90*/  R2UR UR6, R2 ;  /* 0x00000000020672ca */ /* 0x000fe200000e0000 */
[----:B------:R-:W-:Y:S01]  /*21fa0*/  VIADD R2, R14, 0x100 ;  /* 0x000001000e027836 */ /* 0x000fe20000000000 */
[----:B------:R-:W-:Y:S01]  /*21fb0*/  R2UR UR7, R3 ;  /* 0x00000000030772ca */ /* 0x000fe200000e0000 */
[----:B------:R-:W-:-:S02]  /*21fc0*/  IMAD.MOV.U32 R3, RZ, RZ, 0x40000040 ;  /* 0x40000040ff037424 */ /* 0x000fc400078e00ff */
        /* <DEDUP_REMOVED lines=23> */
[----:B------:R-:W-:Y:S01]  /*22140*/  ULDC UR4, c[0x0][0x988] ;  /* 0x0002620000047ab9 */ /* 0x000fe20000000800 */
[----:B------:R-:W-:Y:S01]  /*22150*/  FMUL.FTZ R124, R151, UR42 ;  /* 0x0000002a977c7c20 */ /* 0x000fe20008410000 */
[----:B------:R-:W-:Y:S01]  /*22160*/  VIADD R120, R14, 0x280 ;  /* 0x000002800e787836 */ /* 0x000fe20000000000 */
[----:B------:R-:W-:Y:S01]  /*22170*/  MUFU.TANH R153, R153 ;  /* 0x0000009900997308 */ /* 0x000fe20000002400 */
[----:B------:R-:W-:-:S02]  /*22180*/  IMAD.MOV.U32 R121, RZ, RZ, 0x40000040 ;  /* 0x40000040ff797424 */ /* 0x000fc400078e00ff */
        /* <DEDUP_REMOVED lines=13> */
[----:B------:R-:W-:Y:S01]  /*22260*/  @!P1 IMAD R13, R13, 0x8, R16 ;  /* 0x000000080d0d9824 */ /* 0x000fe200078e0210 */
[----:B------:R-:W-:Y:S01]  /*22270*/  MUFU.TANH R157, R157 ;  /* 0x0000009d009d7308 */ /* 0x000fe20000002400 */
[----:B------:R-:W-:Y:S01]  /*22280*/  @!P1 VIADD R11, R11, 0x36860 ;  /* 0x000368600b0b9836 */ /* 0x000fe20000000000 */
[----:B------:R-:W-:Y:S01]  /*22290*/  ISETP.GT.AND P2, PT, R10, R225, PT ;  /* 0x000000e10a00720c */ /* 0x000fe20003f44270 */
[----:B------:R-:W-:-:S02]  /*222a0*/  @!P1 VIADD R13, R13, 0x36840 ;  /* 0x000368400d0d9836 */ /* 0x000fc40000000000 */
[----:B------:R-:W-:Y:S01]  /*222b0*/  VIADD R10, R10, 0xffffffff ;  /* 0xffffffff0a0a7836 */ /* 0x000fe20000000000 */
        /* <DEDUP_REMOVED lines=63> */
[----:B------:R-:W-:Y:S01]  /*226b0*/  FMUL.FTZ R2, R168, UR42 ;  /* 0x0000002aa8027c20 */ /* 0x000fe20008410000 */
[----:B------:R-:W-:Y:S01]  /*226c0*/  FMUL.FTZ R168, R173, UR42 ;  /* 0x0000002aada87c20 */ /* 0x000fe20008410000 */
[----:B------:R-:W-:Y:S01]  /*226d0*/  R2UR UR7, R3 ;  /* 0x00000000030772ca */ /* 0x000fe200000e0000 */
[----:B------:R-:W-:-:S03]  /*226e0*/  IMAD.U32 R3, RZ, RZ, UR4 ;  /* 0x00000004ff037e24 */ /* 0x000fc6000f8e00ff */
[----:B------:R-:W0:Y:S08]  /*226f0*/  MUFU.TANH R2, R2 ;  /* 0x0000000200027308 */ /* 0x000e300000002400 */
[----:B------:R-:W1:Y:S01]  /*22700*/  MUFU.TANH R168, R168 ;  /* 0x000000a800a87308 */ /* 0x000e620000002400 */
[----:B0----5:R-:W-:-:S04]  /*22710*/  FMNMX.FTZ R0, R2, R9, !PT ;  /* 0x0000000902007209 */ /* 0x021fc80007810000 */
[----:B------:R-:W-:-:S04]  /*22720*/  FMNMX.FTZ R0, R5, R0, !PT ;  /* 0x0000000005007209 */ /* 0x000fc80007810000 */
[----:B------:R-:W-:-:S04]  /*22730*/  FMNMX.FTZ R0, R21, R0, !PT ;  /* 0x0000000015007209 */ /* 0x000fc80007810000 */
[----:B-1----:R-:W-:-:S04]  /*22740*/  FMNMX.FTZ R0, R168, R0, !PT ;  /* 0x00000000a8007209 */ /* 0x002fc80007810000 */
        /* <DEDUP_REMOVED lines=25> */
[----:B0-----:R-:W-:-:S05]  /*228e0*/  FMNMX.FTZ R4, R4, R0, !PT ;  /* 0x0000000004047209 */ /* 0x001fca0007810000 */
[----:B------:R-:W0:Y:S02]  /*228f0*/  SHFL.BFLY PT, R0, R4, 0x1, 0x1f ;  /* 0x0c201f0004007f89 */ /* 0x000e2400000e0000 */
[----:B0-----:R-:W-:-:S05]  /*22900*/  FMNMX.FTZ R4, R4, R0, !PT ;  /* 0x0000000004047209 */ /* 0x001fca0007810000 */
[C---:B------:R-:W-:Y:S01]  /*22910*/  FMUL.FTZ R174, R4.reuse, R3 ;  /* 0x0000000304ae7220 */ /* 0x040fe20000410000 */
[----:B------:R-:W-:-:S03]  /*22920*/  FADD.FTZ R0, -R4, R9 ;  /* 0x0000000904007221 */ /* 0x000fc60000010100 */
[-CC-:B------:R-:W-:Y:S01]  /*22930*/  FFMA.FTZ R200, R2, R3.reuse, -R174.reuse ;  /* 0x0000000302c87223 */ /* 0x180fe200000108ae */
[----:B------:R-:W-:Y:S01]  /*22940*/  FMNMX.FTZ R2, R12, R8, !PT ;  /* 0x000000080c027209 */ /* 0x000fe20007810000 */
[-CC-:B------:R-:W-:Y:S01]  /*22950*/  FFMA.FTZ R151, R5, R3.reuse, -R174.reuse ;  /* 0x0000000305977223 */ /* 0x180fe200000108ae */
[-C--:B------:R-:W-:Y:S01]  /*22960*/  FMUL.FTZ R0, R0, R3.reuse ;  /* 0x0000000300007220 */ /* 0x080fe20000410000 */
[-CC-:B------:R-:W-:Y:S01]  /*22970*/  FFMA.FTZ R202, R21, R3.reuse, -R174.reuse ;  /* 0x0000000315ca7223 */ /* 0x180fe200000108ae */
[----:B------:R-:W-:Y:S01]  /*22980*/  FMNMX.FTZ R2, R15, R2, !PT ;  /* 0x000000020f027209 */ /* 0x000fe20007810000 */
[----:B------:R-:W-:Y:S02]  /*22990*/  WARPGROUP.DEPBAR.LE gsb0, 0x0 ;  /* 0x00008000000079c5 */ /* 0x000fe40000010000 */
[----:B------:R-:W-:Y:S01]  /*229a0*/  WARPGROUP.ARRIVE ;  /* 0x00000000000079c5 */ /* 0x000fe20000000000 */
[----:B------:R-:W-:Y:S01]  /*229b0*/  FMNMX.FTZ R2, R20, R2, !PT ;  /* 0x0000000214027209 */ /* 0x000fe20007810000 */
[----:B------:R-:W-:Y:S01]  /*229c0*/  MUFU.EX2 R0, R0 ;  /* 0x0000000000007308 */ /* 0x000fe20000000800 */
[-CC-:B------:R-:W-:Y:S01]  /*229d0*/  FFMA.FTZ R168, R168, R3.reuse, -R174.reuse ;  /* 0x00000003a8a87223 */ /* 0x180fe200000108ae */
[-CC-:B------:R-:W-:Y:S01]  /*229e0*/  FFMA.FTZ R196, R170, R3.reuse, -R174.reuse ;  /* 0x00000003aac47223 */ /* 0x180fe200000108ae */
[----:B------:R-:W-:Y:S01]  /*229f0*/  FMNMX.FTZ R2, R169, R2, !PT ;  /* 0x00000002a9027209 */ /* 0x000fe20007810000 */
[----:B------:R-:W-:Y:S01]  /*22a00*/  HGMMA.64x192x16.F32.BF16 R24, R184, gdesc[UR4].tnspB, R24, gsb0 ;  /* 0x42e00004b8187df0 */ /* 0x000fe20008001818 */
[----:B------:R-:W-:Y:S01]  /*22a10*/  R2UR UR6, R120 ;  /* 0x00000000780672ca */ /* 0x000fe200000e0000 */
[-CC-:B------:R-:W-:Y:S01]  /*22a20*/  FFMA.FTZ R161, R161, R3.reuse, -R174.reuse ;  /* 0x00000003a1a17223 */ /* 0x180fe200000108ae */
[----:B------:R-:W-:Y:S01]  /*22a30*/  FMNMX.FTZ R2, R160, R2, !PT ;  /* 0x00000002a0027209 */ /* 0x000fe20007810000 */
[----:B------:R0:W-:Y:S01]  /*22a40*/  MUFU.TANH R120, R127 ;  /* 0x0000007f00787308 */ /* 0x0001e20000002400 */
[----:B------:R-:W-:Y:S01]  /*22a50*/  R2UR UR7, R121 ;  /* 0x00000000790772ca */ /* 0x000fe200000e0000 */
[-CC-:B------:R-:W-:Y:S01]  /*22a60*/  FFMA.FTZ R198, R164, R3.reuse, -R174.reuse ;  /* 0x00000003a4c67223 */ /* 0x180fe200000108ae */
[----:B------:R-:W-:Y:S01]  /*22a70*/  FMNMX.FTZ R2, R162, R2, !PT ;  /* 0x00000002a2027209 */ /* 0x000fe20007810000 */
[-CC-:B------:R-:W-:Y:S01]  /*22a80*/  FFMA.FTZ R125, R125, R3.reuse, -R174.reuse ;  /* 0x000000037d7d7223 */ /* 0x180fe200000108ae */
[-CC-:B------:R-:W-:Y:S01]  /*22a90*/  FFMA.FTZ R21, R165, R3.reuse, -R174.reuse ;  /* 0x00000003a5157223 */ /* 0x180fe200000108ae */
[-CC-:B------:R-:W-:Y:S01]  /*22aa0*/  FFMA.FTZ R192, R167, R3.reuse, -R174.reuse ;  /* 0x00000003a7c07223 */ /* 0x180fe200000108ae */
[----:B------:R-:W-:Y:S01]  /*22ab0*/  FMNMX.FTZ R2, R163, R2, !PT ;  /* 0x00000002a3027209 */ /* 0x000fe20007810000 */
[----:B------:R-:W1:Y:S01]  /*22ac0*/  MUFU.EX2 R200, R200 ;  /* 0x000000c800c87308 */ /* 0x000e620000000800 */
[-CC-:B0-----:R-:W-:Y:S01]  /*22ad0*/  FFMA.FTZ R127, R141, R3.reuse, -R174.reuse ;  /* 0x000000038d7f7223 */ /* 0x181fe200000108ae */
[-CC-:B------:R-:W-:Y:S01]  /*22ae0*/  FFMA.FTZ R164, R153, R3.reuse, -R174.reuse ;  /* 0x0000000399a47223 */ /* 0x180fe200000108ae */
[----:B------:R-:W-:Y:S01]  /*22af0*/  FMNMX.FTZ R2, R166, R2, !PT ;  /* 0x00000002a6027209 */ /* 0x000fe20007810000 */
[-CC-:B------:R-:W-:Y:S01]  /*22b00*/  FFMA.FTZ R194, R156, R3.reuse, -R174.reuse ;  /* 0x000000039cc27223 */ /* 0x180fe200000108ae */
[-CC-:B------:R-:W-:Y:S01]  /*22b10*/  FFMA.FTZ R153, R157, R3.reuse, -R174.reuse ;  /* 0x000000039d997223 */ /* 0x180fe200000108ae */
[-CC-:B------:R-:W-:Y:S01]  /*22b20*/  FFMA.FTZ R190, R148, R3.reuse, -R174.reuse ;  /* 0x0000000394be7223 */ /* 0x180fe200000108ae */
[----:B------:R-:W-:Y:S01]  /*22b30*/  FMNMX.FTZ R2, R152, R2, !PT ;  /* 0x0000000298027209 */ /* 0x000fe20007810000 */
[----:B------:R-:W0:Y:S01]  /*22b40*/  MUFU.EX2 R151, R151 ;  /* 0x0000009700977308 */ /* 0x000e220000000800 */
[-CC-:B------:R-:W-:Y:S01]  /*22b50*/  FFMA.FTZ R188, R159, R3.reuse, -R174.reuse ;  /* 0x000000039fbc7223 */ /* 0x180fe200000108ae */
[-CC-:B------:R-:W-:Y:S01]  /*22b60*/  FFMA.FTZ R121, R145, R3.reuse, -R174.reuse ;  /* 0x0000000391797223 */ /* 0x180fe200000108ae */
[----:B------:R-:W-:Y:S01]  /*22b70*/  FMNMX.FTZ R2, R154, R2, !PT ;  /* 0x000000029a027209 */ /* 0x000fe20007810000 */
[-CC-:B------:R-:W-:Y:S01]  /*22b80*/  FFMA.FTZ R145, R149, R3.reuse, -R174.reuse ;  /* 0x0000000395917223 */ /* 0x180fe200000108ae */
[----:B------:R-:W-:-:S02]  /*22b90*/  FFMA.FTZ R9, R150, R3, -R174 ;  /* 0x0000000396097223 */ /* 0x000fc400000108ae */
[----:B------:R-:W-:Y:S01]  /*22ba0*/  FMNMX.FTZ R2, R155, R2, !PT ;  /* 0x000000029b027209 */ /* 0x000fe20007810000 */
[----:B------:R-:W2:Y:S01]  /*22bb0*/  MUFU.EX2 R202, R202 ;  /* 0x000000ca00ca7308 */ /* 0x000ea20000000800 */
[----:B-1----:R-:W-:Y:S02]  /*22bc0*/  FFMA.FTZ R7, R0, R7, R200 ;  /* 0x0000000700077223 */ /* 0x002fe400000100c8 */
[----:B------:R-:W-:-:S04]  /*22bd0*/  FMNMX.FTZ R2, R158, R2, !PT ;  /* 0x000000029e027209 */ /* 0x000fc80007810000 */
[----:B------:R-:W-:Y:S01]  /*22be0*/  FMNMX.FTZ R2, R144, R2, !PT ;  /* 0x0000000290027209 */ /* 0x000fe20007810000 */
[----:B------:R-:W1:Y:S01]  /*22bf0*/  MUFU.EX2 R168, R168 ;  /* 0x000000a800a87308 */ /* 0x000e620000000800 */
[C---:B0-----:R-:W-:Y:S01]  /*22c00*/  FADD.FTZ R7, R151.reuse, R7 ;  /* 0x0000000797077221 */ /* 0x041fe20000010000 */
[----:B------:R-:W-:Y:S02]  /*22c10*/  F2FP.BF16.F32.PACK_AB R200, R151, R200 ;  /* 0x000000c897c8723e */ /* 0x000fe400000010ff */
[----:B------:R-:W-:-:S04]  /*22c20*/  FMNMX.FTZ R2, R146, R2, !PT ;  /* 0x0000000292027209 */ /* 0x000fc80007810000 */
[----:B------:R-:W-:Y:S01]  /*22c30*/  FMNMX.FTZ R2, R147, R2, !PT ;  /* 0x0000000293027209 */ /* 0x000fe20007810000 */
[----:B------:R-:W-:Y:S01]  /*22c40*/  MUFU.EX2 R196, R196 ;  /* 0x000000c400c47308 */ /* 0x000fe20000000800 */
[----:B--2---:R-:W-:Y:S02]  /*22c50*/  FADD.FTZ R7, R202, R7 ;  /* 0x00000007ca077221 */ /* 0x004fe40000010000 */
[----:B------:R-:W-:-:S04]  /*22c60*/  FMNMX.FTZ R2, R124, R2, !PT ;  /* 0x000000027c027209 */ /* 0x000fc80007810000 */
[----:B------:R-:W-:Y:S01]  /*22c70*/  FMNMX.FTZ R2, R138, R2, !PT ;  /* 0x000000028a027209 */ /* 0x000fe20007810000 */
[----:B------:R-:W-:Y:S01]  /*22c80*/  MUFU.EX2 R161, R161 ;  /* 0x000000a100a17308 */ /* 0x000fe20000000800 */
[C---:B-1----:R-:W-:Y:S01]  /*22c90*/  FADD.FTZ R7, R168.reuse, R7 ;  /* 0x00000007a8077221 */ /* 0x042fe20000010000 */
[----:B------:R-:W-:Y:S02]  /*22ca0*/  F2FP.BF16.F32.PACK_AB R202, R168, R202 ;  /* 0x000000caa8ca723e */ /* 0x000fe400000010ff */
        /* <DEDUP_REMOVED lines=15> */
[----:B------:R-:W-:-:S05]  /*22da0*/  FMNMX.FTZ R2, R120, R2, !PT ;  /* 0x0000000278027209 */ /* 0x000fca0007810000 */
[----:B------:R-:W0:Y:S01]  /*22db0*/  SHFL.BFLY PT, R5, R2, 0x2, 0x1f ;  /* 0x0c401f0002057f89 */ /* 0x000e2200000e0000 */
        /* <DEDUP_REMOVED lines=10> */
[----:B------:R-:W-:Y:S02]  /*22e60*/  FADD.FTZ R2, -R5, R8 ;  /* 0x0000000805027221 */ /* 0x000fe40000010100 */
[----:B------:R0:W-:Y:S02]  /*22e70*/  MUFU.EX2 R8, R125 ;  /* 0x0000007d00087308 */ /* 0x0001e40000000800 */
        /* <DEDUP_REMOVED lines=10> */
[-CC-:B------:R-:W-:Y:S01]  /*22f20*/  FFMA.FTZ R12, R15, R3.reuse, -R140.reuse ;  /* 0x000000030f0c7223 */ /* 0x180fe2000001088c */
[----:B------:R-:W-:Y:S01]  /*22f30*/  IMAD.MOV.U32 R15, RZ, RZ, 0x40000040 ;  /* 0x40000040ff0f7424 */ /* 0x000fe200078e00ff */
[----:B------:R-:W-:Y:S01]  /*22f40*/  R2UR UR6, R14 ;  /* 0x000000000e0672ca */ /* 0x000fe200000e0000 */
[-CC-:B------:R-:W-:Y:S01]  /*22f50*/  FFMA.FTZ R203, R20, R3.reuse, -R140.reuse ;  /* 0x0000000314cb7223 */ /* 0x180fe2000001088c */
[-CC-:B------:R-:W-:Y:S01]  /*22f60*/  FFMA.FTZ R20, R169, R3.reuse, -R140.reuse ;  /* 0x00000003a9147223 */ /* 0x180fe2000001088c */
[----:B------:R-:W1:Y:S01]  /*22f70*/  MUFU.EX2 R201, R201 ;  /* 0x000000c900c97308 */ /* 0x000e620000000800 */
[----:B------:R-:W-:Y:S01]  /*22f80*/  R2UR UR7, R15 ;  /* 0x000000000f0772ca */ /* 0x000fe200000e0000 */
[-CC-:B------:R-:W-:Y:S01]  /*22f90*/  FFMA.FTZ R197, R160, R3.reuse, -R140.reuse ;  /* 0x00000003a0c57223 */ /* 0x180fe2000001088c */
[-CC-:B------:R-:W-:Y:S01]  /*22fa0*/  FFMA.FTZ R141, R162, R3.reuse, -R140.reuse ;  /* 0x00000003a28d7223 */ /* 0x180fe2000001088c */
[-CC-:B------:R-:W-:Y:S01]  /*22fb0*/  FFMA.FTZ R199, R163, R3.reuse, -R140.reuse ;  /* 0x00000003a3c77223 */ /* 0x180fe2000001088c */
[----:B------:R-:W-:Y:S01]  /*22fc0*/  @!P1 PRMT R15, RZ, 0x654, R13 ;  /* 0x00000654ff0f9816 */ /* 0x000fe2000000000d */
[-CC-:B0-----:R-:W-:Y:S01]  /*22fd0*/  FFMA.FTZ R125, R166, R3.reuse, -R140.reuse ;  /* 0x00000003a67d7223 */ /* 0x181fe2000001088c */
        /* <DEDUP_REMOVED lines=10> */
[----:B-1----:R-:W-:Y:S01]  /*23080*/  FFMA.FTZ R6, R2, R6, R201 ;  /* 0x0000000602067223 */ /* 0x002fe200000100c9 */
[-CC-:B------:R-:W-:Y:S01]  /*23090*/  FFMA.FTZ R185, R138, R3.reuse, -R140.reuse ;  /* 0x000000038ab97223 */ /* 0x180fe2000001088c */
[-CC-:B------:R-:W-:Y:S01]  /*230a0*/  FFMA.FTZ R139, R139, R3.reuse, -R140.reuse ;  /* 0x000000038b8b7223 */ /* 0x180fe2000001088c */
[-CC-:B------:R-:W-:Y:S01]  /*230b0*/  FFMA.FTZ R187, R142, R3.reuse, -R140.reuse ;  /* 0x000000038ebb7223 */ /* 0x180fe2000001088c */
[-CC-:B------:R-:W-:Y:S01]  /*230c0*/  FFMA.FTZ R135, R135, R3.reuse, -R140.reuse ;  /* 0x0000000387877223 */ /* 0x180fe2000001088c */
[-CC-:B------:R-:W-:Y:S01]  /*230d0*/  FFMA.FTZ R122, R122, R3.reuse, -R140.reuse ;  /* 0x000000037a7a7223 */ /* 0x180fe2000001088c */
[-C--:B------:R-:W-:Y:S01]  /*230e0*/  FFMA.FTZ R123, R123, R3.reuse, -R140 ;  /* 0x000000037b7b7223 */ /* 0x080fe2000001088c */
[----:B------:R-:W-:Y:S01]  /*230f0*/  MUFU.EX2 R20, R20 ;  /* 0x0000001400147308 */ /* 0x000fe20000000800 */
[----:B0-----:R-:W-:Y:S01]  /*23100*/  FADD.FTZ R6, R12, R6 ;  /* 0x000000060c067221 */ /* 0x001fe20000010000 */
[-CC-:B------:R-:W-:Y:S01]  /*23110*/  FFMA.FTZ R126, R126, R3.reuse, -R140.reuse ;  /* 0x000000037e7e7223 */ /* 0x180fe2000001088c */
[----:B------:R-:W-:Y:S01]  /*23120*/  FFMA.FTZ R120, R120, R3, -R140 ;  /* 0x0000000378787223 */ /* 0x000fe2000001088c */
[----:B------:R-:W-:Y:S01]  /*23130*/  F2FP.BF16.F32.PACK_AB R201, R12, R201 ;  /* 0x000000c90cc9723e */ /* 0x000fe200000010ff */
[----:B------:R-:W-:-:S03]  /*23140*/  IMAD.MOV.U32 R12, RZ, RZ, R205 ;  /* 0x000000ffff0c7224 */ /* 0x000fc600078e00cd */
        /* <DEDUP_REMOVED lines=23> */
[-C--:B------:R-:W-:Y:S01]  /*232c0*/  FFMA.FTZ R180, R128, R3.reuse, -R174 ;  /* 0x0000000380b47223 */ /* 0x080fe200000108ae */
[-C--:B------:R-:W-:Y:S01]  /*232d0*/  FFMA.FTZ R181, R130, R3.reuse, -R140 ;  /* 0x0000000382b57223 */ /* 0x080fe2000001088c */
[-CC-:B------:R-:W-:Y:S01]  /*232e0*/  FFMA.FTZ R128, R129, R3.reuse, -R174.reuse ;  /* 0x0000000381807223 */ /* 0x180fe200000108ae */
[-C--:B------:R-:W-:Y:S01]  /*232f0*/  FFMA.FTZ R182, R132, R3.reuse, -R174 ;  /* 0x0000000384b67223 */ /* 0x080fe200000108ae */
[-C--:B------:R-:W-:Y:S01]  /*23300*/  FFMA.FTZ R183, R134, R3.reuse, -R140 ;  /* 0x0000000386b77223 */ /* 0x080fe2000001088c */
[----:B------:R-:W-:Y:S01]  /*23310*/  HGMMA.64x192x16.F32.BF16 R24, R176, gdesc[UR4].tnspB, R24, gsb0 ;  /* 0x42e00004b0187df0 */ /* 0x000fe20008001818 */
[----:B------:R-:W-:Y:S01]  /*23320*/  MUFU.EX2 R180, R180 ;  /* 0x000000b400b47308 */ /* 0x000fe20000000800 */
[-CC-:B------:R-:W-:Y:S01]  /*23330*/  FFMA.FTZ R129, R133, R3.reuse, -R174.reuse ;  /* 0x0000000385817223 */ /* 0x180fe200000108ae */
[-CC-:B------:R-:W-:Y:S01]  /*23340*/  FFMA.FTZ R132, R171, R3.reuse, -R174.reuse ;  /* 0x00000003ab847223 */ /* 0x180fe200000108ae */
[----:B------:R-:W-:-:S05]  /*23350*/  FFMA.FTZ R133, R172, R3, -R174 ;  /* 0x00000003ac857223 */ /* 0x000fca00000108ae */
[----:B------:R-:W-:Y:S08]  /*23360*/  MUFU.EX2 R181, R181 ;  /* 0x000000b500b57308 */ /* 0x000ff00000000800 */
[----:B------:R-:W-:Y:S08]  /*23370*/  MUFU.EX2 R128, R128 ;  /* 0x0000008000807308 */ /* 0x000ff00000000800 */
[----:B------:R-:W-:Y:S08]  /*23380*/  MUFU.EX2 R182, R182 ;  /* 0x000000b600b67308 */ /* 0x000ff00000000800 */
[----:B------:R-:W-:Y:S08]  /*23390*/  MUFU.EX2 R183, R183 ;  /* 0x000000b700b77308 */ /* 0x000ff00000000800 */
[----:B------:R-:W-:Y:S08]  /*233a0*/  MUFU.EX2 R129, R129 ;  /* 0x0000008100817308 */ /* 0x000ff00000000800 */
[----:B------:R-:W0:Y:S08]  /*233b0*/  MUFU.EX2 R132, R132 ;  /* 0x0000008400847308 */ /* 0x000e300000000800 */
[----:B------:R-:W1:Y:S08]  /*233c0*/  MUFU.EX2 R133, R133 ;  /* 0x0000008500857308 */ /* 0x000e700000000800 */
[----:B------:R-:W2:Y:S01]  /*233d0*/  MUFU.EX2 R120, R120 ;  /* 0x0000007800787308 */ /* 0x000ea20000000800 */
[----:B------:R-:W-:-:S02]  /*233e0*/  WARPGROUP.DEPBAR.LE gsb0, 0x0 ;  /* 0x00008000000079c5 */ /* 0x000fc40000010000 */
[----:B------:R3:W-:Y:S01]  /*233f0*/  @!P1 SYNCS.ARRIVE.TRANS64.RED.A1T0 RZ, [R15+URZ], RZ ;  /* 0x000000ff0fff99a7 */ /* 0x0007e2000810043f */
[----:B0-----:R-:W-:Y:S02]  /*23400*/  F2FP.BF16.F32.PACK_AB R176, R132, R9 ;  /* 0x0000000984b0723e */ /* 0x001fe400000010ff */
[----:B-1----:R-:W-:Y:S02]  /*23410*/  F2FP.BF16.F32.PACK_AB R178, R8, R133 ;  /* 0x0000008508b2723e */ /* 0x002fe400000010ff */
[----:B------:R-:W-:Y:S02]  /*23420*/  F2FP.BF16.F32.PACK_AB R177, R123, R122 ;  /* 0x0000007a7bb1723e */ /* 0x000fe400000010ff */
[----:B--2---:R-:W-:Y:S01]  /*23430*/  F2FP.BF16.F32.PACK_AB R179, R120, R126 ;  /* 0x0000007e78b3723e */ /* 0x004fe200000010ff */
[----:B---3--:R-:W-:Y:S01]  /*23440*/  FADD.FTZ R15, R203, R6 ;  /* 0x00000006cb0f7221 */ /* 0x008fe20000010000 */
[----:B------:R0:W-:Y:S01]  /*23450*/  @!P1 SYNCS.ARRIVE.TRANS64.RED.A1T0 RZ, [R11+URZ], RZ ;  /* 0x000000ff0bff99a7 */ /* 0x0001e2000810043f */
[----:B------:R-:W1:Y:S01]  /*23460*/  MUFU.EX2 R6, R139 ;  /* 0x0000008b00067308 */ /* 0x000e620000000800 */
[C---:B------:R-:W-:Y:S01]  /*23470*/  F2FP.BF16.F32.PACK_AB R203, R20.reuse, R203 ;  /* 0x000000cb14cb723e */ /* 0x040fe200000010ff */
[----:B------:R-:W-:-:S04]  /*23480*/  FADD.FTZ R15, R20, R15 ;  /* 0x0000000f140f7221 */ /* 0x000fc80000010000 */
[----:B------:R-:W-:Y:S01]  /*23490*/  FADD.FTZ R15, R197, R15 ;  /* 0x0000000fc50f7221 */ /* 0x000fe20000010000 */
[----:B0-----:R-:W-:Y:S01]  /*234a0*/  FADD.FTZ R11, R196, R7 ;  /* 0x00000007c40b7221 */ /* 0x001fe20000010000 */
[--C-:B------:R-:W-:Y:S01]  /*234b0*/  FFMA.FTZ R7, R143, R3, -R140.reuse ;  /* 0x000000038f077223 */ /* 0x100fe2000001088c */
[----:B------:R-:W-:Y:S01]  /*234c0*/  F2FP.BF16.F32.PACK_AB R196, R161, R196 ;  /* 0x000000c4a1c4723e */ /* 0x000fe200000010ff */
[----:B------:R-:W-:Y:S01]  /*234d0*/  FADD.FTZ R15, R141, R15 ;  /* 0x0000000f8d0f7221 */ /* 0x000fe20000010000 */
[----:B------:R-:W-:Y:S01]  /*234e0*/  FADD.FTZ R11, R161, R11 ;  /* 0x0000000ba10b7221 */ /* 0x000fe20000010000 */
[----:B------:R-:W-:Y:S02]  /*234f0*/  F2FP.BF16.F32.PACK_AB R197, R141, R197 ;  /* 0x000000c58dc5723e */ /* 0x000fe400000010ff */
[----:B------:R-:W-:Y:S01]  /*23500*/  FADD.FTZ R15, R199, R15 ;  /* 0x0000000fc70f7221 */ /* 0x000fe20000010000 */
[----:B------:R-:W-:Y:S01]  /*23510*/  FADD.FTZ R124, R198, R11 ;  /* 0x0000000bc67c7221 */ /* 0x000fe20000010000 */
[----:B------:R-:W0:Y:S01]  /*23520*/  MUFU.EX2 R7, R7 ;  /* 0x0000000700077308 */ /* 0x000e220000000800 */
[----:B------:R-:W-:Y:S01]  /*23530*/  FFMA.FTZ R11, R131, R3, -R140 ;  /* 0x00000003830b7223 */ /* 0x000fe2000001088c */
[----:B------:R-:W-:Y:S01]  /*23540*/  FADD.FTZ R15, R125, R15 ;  /* 0x0000000f7d0f7221 */ /* 0x000fe20000010000 */
[C---:B------:R-:W-:Y:S01]  /*23550*/  FADD.FTZ R124, R21.reuse, R124 ;  /* 0x0000007c157c7221 */ /* 0x040fe20000010000 */
[----:B------:R-:W-:-:S02]  /*23560*/  F2FP.BF16.F32.PACK_AB R198, R21, R198 ;  /* 0x000000c615c6723e */ /* 0x000fc400000010ff */
[----:B------:R-:W-:Y:S01]  /*23570*/  FADD.FTZ R15, R193, R15 ;  /* 0x0000000fc10f7221 */ /* 0x000fe20000010000 */
[----:B------:R-:W-:Y:S01]  /*23580*/  FADD.FTZ R124, R192, R124 ;  /* 0x0000007cc07c7221 */ /* 0x000fe20000010000 */
[----:B------:R-:W2:Y:S01]  /*23590*/  MUFU.EX2 R11, R11 ;  /* 0x0000000b000b7308 */ /* 0x000ea20000000800 */
        /* <DEDUP_REMOVED lines=14> */
[C---:B------:R-:W-:Y:S01]  /*23680*/  FADD.FTZ R124, R121.reuse, R124 ;  /* 0x0000007c797c7221 */ /* 0x040fe20000010000 */
[----:B------:R-:W-:-:S02]  /*23690*/  F2FP.BF16.F32.PACK_AB R188, R121, R188 ;  /* 0x000000bc79bc723e */ /* 0x000fc400000010ff */
        /* <DEDUP_REMOVED lines=8> */
[----:B-1----:R-:W-:-:S02]  /*23720*/  F2FP.BF16.F32.PACK_AB R185, R6, R185 ;  /* 0x000000b906b9723e */ /* 0x002fc400000010ff */
[----:B------:R-:W-:Y:S01]  /*23730*/  FADD.FTZ R15, R6, R15 ;  /* 0x0000000f060f7221 */ /* 0x000fe20000010000 */
[----:B------:R-:W-:Y:S01]  /*23740*/  FADD.FTZ R124, R136, R124 ;  /* 0x0000007c887c7221 */ /* 0x000fe20000010000 */
[----:B------:R-:W-:Y:S02]  /*23750*/  F2FP.BF16.F32.PACK_AB R191, R13, R191 ;  /* 0x000000bf0dbf723e */ /* 0x000fe400000010ff */
[----:B------:R-:W-:Y:S01]  /*23760*/  FADD.FTZ R15, R187, R15 ;  /* 0x0000000fbb0f7221 */ /* 0x000fe20000010000 */
[----:B------:R-:W-:Y:S01]  /*23770*/  FADD.FTZ R124, R186, R124 ;  /* 0x0000007cba7c7221 */ /* 0x000fe20000010000 */
[C---:B0-----:R-:W-:Y:S02]  /*23780*/  F2FP.BF16.F32.PACK_AB R187, R7.reuse, R187 ;  /* 0x000000bb07bb723e */ /* 0x041fe400000010ff */
[----:B------:R-:W-:Y:S01]  /*23790*/  FADD.FTZ R15, R7, R15 ;  /* 0x0000000f070f7221 */ /* 0x000fe20000010000 */
[----:B------:R-:W-:Y:S01]  /*237a0*/  FADD.FTZ R124, R127, R124 ;  /* 0x0000007c7f7c7221 */ /* 0x000fe20000010000 */
[----:B------:R-:W-:-:S02]  /*237b0*/  F2FP.BF16.F32.PACK_AB R184, R136, R184 ;  /* 0x000000b888b8723e */ /* 0x000fc400000010ff */
[----:B------:R-:W-:Y:S01]  /*237c0*/  FADD.FTZ R15, R181, R15 ;  /* 0x0000000fb50f7221 */ /* 0x000fe20000010000 */
[----:B------:R-:W-:Y:S01]  /*237d0*/  FADD.FTZ R124, R180, R124 ;  /* 0x0000007cb47c7221 */ /* 0x000fe20000010000 */
[C---:B--2---:R-:W-:Y:S02]  /*237e0*/  F2FP.BF16.F32.PACK_AB R181, R11.reuse, R181 ;  /* 0x000000b50bb5723e */ /* 0x044fe400000010ff */
[----:B------:R-:W-:Y:S01]  /*237f0*/  FADD.FTZ R15, R11, R15 ;  /* 0x0000000f0b0f7221 */ /* 0x000fe20000010000 */
[----:B------:R-:W-:Y:S01]  /*23800*/  FADD.FTZ R124, R128, R124 ;  /* 0x0000007c807c7221 */ /* 0x000fe20000010000 */
[----:B------:R-:W-:Y:S01]  /*23810*/  F2FP.BF16.F32.PACK_AB R186, R127, R186 ;  /* 0x000000ba7fba723e */ /* 0x000fe200000010ff */
[----:B------:R-:W-:Y:S02]  /*23820*/  IMAD.MOV.U32 R11, RZ, RZ, R208 ;  /* 0x000000ffff0b7224 */ /* 0x000fe400078e00d0 */
        /* <DEDUP_REMOVED lines=8> */
[----:B------:R-:W-:Y:S01]  /*238b0*/  F2FP.BF16.F32.PACK_AB R183, R135, R183 ;  /* 0x000000b787b7723e */ /* 0x000fe200000010ff */
[----:B------:R-:W-:Y:S02]  /*238c0*/  IMAD.MOV.U32 R9, RZ, RZ, R4 ;  /* 0x000000ffff097224 */ /* 0x000fe400078e0004 */
[----:B------:R-:W-:Y:S01]  /*238d0*/  FADD.FTZ R15, R123, R15 ;  /* 0x0000000f7b0f7221 */ /* 0x000fe20000010000 */
[----:B------:R-:W-:-:S03]  /*238e0*/  FADD.FTZ R124, R132, R124 ;  /* 0x0000007c847c7221 */ /* 0x000fc60000010000 */
[----:B------:R-:W-:Y:S01]  /*238f0*/  FADD.FTZ R15, R126, R15 ;  /* 0x0000000f7e0f7221 */ /* 0x000fe20000010000 */
[----:B------:R-:W-:-:S03]  /*23900*/  FADD.FTZ R7, R133, R124 ;  /* 0x0000007c85077221 */ /* 0x000fc60000010000 */
[----:B------:R-:W-:Y:S01]  /*23910*/  FADD.FTZ R6, R120, R15 ;  /* 0x0000000f78067221 */ /* 0x000fe20000010000 */
[----:B------:R-:W-:Y:S01]  /*23920*/  FADD.FTZ R7, R8, R7 ;  /* 0x0000000708077221 */ /* 0x000fe20000010000 */
[----:B------:R-:W-:Y:S01]  /*23930*/  IMAD.MOV.U32 R8, RZ, RZ, R5 ;  /* 0x000000ffff087224 */ /* 0x000fe200078e0005 */
[----:B------:R-:W-:Y:S06]  /*23940*/  @P2 BRA `(.L_x_2708) ;  /* 0xffffffa800d42947 */ /* 0x000fec000383ffff */
.L_x_2697:
[----:B------:R-:W-:Y:S05]  /*23950*/  BSYNC B0 ;  /* 0x0000000000007941 */ /* 0x000fea0003800000 */
.L_x_2696:
        /* <DEDUP_REMOVED lines=99> */
.L_x_2709:
[----:B------:R-:W-:Y:S01]  /*23f90*/  IMAD R0, R205, 0x8, R16 ;  /* 0x00000008cd007824 */ /* 0x000fe200078e0210 */
[----:B------:R-:W-:-:S04]  /*23fa0*/  SHF.L.U32 R9, R208, 0x1f, RZ ;  /* 0x0000001fd0097819 */ /* 0x000fc800000006ff */
[----:B------:R0:W1:Y:S01]  /*23fb0*/  SYNCS.PHASECHK.TRANS64.TRYWAIT P2, [R0+URZ+0x36850], R9 ;  /* 0x03685009000075a7 */ /* 0x000062000804017f */
[----:B------:R-:W-:Y:S05]  /*23fc0*/  @!P0 BRA `(.L_x_2710) ;  /* 0x0000000000048947 */ /* 0x000fea0003800000 */
[----:B------:R-:W-:Y:S01]  /*23fd0*/  BPT.TRAP 0x1 ;  /* 0x000000040000795c */ /* 0x000fe20000300000 */
.L_x_2710:
        /* <DEDUP_REMOVED lines=9> */
.L_x_2712:
[----:B------:R-:W-:Y:S05]  /*24070*/  BSYNC B0 ;  /* 0x0000000000007941 */ /* 0x000fea0003800000 */
.L_x_2711:
[----:B------:R-:W-:Y:S01]  /*24080*/  IMAD.MOV.U32 R8, RZ, RZ, R2 ;  /* 0x000000ffff087224 */ /* 0x000fe200078e0002 */
[----:B------:R-:W-:Y:S01]  /*24090*/  WARPGROUP.ARRIVE ;  /* 0x00000000000079c5 */ /* 0x000fe20000000000 */
[----:B01----:R-:W-:Y:S02]  /*240a0*/  IMAD.MOV.U32 R9, RZ, RZ, 0x40000040 ;  /* 0x40000040ff097424 */ /* 0x003fe400078e00ff */
[----:B------:R-:W-:Y:S01]  /*240b0*/  @!P1 VIADD R12, R0, 0x36860 ;  /* 0x00036860000c9836 */ /* 0x000fe20000000000 */
[----:B------:R-:W-:Y:S01]  /*240c0*/  R2UR UR6, R8 ;  /* 0x00000000080672ca */ /* 0x000fe200000e0000 */
[----:B------:R-:W-:Y:S01]  /*240d0*/  VIADD R8, R2, 0x80 ;  /* 0x0000008002087836 */ /* 0x000fe20000000000 */
[----:B------:R-:W-:Y:S01]  /*240e0*/  R2UR UR7, R9 ;  /* 0x00000000090772ca */ /* 0x000fe200000e0000 */
[----:B------:R-:W-:Y:S01]  /*240f0*/  IMAD.MOV.U32 R9, RZ, RZ, 0x40000040 ;  /* 0x40000040ff097424 */ /* 0x000fe200078e00ff */
[----:B------:R-:W-:Y:S01]  /*24100*/  @!P1 PRMT R12, RZ, 0x654, R12 ;  /* 0x00000654ff0c9816 */ /* 0x000fe2000000000c */
[----:B------:R-:W-:-:S02]  /*24110*/  VIADD R205, R205, 0x1 ;  /* 0x00000001cdcd7836 */ /* 0x000fc40000000000 */
[----:B------:R-:W-:Y:S02]  /*24120*/  IMAD.MOV.U32 R0, RZ, RZ, -0x800000 ;  /* 0xff800000ff007424 */ /* 0x000fe400078e00ff */
[----:B------:R-:W-:Y:S01]  /*24130*/  VIADD R235, R235, 0x1 ;  /* 0x00000001ebeb7836 */ /* 0x000fe20000000000 */
[----:B------:R-:W-:-:S04]  /*24140*/  ISETP.NE.AND P2, PT, R205, 0x2, PT ;  /* 0x00000002cd00780c */ /* 0x000fc80003f45270 */
[----:B------:R-:W-:Y:S01]  /*24150*/  SEL R205, R205, RZ, P2 ;  /* 0x000000ffcdcd7207 */ /* 0x000fe20001000000 */
        /* <DEDUP_REMOVED lines=33> */
[----:B------:R-:W0:Y:S02]  /*24370*/  SHFL.BFLY PT, R2, R7, 0x2, 0x1f ;  /* 0x0c401f0007027f89 */ /* 0x000e2400000e0000 */
[----:B0-----:R-:W-:Y:S01]  /*24380*/  FADD.FTZ R2, R2, R7 ;  /* 0x0000000702027221 */ /* 0x001fe20000010000 */
[----:B------:R-:W-:Y:S01]  /*24390*/  IMAD.MOV.U32 R7, RZ, RZ, RZ ;  /* 0x000000ffff077224 */ /* 0x000fe200078e00ff */
[----:B------:R-:W-:Y:S02]  /*243a0*/  WARPGROUP.DEPBAR.LE gsb0, 0x0 ;  /* 0x00008000000079c5 */ /* 0x000fe40000010000 */
[----:B------:R-:W-:-:S09]  /*243b0*/  WARPGROUP.ARRIVE ;  /* 0x00000000000079c5 */ /* 0x000fd20000000000 */
[----:B------:R-:W-:Y:S01]  /*243c0*/  HGMMA.64x192x16.F32.BF16 R24, R180, gdesc[UR4].tnspB, R24, gsb0 ;  /* 0x42e00004b4187df0 */ /* 0x000fe20008001818 */
[----:B------:R-:W-:Y:S02]  /*243d0*/  R2UR UR6, R8 ;  /* 0x00000000080672ca */ /* 0x000fe400000e0000 */
[----:B------:R-:W-:Y:S02]  /*243e0*/  R2UR UR7, R9 ;  /* 0x00000000090772ca */ /* 0x000fe400000e0000 */
[----:B------:R-:W0:Y:S02]  /*243f0*/  SHFL.BFLY PT, R9, R6, 0x2, 0x1f ;  /* 0x0c401f0006097f89 */ /* 0x000e2400000e0000 */
[----:B0-----:R-:W-:Y:S01]  /*24400*/  FADD.FTZ R8, R9, R6 ;  /* 0x0000000609087221 */ /* 0x001fe20000010000 */
[----:B------:R-:W-:Y:S01]  /*24410*/  IMAD.MOV.U32 R6, RZ, RZ, -0x800000 ;  /* 0xff800000ff067424 */ /* 0x000fe200078e00ff */
[----:B------:R-:W0:Y:S04]  /*24420*/  SHFL.BFLY PT, R9, R2, 0x1, 0x1f ;  /* 0x0c201f0002097f89 */ /* 0x000e2800000e0000 */
[----:B------:R-:W1:Y:S01]  /*24430*/  SHFL.BFLY PT, R11, R8, 0x1, 0x1f ;  /* 0x0c201f00080b7f89 */ /* 0x000e6200000e0000 */
[----:B0-----:R-:W-:Y:S01]  /*24440*/  FADD.FTZ R13, R2, R9 ;  /* 0x00000009020d7221 */ /* 0x001fe20000010000 */
[----:B------:R-:W-:Y:S01]  /*24450*/  IMAD.MOV.U32 R2, RZ, RZ, RZ ;  /* 0x000000ffff027224 */ /* 0x000fe200078e00ff */
[----:B------:R-:W-:Y:S01]  /*24460*/  SEL R9, RZ, 0x1, P2 ;  /* 0x00000001ff097807 */ /* 0x000fe20001000000 */
[----:B-1----:R-:W-:-:S02]  /*24470*/  FADD.FTZ R14, R8, R11 ;  /* 0x0000000b080e7221 */ /* 0x002fc40000010000 */
[----:B------:R-:W-:Y:S02]  /*24480*/  FSETP.NE.FTZ.AND P0, PT, R13, RZ, PT ;  /* 0x000000ff0d00720b */ /* 0x000fe40003f15000 */
[----:B------:R-:W-:Y:S02]  /*24490*/  LOP3.LUT R208, R208, R9, RZ, 0x3c, !PT ;  /* 0x00000009d0d07212 */ /* 0x000fe400078e3cff */
        /* <DEDUP_REMOVED lines=113> */
.L_x_2620:
        /* <DEDUP_REMOVED lines=20> */
[----:B------:R-:W-:Y:S02]  /*24cf0*/  IADD3 R86, P2, R12, 0x20, RZ ;  /* 0x000000200c567810 */ /* 0x000fe40007f5e0ff */
[----:B------:R-:W-:Y:S02]  /*24d00*/  LOP3.LUT R100, R92, 0x380, RZ, 0xc0, !PT ;  /* 0x000003805c647812 */ /* 0x000fe400078ec0ff */
[C---:B------:R-:W-:Y:S01]  /*24d10*/  IADD3 R90, P6, R12.reuse, 0x60, RZ ;  /* 0x000000600c5a7810 */ /* 0x040fe20007fde0ff */
[----:B------:R-:W-:Y:S01]  /*24d20*/  IMAD.X R87, RZ, RZ, R13, P2 ;  /* 0x000000ffff577224 */ /* 0x000fe200010e060d */
[C---:B------:R-:W-:Y:S02]  /*24d30*/  IADD3 R14, P0, R12.reuse, 0x4020, RZ ;  /* 0x000040200c0e7810 */ /* 0x040fe40007f1e0ff */
[----:B------:R-:W-:-:S02]  /*24d40*/  IADD3 R96, P4, R12, 0x4040, RZ ;  /* 0x000040400c607810 */ /* 0x000fc40007f9e0ff */
[----:B------:R-:W-:Y:S02]  /*24d50*/  SHF.R.U64 R100, R100, 0x3, RZ ;  /* 0x0000000364647819 */ /* 0x000fe400000012ff */
[C---:B------:R-:W-:Y:S02]  /*24d60*/  LOP3.LUT R85, R12.reuse, 0x380, RZ, 0xc0, !PT ;  /* 0x000003800c557812 */ /* 0x040fe400078ec0ff */
[C---:B------:R-:W-:Y:S02]  /*24d70*/  IADD3 R15, P2, R12.reuse, 0x8000, RZ ;  /* 0x000080000c0f7810 */ /* 0x040fe40007f5e0ff */
[----:B------:R-:W-:Y:S02]  /*24d80*/  IADD3 R88, P1, R12, 0x40, RZ ;  /* 0x000000400c587810 */ /* 0x000fe40007f3e0ff */
[----:B------:R-:W-:Y:S02]  /*24d90*/  LOP3.LUT R94, R90, 0x380, RZ, 0xc0, !PT ;  /* 0x000003805a5e7812 */ /* 0x000fe400078ec0ff */
[----:B------:R-:W-:-:S02]  /*24da0*/  LOP3.LUT R107, R14, 0x380, RZ, 0xc0, !PT ;  /* 0x000003800e6b7812 */ /* 0x000fc400078ec0ff */
[----:B------:R-:W-:Y:S02]  /*24db0*/  IADD3 R98, P3, R12, 0x4060, RZ ;  /* 0x000040600c627810 */ /* 0x000fe40007f7e0ff */
[----:B------:R-:W-:Y:S02]  /*24dc0*/  LOP3.LUT R92, R100, R92, RZ, 0x3c, !PT ;  /* 0x0000005c645c7212 */ /* 0x000fe400078e3cff */
[----:B------:R-:W-:Y:S02]  /*24dd0*/  LOP3.LUT R141, R96, 0x380, RZ, 0xc0, !PT ;  /* 0x00000380608d7812 */ /* 0x000fe400078ec0ff */
[----:B------:R-:W-:Y:S02]  /*24de0*/  SHF.R.U64 R85, R85, 0x3, RZ ;  /* 0x0000000355557819 */ /* 0x000fe400000012ff */
[----:B------:R-:W-:Y:S01]  /*24df0*/  LOP3.LUT R100, R15, 0x380, RZ, 0xc0, !PT ;  /* 0x000003800f647812 */ /* 0x000fe200078ec0ff */
[--C-:B------:R-:W-:Y:S01]  /*24e00*/  IMAD.X R89, RZ, RZ, R13.reuse, P1 ;  /* 0x000000ffff597224 */ /* 0x100fe200008e060d */
[----:B------:R-:W-:Y:S01]  /*24e10*/  SHF.R.U64 R94, R94, 0x3, RZ ;  /* 0x000000035e5e7819 */ /* 0x000fe200000012ff */
[--C-:B------:R-:W-:Y:S01]  /*24e20*/  IMAD.X R91, RZ, RZ, R13.reuse, P6 ;  /* 0x000000ffff5b7224 */ /* 0x100fe200030e060d */
[----:B------:R-:W-:Y:S01]  /*24e30*/  SHF.R.U64 R107, R107, 0x3, RZ ;  /* 0x000000036b6b7819 */ /* 0x000fe200000012ff */
[----:B------:R-:W-:Y:S01]  /*24e40*/  IMAD.X R93, RZ, RZ, R13, P5 ;  /* 0x000000ffff5d7224 */ /* 0x000fe200028e060d */
[----:B------:R-:W-:-:S02]  /*24e50*/  IADD3 R7, P1, R12, 0x8020, RZ ;  /* 0x000080200c077810 */ /* 0x000fc40007f3e0ff */
[C---:B-1----:R-:W-:Y:S02]  /*24e60*/  IADD3 R8, P6, R12.reuse, 0x8040, RZ ;  /* 0x000080400c087810 */ /* 0x042fe40007fde0ff */
[----:B------:R-:W-:Y:S02]  /*24e70*/  IADD3 R84, P5, R12, 0x8060, RZ ;  /* 0x000080600c547810 */ /* 0x000fe40007fbe0ff */
[----:B------:R-:W-:Y:S02]  /*24e80*/  LOP3.LUT R104, R88, 0x380, RZ, 0xc0, !PT ;  /* 0x0000038058687812 */ /* 0x000fe400078ec0ff */
[----:B------:R-:W-:Y:S02]  /*24e90*/  LOP3.LUT R143, R98, 0x380, RZ, 0xc0, !PT ;  /* 0x00000380628f7812 */ /* 0x000fe400078ec0ff */
[----:B------:R-:W-:Y:S02]  /*24ea0*/  SHF.R.U64 R141, R141, 0x3, RZ ;  /* 0x000000038d8d7819 */ /* 0x000fe400000012ff */
[----:B------:R-:W-:-:S02]  /*24eb0*/  LOP3.LUT R12, R85, R12, RZ, 0x3c, !PT ;  /* 0x0000000c550c7212 */ /* 0x000fc400078e3cff */
[----:B------:R-:W-:Y:S02]  /*24ec0*/  LOP3.LUT R102, R86, 0x380, RZ, 0xc0, !PT ;  /* 0x0000038056667812 */ /* 0x000fe400078ec0ff */
[----:B------:R-:W-:Y:S02]  /*24ed0*/  SHF.R.U64 R100, R100, 0x3, RZ ;  /* 0x0000000364647819 */ /* 0x000fe400000012ff */
[----:B------:R-:W-:Y:S02]  /*24ee0*/  LOP3.LUT R90, R94, R90, RZ, 0x3c, !PT ;  /* 0x0000005a5e5a7212 */ /* 0x000fe400078e3cff */
[----:B------:R-:W-:Y:S01]  /*24ef0*/  LOP3.LUT R94, R107, R14, RZ, 0x3c, !PT ;  /* 0x0000000e6b5e7212 */ /* 0x000fe200078e3cff */
[--C-:B------:R-:W-:Y:S01]  /*24f00*/  IMAD.X R95, RZ, RZ, R13.reuse, P0 ;  /* 0x000000ffff5f7224 */ /* 0x100fe200000e060d */
[----:B------:R-:W-:Y:S01]  /*24f10*/  SHF.R.U64 R104, R104, 0x3, RZ ;  /* 0x0000000368687819 */ /* 0x000fe200000012ff */
[--C-:B------:R-:W-:Y:S01]  /*24f20*/  IMAD.X R97, RZ, RZ, R13.reuse, P4 ;  /* 0x000000ffff617224 */ /* 0x100fe200020e060d */
[----:B------:R-:W-:Y:S01]  /*24f30*/  SHF.R.U64 R143, R143, 0x3, RZ ;  /* 0x000000038f8f7819 */ /* 0x000fe200000012ff */
[--C-:B------:R-:W-:Y:S01]  /*24f40*/  IMAD.X R99, RZ, RZ, R13.reuse, P3 ;  /* 0x000000ffff637224 */ /* 0x100fe200018e060d */
[----:B------:R-:W-:Y:S01]  /*24f50*/  LOP3.LUT R96, R141, R96, RZ, 0x3c, !PT ;  /* 0x000000608d607212 */ /* 0x000fe200078e3cff */
[--C-:B------:R-:W-:Y:S01]  /*24f60*/  IMAD.X R101, RZ, RZ, R13.reuse, P2 ;  /* 0x000000ffff657224 */ /* 0x100fe200010e060d */
[----:B------:R-:W-:Y:S01]  /*24f70*/  LOP3.LUT R107, R8, 0x380, RZ, 0xc0, !PT ;  /* 0x00000380086b7812 */ /* 0x000fe200078ec0ff */
[--C-:B------:R-:W-:Y:S01]  /*24f80*/  IMAD.X R103, RZ, RZ, R13.reuse, P1 ;  /* 0x000000ffff677224 */ /* 0x100fe200008e060d */
[----:B------:R-:W-:Y:S01]  /*24f90*/  SHF.R.U64 R102, R102, 0x3, RZ ;  /* 0x0000000366667819 */ /* 0x000fe200000012ff */
[--C-:B------:R-:W-:Y:S01]  /*24fa0*/  IMAD.X R105, RZ, RZ, R13.reuse, P6 ;  /* 0x000000ffff697224 */ /* 0x100fe200030e060d */
[----:B------:R-:W-:Y:S01]  /*24fb0*/  LOP3.LUT R100, R100, R15, RZ, 0x3c, !PT ;  /* 0x0000000f64647212 */ /* 0x000fe200078e3cff */
[----:B------:R-:W-:Y:S01]  /*24fc0*/  IMAD.X R85, RZ, RZ, R13, P5 ;  /* 0x000000ffff557224 */ /* 0x000fe200028e060d */
[----:B------:R-:W-:-:S02]  /*24fd0*/  MOV R141, R12 ;  /* 0x0000000c008d7202 */ /* 0x000fc40000000f00 */
[----:B------:R-:W-:Y:S02]  /*24fe0*/  F2FP.BF16.F32.PACK_AB R12, R25, R24 ;  /* 0x00000018190c723e */ /* 0x000fe400000010ff */
[----:B------:R-:W-:Y:S02]  /*24ff0*/  F2FP.BF16.F32.PACK_AB R13, R27, R26 ;  /* 0x0000001a1b0d723e */ /* 0x000fe400000010ff */
[----:B------:R-:W-:Y:S02]  /*25000*/  F2FP.BF16.F32.PACK_AB R14, R29, R28 ;  /* 0x0000001c1d0e723e */ /* 0x000fe400000010ff */
[----:B------:R-:W-:Y:S02]  /*25010*/  F2FP.BF16.F32.PACK_AB R15, R31, R30 ;  /* 0x0000001e1f0f723e */ /* 0x000fe400000010ff */
[----:B------:R-:W-:Y:S02]  /*25020*/  LOP3.LUT R88, R104, R88, RZ, 0x3c, !PT ;  /* 0x0000005868587212 */ /* 0x000fe400078e3cff */
[----:B------:R-:W-:-:S02]  /*25030*/  LOP3.LUT R98, R143, R98, RZ, 0x3c, !PT ;  /* 0x000000628f627212 */ /* 0x000fc400078e3cff */
[----:B------:R-:W-:Y:S02]  /*25040*/  SHF.R.U64 R107, R107, 0x3, RZ ;  /* 0x000000036b6b7819 */ /* 0x000fe400000012ff */
[----:B------:R-:W-:Y:S02]  /*25050*/  LOP3.LUT R86, R102, R86, RZ, 0x3c, !PT ;  /* 0x0000005666567212 */ /* 0x000fe400078e3cff */
[----:B------:R-:W-:Y:S01]  /*25060*/  LOP3.LUT R143, R84, 0x380, RZ, 0xc0, !PT ;  /* 0x00000380548f7812 */ /* 0x000fe200078ec0ff */
[----:B------:R1:W-:Y:S01]  /*25070*/  STSM.16.M88.4 [R141], R12 ;  /* 0x0000000c8d007844 */ /* 0x0003e20000000200 */
[----:B------:R-:W-:Y:S02]  /*25080*/  LOP3.LUT R104, R107, R8, RZ, 0x3c, !PT ;  /* 0x000000086b687212 */ /* 0x000fe400078e3cff */
[----:B------:R-:W-:Y:S02]  /*25090*/  SHF.R.U64 R143, R143, 0x3, RZ ;  /* 0x000000038f8f7819 */ /* 0x000fe400000012ff */
[----:B------:R-:W-:-:S02]  /*250a0*/  MOV R86, R86 ;  /* 0x0000005600567202 */ /* 0x000fc40000000f00 */
[----:B------:R-:W-:Y:S02]  /*250b0*/  MOV R8, R92 ;  /* 0x0000005c00087202 */ /* 0x000fe40000000f00 */
[----:B------:R-:W-:Y:S02]  /*250c0*/  MOV R106, R94 ;  /* 0x0000005e006a7202 */ /* 0x000fe40000000f00 */
[----:B------:R-:W-:Y:S02]  /*250d0*/  MOV R107, R96 ;  /* 0x00000060006b7202 */ /* 0x000fe40000000f00 */
[----:B------:R-:W-:Y:S02]  /*250e0*/  MOV R142, R98 ;  /* 0x00000062008e7202 */ /* 0x000fe40000000f00 */
[----:B-1----:R-:W-:Y:S02]  /*250f0*/  MOV R12, R88 ;  /* 0x00000058000c7202 */ /* 0x002fe40000000f00 */
[----:B------:R-:W-:-:S02]  /*25100*/  MOV R13, R90 ;  /* 0x0000005a000d7202 */ /* 0x000fc40000000f00 */
[----:B------:R-:W-:Y:S02]  /*25110*/  F2FP.BF16.F32.PACK_AB R88, R33, R32 ;  /* 0x000000202158723e */ /* 0x000fe400000010ff */
[----:B------:R-:W-:Y:S02]  /*25120*/  F2FP.BF16.F32.PACK_AB R89, R35, R34 ;  /* 0x000000222359723e */ /* 0x000fe400000010ff */
[----:B------:R-:W-:Y:S02]  /*25130*/  F2FP.BF16.F32.PACK_AB R90, R37, R36 ;  /* 0x00000024255a723e */ /* 0x000fe400000010ff */
[----:B------:R-:W-:Y:S02]  /*25140*/  F2FP.BF16.F32.PACK_AB R91, R39, R38 ;  /* 0x00000026275b723e */ /* 0x000fe400000010ff */
        /* <DEDUP_REMOVED lines=8> */
[----:B------:R1:W-:Y:S01]  /*251d0*/  STSM.16.M88.4 [R86], R88 ;  /* 0x0000005856007844 */ /* 0x0003e20000000200 */
[----:B------:R-:W-:-:S02]  /*251e0*/  LOP3.LUT R84, R143, R84, RZ, 0x3c, !PT ;  /* 0x000000548f547212 */ /* 0x000fc400078e3cff */
[----:B------:R-:W-:Y:S01]  /*251f0*/  LOP3.LUT R102, R7, 0x380, RZ, 0xc0, !PT ;  /* 0x0000038007667812 */ /* 0x000fe200078ec0ff */
[----:B------:R2:W-:Y:S01]  /*25200*/  STSM.16.M88.4 [R12], R92 ;  /* 0x0000005c0c007844 */ /* 0x0005e20000000200 */
[----:B------:R-:W-:Y:S02]  /*25210*/  MOV R141, R84 ;  /* 0x00000054008d7202 */ /* 0x000fe40000000f00 */
[----:B------:R-:W-:Y:S01]  /*25220*/  F2FP.BF16.F32.PACK_AB R14, R61, R60 ;  /* 0x0000003c3d0e723e */ /* 0x000fe200000010ff */
[----:B------:R3:W-:Y:S01]  /*25230*/  STSM.16.M88.4 [R13], R96 ;  /* 0x000000600d007844 */ /* 0x0007e20000000200 */
[----:B------:R-:W-:Y:S02]  /*25240*/  F2FP.BF16.F32.PACK_AB R15, R63, R62 ;  /* 0x0000003e3f0f723e */ /* 0x000fe400000010ff */
[----:B------:R-:W-:Y:S02]  /*25250*/  SHF.R.U64 R102, R102, 0x3, RZ ;  /* 0x0000000366667819 */ /* 0x000fe400000012ff */
[----:B------:R-:W-:-:S02]  /*25260*/  F2FP.BF16.F32.PACK_AB R84, R65, R64 ;  /* 0x000000404154723e */ /* 0x000fc400000010ff */
[----:B------:R-:W-:Y:S02]  /*25270*/  F2FP.BF16.F32.PACK_AB R85, R67, R66 ;  /* 0x000000424355723e */ /* 0x000fe400000010ff */
[----:B-1----:R-:W-:Y:S02]  /*25280*/  F2FP.BF16.F32.PACK_AB R86, R69, R68 ;  /* 0x000000444556723e */ /* 0x002fe400000010ff */
[----:B------:R-:W-:Y:S02]  /*25290*/  F2FP.BF16.F32.PACK_AB R87, R71, R70 ;  /* 0x000000464757723e */ /* 0x000fe400000010ff */
[----:B--2---:R-:W-:Y:S02]  /*252a0*/  F2FP.BF16.F32.PACK_AB R12, R57, R56 ;  /* 0x00000038390c723e */ /* 0x004fe400000010ff */
[----:B---3--:R-:W-:Y:S02]  /*252b0*/  F2FP.BF16.F32.PACK_AB R13, R59, R58 ;  /* 0x0000003a3b0d723e */ /* 0x008fe400000010ff */
        /* <DEDUP_REMOVED lines=9> */
[----:B------:R-:W-:Y:S02]  /*25350*/  MOV R100, R100 ;  /* 0x0000006400647202 */ /* 0x000fe40000000f00 */
[----:B------:R-:W-:Y:S02]  /*25360*/  F2FP.BF16.F32.PACK_AB R96, R21, R20 ;  /* 0x000000141560723e */ /* 0x000fe400000010ff */
[----:B------:R-:W-:Y:S02]  /*25370*/  F2FP.BF16.F32.PACK_AB R97, R131, R130 ;  /* 0x000000828361723e */ /* 0x000fe400000010ff */
[----:B------:R-:W-:Y:S02]  /*25380*/  F2FP.BF16.F32.PACK_AB R98, R121, R120 ;  /* 0x000000787962723e */ /* 0x000fe400000010ff */
[----:B------:R-:W-:Y:S01]  /*25390*/  F2FP.BF16.F32.PACK_AB R99, R133, R132 ;  /* 0x000000848563723e */ /* 0x000fe200000010ff */
[----:B------:R-:W-:Y:S01]  /*253a0*/  STSM.16.M88.4 [R106], R84 ;  /* 0x000000546a007844 */ /* 0x000fe20000000200 */
[----:B------:R-:W-:-:S03]  /*253b0*/  LOP3.LUT R102, R102, R7, RZ, 0x3c, !PT ;  /* 0x0000000766667212 */ /* 0x000fc600078e3cff */
[----:B------:R-:W-:Y:S01]  /*253c0*/  STSM.16.M88.4 [R107], R88 ;  /* 0x000000586b007844 */ /* 0x000fe20000000200 */
        /* <DEDUP_REMOVED lines=8> */
[----:B------:R-:W-:-:S02]  /*25450*/  F2FP.BF16.F32.PACK_AB R105, R139, R138 ;  /* 0x0000008a8b69723e */ /* 0x000fc400000010ff */
[----:B-1----:R-:W-:Y:S02]  /*25460*/  F2FP.BF16.F32.PACK_AB R12, R113, R112 ;  /* 0x00000070710c723e */ /* 0x002fe400000010ff */
[----:B------:R-:W-:Y:S02]  /*25470*/  F2FP.BF16.F32.PACK_AB R13, R115, R114 ;  /* 0x00000072730d723e */ /* 0x000fe400000010ff */
[----:B------:R-:W-:Y:S02]  /*25480*/  F2FP.BF16.F32.PACK_AB R14, R117, R116 ;  /* 0x00000074750e723e */ /* 0x000fe400000010ff */
[----:B------:R-:W-:Y:S02]  /*25490*/  F2FP.BF16.F32.PACK_AB R15, R119, R118 ;  /* 0x00000076770f723e */ /* 0x000fe400000010ff */
[----:B------:R-:W-:Y:S01]  /*254a0*/  ISETP.NE.U32.AND P0, PT, RZ, UR6, PT ;  /* 0x00000006ff007c0c */ /* 0x000fe2000bf05070 */
[----:B------:R-:W-:Y:S01]  /*254b0*/  IMAD.MOV.U32 R8, RZ, RZ, RZ ;  /* 0x000000ffff087224 */ /* 0x000fe200078e00ff */
[----:B--2---:R-:W-:Y:S01]  /*254c0*/  F2FP.BF16.F32.PACK_AB R100, R123, R122 ;  /* 0x0000007a7b64723e */ /* 0x004fe200000010ff */
[----:B------:R-:W1:Y:S01]  /*254d0*/  LDC R92, c[0x0][0xbe8] ;  /* 0x0002fa00ff5c7b82 */ /* 0x000e620000000800 */
[----:B------:R-:W-:-:S02]  /*254e0*/  F2FP.BF16.F32.PACK_AB R106, R109, R108 ;  /* 0x0000006c6d6a723e */ /* 0x000fc400000010ff */
[----:B------:R-:W-:Y:S01]  /*254f0*/  F2FP.BF16.F32.PACK_AB R107, R111, R110 ;  /* 0x0000006e6f6b723e */ /* 0x000fe200000010ff */
[----:B------:R-:W-:Y:S04]  /*25500*/  STSM.16.M88.4 [R7], R100 ;  /* 0x0000006407007844 */ /* 0x000fe80000000200 */
[----:B------:R-:W-:Y:S01]  /*25510*/  STSM.16.M88.4 [R140], R104 ;  /* 0x000000688c007844 */ /* 0x000fe20000000200 */
[----:B------:R-:W-:Y:S01]  /*25520*/  IADD3 R84, P1, R233, UR6, RZ ;  /* 0x00000006e9547c10 */ /* 0x000fe2000ff3e0ff */
[----:B------:R-:W2:Y:S02]  /*25530*/  LDC.64 R90, c[0x0][0xba8] ;  /* 0x0002ea00ff5a7b82 */ /* 0x000ea40000000a00 */
[----:B------:R3:W-:Y:S06]  /*25540*/  STSM.16.M88.4 [R141], R12 ;  /* 0x0000000c8d007844 */ /* 0x0007ec0000000200 */
[----:B------:R-:W-:Y:S01]  /*25550*/  BAR.SYNC.DEFER_BLOCKING 0x1, 0x100 ;  /* 0x0044000000007b1d */ /* 0x000fe20000010000 */
[----:B------:R-:W-:-:S02]  /*25560*/  ISETP.NE.AND.EX P0, PT, RZ, UR7, PT, P0 ;  /* 0x00000007ff007c0c */ /* 0x000fc4000bf05300 */
[----:B------:R-:W-:-:S11]  /*25570*/  IADD3.X R85, R234, UR7, RZ, P1, !PT ;  /* 0x00000007ea557c10 */ /* 0x000fd60008ffe4ff */
[----:B------:R-:W2:Y:S01]  /*25580*/  @P0 LDG.E R8, desc[UR60][R84.64] ;  /* 0x0000003c54080981 */ /* 0x000ea2000c1e1900 */
[----:B------:R-:W-:-:S04]  /*25590*/  ISETP.NE.U32.AND P1, PT, RZ, UR4, PT ;  /* 0x00000004ff007c0c */ /* 0x000fc8000bf25070 */
[----:B------:R-:W-:Y:S01]  /*255a0*/  ISETP.NE.AND.EX P1, PT, RZ, UR5, PT, P1 ;  /* 0x00000005ff007c0c */ /* 0x000fe2000bf25310 */
[----:B------:R-:W-:-:S12]  /*255b0*/  IMAD.MOV.U32 R94, RZ, RZ, 0x9b8 ;  /* 0x000009b8ff5e7424 */ /* 0x000fd800078e00ff */
[----:B---3--:R-:W-:Y:S01]  /*255c0*/  @P1 IADD3 R12, P2, R233, UR4, RZ ;  /* 0x00000004e90c1c10 */ /* 0x008fe2000ff5e0ff */
[----:B------:R-:W-:-:S03]  /*255d0*/  ULDC UR4, c[0x0][0xa88] ;  /* 0x0002a20000047ab9 */ /* 0x000fc60000000800 */
[----:B------:R-:W-:Y:S01]  /*255e0*/  @P1 IADD3.X R13, R234, UR5, RZ, P2, !PT ;  /* 0x00000005ea0d1c10 */ /* 0x000fe200097fe4ff */
[----:B------:R-:W-:Y:S01]  /*255f0*/  IMAD.U32 R93, RZ, RZ, UR4 ;  /* 0x00000004ff5d7e24 */ /* 0x000fe2000f8e00ff */
[----:B------:R-:W-:Y:S01]  /*25600*/  ISETP.NE.AND P2, PT, R231, RZ, PT ;  /* 0x000000ffe700720c */ /* 0x000fe20003f45270 */
[----:B------:R-:W-:-:S03]  /*25610*/  ULDC UR4, c[0x0][0xad4] ;  /* 0x0002b50000047ab9 */ /* 0x000fc60000000800 */
[----:B------:R-:W-:Y:S01]  /*25620*/  SEL R231, R231, UR4, P2 ;  /* 0x00000004e7e77c07 */ /* 0x000fe20009000000 */
[----:B------:R3:W5:Y:S03]  /*25630*/  @P1 LDG.E R93, desc[UR60][R12.64] ;  /* 0x0000003c0c5d1981 */ /* 0x000766000c1e1900 */
[----:B------:R-:W-:-:S04]  /*25640*/  ISETP.GT.AND P3, PT, R231, 0x1, PT ;  /* 0x00000001e700780c */ /* 0x000fc80003f64270 */
[----:B------:R-:W-:-:S04]  /*25650*/  SEL R94, R94, 0x978, P3 ;  /* 0x000009785e5e7807 */ /* 0x000fc80001800000 */
[----:B------:R-:W0:Y:S08]  /*25660*/  LDC.64 R14, c[0x0][R94+0x220] ;  /* 0x000088005e0e7b82 */ /* 0x000e300000000a00 */
[----:B------:R-:W2:Y:S01]  /*25670*/  LDC.64 R86, c[0x0][R94+0x218] ;  /* 0x000086005e567b82 */ /* 0x000ea20000000a00 */
[----:B-1----:R-:W-:-:S07]  /*25680*/  ISETP.NE.AND P4, PT, R92, 0x1, PT ;  /* 0x000000015c00780c */ /* 0x002fce0003f85270 */
[----:B------:R-:W1:Y:S01]  /*25690*/  LDC.64 R88, c[0x0][R94+0x228] ;  /* 0x00008a005e587b82 */ /* 0x000e620000000a00 */
[----:B------:R-:W-:-:S07]  /*256a0*/  ISETP.NE.U32.AND P2, PT, RZ, UR6, PT ;  /* 0x00000006ff007c0c */ /* 0x000fce000bf45070 */
[----:B---3--:R3:W3:Y:S01]  /*256b0*/  LDC.64 R12, c[0x0][R94+0x210] ;  /* 0x000084005e0c7b82 */ /* 0x0086e20000000a00 */
[----:B------:R-:W-:-:S07]  /*256c0*/  ISETP.NE.AND.EX P2, PT, RZ, UR7, PT, P2 ;  /* 0x00000007ff007c0c */ /* 0x000fce000bf45320 */
[----:B------:R-:W3:Y:S01]  /*256d0*/  @P4 LDC R96, c[0x0][0xbec] ;  /* 0x0002fb00ff604b82 */ /* 0x000ee20000000800 */
[----:B------:R-:W-:-:S07]  /*256e0*/  SEL R232, R232, RZ, !P2 ;  /* 0x000000ffe8e87207 */ /* 0x000fce0005000000 */
[----:B------:R-:W3:Y:S01]  /*256f0*/  @P4 LDC R101, c[0x0][0xbf0] ;  /* 0x0002fc00ff654b82 */ /* 0x000ee20000000800 */
[----:B----4-:R-:W-:Y:S01]  /*25700*/  SEL R7, R145, RZ, !P2 ;  /* 0x000000ff91077207 */ /* 0x010fe20005000000 */
[----:B0-----:R-:W-:-:S06]  /*25710*/  IMAD R15, R15, R232, RZ ;  /* 0x000000e80f0f7224 */ /* 0x001fcc00078e02ff */
[----:B--2---:R-:W0:Y:S01]  /*25720*/  @!P3 LDC R90, c[0x0][0xb50] ;  /* 0x0002d400ff5abb82 */ /* 0x004e220000000800 */
[C---:B------:R-:W-:Y:S02]  /*25730*/  IMAD R99, R14.reuse, R7, R15 ;  /* 0x000000070e637224 */ /* 0x040fe400078e020f */
[----:B------:R-:W-:-:S05]  /*25740*/  IMAD.WIDE.U32 R14, R14, R232, RZ ;  /* 0x000000e80e0e7225 */ /* 0x000fca00078e00ff */
[----:B------:R-:W2:Y:S01]  /*25750*/  @!P3 LDC R91, c[0x0][0xb54] ;  /* 0x0002d500ff5bbb82 */ /* 0x000ea20000000800 */
[-C--:B------:R-:W-:Y:S02]  /*25760*/  IMAD R97, R87, R230.reuse, RZ ;  /* 0x000000e657617224 */ /* 0x080fe400078e02ff */
[----:B------:R-:W-:-:S04]  /*25770*/  IMAD.WIDE.U32 R86, R86, R230, RZ ;  /* 0x000000e656567225 */ /* 0x000fc800078e00ff */
[----:B------:R-:W-:Y:S02]  /*25780*/  IMAD.IADD R7, R229, 0x1, R226 ;  /* 0x00000001e5077824 */ /* 0x000fe400078e02e2 */
[----:B------:R-:W-:Y:S01]  /*25790*/  IMAD.IADD R103, R87, 0x1, R97 ;  /* 0x0000000157677824 */ /* 0x000fe200078e0261 */
[----:B------:R-:W-:Y:S01]  /*257a0*/  SEL R95, R144, RZ, P3 ;  /* 0x000000ff905f7207 */ /* 0x000fe20001800000 */
[----:B------:R-:W-:Y:S02]  /*257b0*/  IMAD.IADD R99, R15, 0x1, R99 ;  /* 0x000000010f637824 */ /* 0x000fe400078e0263 */
[----:B------:R-:W-:Y:S02]  /*257c0*/  IMAD.MOV.U32 R15, RZ, RZ, R7 ;  /* 0x000000ffff0f7224 */ /* 0x000fe400078e0007 */
[-C--:B-1----:R-:W-:Y:S02]  /*257d0*/  IMAD R97, R89, R95.reuse, RZ ;  /* 0x0000005f59617224 */ /* 0x082fe400078e02ff */
[----:B------:R-:W-:-:S04]  /*257e0*/  IMAD.WIDE.U32 R88, R88, R95, RZ ;  /* 0x0000005f58587225 */ /* 0x000fc800078e00ff */
[----:B------:R-:W-:Y:S01]  /*257f0*/  IMAD.IADD R97, R89, 0x1, R97 ;  /* 0x0000000159617824 */ /* 0x000fe200078e0261 */
[--C-:B------:R-:W-:Y:S01]  /*25800*/  IADD3 R87, P2, P5, R14, R86, R8.reuse ;  /* 0x000000560e577210 */ /* 0x100fe20007d5e008 */
[----:B---3--:R-:W-:Y:S01]  /*25810*/  @P4 IMAD.HI.U32 R14, R7, R96, RZ ;  /* 0x00000060070e4227 */ /* 0x008fe200078e00ff */
        /* <DEDUP_REMOVED lines=14> */
[----:B--2---:R-:W-:Y:S01]  /*25900*/  LEA.HI.X R91, R88, R91, R12, 0x2, P2 ;  /* 0x0000005b585b7211 */ /* 0x004fe200010f140c */
[----:B------:R-:W-:Y:S06]  /*25910*/  @P1 BRA `(.L_x_2716) ;  /* 0x0000000000101947 */ /* 0x000fec0003800000 */
[----:B------:R-:W-:Y:S05]  /*25920*/  @!P0 BRA `(.L_x_2716) ;  /* 0x00000000000c8947 */ /* 0x000fea0003800000 */
[----:B------:R-:W2:Y:S04]  /*25930*/  LDG.E R12, desc[UR60][R84.64] ;  /* 0x0000003c540c7981 */ /* 0x000ea8000c1e1900 */
[----:B-----5:R-:W2:Y:S02]  /*25940*/  LDG.E R93, desc[UR60][R84.64+0x4] ;  /* 0x0000043c545d7981 */ /* 0x020ea4000c1e1900 */
[----:B--2---:R-:W-:-:S07]  /*25950*/  IMAD.IADD R93, R93, 0x1, -R12 ;  /* 0x000000015d5d7824 */ /* 0x004fce00078e0a0c */
.L_x_2716:
[----:B------:R-:W2:Y:S04]  /*25960*/  LDL R84, [R1+0x70] ;  /* 0x0000700001547983 */ /* 0x000ea80000100800 */
[----:B------:R-:W3:Y:S04]  /*25970*/  LDL R85, [R1+0x6c] ;  /* 0x00006c0001557983 */ /* 0x000ee80000100800 */
[----:B------:R-:W-:Y:S04]  /*25980*/  SHFL.IDX PT, R12, R90, RZ, 0x1c1f ;  /* 0x001c1fff5a0c7589 */ /* 0x000fe800000e0000 */
[----:B------:R-:W0:Y:S04]  /*25990*/  SHFL.IDX PT, R13, R91, RZ, 0x1c1f ;  /* 0x001c1fff5b0d7589 */ /* 0x000e2800000e0000 */
[----:B------:R-:W-:Y:S04]  /*259a0*/  SHFL.IDX PT, R14, R90, 0x1, 0x1c1f ;  /* 0x003c1f005a0e7f89 */ /* 0x000fe800000e0000 */
[----:B------:R-:W1:Y:S01]  /*259b0*/  SHFL.IDX PT, R15, R91, 0x1, 0x1c1f ;  /* 0x003c1f005b0f7f89 */ /* 0x000e6200000e0000 */
[----:B--2---:R-:W-:-:S02]  /*259c0*/  IMAD.IADD R87, R84, 0x1, R226 ;  /* 0x0000000154577824 */ /* 0x004fc400078e02e2 */
[----:B-----5:R-:W-:Y:S01]  /*259d0*/  IMAD R84, R93, R92, RZ ;  /* 0x0000005c5d547224 */ /* 0x020fe200078e02ff */
[----:B---3--:R-:W-:Y:S01]  /*259e0*/  LOP3.LUT P0, RZ, R85, 0x3, RZ, 0xc0, !PT ;  /* 0x0000000355ff7812 */ /* 0x008fe2000780c0ff */
[----:B------:R-:W-:-:S03]  /*259f0*/  VIADD R85, R87, 0x8 ;  /* 0x0000000857557836 */ /* 0x000fc60000000000 */
[-C--:B------:R-:W-:Y:S02]  /*25a00*/  ISETP.GE.OR P1, PT, R87, R84.reuse, P0 ;  /* 0x000000545700720c */ /* 0x080fe40000726670 */
[----:B------:R-:W-:-:S11]  /*25a10*/  ISETP.GE.OR P0, PT, R85, R84, P0 ;  /* 0x000000545500720c */ /* 0x000fd60000706670 */
        /* <DEDUP_REMOVED lines=14> */
[----:B------:R-:W-:-:S04]  /*25b00*/  IMAD R5, R21, 0x40, R0 ;  /* 0x0000004015057824 */ /* 0x000fc800078e0200 */
[----:B------:R-:W-:-:S03]  /*25b10*/  IMAD.WIDE R2, R5, 0x2, R2 ;  /* 0x0000000205027825 */ /* 0x000fc600078e0202 */
        /* <DEDUP_REMOVED lines=29> */
[----:B------:R-:W-:Y:S01]  /*25cf0*/  IMAD.X R61, RZ, RZ, R3, P1 ;  /* 0x000000ffff3d7224 */ /* 0x000fe200008e0603 */
[C---:B------:R-:W-:Y:S01]  /*25d00*/  IADD3 R49, P2, R2.reuse, 0x8000, RZ ;  /* 0x0000800002317810 */ /* 0x040fe20007f5e0ff */
[----:B------:R-:W5:Y:S01]  /*25d10*/  LD.E.128 R24, desc[UR60][R24.64] ;  /* 0x0000003c18187980 */ /* 0x000f62000c101d00 */
[C---:B------:R-:W-:Y:S02]  /*25d20*/  IADD3 R53, P6, R2.reuse, 0x9000, RZ ;  /* 0x0000900002357810 */ /* 0x040fe40007fde0ff */
[C---:B------:R-:W-:Y:S01]  /*25d30*/  IADD3 R57, P5, R2.reuse, 0xa000, RZ ;  /* 0x0000a00002397810 */ /* 0x040fe20007fbe0ff */
[----:B------:R-:W5:Y:S01]  /*25d40*/  LD.E.128 R28, desc[UR60][R28.64] ;  /* 0x0000003c1c1c7980 */ /* 0x000f62000c101d00 */
[----:B------:R-:W-:Y:S02]  /*25d50*/  LOP3.LUT R7, R2, 0x380, RZ, 0xc0, !PT ;  /* 0x0000038002077812 */ /* 0x000fe400078ec0ff */
[----:B------:R-:W-:Y:S01]  /*25d60*/  LOP3.LUT R4, R5, 0x380, RZ, 0xc0, !PT ;  /* 0x0000038005047812 */ /* 0x000fe200078ec0ff */
[----:B------:R-:W5:Y:S01]  /*25d70*/  LD.E.128 R32, desc[UR60][R32.64] ;  /* 0x0000003c20207980 */ /* 0x000f62000c101d00 */
[----:B------:R-:W-:-:S02]  /*25d80*/  LOP3.LUT R40, R41, 0x380, RZ, 0xc0, !PT ;  /* 0x0000038029287812 */ /* 0x000fc400078ec0ff */
[----:B------:R-:W-:Y:S01]  /*25d90*/  LOP3.LUT R44, R45, 0x380, RZ, 0xc0, !PT ;  /* 0x000003802d2c7812 */ /* 0x000fe200078ec0ff */
[----:B------:R-:W5:Y:S01]  /*25da0*/  LD.E.128 R36, desc[UR60][R36.64] ;  /* 0x0000003c24247980 */ /* 0x000f62000c101d00 */
        /* <DEDUP_REMOVED lines=10> */
[----:B------:R-:W-:-:S02]  /*25e50*/  LOP3.LUT R2, R7, R2, RZ, 0x3c, !PT ;  /* 0x0000000207027212 */ /* 0x000fc400078e3cff */
        /* <DEDUP_REMOVED lines=12> */
[----:B------:R0:W5:Y:S01]  /*25f20*/  LD.E.128 R4, desc[UR60][R2.64] ;  /* 0x0000003c02047980 */ /* 0x000162000c101d00 */
[----:B------:R-:W-:-:S03]  /*25f30*/  SHF.R.S32.HI R67, RZ, 0x1f, R232 ;  /* 0x0000001fff437819 */ /* 0x000fc600000114e8 */
[----:B------:R-:W5:Y:S04]  /*25f40*/  LD.E.128 R44, desc[UR60][R44.64] ;  /* 0x0000003c2c2c7980 */ /* 0x000f68000c101d00 */
[----:B------:R-:W5:Y:S01]  /*25f50*/  LD.E.128 R48, desc[UR60][R48.64] ;  /* 0x0000003c30307980 */ /* 0x000f62000c101d00 */
[----:B0-----:R-:W-:-:S03]  /*25f60*/  IMAD R3, R86, UR4, RZ ;  /* 0x0000000456037c24 */ /* 0x001fc6000f8e02ff */
[----:B------:R-:W5:Y:S01]  /*25f70*/  LD.E.128 R52, desc[UR60][R52.64] ;  /* 0x0000003c34347980 */ /* 0x000f62000c101d00 */
[C---:B------:R-:W-:Y:S02]  /*25f80*/  IMAD R65, R8.reuse, UR5, R3 ;  /* 0x0000000508417c24 */ /* 0x040fe4000f8e0203 */
[----:B------:R-:W-:Y:S01]  /*25f90*/  IMAD.WIDE.U32 R2, R8, UR4, RZ ;  /* 0x0000000408027c25 */ /* 0x000fe2000f8e00ff */
[----:B------:R-:W-:Y:S01]  /*25fa0*/  ULDC.64 UR4, c[0x0][0xae8] ;  /* 0x0002ba0000047ab9 */ /* 0x000fe20000000a00 */
[----:B------:R-:W5:Y:S02]  /*25fb0*/  LD.E.128 R56, desc[UR60][R56.64] ;  /* 0x0000003c38387980 */ /* 0x000f64000c101d00 */
[----:B------:R-:W-:Y:S02]  /*25fc0*/  IMAD.IADD R3, R3, 0x1, R65 ;  /* 0x0000000103037824 */ /* 0x000fe400078e0241 */
[----:B------:R-:W-:Y:S01]  /*25fd0*/  IMAD R65, R20, 0x20, R21 ;  /* 0x0000002014417824 */ /* 0x000fe200078e0215 */
[----:B------:R-:W5:Y:S01]  /*25fe0*/  LD.E.128 R60, desc[UR60][R60.64] ;  /* 0x0000003c3c3c7980 */ /* 0x000f62000c101d00 */
[----:B------:R-:W-:Y:S01]  /*25ff0*/  IMAD.WIDE.U32 R2, R230, UR4, R2 ;  /* 0x00000004e6027c25 */ /* 0x000fe2000f8e0002 */
[----:B------:R-:W-:Y:S01]  /*26000*/  @!PT LDS RZ, [RZ] ;  /* 0x00000000fffff984 */ /* 0x000fe20000000800 */
[----:B------:R-:W-:Y:S01]  /*26010*/  @!PT LDS RZ, [RZ] ;  /* 0x00000000fffff984 */ /* 0x000fe20000000800 */
[----:B------:R-:W-:Y:S01]  /*26020*/  @!PT LDS RZ, [RZ] ;  /* 0x00000000fffff984 */ /* 0x000fe20000000800 */
[----:B------:R-:W-:Y:S01]  /*26030*/  @!PT LDS RZ, [RZ] ;  /* 0x00000000fffff984 */ /* 0x000fe20000000800 */
[----:B------:R0:W-:Y:S06]  /*26040*/  MEMBAR.ALL.CTA ;  /* 0x0000000000007992 */ /* 0x0001ec0000008000 */
[----:B0-----:R-:W0:Y:S01]  /*26050*/  FENCE.VIEW.ASYNC.S ;  /* 0x00000000000073c6 */ /* 0x001e220000000000 */
[----:B------:R-:W-:-:S02]  /*26060*/  IMAD.IADD R20, R226, 0x1, R65 ;  /* 0x00000001e2147824 */ /* 0x000fc400078e0241 */
[----:B------:R-:W-:Y:S01]  /*26070*/  IMAD R3, R230, UR5, R3 ;  /* 0x00000005e6037c24 */ /* 0x000fe2000f8e0203 */
[----:B------:R-:W-:Y:S01]  /*26080*/  ULDC.64 UR4, c[0x0][0xaf0] ;  /* 0x0002bc0000047ab9 */ /* 0x000fe20000000a00 */
[----:B-1----:R-:W-:-:S04]  /*26090*/  @P4 IMAD.HI.U32 R8, R20, R69, RZ ;  /* 0x0000004514084227 */ /* 0x002fc800078e00ff */
[----:B------:R-:W-:Y:S01]  /*260a0*/  IMAD.MOV.U32 R65, RZ, RZ, R20 ;  /* 0x000000ffff417224 */ /* 0x000fe200078e0014 */
[----:B--2---:R-:W-:Y:S01]  /*260b0*/  @P4 SHF.R.U32.HI R65, RZ, R71, R8 ;  /* 0x00000047ff414219 */ /* 0x004fe20000011608 */
[----:B------:R-:W-:Y:S02]  /*260c0*/  IMAD R67, R67, UR4, RZ ;  /* 0x0000000443437c24 */ /* 0x000fe4000f8e02ff */
[----:B------:R-:W-:Y:S01]  /*260d0*/  IMAD.WIDE.U32 R2, R232, UR4, R2 ;  /* 0x00000004e8027c25 */ /* 0x000fe2000f8e0002 */
[----:B------:R-:W-:-:S03]  /*260e0*/  SHF.R.S32.HI R8, RZ, 0x1f, R65 ;  /* 0x0000001fff087819 */ /* 0x000fc60000011441 */
[----:B------:R-:W-:Y:S01]  /*260f0*/  IMAD R67, R232, UR5, R67 ;  /* 0x00000005e8437c24 */ /* 0x000fe2000f8e0243 */
[----:B------:R-:W-:Y:S01]  /*26100*/  ULDC.64 UR4, c[0x0][0xae0] ;  /* 0x0002b80000047ab9 */ /* 0x000fe20000000a00 */
[----:B------:R-:W-:Y:S02]  /*26110*/  IMAD.MOV R69, RZ, RZ, -R65 ;  /* 0x000000ffff457224 */ /* 0x000fe400078e0a41 */
[----:B------:R-:W-:Y:S02]  /*26120*/  IMAD.IADD R3, R3, 0x1, R67 ;  /* 0x0000000103037824 */ /* 0x000fe400078e0243 */
[----:B------:R-:W-:Y:S02]  /*26130*/  IMAD R8, R8, UR4, RZ ;  /* 0x0000000408087c24 */ /* 0x000fe4000f8e02ff */
[----:B------:R-:W-:Y:S02]  /*26140*/  IMAD R67, R92, R69, R20 ;  /* 0x000000455c437224 */ /* 0x000fe400078e0214 */
[----:B------:R-:W-:-:S04]  /*26150*/  IMAD.WIDE.U32 R2, R65, UR4, R2 ;  /* 0x0000000441027c25 */ /* 0x000fc8000f8e0002 */
[----:B------:R-:W-:Y:S01]  /*26160*/  IMAD R65, R65, UR5, R8 ;  /* 0x0000000541417c24 */ /* 0x000fe2000f8e0208 */
[----:B------:R-:W-:Y:S01]  /*26170*/  SHF.R.S32.HI R8, RZ, 0x1f, R67 ;  /* 0x0000001fff087819 */ /* 0x000fe20000011443 */
[----:B------:R-:W-:Y:S02]  /*26180*/  ULDC.64 UR4, c[0x0][0xad8] ;  /* 0x0002b60000047ab9 */ /* 0x000fe40000000a00 */
[----:B------:R-:W-:Y:S02]  /*26190*/  IMAD.IADD R3, R3, 0x1, R65 ;  /* 0x0000000103037824 */ /* 0x000fe400078e0241 */
[----:B------:R-:W-:Y:S02]  /*261a0*/  IMAD R8, R8, UR4, RZ ;  /* 0x0000000408087c24 */ /* 0x000fe4000f8e02ff */
[----:B------:R-:W-:-:S04]  /*261b0*/  IMAD.WIDE.U32 R2, R67, UR4, R2 ;  /* 0x0000000443027c25 */ /* 0x000fc8000f8e0002 */
[----:B------:R-:W-:Y:S01]  /*261c0*/  IMAD R69, R67, UR5, R8 ;  /* 0x0000000543457c24 */ /* 0x000fe2000f8e0208 */
[----:B------:R-:W-:Y:S01]  /*261d0*/  ULDC.64 UR4, c[0x0][0xa80] ;  /* 0x0002a00000047ab9 */ /* 0x000fe20000000a00 */
[----:B------:R-:W-:Y:S01]  /*261e0*/  IMAD.IADD R71, R21, 0x1, R226 ;  /* 0x0000000115477824 */ /* 0x000fe200078e02e2 */
[----:B------:R-:W-:Y:S01]  /*261f0*/  LEA R8, P2, R2, UR4, 0x1 ;  /* 0x0000000402087c11 */ /* 0x000fe2000f8408ff */
[----:B------:R-:W-:-:S05]  /*26200*/  IMAD.IADD R67, R3, 0x1, R69 ;  /* 0x0000000103437824 */ /* 0x000fca00078e0245 */
[----:B------:R-:W-:Y:S02]  /*26210*/  LEA.HI.X R67, R2, UR5, R67, 0x1, P2 ;  /* 0x0000000502437c11 */ /* 0x000fe400090f0c43 */
[CC--:B------:R-:W-:Y:S01]  /*26220*/  ISETP.GE.AND P2, PT, R71.reuse, R84.reuse, PT ;  /* 0x000000544700720c */ /* 0x0c0fe20003f46270 */
[----:B------:R-:W-:Y:S02]  /*26230*/  VIADD R3, R16, 0x36820 ;  /* 0x0003682010037836 */ /* 0x000fe40000000000 */
[C---:B------:R-:W-:Y:S02]  /*26240*/  VIADD R21, R71.reuse, 0x20 ;  /* 0x0000002047157836 */ /* 0x040fe40000000000 */
[----:B------:R-:W-:Y:S01]  /*26250*/  VIADD R65, R71, 0x40 ;  /* 0x0000004047417836 */ /* 0x000fe20000000000 */
[----:B------:R-:W-:Y:S01]  /*26260*/  PRMT R3, RZ, 0x654, R3 ;  /* 0x00000654ff037816 */ /* 0x000fe20000000003 */
[C---:B------:R-:W-:Y:S01]  /*26270*/  VIADD R66, R0.reuse, 0x40 ;  /* 0x0000004000427836 */ /* 0x040fe20000000000 */
[-C--:B------:R-:W-:Y:S01]  /*26280*/  ISETP.GE.AND P1, PT, R21, R84.reuse, PT ;  /* 0x000000541500720c */ /* 0x080fe20003f26270 */
[----:B------:R-:W-:Y:S01]  /*26290*/  VIADD R70, R0, 0x80 ;  /* 0x0000008000467836 */ /* 0x000fe20000000000 */
[----:B------:R-:W-:Y:S01]  /*262a0*/  ISETP.GE.AND P0, PT, R65, R84, PT ;  /* 0x000000544100720c */ /* 0x000fe20003f06270 */
[----:B0-----:R0:W-:Y:S01]  /*262b0*/  SYNCS.ARRIVE.TRANS64.RED.A1T0 RZ, [R3+URZ], RZ ;  /* 0x000000ff03ff79a7 */ /* 0x0011e2000810043f */
[----:B------:R0:W1:Y:S01]  /*262c0*/  SHFL.IDX PT, R21, R8, RZ, 0x181f ;  /* 0x00181fff08157589 */ /* 0x00006200000e0000 */
[----:B------:R-:W-:Y:S03]  /*262d0*/  BSSY B1, `(.L_x_2718) ;  /* 0x0000013000017945 */ /* 0x000fe60003800000 */
[----:B------:R0:W2:Y:S01]  /*262e0*/  SHFL.IDX PT, R65, R67, RZ, 0x181f ;  /* 0x00181fff43417589 */ /* 0x0000a200000e0000 */
[----:B------:R-:W-:-:S02]  /*262f0*/  SHF.R.S32.HI R69, RZ, 0x1f, R0 ;  /* 0x0000001fff457819 */ /* 0x000fc40000011400 */
        /* <DEDUP_REMOVED lines=9> */
[----:B0-2---:R-:W-:Y:S02]  /*26390*/  @!P4 LEA.HI.X R3, R0, R65, R69, 0x1, P6 ;  /* 0x000000410003c211 */ /* 0x005fe400030f0c45 */
[----:B------:R-:W-:Y:S02]  /*263a0*/  @!P2 LEA R64, P6, R70, R21, 0x1 ;  /* 0x000000154640a211 */ /* 0x000fe400078c08ff */
[-C--:B------:R-:W-:Y:S01]  /*263b0*/  @!P3 LEA.HI.X R21, R66, R65.reuse, R68, 0x1, P5 ;  /* 0x000000414215b211 */ /* 0x080fe200028f0c44 */
[----:B-----5:R3:W-:Y:S01]  /*263c0*/  @!P4 ST.E.128 desc[UR60][R2.64], R4 ;  /* 0x000000040200c985 */ /* 0x0207e2000c101d3c */
[----:B------:R-:W-:-:S03]  /*263d0*/  @!P2 LEA.HI.X R65, R70, R65, R72, 0x1, P6 ;  /* 0x000000414641a211 */ /* 0x000fc600030f0c48 */
[----:B------:R3:W-:Y:S04]  /*263e0*/  @!P3 ST.E.128 desc[UR60][R20.64], R32 ;  /* 0x000000201400b985 */ /* 0x0007e8000c101d3c */
[----:B------:R3:W-:Y:S02]  /*263f0*/  @!P2 ST.E.128 desc[UR60][R64.64], R48 ;  /* 0x000000304000a985 */ /* 0x0007e4000c101d3c */
.L_x_2719:
[----:B------:R-:W-:Y:S05]  /*26400*/  BSYNC B1 ;  /* 0x0000000000017941 */ /* 0x000fea0003800000 */
.L_x_2718:
[----:B---3-5:R3:W4:Y:S01]  /*26410*/  SHFL.IDX PT, R7, R67, 0x1, 0x181f ;  /* 0x00381f0043077f89 */ /* 0x02872200000e0000 */
[----:B------:R-:W-:Y:S03]  /*26420*/  BSSY B1, `(.L_x_2720) ;  /* 0x0000010000017945 */ /* 0x000fe60003800000 */
[----:B0-----:R3:W0:Y:S01]  /*26430*/  SHFL.IDX PT, R3, R8, 0x1, 0x181f ;  /* 0x00381f0008037f89 */ /* 0x00162200000e0000 */
        /* <DEDUP_REMOVED lines=14> */
.L_x_2721:
[----:B------:R-:W-:Y:S05]  /*26520*/  BSYNC B1 ;  /* 0x0000000000017941 */ /* 0x000fea0003800000 */
.L_x_2720:
[----:B0---4-:R0:W4:Y:S01]  /*26530*/  SHFL.IDX PT, R7, R67, 0x2, 0x181f ;  /* 0x00581f0043077f89 */ /* 0x01112200000e0000 */
[----:B------:R-:W-:Y:S03]  /*26540*/  BSSY B1, `(.L_x_2722) ;  /* 0x0000010000017945 */ /* 0x000fe60003800000 */
[----:B------:R0:W0:Y:S01]  /*26550*/  SHFL.IDX PT, R3, R8, 0x2, 0x181f ;  /* 0x00581f0008037f89 */ /* 0x00002200000e0000 */
        /* <DEDUP_REMOVED lines=14> */
.L_x_2723:
[----:B------:R-:W-:Y:S05]  /*26640*/  BSYNC B1 ;  /* 0x0000000000017941 */ /* 0x000fea0003800000 */
.L_x_2722:
[----:B0-----:R-:W-:Y:S01]  /*26650*/  VIADD R3, R71, 0x60 ;  /* 0x0000006047037836 */ /* 0x001fe20000000000 */
[----:B---3--:R-:W3:Y:S04]  /*26660*/  SHFL.IDX PT, R67, R67, 0x3, 0x181f ;  /* 0x00781f0043437f89 */ /* 0x008ee800000e0000 */
[----:B------:R-:W-:Y:S01]  /*26670*/  ISETP.GE.AND P0, PT, R3, R84, PT ;  /* 0x000000540300720c */ /* 0x000fe20003f06270 */
[----:B----4-:R0:W4:-:S12]  /*26680*/  SHFL.IDX PT, R7, R8, 0x3, 0x181f ;  /* 0x00781f0008077f89 */ /* 0x01011800000e0000 */
[----:B0-----:R-:W-:Y:S05]  /*26690*/  @P0 BRA `(.L_x_2724) ;  /* 0x00000020008c0947 */ /* 0x001fea0003800000 */
[----:B------:R-:W-:Y:S02]  /*266a0*/  ULDC UR4, c[0x0][0xac8] ;  /* 0x0002b20000047ab9 */ /* 0x000fe40000000800 */
[----:B------:R-:W-:Y:S02]  /*266b0*/  ISETP.GE.AND P2, PT, R0, UR4, PT ;  /* 0x0000000400007c0c */ /* 0x000fe4000bf46270 */
[----:B------:R-:W-:-:S11]  /*266c0*/  ISETP.GE.AND P3, PT, R66, UR4, PT ;  /* 0x0000000442007c0c */ /* 0x000fd6000bf66270 */
[-C--:B----4-:R-:W-:Y:S02]  /*266d0*/  @!P2 LEA R2, P0, R0, R7.reuse, 0x1 ;  /* 0x000000070002a211 */ /* 0x090fe400078008ff */
[----:B------:R-:W-:Y:S02]  /*266e0*/  @!P3 LEA R4, P1, R66, R7, 0x1 ;  /* 0x000000074204b211 */ /* 0x000fe400078208ff */
[-C--:B---3--:R-:W-:Y:S02]  /*266f0*/  @!P2 LEA.HI.X R3, R0, R67.reuse, R69, 0x1, P0 ;  /* 0x000000430003a211 */ /* 0x088fe400000f0c45 */
        /* <DEDUP_REMOVED lines=9> */
.L_x_2717:
[----:B0-----:R-:W0:Y:S01]  /*26790*/  @P4 LDC R0, c[0x0][0xbec] ;  /* 0x0002fb00ff004b82 */ /* 0x001e220000000800 */
[----:B------:R-:W-:Y:S01]  /*267a0*/  ULDC.64 UR4, c[0x0][0xb08] ;  /* 0x0002c20000047ab9 */ /* 0x000fe20000000a00 */
[----:B------:R-:W-:Y:S01]  /*267b0*/  ULDC.64 UR6, c[0x0][0xb30] ;  /* 0x0002cc0000067ab9 */ /* 0x000fe20000000a00 */
[----:B------:R-:W-:Y:S01]  /*267c0*/  IMAD R13, R86, UR4, RZ ;  /* 0x00000004560d7c24 */ /* 0x000fe2000f8e02ff */
[----:B------:R-:W-:Y:S01]  /*267d0*/  ISETP.GE.AND P0, PT, R87, R84, PT ;  /* 0x000000545700720c */ /* 0x000fe20003f06270 */
[C---:B------:R-:W-:Y:S01]  /*267e0*/  IMAD.WIDE.U32 R2, R8.reuse, UR4, RZ ;  /* 0x0000000408027c25 */ /* 0x040fe2000f8e00ff */
[----:B------:R-:W-:Y:S02]  /*267f0*/  BSSY B1, `(.L_x_2725) ;  /* 0x00000c8000017945 */ /* 0x000fe40003800000 */
[----:B------:R-:W1:Y:S01]  /*26800*/  @P4 LDC R89, c[0x0][0xbf0] ;  /* 0x0002fc00ff594b82 */ /* 0x000e620000000800 */
[----:B------:R-:W-:Y:S01]  /*26810*/  IMAD R13, R8, UR5, R13 ;  /* 0x00000005080d7c24 */ /* 0x000fe2000f8e020d */
[----:B------:R-:W-:Y:S01]  /*26820*/  ULDC.64 UR4, c[0x0][0xb38] ;  /* 0x0002ce0000047ab9 */ /* 0x000fe20000000a00 */
[----:B------:R-:W-:-:S02]  /*26830*/  VIADD R88, R227, 0x90 ;  /* 0x00000090e3587836 */ /* 0x000fc40000000000 */
[----:B------:R-:W-:Y:S01]  /*26840*/  IMAD.IADD R3, R3, 0x1, R13 ;  /* 0x0000000103037824 */ /* 0x000fe200078e020d */
[----:B------:R-:W-:Y:S01]  /*26850*/  SHF.R.S32.HI R13, RZ, 0x1f, R232 ;  /* 0x0000001fff0d7819 */ /* 0x000fe200000114e8 */
[----:B------:R-:W-:Y:S01]  /*26860*/  VIADD R90, R227, 0x88 ;  /* 0x00000088e35a7836 */ /* 0x000fe20000000000 */
[----:B------:R-:W-:Y:S01]  /*26870*/  SHF.R.S32.HI R88, RZ, 0x1f, R88 ;  /* 0x0000001fff587819 */ /* 0x000fe20000011458 */
[----:B------:R-:W-:-:S03]  /*26880*/  IMAD.WIDE.U32 R2, R230, UR4, R2 ;  /* 0x00000004e6027c25 */ /* 0x000fc6000f8e0002 */
[----:B------:R-:W-:Y:S01]  /*26890*/  SHF.R.S32.HI R90, RZ, 0x1f, R90 ;  /* 0x0000001fff5a7819 */ /* 0x000fe2000001145a */
[----:B------:R-:W-:Y:S01]  /*268a0*/  IMAD R3, R230, UR5, R3 ;  /* 0x00000005e6037c24 */ /* 0x000fe2000f8e0203 */
[----:B------:R-:W-:Y:S01]  /*268b0*/  ULDC.64 UR4, c[0x0][0xb40] ;  /* 0x0002d00000047ab9 */ /* 0x000fe20000000a00 */
[----:B------:R-:W-:Y:S02]  /*268c0*/  VIADD R94, R227, 0x78 ;  /* 0x00000078e35e7836 */ /* 0x000fe40000000000 */
[----:B------:R-:W-:Y:S02]  /*268d0*/  IMAD R13, R13, UR4, RZ ;  /* 0x000000040d0d7c24 */ /* 0x000fe4000f8e02ff */
[----:B0-----:R-:W-:Y:S01]  /*268e0*/  @P4 IMAD.HI.U32 R0, R7, R0, RZ ;  /* 0x0000000007004227 */ /* 0x001fe200078e00ff */
[----:B------:R-:W-:-:S03]  /*268f0*/  SHF.R.S32.HI R94, RZ, 0x1f, R94 ;  /* 0x0000001fff5e7819 */ /* 0x000fc6000001145e */
[C---:B------:R-:W-:Y:S02]  /*26900*/  IMAD R15, R232.reuse, UR5, R13 ;  /* 0x00000005e80f7c24 */ /* 0x040fe4000f8e020d */
[----:B------:R-:W-:Y:S01]  /*26910*/  IMAD.WIDE.U32 R2, R232, UR4, R2 ;  /* 0x00000004e8027c25 */ /* 0x000fe2000f8e0002 */
[----:B------:R-:W-:-:S03]  /*26920*/  ULDC.64 UR4, c[0x0][0xb48] ;  /* 0x0002d20000047ab9 */ /* 0x000fc60000000a00 */
        /* <DEDUP_REMOVED lines=70> */
[C---:B------:R-:W-:Y:S02]  /*26d90*/  VIADD R147, R227.reuse, 0x20 ;  /* 0x00000020e3937836 */ /* 0x040fe40000000000 */
[C---:B------:R-:W-:Y:S02]  /*26da0*/  VIADD R149, R227.reuse, 0x18 ;  /* 0x00000018e3957836 */ /* 0x040fe40000000000 */
[C---:B------:R-:W-:Y:S02]  /*26db0*/  VIADD R151, R227.reuse, 0x10 ;  /* 0x00000010e3977836 */ /* 0x040fe40000000000 */
[----:B------:R-:W-:Y:S01]  /*26dc0*/  VIADD R153, R227, 0x8 ;  /* 0x00000008e3997836 */ /* 0x000fe20000000000 */
[----:B012---:R-:W-:Y:S06]  /*26dd0*/  @P0 BRA `(.L_x_2726) ;  /* 0x0000000400a40947 */ /* 0x007fec0003800000 */
[----:B------:R-:W-:Y:S02]  /*26de0*/  ULDC UR4, c[0x0][0xac8] ;  /* 0x0002b20000047ab9 */ /* 0x000fe40000000800 */
[----:B------:R-:W-:Y:S02]  /*26df0*/  ISETP.GE.AND P4, PT, R153, UR4, PT ;  /* 0x0000000499007c0c */ /* 0x000fe4000bf86270 */
[----:B------:R-:W-:Y:S02]  /*26e00*/  ISETP.GE.AND P3, PT, R151, UR4, PT ;  /* 0x0000000497007c0c */ /* 0x000fe4000bf66270 */
[----:B------:R-:W-:Y:S02]  /*26e10*/  ISETP.GE.AND P5, PT, R227, UR4, PT ;  /* 0x00000004e3007c0c */ /* 0x000fe4000bfa6270 */
[----:B------:R-:W-:Y:S02]  /*26e20*/  ISETP.GE.AND P0, PT, R149, UR4, PT ;  /* 0x0000000495007c0c */ /* 0x000fe4000bf06270 */
[----:B------:R-:W-:-:S05]  /*26e30*/  ISETP.GE.AND P1, PT, R147, UR4, PT ;  /* 0x0000000493007c0c */ /* 0x000fca000bf26270 */
[-C--:B------:R-:W-:Y:S02]  /*26e40*/  @!P4 LEA R6, P2, R153, R2.reuse, 0x2 ;  /* 0x000000029906c211 */ /* 0x080fe400078410ff */
[----:B------:R-:W-:Y:S02]  /*26e50*/  @!P3 LEA R12, P6, R151, R2, 0x2 ;  /* 0x00000002970cb211 */ /* 0x000fe400078c10ff */
[-C--:B------:R-:W-:Y:S01]  /*26e60*/  @!P4 LEA.HI.X R7, R153, R3.reuse, R154, 0x2, P2 ;  /* 0x000000039907c211 */ /* 0x080fe200010f149a */
[----:B------:R-:W-:Y:S01]  /*26e70*/  @!P5 IMAD.WIDE R14, R227, 0x4, R2 ;  /* 0x00000004e30ed825 */ /* 0x000fe200078e0202 */
[----:B------:R-:W-:Y:S02]  /*26e80*/  ISETP.GE.AND P2, PT, R145, UR4, PT ;  /* 0x0000000491007c0c */ /* 0x000fe4000bf46270 */
[----:B------:R-:W-:Y:S02]  /*26e90*/  @!P3 LEA.HI.X R13, R151, R3, R152, 0x2, P6 ;  /* 0x00000003970db211 */ /* 0x000fe400030f1498 */
[----:B------:R0:W-:Y:S04]  /*26ea0*/  @!P5 ST.E.64 desc[UR60][R14.64], R24 ;  /* 0x000000180e00d985 */ /* 0x0001e8000c101b3c */
[----:B------:R1:W-:Y:S01]  /*26eb0*/  @!P4 ST.E.64 desc[UR60][R6.64], R28 ;  /* 0x0000001c0600c985 */ /* 0x0003e2000c101b3c */
[----:B------:R-:W-:-:S03]  /*26ec0*/  ISETP.GE.AND P4, PT, R141, UR4, PT ;  /* 0x000000048d007c0c */ /* 0x000fc6000bf86270 */
[----:B------:R2:W-:Y:S01]  /*26ed0*/  @!P3 ST.E.64 desc[UR60][R12.64], R32 ;  /* 0x000000200c00b985 */ /* 0x0005e2000c101b3c */
[----:B------:R-:W-:Y:S01]  /*26ee0*/  ISETP.GE.AND P3, PT, R143, UR4, PT ;  /* 0x000000048f007c0c */ /* 0x000fe2000bf66270 */
[----:B0-----:R-:W-:Y:S01]  /*26ef0*/  VIADD R25, R227, 0xa0 ;  /* 0x000000a0e3197836 */ /* 0x001fe20000000000 */
[----:B------:R-:W-:Y:S02]  /*26f00*/  SHF.R.S32.HI R24, RZ, 0x1f, R237 ;  /* 0x0000001fff187819 */ /* 0x000fe400000114ed */
[-C--:B-1----:R-:W-:Y:S01]  /*26f10*/  @!P0 LEA R6, P6, R149, R2.reuse, 0x2 ;  /* 0x0000000295068211 */ /* 0x082fe200078c10ff */
[----:B------:R-:W-:Y:S01]  /*26f20*/  VIADD R29, R227, 0xa8 ;  /* 0x000000a8e31d7836 */ /* 0x000fe20000000000 */
[-C--:B--2---:R-:W-:Y:S01]  /*26f30*/  @!P1 LEA R12, P5, R147, R2.reuse, 0x2 ;  /* 0x00000002930c9211 */ /* 0x084fe200078a10ff */
[----:B------:R-:W-:Y:S01]  /*26f40*/  VIADD R33, R227, 0xb0 ;  /* 0x000000b0e3217836 */ /* 0x000fe20000000000 */
[----:B------:R-:W-:Y:S02]  /*26f50*/  @!P0 LEA.HI.X R7, R149, R3, R150, 0x2, P6 ;  /* 0x0000000395078211 */ /* 0x000fe400030f1496 */
[----:B------:R-:W-:-:S02]  /*26f60*/  @!P2 LEA R14, P6, R145, R2, 0x2 ;  /* 0x00000002910ea211 */ /* 0x000fc400078c10ff */
[-C--:B------:R-:W-:Y:S01]  /*26f70*/  @!P1 LEA.HI.X R13, R147, R3.reuse, R148, 0x2, P5 ;  /* 0x00000003930d9211 */ /* 0x080fe200028f1494 */
[----:B------:R0:W-:Y:S01]  /*26f80*/  @!P0 ST.E.64 desc[UR60][R6.64], R36 ;  /* 0x0000002406008985 */ /* 0x0001e2000c101b3c */
[----:B------:R-:W-:Y:S02]  /*26f90*/  ISETP.GE.AND P5, PT, R107, UR4, PT ;  /* 0x000000046b007c0c */ /* 0x000fe4000bfa6270 */
[----:B------:R-:W-:Y:S01]  /*26fa0*/  @!P2 LEA.HI.X R15, R145, R3, R146, 0x2, P6 ;  /* 0x00000003910fa211 */ /* 0x000fe200030f1492 */
[----:B------:R1:W-:Y:S01]  /*26fb0*/  @!P1 ST.E.64 desc[UR60][R12.64], R40 ;  /* 0x000000280c009985 */ /* 0x0003e2000c101b3c */
[----:B------:R-:W-:Y:S02]  /*26fc0*/  ISETP.GE.AND P0, PT, R105, UR4, PT ;  /* 0x0000000469007c0c */ /* 0x000fe4000bf06270 */
[----:B------:R-:W-:Y:S01]  /*26fd0*/  ISETP.GE.AND P1, PT, R103, UR4, PT ;  /* 0x0000000467007c0c */ /* 0x000fe2000bf26270 */
[----:B------:R2:W-:Y:S01]  /*26fe0*/  @!P2 ST.E.64 desc[UR60][R14.64], R44 ;  /* 0x0000002c0e00a985 */ /* 0x0005e2000c101b3c */
[-C--:B0-----:R-:W-:Y:S01]  /*26ff0*/  @!P3 LEA R6, P6, R143, R2.reuse, 0x2 ;  /* 0x000000028f06b211 */ /* 0x081fe200078c10ff */
[----:B------:R-:W-:Y:S01]  /*27000*/  VIADD R37, R227, 0xb8 ;  /* 0x000000b8e3257836 */ /* 0x000fe20000000000 */
[----:B-1----:R-:W-:-:S02]  /*27010*/  @!P4 LEA R12, P2, R141, R2, 0x2 ;  /* 0x000000028d0cc211 */ /* 0x002fc400078410ff */
[-C--:B------:R-:W-:Y:S02]  /*27020*/  @!P3 LEA.HI.X R7, R143, R3.reuse, R144, 0x2, P6 ;  /* 0x000000038f07b211 */ /* 0x080fe400030f1490 */
[----:B------:R-:W-:Y:S02]  /*27030*/  @!P4 LEA.HI.X R13, R141, R3, R142, 0x2, P2 ;  /* 0x000000038d0dc211 */ /* 0x000fe400010f148e */
[----:B------:R-:W-:Y:S01]  /*27040*/  ISETP.GE.AND P2, PT, R101, UR4, PT ;  /* 0x0000000465007c0c */ /* 0x000fe2000bf46270 */
[----:B------:R0:W-:Y:S01]  /*27050*/  @!P3 ST.E.64 desc[UR60][R6.64], R48 ;  /* 0x000000300600b985 */ /* 0x0001e2000c101b3c */
[----:B--2---:R-:W-:-:S03]  /*27060*/  @!P5 LEA R14, P6, R107, R2, 0x2 ;  /* 0x000000026b0ed211 */ /* 0x004fc600078c10ff */
[----:B------:R1:W-:Y:S01]  /*27070*/  @!P4 ST.E.64 desc[UR60][R12.64], R52 ;  /* 0x000000340c00c985 */ /* 0x0003e2000c101b3c */
[----:B------:R-:W-:-:S05]  /*27080*/  @!P5 LEA.HI.X R15, R107, R3, R140, 0x2, P6 ;  /* 0x000000036b0fd211 */ /* 0x000fca00030f148c */
[----:B------:R2:W-:Y:S01]  /*27090*/  @!P5 ST.E.64 desc[UR60][R14.64], R56 ;  /* 0x000000380e00d985 */ /* 0x0005e2000c101b3c */
[----:B------:R-:W-:Y:S02]  /*270a0*/  ISETP.GE.AND P5, PT, R99, UR4, PT ;  /* 0x0000000463007c0c */ /* 0x000fe4000bfa6270 */
[----:B0-----:R-:W-:-:S04]  /*270b0*/  @!P0 LEA R6, P4, R105, R2, 0x2 ;  /* 0x0000000269068211 */ /* 0x001fc800078810ff */
[-C--:B------:R-:W-:Y:S02]  /*270c0*/  @!P0 LEA.HI.X R7, R105, R3.reuse, R106, 0x2, P4 ;  /* 0x0000000369078211 */ /* 0x080fe400020f146a */
[----:B------:R-:W-:Y:S02]  /*270d0*/  ISETP.GE.AND P4, PT, R97, UR4, PT ;  /* 0x0000000461007c0c */ /* 0x000fe4000bf86270 */
[-C--:B-1----:R-:W-:Y:S01]  /*270e0*/  @!P1 LEA R12, P3, R103, R2.reuse, 0x2 ;  /* 0x00000002670c9211 */ /* 0x082fe200078610ff */
[----:B------:R0:W-:Y:S01]  /*270f0*/  @!P0 ST.E.64 desc[UR60][R6.64], R60 ;  /* 0x0000003c06008985 */ /* 0x0001e2000c101b3c */
[----:B--2---:R-:W-:Y:S02]  /*27100*/  @!P2 LEA R14, P6, R101, R2, 0x2 ;  /* 0x00000002650ea211 */ /* 0x004fe400078c10ff */
[-C--:B------:R-:W-:Y:S02]  /*27110*/  @!P1 LEA.HI.X R13, R103, R3.reuse, R104, 0x2, P3 ;  /* 0x00000003670d9211 */ /* 0x080fe400018f1468 */
[----:B------:R-:W-:-:S02]  /*27120*/  @!P2 LEA.HI.X R15, R101, R3, R102, 0x2, P6 ;  /* 0x00000003650fa211 */ /* 0x000fc400030f1466 */
[----:B------:R-:W-:Y:S01]  /*27130*/  ISETP.GE.AND P3, PT, R95, UR4, PT ;  /* 0x000000045f007c0c */ /* 0x000fe2000bf66270 */
[----:B------:R1:W-:Y:S01]  /*27140*/  @!P1 ST.E.64 desc[UR60][R12.64], R64 ;  /* 0x000000400c009985 */ /* 0x0003e2000c101b3c */
[----:B------:R-:W-:-:S03]  /*27150*/  ISETP.GE.AND P0, PT, R91, UR4, PT ;  /* 0x000000045b007c0c */ /* 0x000fc6000bf06270 */
[----:B------:R2:W-:Y:S01]  /*27160*/  @!P2 ST.E.64 desc[UR60][R14.64], R68 ;  /* 0x000000440e00a985 */ /* 0x0005e2000c101b3c */
[----:B------:R-:W-:Y:S02]  /*27170*/  ISETP.GE.AND P2, PT, R93, UR4, PT ;  /* 0x000000045d007c0c */ /* 0x000fe4000bf46270 */
[----:B0-----:R-:W-:-:S04]  /*27180*/  @!P5 LEA R6, P6, R99, R2, 0x2 ;  /* 0x000000026306d211 */ /* 0x001fc800078c10ff */
[----:B------:R-:W-:Y:S02]  /*27190*/  @!P5 LEA.HI.X R7, R99, R3, R100, 0x2, P6 ;  /* 0x000000036307d211 */ /* 0x000fe400030f1464 */
[----:B-1----:R-:W-:-:S03]  /*271a0*/  @!P4 LEA R12, P1, R97, R2, 0x2 ;  /* 0x00000002610cc211 */ /* 0x002fc600078210ff */
[----:B------:R0:W-:Y:S01]  /*271b0*/  @!P5 ST.E.64 desc[UR60][R6.64], R72 ;  /* 0x000000480600d985 */ /* 0x0001e2000c101b3c */
[-C--:B------:R-:W-:Y:S02]  /*271c0*/  @!P4 LEA.HI.X R13, R97, R3.reuse, R98, 0x2, P1 ;  /* 0x00000003610dc211 */ /* 0x080fe400008f1462 */
[----:B------:R-:W-:Y:S02]  /*271d0*/  ISETP.GE.AND P1, PT, R89, UR4, PT ;  /* 0x0000000459007c0c */ /* 0x000fe4000bf26270 */
[CC--:B--2---:R-:W-:Y:S01]  /*271e0*/  @!P3 LEA R14, P6, R95.reuse, R2.reuse, 0x2 ;  /* 0x000000025f0eb211 */ /* 0x0c4fe200078c10ff */
[----:B------:R1:W-:Y:S03]  /*271f0*/  @!P4 ST.E.64 desc[UR60][R12.64], R76 ;  /* 0x0000004c0c00c985 */ /* 0x0003e6000c101b3c */
[----:B------:R-:W-:Y:S02]  /*27200*/  @!P3 LEA.HI.X R15, R95, R3, R96, 0x2, P6 ;  /* 0x000000035f0fb211 */ /* 0x000fe400030f1460 */
[----:B0-----:R-:W-:-:S03]  /*27210*/  @!P2 LEA R6, P4, R93, R2, 0x2 ;  /* 0x000000025d06a211 */ /* 0x001fc600078810ff */
[----:B------:R0:W-:Y:S01]  /*27220*/  @!P3 ST.E.64 desc[UR60][R14.64], R80 ;  /* 0x000000500e00b985 */ /* 0x0001e2000c101b3c */
[----:B------:R-:W-:Y:S02]  /*27230*/  ISETP.GE.AND P3, PT, R237, UR4, PT ;  /* 0x00000004ed007c0c */ /* 0x000fe4000bf66270 */
[-C--:B------:R-:W-:Y:S02]  /*27240*/  @!P2 LEA.HI.X R7, R93, R3.reuse, R94, 0x2, P4 ;  /* 0x000000035d07a211 */ /* 0x080fe400020f145e */
[----:B------:R-:W-:Y:S02]  /*27250*/  ISETP.GE.AND P4, PT, R25, UR4, PT ;  /* 0x0000000419007c0c */ /* 0x000fe4000bf86270 */
[C---:B-1----:R-:W-:Y:S01]  /*27260*/  @!P0 LEA R12, P5, R91.reuse, R2, 0x2 ;  /* 0x000000025b0c8211 */ /* 0x042fe200078a10ff */
[----:B------:R1:W-:Y:S01]  /*27270*/  @!P2 ST.E.64 desc[UR60][R6.64], R4 ;  /* 0x000000040600a985 */ /* 0x0003e2000c101b3c */
[----:B------:R-:W-:Y:S02]  /*27280*/  ISETP.GE.AND P2, PT, R86, UR4, PT ;  /* 0x0000000456007c0c */ /* 0x000fe4000bf46270 */
[----:B------:R-:W-:-:S02]  /*27290*/  @!P0 LEA.HI.X R13, R91, R3, R92, 0x2, P5 ;  /* 0x000000035b0d8211 */ /* 0x000fc400028f145c */
[----:B0-----:R-:W-:-:S03]  /*272a0*/  @!P1 LEA R14, P6, R89, R2, 0x2 ;  /* 0x00000002590e9211 */ /* 0x001fc600078c10ff */
[----:B------:R0:W-:Y:S01]  /*272b0*/  @!P0 ST.E.64 desc[UR60][R12.64], R20 ;  /* 0x000000140c008985 */ /* 0x0001e2000c101b3c */
[----:B------:R-:W-:Y:S02]  /*272c0*/  ISETP.GE.AND P0, PT, R33, UR4, PT ;  /* 0x0000000421007c0c */ /* 0x000fe4000bf06270 */
[----:B------:R-:W-:Y:S02]  /*272d0*/  @!P1 LEA.HI.X R15, R89, R3, R90, 0x2, P6 ;  /* 0x00000003590f9211 */ /* 0x000fe400030f145a */
[----:B-1----:R-:W-:-:S03]  /*272e0*/  SHF.R.S32.HI R4, RZ, 0x1f, R25 ;  /* 0x0000001fff047819 */ /* 0x002fc60000011419 */
[----:B------:R1:W-:Y:S01]  /*272f0*/  @!P1 ST.E.64 desc[UR60][R14.64], R120 ;  /* 0x000000780e009985 */ /* 0x0003e2000c101b3c */
[----:B------:R-:W-:Y:S02]  /*27300*/  ISETP.GE.AND P1, PT, R29, UR4, PT ;  /* 0x000000041d007c0c */ /* 0x000fe4000bf26270 */
[----:B------:R-:W-:Y:S02]  /*27310*/  SHF.R.S32.HI R5, RZ, 0x1f, R33 ;  /* 0x0000001fff057819 */ /* 0x000fe40000011421 */
[----:B0-----:R-:W-:-:S04]  /*27320*/  @!P4 LEA R12, P5, R25, R2, 0x2 ;  /* 0x00000002190cc211 */ /* 0x001fc800078a10ff */
[-C--:B------:R-:W-:Y:S02]  /*27330*/  @!P4 LEA.HI.X R13, R25, R3.reuse, R4, 0x2, P5 ;  /* 0x00000003190dc211 */ /* 0x080fe400028f1404 */
[----:B------:R-:W-:Y:S02]  /*27340*/  ISETP.GE.AND P5, PT, R37, UR4, PT ;  /* 0x0000000425007c0c */ /* 0x000fe4000bfa6270 */
[CC--:B-1----:R-:W-:Y:S02]  /*27350*/  @!P3 LEA R14, P6, R237.reuse, R2.reuse, 0x2 ;  /* 0x00000002ed0eb211 */ /* 0x0c2fe400078c10ff */
[----:B------:R-:W-:Y:S02]  /*27360*/  SHF.R.S32.HI R4, RZ, 0x1f, R29 ;  /* 0x0000001fff047819 */ /* 0x000fe4000001141d */
[----:B------:R-:W-:Y:S02]  /*27370*/  @!P3 LEA.HI.X R15, R237, R3, R24, 0x2, P6 ;  /* 0x00000003ed0fb211 */ /* 0x000fe400030f1418 */
[----:B------:R-:W-:-:S02]  /*27380*/  @!P2 LEA R20, P6, R86, R2, 0x2 ;  /* 0x000000025614a211 */ /* 0x000fc400078c10ff */
[----:B------:R-:W-:Y:S02]  /*27390*/  SHF.R.S32.HI R24, RZ, 0x1f, R37 ;  /* 0x0000001fff187819 */ /* 0x000fe40000011425 */
[----:B------:R-:W-:Y:S02]  /*273a0*/  @!P2 LEA.HI.X R21, R86, R3, R88, 0x2, P6 ;  /* 0x000000035615a211 */ /* 0x000fe400030f1458 */
[----:B------:R-:W-:-:S03]  /*273b0*/  @!P1 LEA R6, P6, R29, R2, 0x2 ;  /* 0x000000021d069211 */ /* 0x000fc600078c10ff */
[----:B------:R0:W-:Y:S01]  /*273c0*/  @!P2 ST.E.64 desc[UR60][R20.64], R122 ;  /* 0x0000007a1400a985 */ /* 0x0001e2000c101b3c */
[-C--:B------:R-:W-:Y:S02]  /*273d0*/  @!P1 LEA.HI.X R7, R29, R3.reuse, R4, 0x2, P6 ;  /* 0x000000031d079211 */ /* 0x080fe400030f1404 */
[CC--:B------:R-:W-:Y:S01]  /*273e0*/  @!P0 LEA R4, P6, R33.reuse, R2.reuse, 0x2 ;  /* 0x0000000221048211 */ /* 0x0c0fe200078c10ff */
[----:B------:R0:W-:Y:S03]  /*273f0*/  @!P3 ST.E.64 desc[UR60][R14.64], R124 ;  /* 0x0000007c0e00b985 */ /* 0x0001e6000c101b3c */
[----:B------:R-:W-:Y:S01]  /*27400*/  @!P0 LEA.HI.X R5, R33, R3, R5, 0x2, P6 ;  /* 0x0000000321058211 */ /* 0x000fe200030f1405 */
[----:B------:R0:W-:Y:S01]  /*27410*/  @!P4 ST.E.64 desc[UR60][R12.64], R126 ;  /* 0x0000007e0c00c985 */ /* 0x0001e2000c101b3c */
[----:B------:R-:W-:-:S03]  /*27420*/  @!P5 LEA R2, P6, R37, R2, 0x2 ;  /* 0x000000022502d211 */ /* 0x000fc600078c10ff */
[----:B------:R0:W-:Y:S01]  /*27430*/  @!P1 ST.E.64 desc[UR60][R6.64], R108 ;  /* 0x0000006c06009985 */ /* 0x0001e2000c101b3c */
[----:B------:R-:W-:-:S03]  /*27440*/  @!P5 LEA.HI.X R3, R37, R3, R24, 0x2, P6 ;  /* 0x000000032503d211 */ /* 0x000fc600030f1418 */
[----:B------:R0:W-:Y:S04]  /*27450*/  @!P0 ST.E.64 desc[UR60][R4.64], R112 ;  /* 0x0000007004008985 */ /* 0x0001e8000c101b3c */
[----:B------:R0:W-:Y:S02]  /*27460*/  @!P5 ST.E.64 desc[UR60][R2.64], R116 ;  /* 0x000000740200d985 */ /* 0x0001e4000c101b3c */
.L_x_2726:
[----:B------:R-:W-:Y:S05]  /*27470*/  BSYNC B1 ;  /* 0x0000000000017941 */ /* 0x000fea0003800000 */
.L_x_2725:
[----:B------:R-:W-:Y:S01]  /*27480*/  ISETP.GE.AND P0, PT, R85, R84, PT ;  /* 0x000000545500720c */ /* 0x000fe20003f06270 */
[----:B0-----:R0:W1:Y:S04]  /*27490*/  SHFL.IDX PT, R3, R8, 0x1, 0x1c1f ;  /* 0x003c1f0008037f89 */ /* 0x00106800000e0000 */
[----:B------:R0:W2:Y:S08]  /*274a0*/  SHFL.IDX PT, R2, R0, 0x1, 0x1c1f ;  /* 0x003c1f0000027f89 */ /* 0x0000b000000e0000 */
[----:B0-----:R-:W-:Y:S05]  /*274b0*/  @P0 BRA `(.L_x_2724) ;  /* 0x0000001400040947 */ /* 0x001fea0003800000 */
[----:B------:R-:W-:Y:S01]  /*274c0*/  ULDC UR4, c[0x0][0xac8] ;  /* 0x0002b20000047ab9 */ /* 0x000fe20000000800 */
[----:B------:R-:W-:Y:S01]  /*274d0*/  VIADD R29, R227, 0xb0 ;  /* 0x000000b0e31d7836 */ /* 0x000fe20000000000 */
        /* <DEDUP_REMOVED lines=8> */
[-C--:B-1----:R-:W-:Y:S01]  /*27560*/  @!P1 LEA.HI.X R7, R153, R3.reuse, R154, 0x2, P5 ;  /* 0x0000000399079211 */ /* 0x082fe200028f149a */
[----:B------:R-:W-:Y:S01]  /*27570*/  @!P2 IMAD.WIDE R4, R227, 0x4, R2 ;  /* 0x00000004e304a825 */ /* 0x000fe200078e0202 */
[----:B------:R-:W-:Y:S02]  /*27580*/  ISETP.GE.AND P5, PT, R145, UR4, PT ;  /* 0x0000000491007c0c */ /* 0x000fe4000bfa6270 */
[----:B------:R-:W-:Y:S02]  /*27590*/  @!P0 LEA.HI.X R13, R151, R3, R152, 0x2, P6 ;  /* 0x00000003970d8211 */ /* 0x000fe400030f1498 */
        /* <DEDUP_REMOVED lines=10> */
[----:B------:R-:W-:Y:S01]  /*27640*/  @!P4 LEA.HI.X R21, R147, R3, R148, 0x2, P2 ;  /* 0x000000039315c211 */ /* 0x000fe200010f1494 */
[----:B0-----:R-:W-:Y:S01]  /*27650*/  VIADD R27, R227, 0xa0 ;  /* 0x000000a0e31b7836 */ /* 0x001fe20000000000 */
[----:B------:R-:W-:-:S02]  /*27660*/  ISETP.GE.AND P2, PT, R107, UR4, PT ;  /* 0x000000046b007c0c */ /* 0x000fc4000bf46270 */
[-C--:B------:R-:W-:Y:S01]  /*27670*/  @!P5 LEA.HI.X R25, R145, R3.reuse, R146, 0x2, P6 ;  /* 0x000000039119d211 */ /* 0x080fe200030f1492 */
[----:B------:R0:W-:Y:S01]  /*27680*/  @!P4 ST.E.64 desc[UR60][R20.64], R42 ;  /* 0x0000002a1400c985 */ /* 0x0001e2000c101b3c */
[----:B------:R-:W-:Y:S02]  /*27690*/  ISETP.GE.AND P3, PT, R105, UR4, PT ;  /* 0x0000000469007c0c */ /* 0x000fe4000bf66270 */
[----:B------:R-:W-:Y:S01]  /*276a0*/  ISETP.GE.AND P4, PT, R103, UR4, PT ;  /* 0x0000000467007c0c */ /* 0x000fe2000bf86270 */
[----:B------:R4:W-:Y:S01]  /*276b0*/  @!P5 ST.E.64 desc[UR60][R24.64], R46 ;  /* 0x0000002e1800d985 */ /* 0x0009e2000c101b3c */
[-C--:B------:R-:W-:Y:S02]  /*276c0*/  @!P0 LEA R4, P6, R143, R2.reuse, 0x2 ;  /* 0x000000028f048211 */ /* 0x080fe400078c10ff */
[----:B-1----:R-:W-:Y:S02]  /*276d0*/  @!P1 LEA R6, P5, R141, R2, 0x2 ;  /* 0x000000028d069211 */ /* 0x002fe400078a10ff */
[----:B------:R-:W-:-:S02]  /*276e0*/  @!P0 LEA.HI.X R5, R143, R3, R144, 0x2, P6 ;  /* 0x000000038f058211 */ /* 0x000fc400030f1490 */
[-C--:B--2---:R-:W-:Y:S02]  /*276f0*/  @!P2 LEA R12, P6, R107, R2.reuse, 0x2 ;  /* 0x000000026b0ca211 */ /* 0x084fe400078c10ff */
[-C--:B------:R-:W-:Y:S01]  /*27700*/  @!P1 LEA.HI.X R7, R141, R3.reuse, R142, 0x2, P5 ;  /* 0x000000038d079211 */ /* 0x080fe200028f148e */
[----:B------:R1:W-:Y:S01]  /*27710*/  @!P0 ST.E.64 desc[UR60][R4.64], R50 ;  /* 0x0000003204008985 */ /* 0x0003e2000c101b3c */
[----:B------:R-:W-:Y:S02]  /*27720*/  ISETP.GE.AND P5, PT, R101, UR4, PT ;  /* 0x0000000465007c0c */ /* 0x000fe4000bfa6270 */
[----:B------:R-:W-:Y:S01]  /*27730*/  @!P2 LEA.HI.X R13, R107, R3, R140, 0x2, P6 ;  /* 0x000000036b0da211 */ /* 0x000fe200030f148c */
[----:B------:R2:W-:Y:S01]  /*27740*/  @!P1 ST.E.64 desc[UR60][R6.64], R54 ;  /* 0x0000003606009985 */ /* 0x0005e2000c101b3c */
[-C--:B---3--:R-:W-:Y:S02]  /*27750*/  @!P3 LEA R14, P1, R105, R2.reuse, 0x2 ;  /* 0x00000002690eb211 */ /* 0x088fe400078210ff */
[----:B0-----:R-:W-:Y:S01]  /*27760*/  @!P4 LEA R20, P0, R103, R2, 0x2 ;  /* 0x000000026714c211 */ /* 0x001fe200078010ff */
[----:B------:R0:W-:Y:S01]  /*27770*/  @!P2 ST.E.64 desc[UR60][R12.64], R58 ;  /* 0x0000003a0c00a985 */ /* 0x0001e2000c101b3c */
[----:B------:R-:W-:-:S02]  /*27780*/  ISETP.GE.AND P2, PT, R99, UR4, PT ;  /* 0x0000000463007c0c */ /* 0x000fc4000bf46270 */
[-C--:B------:R-:W-:Y:S02]  /*27790*/  @!P3 LEA.HI.X R15, R105, R3.reuse, R106, 0x2, P1 ;  /* 0x00000003690fb211 */ /* 0x080fe400008f146a */
[----:B------:R-:W-:Y:S02]  /*277a0*/  ISETP.GE.AND P1, PT, R97, UR4, PT ;  /* 0x0000000461007c0c */ /* 0x000fe4000bf26270 */
[----:B----4-:R-:W-:Y:S01]  /*277b0*/  @!P5 LEA R24, P6, R101, R2, 0x2 ;  /* 0x000000026518d211 */ /* 0x010fe200078c10ff */
[----:B------:R3:W-:Y:S01]  /*277c0*/  @!P3 ST.E.64 desc[UR60][R14.64], R62 ;  /* 0x0000003e0e00b985 */ /* 0x0007e2000c101b3c */
[-C--:B------:R-:W-:Y:S02]  /*277d0*/  @!P4 LEA.HI.X R21, R103, R3.reuse, R104, 0x2, P0 ;  /* 0x000000036715c211 */ /* 0x080fe400000f1468 */
[----:B------:R-:W-:Y:S02]  /*277e0*/  @!P5 LEA.HI.X R25, R101, R3, R102, 0x2, P6 ;  /* 0x000000036519d211 */ /* 0x000fe400030f1466 */
[----:B------:R-:W-:Y:S01]  /*277f0*/  ISETP.GE.AND P0, PT, R95, UR4, PT ;  /* 0x000000045f007c0c */ /* 0x000fe2000bf06270 */
[----:B------:R-:W-:Y:S01]  /*27800*/  @!P4 ST.E.64 desc[UR60][R20.64], R66 ;  /* 0x000000421400c985 */ /* 0x000fe2000c101b3c */
[----:B------:R-:W-:-:S02]  /*27810*/  ISETP.GE.AND P3, PT, R93, UR4, PT ;  /* 0x000000045d007c0c */ /* 0x000fc4000bf66270 */
[-C--:B-1----:R-:W-:Y:S01]  /*27820*/  @!P2 LEA R4, P6, R99, R2.reuse, 0x2 ;  /* 0x000000026304a211 */ /* 0x082fe200078c10ff */
[----:B------:R1:W-:Y:S01]  /*27830*/  @!P5 ST.E.64 desc[UR60][R24.64], R70 ;  /* 0x000000461800d985 */ /* 0x0003e2000c101b3c */
[----:B------:R-:W-:Y:S02]  /*27840*/  ISETP.GE.AND P4, PT, R91, UR4, PT ;  /* 0x000000045b007c0c */ /* 0x000fe4000bf86270 */
[-C--:B--2---:R-:W-:Y:S02]  /*27850*/  @!P1 LEA R6, P5, R97, R2.reuse, 0x2 ;  /* 0x0000000261069211 */ /* 0x084fe400078a10ff */
[-C--:B------:R-:W-:Y:S02]  /*27860*/  @!P2 LEA.HI.X R5, R99, R3.reuse, R100, 0x2, P6 ;  /* 0x000000036305a211 */ /* 0x080fe400030f1464 */
[----:B------:R-:W-:Y:S02]  /*27870*/  @!P1 LEA.HI.X R7, R97, R3, R98, 0x2, P5 ;  /* 0x0000000361079211 */ /* 0x000fe400028f1462 */
[----:B0-----:R-:W-:Y:S01]  /*27880*/  @!P0 LEA R12, P6, R95, R2, 0x2 ;  /* 0x000000025f0c8211 */ /* 0x001fe200078c10ff */
[----:B------:R0:W-:Y:S01]  /*27890*/  @!P2 ST.E.64 desc[UR60][R4.64], R74 ;  /* 0x0000004a0400a985 */ /* 0x0001e2000c101b3c */
[----:B------:R-:W-:-:S02]  /*278a0*/  ISETP.GE.AND P2, PT, R89, UR4, PT ;  /* 0x0000000459007c0c */ /* 0x000fc4000bf46270 */
[-C--:B------:R-:W-:Y:S01]  /*278b0*/  @!P0 LEA.HI.X R13, R95, R3.reuse, R96, 0x2, P6 ;  /* 0x000000035f0d8211 */ /* 0x080fe200030f1460 */
[----:B------:R2:W-:Y:S01]  /*278c0*/  @!P1 ST.E.64 desc[UR60][R6.64], R78 ;  /* 0x0000004e06009985 */ /* 0x0005e2000c101b3c */
[-C--:B---3--:R-:W-:Y:S01]  /*278d0*/  @!P3 LEA R14, P1, R93, R2.reuse, 0x2 ;  /* 0x000000025d0eb211 */ /* 0x088fe200078210ff */
[----:B-1----:R-:W-:Y:S01]  /*278e0*/  VIADD R25, R227, 0xa8 ;  /* 0x000000a8e3197836 */ /* 0x002fe20000000000 */
[----:B------:R-:W-:Y:S01]  /*278f0*/  @!P4 LEA R20, P5, R91, R2, 0x2 ;  /* 0x000000025b14c211 */ /* 0x000fe200078a10ff */
[----:B------:R1:W-:Y:S01]  /*27900*/  @!P0 ST.E.64 desc[UR60][R12.64], R82 ;  /* 0x000000520c008985 */ /* 0x0003e2000c101b3c */
[-C--:B------:R-:W-:Y:S02]  /*27910*/  @!P3 LEA.HI.X R15, R93, R3.reuse, R94, 0x2, P1 ;  /* 0x000000035d0fb211 */ /* 0x080fe400008f145e */
[----:B------:R-:W-:Y:S02]  /*27920*/  ISETP.GE.AND P1, PT, R86, UR4, PT ;  /* 0x0000000456007c0c */ /* 0x000fe4000bf26270 */
[----:B------:R-:W-:Y:S01]  /*27930*/  @!P4 LEA.HI.X R21, R91, R3, R92, 0x2, P5 ;  /* 0x000000035b15c211 */ /* 0x000fe200028f145c */
[----:B------:R3:W-:Y:S01]  /*27940*/  @!P3 ST.E.64 desc[UR60][R14.64], R128 ;  /* 0x000000800e00b985 */ /* 0x0007e2000c101b3c */
[----:B------:R-:W-:-:S02]  /*27950*/  ISETP.GE.AND P0, PT, R237, UR4, PT ;  /* 0x00000004ed007c0c */ /* 0x000fc4000bf06270 */
[-C--:B0-----:R-:W-:Y:S01]  /*27960*/  @!P2 LEA R4, P5, R89, R2.reuse, 0x2 ;  /* 0x000000025904a211 */ /* 0x081fe200078a10ff */
[----:B------:R0:W-:Y:S01]  /*27970*/  @!P4 ST.E.64 desc[UR60][R20.64], R130 ;  /* 0x000000821400c985 */ /* 0x0001e2000c101b3c */
[----:B------:R-:W-:Y:S02]  /*27980*/  ISETP.GE.AND P4, PT, R27, UR4, PT ;  /* 0x000000041b007c0c */ /* 0x000fe4000bf86270 */
[----:B------:R-:W-:Y:S02]  /*27990*/  ISETP.GE.AND P3, PT, R25, UR4, PT ;  /* 0x0000000419007c0c */ /* 0x000fe4000bf66270 */
[----:B------:R-:W-:Y:S02]  /*279a0*/  @!P2 LEA.HI.X R5, R89, R3, R90, 0x2, P5 ;  /* 0x000000035905a211 */ /* 0x000fe400028f145a */
[-C--:B--2---:R-:W-:Y:S02]  /*279b0*/  @!P1 LEA R6, P6, R86, R2.reuse, 0x2 ;  /* 0x0000000256069211 */ /* 0x084fe400078c10ff */
[----:B------:R-:W-:Y:S01]  /*279c0*/  SHF.R.S32.HI R0, RZ, 0x1f, R27 ;  /* 0x0000001fff007819 */ /* 0x000fe2000001141b */
[----:B------:R4:W-:Y:S01]  /*279d0*/  @!P2 ST.E.64 desc[UR60][R4.64], R132 ;  /* 0x000000840400a985 */ /* 0x0009e2000c101b3c */
[----:B-1----:R-:W-:-:S02]  /*279e0*/  @!P0 LEA R12, P5, R237, R2, 0x2 ;  /* 0x00000002ed0c8211 */ /* 0x002fc400078a10ff */
[-C--:B------:R-:W-:Y:S02]  /*279f0*/  @!P1 LEA.HI.X R7, R86, R3.reuse, R88, 0x2, P6 ;  /* 0x0000000356079211 */ /* 0x080fe400030f1458 */
[----:B------:R-:W-:Y:S02]  /*27a00*/  ISETP.GE.AND P6, PT, R29, UR4, PT ;  /* 0x000000041d007c0c */ /* 0x000fe4000bfc6270 */
[----:B------:R-:W-:Y:S01]  /*27a10*/  @!P0 LEA.HI.X R13, R237, R3, R8, 0x2, P5 ;  /* 0x00000003ed0d8211 */ /* 0x000fe200028f1408 */
[----:B------:R4:W-:Y:S01]  /*27a20*/  @!P1 ST.E.64 desc[UR60][R6.64], R134 ;  /* 0x0000008606009985 */ /* 0x0009e2000c101b3c */
[----:B---3--:R-:W-:-:S03]  /*27a30*/  @!P4 LEA R14, P5, R27, R2, 0x2 ;  /* 0x000000021b0ec211 */ /* 0x008fc600078a10ff */
[----:B------:R4:W-:Y:S01]  /*27a40*/  @!P0 ST.E.64 desc[UR60][R12.64], R136 ;  /* 0x000000880c008985 */ /* 0x0009e2000c101b3c */
[-C--:B------:R-:W-:Y:S01]  /*27a50*/  @!P4 LEA.HI.X R15, R27, R3.reuse, R0, 0x2, P5 ;  /* 0x000000031b0fc211 */ /* 0x080fe200028f1400 */
[----:B------:R-:W-:Y:S01]  /*27a60*/  VIADD R27, R227, 0xb8 ;  /* 0x000000b8e31b7836 */ /* 0x000fe20000000000 */
[----:B------:R-:W-:Y:S02]  /*27a70*/  SHF.R.S32.HI R0, RZ, 0x1f, R25 ;  /* 0x0000001fff007819 */ /* 0x000fe40000011419 */
[----:B0-----:R-:W-:Y:S01]  /*27a80*/  @!P3 LEA R20, P5, R25, R2, 0x2 ;  /* 0x000000021914b211 */ /* 0x001fe200078a10ff */
[----:B------:R4:W-:Y:S01]  /*27a90*/  @!P4 ST.E.64 desc[UR60][R14.64], R138 ;  /* 0x0000008a0e00c985 */ /* 0x0009e2000c101b3c */
[----:B------:R-:W-:Y:S02]  /*27aa0*/  ISETP.GE.AND P0, PT, R27, UR4, PT ;  /* 0x000000041b007c0c */ /* 0x000fe4000bf06270 */
[----:B------:R-:W-:Y:S02]  /*27ab0*/  @!P3 LEA.HI.X R21, R25, R3, R0, 0x2, P5 ;  /* 0x000000031915b211 */ /* 0x000fe400028f1400 */
[----:B------:R-:W-:-:S02]  /*27ac0*/  SHF.R.S32.HI R0, RZ, 0x1f, R29 ;  /* 0x0000001fff007819 */ /* 0x000fc4000001141d */
[C---:B------:R-:W-:Y:S01]  /*27ad0*/  @!P6 LEA R24, P5, R29.reuse, R2, 0x2 ;  /* 0x000000021d18e211 */ /* 0x040fe200078a10ff */
[----:B------:R4:W-:Y:S03]  /*27ae0*/  @!P3 ST.E.64 desc[UR60][R20.64], R110 ;  /* 0x0000006e1400b985 */ /* 0x0009e6000c101b3c */
[----:B------:R-:W-:-:S05]  /*27af0*/  @!P6 LEA.HI.X R25, R29, R3, R0, 0x2, P5 ;  /* 0x000000031d19e211 */ /* 0x000fca00028f1400 */
[----:B------:R4:W-:Y:S01]  /*27b00*/  @!P6 ST.E.64 desc[UR60][R24.64], R114 ;  /* 0x000000721800e985 */ /* 0x0009e2000c101b3c */
[----:B------:R-:W-:Y:S05]  /*27b10*/  @P0 BRA `(.L_x_2724) ;  /* 0x0000000c006c0947 */ /* 0x000fea0003800000 */
[----:B------:R-:W-:Y:S02]  /*27b20*/  LEA R2, P0, R27, R2, 0x2 ;  /* 0x000000021b027211 */ /* 0x000fe400078010ff */
[----:B------:R-:W-:-:S04]  /*27b30*/  SHF.R.S32.HI R0, RZ, 0x1f, R27 ;  /* 0x0000001fff007819 */ /* 0x000fc8000001141b */
[----:B------:R-:W-:-:S05]  /*27b40*/  LEA.HI.X R3, R27, R3, R0, 0x2, P0 ;  /* 0x000000031b037211 */ /* 0x000fca00000f1400 */
[----:B------:R0:W-:Y:S01]  /*27b50*/  ST.E.64 desc[UR60][R2.64], R118 ;  /* 0x0000007602007985 */ /* 0x0001e2000c101b3c */
[----:B------:R-:W-:Y:S05]  /*27b60*/  BRA `(.L_x_2724) ;  /* 0x0000000c00587947 */ /* 0x000fea0003800000 */
.L_x_2715:
        /* <DEDUP_REMOVED lines=26> */
.L_x_2727:
[----:B------:R-:W2:Y:S01]  /*27d10*/  LDL.LU R2, [R1+0x68] ;  /* 0x0000680001027983 */ /* 0x000ea20000300800 */
[----:B------:R-:W-:Y:S01]  /*27d20*/  BSSY B1, `(.L_x_2728) ;  /* 0x0000036000017945 */ /* 0x000fe20003800000 */
[----:B------:R-:W-:Y:S02]  /*27d30*/  SEL R33, R232, RZ, !P0 ;  /* 0x000000ffe8217207 */ /* 0x000fe40004000000 */
[----:B-----5:R-:W-:Y:S02]  /*27d40*/  SHF.R.S32.HI R26, RZ, 0x1f, R25 ;  /* 0x0000001fff1a7819 */ /* 0x020fe40000011419 */
[----:B--2---:R-:W-:Y:S01]  /*27d50*/  SEL R28, R2, RZ, !P0 ;  /* 0x000000ff021c7207 */ /* 0x004fe20004000000 */
[----:B------:R-:W-:Y:S06]  /*27d60*/  @P3 BRA `(.L_x_2729) ;  /* 0x0000000000c43947 */ /* 0x000fec0003800000 */
[----:B------:R-:W2:Y:S01]  /*27d70*/  LDC R37, c[0x0][0xbe8] ;  /* 0x0002fa00ff257b82 */ /* 0x000ea20000000800 */
[----:B------:R-:W-:Y:S01]  /*27d80*/  IADD3 R35, R226, -0x80, R35 ;  /* 0xffffff80e2237810 */ /* 0x000fe20007ffe023 */
[----:B--2---:R-:W-:-:S05]  /*27d90*/  IMAD R2, R0, R37, RZ ;  /* 0x0000002500027224 */ /* 0x004fca00078e02ff */
[----:B------:R-:W-:-:S13]  /*27da0*/  ISETP.GE.AND P0, PT, R35, R2, PT ;  /* 0x000000022300720c */ /* 0x000fda0003f06270 */
[----:B------:R-:W-:Y:S05]  /*27db0*/  @P0 BRA `(.L_x_2729) ;  /* 0x0000000000b00947 */ /* 0x000fea0003800000 */
[----:B------:R-:W2:Y:S01]  /*27dc0*/  LDL.LU R30, [R1+0x48] ;  /* 0x00004800011e7983 */ /* 0x000ea20000300800 */
[----:B------:R-:W-:Y:S01]  /*27dd0*/  IMAD.MOV.U32 R24, RZ, RZ, 0x9b8 ;  /* 0x000009b8ff187424 */ /* 0x000fe200078e00ff */
[----:B------:R-:W-:Y:S01]  /*27de0*/  ISETP.GT.AND P0, PT, R231, 0x1, PT ;  /* 0x00000001e700780c */ /* 0x000fe20003f04270 */
[----:B------:R-:W3:Y:S01]  /*27df0*/  LDC.64 R2, c[0x0][0xba8] ;  /* 0x0002ea00ff027b82 */ /* 0x000ee20000000a00 */
[----:B------:R-:W-:Y:S01]  /*27e00*/  ISETP.NE.AND P1, PT, R37, 0x1, PT ;  /* 0x000000012500780c */ /* 0x000fe20003f25270 */
[----:B------:R-:W-:Y:S01]  /*27e10*/  IMAD.MOV.U32 R27, RZ, RZ, R35 ;  /* 0x000000ffff1b7224 */ /* 0x000fe200078e0023 */
[----:B------:R-:W-:-:S05]  /*27e20*/  SEL R24, R24, 0x978, P0 ;  /* 0x0000097818187807 */ /* 0x000fca0000000000 */
[----:B------:R-:W4:Y:S08]  /*27e30*/  LDC.64 R12, c[0x0][R24+0x220] ;  /* 0x00008800180c7b82 */ /* 0x000f300000000a00 */
[----:B------:R-:W5:Y:S08]  /*27e40*/  LDC.64 R6, c[0x0][R24+0x218] ;  /* 0x0000860018067b82 */ /* 0x000f700000000a00 */
[----:B------:R-:W0:Y:S08]  /*27e50*/  LDC.64 R14, c[0x0][R24+0x228] ;  /* 0x00008a00180e7b82 */ /* 0x000e300000000a00 */
[----:B-1----:R-:W1:Y:S08]  /*27e60*/  @P1 LDC R8, c[0x0][0xbec] ;  /* 0x0002fb00ff081b82 */ /* 0x002e700000000800 */
[----:B------:R-:W0:Y:S08]  /*27e70*/  LDC.64 R4, c[0x0][R24+0x210] ;  /* 0x0000840018047b82 */ /* 0x000e300000000a00 */
[----:B------:R-:W0:Y:S01]  /*27e80*/  @P1 LDC R31, c[0x0][0xbf0] ;  /* 0x0002fc00ff1f1b82 */ /* 0x000e220000000800 */
[----:B-1----:R-:W-:-:S07]  /*27e90*/  @P1 IMAD.HI.U32 R8, R35, R8, RZ ;  /* 0x0000000823081227 */ /* 0x002fce00078e00ff */
[----:B---3--:R-:W1:Y:S01]  /*27ea0*/  @!P0 LDC R2, c[0x0][0xb50] ;  /* 0x0002d400ff028b82 */ /* 0x008e620000000800 */
[-C--:B----4-:R-:W-:Y:S02]  /*27eb0*/  IMAD R13, R13, R33.reuse, RZ ;  /* 0x000000210d0d7224 */ /* 0x090fe400078e02ff */
[----:B------:R-:W-:-:S05]  /*27ec0*/  IMAD.WIDE.U32 R20, R12, R33, RZ ;  /* 0x000000210c147225 */ /* 0x000fca00078e00ff */
[----:B------:R-:W3:Y:S01]  /*27ed0*/  @!P0 LDC R3, c[0x0][0xb54] ;  /* 0x0002d500ff038b82 */ /* 0x000ee20000000800 */
[-C--:B-----5:R-:W-:Y:S02]  /*27ee0*/  IMAD R29, R7, R230.reuse, RZ ;  /* 0x000000e6071d7224 */ /* 0x0a0fe400078e02ff */
[----:B------:R-:W-:Y:S01]  /*27ef0*/  IMAD.WIDE.U32 R6, R6, R230, RZ ;  /* 0x000000e606067225 */ /* 0x000fe200078e00ff */
[----:B0-----:R-:W-:-:S03]  /*27f00*/  @P1 SHF.R.U32.HI R27, RZ, R31, R8 ;  /* 0x0000001fff1b1219 */ /* 0x001fc60000011608 */
[----:B------:R-:W-:Y:S01]  /*27f10*/  IMAD R31, R12, R28, R13 ;  /* 0x0000001c0c1f7224 */ /* 0x000fe200078e020d */
[----:B------:R-:W-:Y:S01]  /*27f20*/  IADD3 R8, P1, P3, R20, R6, R25 ;  /* 0x0000000614087210 */ /* 0x000fe20007b3e019 */
[----:B------:R-:W-:Y:S02]  /*27f30*/  IMAD.IADD R29, R7, 0x1, R29 ;  /* 0x00000001071d7824 */ /* 0x000fe400078e021d */
[----:B------:R-:W-:Y:S02]  /*27f40*/  IMAD.MOV R12, RZ, RZ, -R27 ;  /* 0x000000ffff0c7224 */ /* 0x000fe400078e0a1b */
[----:B------:R-:W-:Y:S01]  /*27f50*/  IMAD.IADD R31, R21, 0x1, R31 ;  /* 0x00000001151f7824 */ /* 0x000fe200078e021f */
[----:B--2---:R-:W-:-:S05]  /*27f60*/  SEL R13, R30, RZ, P0 ;  /* 0x000000ff1e0d7207 */ /* 0x004fca0000000000 */
[----:B------:R-:W-:-:S04]  /*27f70*/  IMAD.WIDE.U32 R6, R14, R13, RZ ;  /* 0x0000000d0e067225 */ /* 0x000fc800078e00ff */
[----:B------:R-:W-:Y:S02]  /*27f80*/  IMAD R15, R15, R13, RZ ;  /* 0x0000000d0f0f7224 */ /* 0x000fe400078e02ff */
[----:B------:R-:W-:Y:S01]  /*27f90*/  IMAD R13, R37, R12, R35 ;  /* 0x0000000c250d7224 */ /* 0x000fe200078e0223 */
[----:B------:R-:W-:Y:S01]  /*27fa0*/  IADD3.X R12, R31, R29, R26, P1, P3 ;  /* 0x0000001d1f0c7210 */ /* 0x000fe20000fe641a */
[----:B------:R-:W-:Y:S01]  /*27fb0*/  IMAD.IADD R15, R7, 0x1, R15 ;  /* 0x00000001070f7824 */ /* 0x000fe200078e020f */
[----:B------:R-:W-:Y:S01]  /*27fc0*/  IADD3 R6, P0, P1, R27, R8, R6 ;  /* 0x000000081b067210 */ /* 0x000fe2000791e006 */
[----:B------:R-:W-:Y:S01]  /*27fd0*/  IMAD R5, R5, R13, RZ ;  /* 0x0000000d05057224 */ /* 0x000fe200078e02ff */
[----:B------:R-:W-:-:S04]  /*27fe0*/  SHF.R.S32.HI R27, RZ, 0x1f, R27 ;  /* 0x0000001fff1b7819 */ /* 0x000fc8000001141b */
[----:B------:R-:W-:Y:S02]  /*27ff0*/  IADD3.X R7, R27, R12, R15, P0, P1 ;  /* 0x0000000c1b077210 */ /* 0x000fe400007e240f */
[----:B------:R-:W-:-:S05]  /*28000*/  SHF.R.S32.HI R15, RZ, 0x1f, R13 ;  /* 0x0000001fff0f7819 */ /* 0x000fca000001140d */
[C---:B------:R-:W-:Y:S02]  /*28010*/  IMAD R15, R4.reuse, R15, R5 ;  /* 0x0000000f040f7224 */ /* 0x040fe400078e0205 */
[----:B------:R-:W-:-:S04]  /*28020*/  IMAD.WIDE.U32 R4, R4, R13, R6 ;  /* 0x0000000d04047225 */ /* 0x000fc800078e0006 */
[----:B------:R-:W-:Y:S01]  /*28030*/  IMAD.IADD R5, R5, 0x1, R15 ;  /* 0x0000000105057824 */ /* 0x000fe200078e020f */
[----:B-1----:R-:W-:-:S04]  /*28040*/  LEA R2, P0, R4, R2, 0x2 ;  /* 0x0000000204027211 */ /* 0x002fc800078010ff */
[----:B---3--:R-:W-:Y:S01]  /*28050*/  LEA.HI.X R3, R4, R3, R5, 0x2, P0 ;  /* 0x0000000304037211 */ /* 0x008fe200000f1405 */
[----:B------:R-:W-:-:S05]  /*28060*/  IMAD.MOV.U32 R5, RZ, RZ, -0x800000 ;  /* 0xff800000ff057424 */ /* 0x000fca00078e00ff */
[----:B------:R2:W-:Y:S03]  /*28070*/  STG.E desc[UR60][R2.64], R5 ;  /* 0x0000000502007986 */ /* 0x0005e6000c10193c */
.L_x_2729:
[----:B------:R-:W-:Y:S05]  /*28080*/  BSYNC B1 ;  /* 0x0000000000017941 */ /* 0x000fea0003800000 */
.L_x_2728:
        /* <DEDUP_REMOVED lines=23> */
[----:B-1----:R-:W-:Y:S02]  /*28200*/  IMAD.IADD R8, R226, 0x1, R5 ;  /* 0x00000001e2087824 */ /* 0x002fe400078e0205 */
        /* <DEDUP_REMOVED lines=15> */
[----:B------:R-:W-:Y:S01]  /*28300*/  ULDC.64 UR4, c[0x0][0xad8] ;  /* 0x0002b60000047ab9 */ /* 0x000fe20000000a00 */
[----:B------:R-:W-:Y:S02]  /*28310*/  IMAD.IADD R226, R12, 0x1, R226 ;  /* 0x000000010ce27824 */ /* 0x000fe400078e02e2 */
        /* <DEDUP_REMOVED lines=16> */
[----:B------:R1:W2:Y:S01]  /*28420*/  SHFL.IDX PT, R2, R4, RZ, 0x181f ;  /* 0x00181fff04027589 */ /* 0x0002a200000e0000 */
[----:B------:R-:W-:Y:S01]  /*28430*/  VIADD R7, R21, 0x40 ;  /* 0x0000004015077836 */ /* 0x000fe20000000000 */
[----:B------:R-:W-:Y:S02]  /*28440*/  SHF.R.S32.HI R12, RZ, 0x1f, R21 ;  /* 0x0000001fff0c7819 */ /* 0x000fe40000011415 */
[----:B------:R1:W3:Y:S01]  /*28450*/  SHFL.IDX PT, R0, R5, RZ, 0x181f ;  /* 0x00181fff05007589 */ /* 0x0002e200000e0000 */
[----:B------:R-:W-:Y:S02]  /*28460*/  SHF.R.S32.HI R6, RZ, 0x1f, R15 ;  /* 0x0000001fff067819 */ /* 0x000fe4000001140f */
[----:B------:R-:W-:Y:S01]  /*28470*/  SHF.R.S32.HI R8, RZ, 0x1f, R7 ;  /* 0x0000001fff087819 */ /* 0x000fe20000011407 */
[----:B------:R-:W-:Y:S06]  /*28480*/  @P2 BRA `(.L_x_2731) ;  /* 0x0000000000342947 */ /* 0x000fec0003800000 */
[----:B------:R-:W-:Y:S02]  /*28490*/  ULDC UR4, c[0x0][0xac8] ;  /* 0x0002b20000047ab9 */ /* 0x000fe40000000800 */
[----:B------:R-:W-:Y:S02]  /*284a0*/  ISETP.GE.AND P4, PT, R21, UR4, PT ;  /* 0x0000000415007c0c */ /* 0x000fe4000bf86270 */
[----:B------:R-:W-:Y:S02]  /*284b0*/  ISETP.GE.AND P3, PT, R7, UR4, PT ;  /* 0x0000000407007c0c */ /* 0x000fe4000bf66270 */
[----:B------:R-:W-:-:S09]  /*284c0*/  ISETP.GE.AND P2, PT, R15, UR4, PT ;  /* 0x000000040f007c0c */ /* 0x000fd2000bf46270 */
[-C--:B--2---:R-:W-:Y:S02]  /*284d0*/  @!P4 LEA R24, P6, R21, R2.reuse, 0x1 ;  /* 0x000000021518c211 */ /* 0x084fe400078c08ff */
[----:B------:R-:W-:Y:S02]  /*284e0*/  @!P3 LEA R26, P5, R7, R2, 0x1 ;  /* 0x00000002071ab211 */ /* 0x000fe400078a08ff */
[----:B---3--:R-:W-:Y:S02]  /*284f0*/  @!P4 LEA.HI.X R25, R21, R0, R12, 0x1, P6 ;  /* 0x000000001519c211 */ /* 0x008fe400030f0c0c */
[----:B------:R-:W-:Y:S02]  /*28500*/  @!P2 LEA R2, P6, R15, R2, 0x1 ;  /* 0x000000020f02a211 */ /* 0x000fe400078c08ff */
[-C--:B------:R-:W-:Y:S01]  /*28510*/  @!P3 LEA.HI.X R27, R7, R0.reuse, R8, 0x1, P5 ;  /* 0x00000000071bb211 */ /* 0x080fe200028f0c08 */
[----:B------:R4:W-:Y:S01]  /*28520*/  @!P4 ST.E.128 desc[UR60][R24.64], RZ ;  /* 0x000000ff1800c985 */ /* 0x0009e2000c101d3c */
[----:B------:R-:W-:-:S03]  /*28530*/  @!P2 LEA.HI.X R3, R15, R0, R6, 0x1, P6 ;  /* 0x000000000f03a211 */ /* 0x000fc600030f0c06 */
[----:B------:R4:W-:Y:S04]  /*28540*/  @!P3 ST.E.128 desc[UR60][R26.64], RZ ;  /* 0x000000ff1a00b985 */ /* 0x0009e8000c101d3c */
[----:B------:R4:W-:Y:S02]  /*28550*/  @!P2 ST.E.128 desc[UR60][R2.64], RZ ;  /* 0x000000ff0200a985 */ /* 0x0009e4000c101d3c */
.L_x_2731:
[----:B------:R-:W-:Y:S05]  /*28560*/  BSYNC B1 ;  /* 0x0000000000017941 */ /* 0x000fea0003800000 */
.L_x_2730:
[----:B---3--:R3:W0:Y:S01]  /*28570*/  SHFL.IDX PT, R0, R5, 0x1, 0x181f ;  /* 0x00381f0005007f89 */ /* 0x00862200000e0000 */
[----:B------:R-:W-:Y:S03]  /*28580*/  BSSY B1, `(.L_x_2732) ;  /* 0x0000010000017945 */ /* 0x000fe60003800000 */
[----:B--2-4-:R3:W2:Y:S01]  /*28590*/  SHFL.IDX PT, R2, R4, 0x1, 0x181f ;  /* 0x00381f0004027f89 */ /* 0x0146a200000e0000 */
[----:B------:R-:W-:Y:S05]  /*285a0*/  @P0 BRA `(.L_x_2733) ;  /* 0x0000000000340947 */ /* 0x000fea0003800000 */
        /* <DEDUP_REMOVED lines=13> */
.L_x_2733:
[----:B------:R-:W-:Y:S05]  /*28680*/  BSYNC B1 ;  /* 0x0000000000017941 */ /* 0x000fea0003800000 */
.L_x_2732:
[----:B0-----:R0:W0:Y:S01]  /*28690*/  SHFL.IDX PT, R0, R5, 0x2, 0x181f ;  /* 0x00581f0005007f89 */ /* 0x00102200000e0000 */
[----:B------:R-:W-:Y:S03]  /*286a0*/  BSSY B1, `(.L_x_2734) ;  /* 0x0000010000017945 */ /* 0x000fe60003800000 */
[----:B--2-4-:R2:W4:Y:S01]  /*286b0*/  SHFL.IDX PT, R2, R4, 0x2, 0x181f ;  /* 0x00581f0004027f89 */ /* 0x01452200000e0000 */
        /* <DEDUP_REMOVED lines=14> */
.L_x_2735:
[----:B------:R-:W-:Y:S05]  /*287a0*/  BSYNC B1 ;  /* 0x0000000000017941 */ /* 0x000fea0003800000 */
.L_x_2734:
[----:B0-----:R-:W-:Y:S01]  /*287b0*/  VIADD R0, R226, 0x60 ;  /* 0x00000060e2007836 */ /* 0x001fe20000000000 */
[----:B-1-3--:R-:W0:Y:S04]  /*287c0*/  SHFL.IDX PT, R5, R5, 0x3, 0x181f ;  /* 0x00781f0005057f89 */ /* 0x00ae2800000e0000 */
[----:B------:R-:W-:Y:S01]  /*287d0*/  ISETP.GE.AND P0, PT, R0, R13, PT ;  /* 0x0000000d0000720c */ /* 0x000fe20003f06270 */
[----:B----4-:R1:W3:-:S12]  /*287e0*/  SHFL.IDX PT, R2, R4, 0x3, 0x181f ;  /* 0x00781f0004027f89 */ /* 0x0102d800000e0000 */
[----:B-1----:R-:W-:Y:S05]  /*287f0*/  @P0 BRA `(.L_x_2724) ;  /* 0x0000000000340947 */ /* 0x002fea0003800000 */
        /* <DEDUP_REMOVED lines=13> */
.L_x_2724:
[----:B------:R-:W-:Y:S05]  /*288d0*/  BSYNC B0 ;  /* 0x0000000000007941 */ /* 0x000fea0003800000 */
.L_x_2714:
[----:B------:R-:W-:Y:S02]  /*288e0*/  ULDC UR4, c[0x0][0xc3c] ;  /* 0x00030f0000047ab9 */ /* 0x000fe40000000800 */
[----:B-1----:R-:W-:-:S13]  /*288f0*/  ISETP.GE.AND P0, PT, R11, UR4, PT ;  /* 0x000000040b007c0c */ /* 0x002fda000bf06270 */
[----:B------:R-:W-:Y:S05]  /*28900*/  @!P0 BRA `(.L_x_2736) ;  /* 0xfffffd8800688947 */ /* 0x000fea000383ffff */
[----:B------:R-:W-:Y:S05]  /*28910*/  BRA `(.L_x_2505) ;  /* 0x0000008c00f87947 */ /* 0x000fea0003800000 */
.L_x_2503:
        /* <DEDUP_REMOVED lines=20> */
.L_x_2737:
        /* <DEDUP_REMOVED lines=43> */
.L_x_2741:
        /* <DEDUP_REMOVED lines=39> */
.L_x_2739:
        /* <DEDUP_REMOVED lines=12> */
.L_x_2742:
        /* <DEDUP_REMOVED lines=63> */
.L_x_2743:
[----:B-1----:R-:W1:Y:S02]  /*29430*/  LDC.64 R2, c[0x0][0xc90] ;  /* 0x00032400ff027b82 */ /* 0x002e640000000a00 */
        /* <DEDUP_REMOVED lines=60> */
.L_x_2744:
[----:B01----:R-:W-:-:S05]  /*29800*/  LOP3.LUT R3, RZ, R2, RZ, 0x33, !PT ;  /* 0x00000002ff037212 */ /* 0x003fca00078e33ff */
[----:B------:R-:W-:-:S05]  /*29810*/  IMAD.IADD R2, R4, 0x1, R3 ;  /* 0x0000000104027824 */ /* 0x000fca00078e0203 */
[----:B------:R1:W-:Y:S01]  /*29820*/  STL [R1+0x4], R2 ;  /* 0x0000040201007387 */ /* 0x0003e20000100800 */
[----:B------:R-:W-:Y:S05]  /*29830*/  BRA `(.L_x_2745) ;  /* 0x0000000000107947 */ /* 0x000fea0003800000 */
.L_x_2740:
[----:B------:R-:W-:Y:S01]  /*29840*/  IMAD.U32 R2, RZ, RZ, UR6 ;  /* 0x00000006ff027e24 */ /* 0x000fe2000f8e00ff */
[----:B------:R0:W-:Y:S04]  /*29850*/  STL [R1+0x4], RZ ;  /* 0x000004ff01007387 */ /* 0x0001e80000100800 */
[----:B------:R0:W-:Y:S04]  /*29860*/  STL [R1+0x8], RZ ;  /* 0x000008ff01007387 */ /* 0x0001e80000100800 */
[----:B------:R0:W-:Y:S02]  /*29870*/  STL [R1], R2 ;  /* 0x0000000201007387 */ /* 0x0001e40000100800 */
.L_x_2745:
        /* <DEDUP_REMOVED lines=10> */
.L_x_2738:
        /* <DEDUP_REMOVED lines=15> */
[----:B01----:R-:W-:Y:S01]  /*29a10*/  IMAD.SHL.U32 R2, R4, 0x8, RZ ;  /* 0x0000000804027824 */ /* 0x003fe200078e00ff */
        /* <DEDUP_REMOVED lines=18> */
[C---:B-1----:R-:W-:Y:S02]  /*29b40*/  LOP3.LUT R2, R0.reuse, 0x40, RZ, 0xfc, !PT ;  /* 0x0000004000027812 */ /* 0x042fe400078efcff */
[----:B------:R-:W-:-:S07]  /*29b50*/  LOP3.LUT R0, R0, 0x80, RZ, 0xfc, !PT ;  /* 0x0000008000007812 */ /* 0x000fce00078efcff */
.L_x_2896:
[----:B------:R-:W2:Y:S01]  /*29b60*/  LDL R0, [R1+0xc] ;  /* 0x00000c0001007983 */ /* 0x000ea20000100800 */
[----:B0-----:R-:W2:Y:S01]  /*29b70*/  LDC.64 R2, c[0x0][0xc88] ;  /* 0x00032200ff027b82 */ /* 0x001ea20000000a00 */
[----:B------:R-:W-:Y:S05]  /*29b80*/  YIELD ;  /* 0x0000000000007946 */ /* 0x000fea0003800000 */
[----:B------:R-:W-:Y:S01]  /*29b90*/  ULDC.64 UR4, c[0x0][0xa28] ;  /* 0x00028a0000047ab9 */ /* 0x000fe20000000a00 */
[----:B------:R-:W-:Y:S01]  /*29ba0*/  IMAD.MOV.U32 R8, RZ, RZ, RZ ;  /* 0x000000ffff087224 */ /* 0x000fe200078e00ff */
[----:B------:R-:W-:Y:S01]  /*29bb0*/  ISETP.NE.U32.AND P0, PT, RZ, UR4, PT ;  /* 0x00000004ff007c0c */ /* 0x000fe2000bf05070 */
[----:B------:R-:W-:Y:S01]  /*29bc0*/  ULDC.64 UR10, c[0x0][0xa18] ;  /* 0x00028600000a7ab9 */ /* 0x000fe20000000a00 */
[----:B------:R-:W-:Y:S01]  /*29bd0*/  ULDC.64 UR8, c[0x0][0xa10] ;  /* 0x0002840000087ab9 */ /* 0x000fe20000000a00 */
[----:B------:R-:W-:Y:S01]  /*29be0*/  ULDC.64 UR6, c[0x0][0xa08] ;  /* 0x0002820000067ab9 */ /* 0x000fe20000000a00 */
[----:B--2---:R-:W-:-:S05]  /*29bf0*/  IMAD.WIDE R2, R0, 0x4, R2 ;  /* 0x0000000400027825 */ /* 0x004fca00078e0202 */
[----:B-1----:R-:W2:Y:S01]  /*29c00*/  LDG.E R4, desc[UR60][R2.64] ;  /* 0x0000003c02047981 */ /* 0x002ea2000c1e1900 */
[----:B------:R-:W-:Y:S01]  /*29c10*/  ISETP.NE.AND.EX P0, PT, RZ, UR5, PT, P0 ;  /* 0x00000005ff007c0c */ /* 0x000fe2000bf05300 */
[----:B------:R-:W-:Y:S01]  /*29c20*/  IMAD.MOV.U32 R0, RZ, RZ, RZ ;  /* 0x000000ffff007224 */ /* 0x000fe200078e00ff */
[----:B--2---:R-:W-:Y:S01]  /*29c30*/  SHF.R.S32.HI R5, RZ, 0x1f, R4 ;  /* 0x0000001fff057819 */ /* 0x004fe20000011404 */
[----:B------:R-:W-:-:S10]  /*29c40*/  IMAD.SHL.U32 R15, R4, 0x4, RZ ;  /* 0x00000004040f7824 */ /* 0x000fd400078e00ff */
[C---:B------:R-:W-:Y:S01]  /*29c50*/  @P0 LEA R2, P1, R4.reuse, UR4, 0x2 ;  /* 0x0000000404020c11 */ /* 0x040fe2000f8210ff */
[----:B------:R0:W-:Y:S03]  /*29c60*/  STL [R1+0x34], R4 ;  /* 0x0000340401007387 */ /* 0x0001e60000100800 */
        /* <DEDUP_REMOVED lines=14> */
[C---:B--2---:R-:W-:Y:S02]  /*29d50*/  IADD3 R2, P4, R15.reuse, UR4, RZ ;  /* 0x000000040f027c10 */ /* 0x044fe4000ff9e0ff */
[----:B------:R-:W-:Y:S02]  /*29d60*/  ISETP.NE.AND.EX P3, PT, RZ, UR11, PT, P3 ;  /* 0x0000000bff007c0c */ /* 0x000fe4000bf65330 */
[C---:B------:R-:W-:Y:S02]  /*29d70*/  IADD3.X R3, R14.reuse, UR5, RZ, P4, !PT ;  /* 0x000000050e037c10 */ /* 0x040fe4000a7fe4ff */
[----:B0-----:R-:W-:Y:S02]  /*29d80*/  IADD3 R4, P4, R15, UR8, RZ ;  /* 0x000000080f047c10 */ /* 0x001fe4000ff9e0ff */
[----:B------:R-:W-:Y:S01]  /*29d90*/  ISETP.NE.AND.EX P0, PT, RZ, UR7, PT, P0 ;  /* 0x00000007ff007c0c */ /* 0x000fe2000bf05300 */
[----:B------:R-:W2:Y:S01]  /*29da0*/  @P2 LDG.E R8, desc[UR60][R2.64] ;  /* 0x0000003c02082981 */ /* 0x000ea2000c1e1900 */
[C---:B-1----:R-:W-:Y:S01]  /*29db0*/  IADD3.X R5, R14.reuse, UR9, RZ, P4, !PT ;  /* 0x000000090e057c10 */ /* 0x042fe2000a7fe4ff */
[----:B------:R-:W-:Y:S01]  /*29dc0*/  ULDC UR4, c[0x0][0x288] ;  /* 0x0000a20000047ab9 */ /* 0x000fe20000000800 */
[----:B------:R-:W-:Y:S01]  /*29dd0*/  ISETP.NE.AND.EX P1, PT, RZ, UR9, PT, P1 ;  /* 0x00000009ff007c0c */ /* 0x000fe2000bf25310 */
[----:B------:R-:W-:Y:S01]  /*29de0*/  IMAD.U32 R12, RZ, RZ, UR4 ;  /* 0x00000004ff0c7e24 */ /* 0x000fe2000f8e00ff */
[----:B------:R-:W-:Y:S01]  /*29df0*/  IADD3.X R7, R14, UR7, RZ, P5, !PT ;  /* 0x000000070e077c10 */ /* 0x000fe2000affe4ff */
[----:B------:R-:W-:-:S06]  /*29e00*/  ULDC.64 UR4, c[0x0][0x418] ;  /* 0x0001060000047ab9 */ /* 0x000fcc0000000a00 */
[----:B------:R0:W5:Y:S04]  /*29e10*/  @P0 LDG.E R11, desc[UR60][R6.64] ;  /* 0x0000003c060b0981 */ /* 0x000168000c1e1900 */
[----:B------:R0:W5:Y:S04]  /*29e20*/  @P1 LDG.E R10, desc[UR60][R4.64] ;  /* 0x0000003c040a1981 */ /* 0x000168000c1e1900 */
[----:B--2---:R1:W-:Y:S02]  /*29e30*/  STL [R1+0x4c], R8 ;  /* 0x00004c0801007387 */ /* 0x0043e40000100800 */
[----:B-1----:R-:W-:-:S04]  /*29e40*/  @P3 IADD3 R8, P4, R15, UR10, RZ ;  /* 0x0000000a0f083c10 */ /* 0x002fc8000ff9e0ff */
[----:B------:R-:W-:-:S05]  /*29e50*/  @P3 IADD3.X R9, R14, UR11, RZ, P4, !PT ;  /* 0x0000000b0e093c10 */ /* 0x000fca000a7fe4ff */
        /* <DEDUP_REMOVED lines=11> */
[----:B------:R-:W-:Y:S01]  /*29f10*/  IMAD.U32 R8, RZ, RZ, UR4 ;  /* 0x00000004ff087e24 */ /* 0x000fe2000f8e00ff */
[----:B0-----:R-:W-:Y:S06]  /*29f20*/  @P3 BRA `(.L_x_2747) ;  /* 0x0000000000143947 */ /* 0x001fec0003800000 */
[----:B------:R-:W-:Y:S05]  /*29f30*/  @!P2 BRA `(.L_x_2747) ;  /* 0x000000000010a947 */ /* 0x000fea0003800000 */
[----:B------:R-:W2:Y:S04]  /*29f40*/  LDG.E R12, desc[UR60][R2.64] ;  /* 0x0000003c020c7981 */ /* 0x000ea8000c1e1900 */
[----:B------:R-:W2:Y:S02]  /*29f50*/  LDG.E R2, desc[UR60][R2.64+0x4] ;  /* 0x0000043c02027981 */ /* 0x000ea4000c1e1900 */
[----:B--2--5:R-:W-:-:S05]  /*29f60*/  IMAD.IADD R13, R2, 0x1, -R12 ;  /* 0x00000001020d7824 */ /* 0x024fca00078e0a0c */
[----:B------:R0:W-:Y:S02]  /*29f70*/  STL [R1+0x50], R13 ;  /* 0x0000500d01007387 */ /* 0x0001e40000100800 */
.L_x_2747:
[----:B------:R-:W2:Y:S01]  /*29f80*/  LDL.LU R3, [R1+0x8] ;  /* 0x0000080001037983 */ /* 0x000ea20000300800 */
[----:B------:R-:W-:Y:S02]  /*29f90*/  ULDC.64 UR4, c[0x0][0xa20] ;  /* 0x0002880000047ab9 */ /* 0x000fe40000000a00 */
[----:B------:R-:W-:Y:S01]  /*29fa0*/  ISETP.NE.U32.AND P2, PT, RZ, UR4, PT ;  /* 0x00000004ff007c0c */ /* 0x000fe2000bf45070 */
[----:B------:R-:W3:Y:S03]  /*29fb0*/  LDL R12, [R1+0x34] ;  /* 0x00003400010c7983 */ /* 0x000ee60000100800 */
[----:B------:R-:W-:Y:S02]  /*29fc0*/  ISETP.NE.AND.EX P2, PT, RZ, UR5, PT, P2 ;  /* 0x00000005ff007c0c */ /* 0x000fe4000bf45320 */
[C---:B--2---:R-:W-:Y:S02]  /*29fd0*/  LOP3.LUT R17, R3.reuse, 0xff000000, RZ, 0xc0, !PT ;  /* 0xff00000003117812 */ /* 0x044fe400078ec0ff */
[----:B------:R-:W-:-:S02]  /*29fe0*/  LOP3.LUT R2, R3, 0xff0000, RZ, 0xc0, !PT ;  /* 0x00ff000003027812 */ /* 0x000fc400078ec0ff */
[----:B------:R-:W-:Y:S02]  /*29ff0*/  SHF.R.U32.HI R17, RZ, 0x8, R17 ;  /* 0x00000008ff117819 */ /* 0x000fe40000011611 */
[----:B------:R-:W-:Y:S02]  /*2a000*/  LOP3.LUT R16, R3, 0xffff, RZ, 0xc0, !PT ;  /* 0x0000ffff03107812 */ /* 0x000fe400078ec0ff */
[----:B------:R-:W-:Y:S01]  /*2a010*/  LEA.HI R17, R2, R17, RZ, 0x10 ;  /* 0x0000001102117211 */ /* 0x000fe200078f80ff */
[----:B-----5:R-:W-:-:S05]  /*2a020*/  IMAD.IADD R2, R11, 0x1, R0 ;  /* 0x000000010b027824 */ /* 0x020fca00078e0200 */
[----:B------:R1:W-:Y:S04]  /*2a030*/  STL [R1+0x18], R2 ;  /* 0x0000180201007387 */ /* 0x0003e80000100800 */
[----:B---3--:R1:W-:Y:S01]  /*2a040*/  STL [R1+0x10], R12 ;  /* 0x0000100c01007387 */ /* 0x0083e20000100800 */
[----:B------:R-:W-:Y:S05]  /*2a050*/  @!P2 BRA `(.L_x_2748) ;  /* 0x000000000010a947 */ /* 0x000fea0003800000 */
[----:B-1----:R-:W-:-:S04]  /*2a060*/  IADD3 R2, P0, R15, UR4, RZ ;  /* 0x000000040f027c10 */ /* 0x002fc8000ff1e0ff */
[----:B------:R-:W-:-:S05]  /*2a070*/  IADD3.X R3, R14, UR5, RZ, P0, !PT ;  /* 0x000000050e037c10 */ /* 0x000fca00087fe4ff */
[----:B------:R2:W5:Y:S01]  /*2a080*/  LDG.E R8, desc[UR60][R2.64] ;  /* 0x0000003c02087981 */ /* 0x000562000c1e1900 */
[----:B------:R-:W-:Y:S05]  /*2a090*/  BRA `(.L_x_2749) ;  /* 0x0000000000107947 */ /* 0x000fea0003800000 */
.L_x_2748:
[----:B------:R-:W-:Y:S05]  /*2a0a0*/  @!P0 BRA `(.L_x_2749) ;  /* 0x00000000000c8947 */ /* 0x000fea0003800000 */
[----:B------:R-:W2:Y:S04]  /*2a0b0*/  LDG.E R8, desc[UR60][R6.64] ;  /* 0x0000003c06087981 */ /* 0x000ea8000c1e1900 */
[----:B------:R-:W2:Y:S02]  /*2a0c0*/  LDG.E R6, desc[UR60][R6.64+0x4] ;  /* 0x0000043c06067981 */ /* 0x000ea4000c1e1900 */
[----:B--2---:R-:W-:-:S07]  /*2a0d0*/  IMAD.IADD R8, R6, 0x1, -R8 ;  /* 0x0000000106087824 */ /* 0x004fce00078e0a08 */
.L_x_2749:
[----:B-12---:R-:W2:Y:S01]  /*2a0e0*/  @P1 LDG.E R2, desc[UR60][R4.64] ;  /* 0x0000003c04021981 */ /* 0x006ea2000c1e1900 */
[----:B------:R-:W1:Y:S03]  /*2a0f0*/  LDC R3, c[0x0][0x448] ;  /* 0x00011200ff037b82 */ /* 0x000e660000000800 */
[----:B------:R-:W3:Y:S04]  /*2a100*/  LDL R6, [R1+0x4] ;  /* 0x0000040001067983 */ /* 0x000ee80000100800 */
[----:B------:R4:W2:Y:S01]  /*2a110*/  @P1 LDG.E R4, desc[UR60][R4.64+0x4] ;  /* 0x0000043c04041981 */ /* 0x0008a2000c1e1900 */
[----:B-1----:R-:W-:-:S13]  /*2a120*/  ISETP.NE.AND P0, PT, R3, 0x1, PT ;  /* 0x000000010300780c */ /* 0x002fda0003f05270 */
[----:B------:R-:W1:Y:S08]  /*2a130*/  @P0 LDC R3, c[0x0][0x44c] ;  /* 0x00011300ff030b82 */ /* 0x000e700000000800 */
[----:B----4-:R-:W4:Y:S01]  /*2a140*/  @P0 LDC R5, c[0x0][0x450] ;  /* 0x00011400ff050b82 */ /* 0x010f220000000800 */
[----:B-----5:R-:W-:Y:S01]  /*2a150*/  IMAD.IADD R7, R8, 0x1, -R0 ;  /* 0x0000000108077824 */ /* 0x020fe200078e0a00 */
[----:B------:R-:W-:-:S05]  /*2a160*/  LOP3.LUT R11, R17, 0xff, RZ, 0xc0, !PT ;  /* 0x000000ff110b7812 */ /* 0x000fca00078ec0ff */
[----:B------:R0:W-:Y:S01]  /*2a170*/  STL [R1+0x60], R11 ;  /* 0x0000600b01007387 */ /* 0x0001e20000100800 */
[----:B------:R-:W-:Y:S01]  /*2a180*/  BSSY B0, `(.L_x_2750) ;  /* 0x0000034000007945 */ /* 0x000fe20003800000 */
[----:B------:R-:W-:Y:S01]  /*2a190*/  SHF.R.U32.HI R17, RZ, 0x10, R17 ;  /* 0x00000010ff117819 */ /* 0x000fe20000011611 */
[----:B--2---:R-:W-:Y:S02]  /*2a1a0*/  @P1 IMAD.IADD R9, R4, 0x1, -R2 ;  /* 0x0000000104091824 */ /* 0x004fe400078e0a02 */
[----:B---3--:R-:W-:-:S04]  /*2a1b0*/  IMAD.SHL.U32 R2, R6, 0x80, RZ ;  /* 0x0000008006027824 */ /* 0x008fc800078e00ff */
[----:B------:R-:W-:-:S04]  /*2a1c0*/  VIADD R2, R2, 0x7f ;  /* 0x0000007f02027836 */ /* 0x000fc80000000000 */
[----:B-1----:R-:W-:-:S04]  /*2a1d0*/  @P0 IMAD.HI.U32 R0, R2, R3, RZ ;  /* 0x0000000302000227 */ /* 0x002fc800078e00ff */
[----:B------:R-:W-:Y:S01]  /*2a1e0*/  IMAD.MOV.U32 R4, RZ, RZ, R2 ;  /* 0x000000ffff047224 */ /* 0x000fe200078e0002 */
[----:B----4-:R-:W-:Y:S01]  /*2a1f0*/  @P0 SHF.R.U32.HI R4, RZ, R5, R0 ;  /* 0x00000005ff040219 */ /* 0x010fe20000011600 */
[----:B------:R-:W-:Y:S02]  /*2a200*/  IMAD.IADD R0, R7, 0x1, R9 ;  /* 0x0000000107007824 */ /* 0x000fe400078e0209 */
[----:B------:R-:W-:Y:S02]  /*2a210*/  IMAD.MOV.U32 R2, RZ, RZ, RZ ;  /* 0x000000ffff027224 */ /* 0x000fe400078e00ff */
[C---:B------:R-:W-:Y:S01]  /*2a220*/  VIADD R3, R0.reuse, 0x6f ;  /* 0x0000006f00037836 */ /* 0x040fe20000000000 */
[----:B------:R-:W-:-:S03]  /*2a230*/  IADD3 R21, R0, 0x70, -R13 ;  /* 0x0000007000157810 */ /* 0x000fc60007ffe80d */
[----:B------:R-:W-:-:S04]  /*2a240*/  IMAD.HI R5, R3, -0x6db6db6d, R2 ;  /* 0x9249249303057827 */ /* 0x000fc800078e0202 */
[----:B------:R-:W-:-:S04]  /*2a250*/  IMAD.IADD R3, R21, 0x1, R4 ;  /* 0x0000000115037824 */ /* 0x000fc800078e0204 */
[----:B------:R-:W-:Y:S01]  /*2a260*/  IMAD.HI R2, R3, -0x6db6db6d, R2 ;  /* 0x9249249303027827 */ /* 0x000fe200078e0202 */
[----:B------:R-:W-:-:S04]  /*2a270*/  SHF.R.U32.HI R20, RZ, 0x1f, R5 ;  /* 0x0000001fff147819 */ /* 0x000fc80000011605 */
[----:B------:R-:W-:Y:S02]  /*2a280*/  SHF.R.U32.HI R6, RZ, 0x1f, R2 ;  /* 0x0000001fff067819 */ /* 0x000fe40000011602 */
[----:B------:R-:W-:Y:S02]  /*2a290*/  LEA.HI.SX32 R20, R5, R20, 0x1a ;  /* 0x0000001405147211 */ /* 0x000fe400078fd2ff */
[----:B------:R-:W-:-:S04]  /*2a2a0*/  LEA.HI.SX32 R6, R2, R6, 0x1a ;  /* 0x0000000602067211 */ /* 0x000fc800078fd2ff */
[----:B------:R-:W-:-:S04]  /*2a2b0*/  VIMNMX R6, R20, R6, PT ;  /* 0x0000000614067248 */ /* 0x000fc80003fe0100 */
[----:B------:R-:W-:Y:S01]  /*2a2c0*/  ISETP.GE.AND P0, PT, R6, 0x1, PT ;  /* 0x000000010600780c */ /* 0x000fe20003f06270 */
[----:B------:R-:W-:-:S12]  /*2a2d0*/  IMAD.MOV.U32 R3, RZ, RZ, RZ ;  /* 0x000000ffff037224 */ /* 0x000fd800078e00ff */
[----:B0-----:R-:W-:Y:S05]  /*2a2e0*/  @!P0 BRA `(.L_x_2751) ;  /* 0x0000000000748947 */ /* 0x001fea0003800000 */
[----:B------:R-:W-:Y:S01]  /*2a2f0*/  ISETP.NE.AND P0, PT, R17, RZ, PT ;  /* 0x000000ff1100720c */ /* 0x000fe20003f05270 */
[----:B------:R-:W-:-:S03]  /*2a300*/  ULDC UR4, c[0x0][0x9f0] ;  /* 0x00027c0000047ab9 */ /* 0x000fc60000000800 */
[----:B------:R-:W-:-:S04]  /*2a310*/  SEL R0, R17, UR4, P0 ;  /* 0x0000000411007c07 */ /* 0x000fc80008000000 */
[----:B------:R-:W-:Y:S02]  /*2a320*/  IABS R2, R0 ;  /* 0x0000000000027213 */ /* 0x000fe40000000000 */
[----:B------:R-:W-:Y:S02]  /*2a330*/  IADD3 R3, R0, -0x1, R6 ;  /* 0xffffffff00037810 */ /* 0x000fe40007ffe006 */
[----:B------:R-:W0:Y:S08]  /*2a340*/  I2F.RP R4, R2 ;  /* 0x0000000200047306 */ /* 0x000e300000209400 */
[----:B0-----:R-:W0:Y:S02]  /*2a350*/  MUFU.RCP R4, R4 ;  /* 0x0000000400047308 */ /* 0x001e240000001000 */
[----:B0-----:R-:W-:-:S06]  /*2a360*/  VIADD R4, R4, 0xffffffe ;  /* 0x0ffffffe04047836 */ /* 0x001fcc0000000000 */
[----:B------:R0:W1:Y:S02]  /*2a370*/  F2I.FTZ.U32.TRUNC.NTZ R5, R4 ;  /* 0x0000000400057305 */ /* 0x000064000021f000 */
[----:B0-----:R-:W-:-:S04]  /*2a380*/  LOP3.LUT R4, R3, R0, RZ, 0x3c, !PT ;  /* 0x0000000003047212 */ /* 0x001fc800078e3cff */
[----:B------:R-:W-:Y:S01]  /*2a390*/  ISETP.GE.AND P3, PT, R4, RZ, PT ;  /* 0x000000ff0400720c */ /* 0x000fe20003f66270 */
[----:B-1----:R-:W-:-:S04]  /*2a3a0*/  IMAD.MOV R4, RZ, RZ, -R5 ;  /* 0x000000ffff047224 */ /* 0x002fc800078e0a05 */
        /* <DEDUP_REMOVED lines=17> */
.L_x_2751:
[----:B------:R-:W-:Y:S05]  /*2a4c0*/  BSYNC B0 ;  /* 0x0000000000007941 */ /* 0x000fea0003800000 */
.L_x_2750:
        /* <DEDUP_REMOVED lines=23> */
[----:B------:R-:W0:Y:S02]  /*2a640*/  S2R R3, SR_TID.X ;  /* 0x0000000000037919 */ /* 0x000e240000002100 */
[----:B0-----:R-:W-:-:S04]  /*2a650*/  SHF.R.U32.HI R3, RZ, 0x5, R3 ;  /* 0x00000005ff037819 */ /* 0x001fc80000011603 */
[----:B------:R-:W-:-:S05]  /*2a660*/  LOP3.LUT R3, R3, 0x3, RZ, 0xc0, !PT ;  /* 0x0000000303037812 */ /* 0x000fca00078ec0ff */
[----:B------:R0:W1:Y:S02]  /*2a670*/  SHFL.IDX PT, R14, R3, RZ, 0x1f ;  /* 0x00001fff030e7589 */ /* 0x00006400000e0000 */
.L_x_2939:
[----:B-1----:R-:W-:Y:S02]  /*2a680*/  ISETP.NE.AND P0, PT, R14, RZ, PT ;  /* 0x000000ff0e00720c */ /* 0x002fe40003f05270 */
[----:B------:R-:W-:-:S11]  /*2a690*/  PLOP3.LUT P6, PT, PT, PT, PT, 0x8, 0x0 ;  /* 0x000000000000781c */ /* 0x000fd60003fce170 */
[----:B------:R-:W-:Y:S05]  /*2a6a0*/  @P0 BRA `(.L_x_2755) ;  /* 0x00000000000c0947 */ /* 0x000fea0003800000 */
[----:B------:R-:W-:-:S03]  /*2a6b0*/  UMOV UR4, 0xffffffff ;  /* 0xffffffff00047882 */ /* 0x000fc60000000000 */
[----:B------:R-:W-:Y:S05]  /*2a6c0*/  BRA.DIV UR4, `(.L_x_2756) ;  /* 0x0000007e04887947 */ /* 0x000fea000b800000 */
[----:B------:R-:W-:-:S13]  /*2a6d0*/  ELECT P6, URZ, PT ;  /* 0x00000000003f782f */ /* 0x000fda00038c0000 */
.L_x_2755:
[----:B0-----:R-:W2:Y:S01]  /*2a6e0*/  LDL R3, [R1+0x64] ;  /* 0x0000640001037983 */ /* 0x001ea20000100800 */
[----:B------:R-:W-:Y:S01]  /*2a6f0*/  BSSY B1, `(.L_x_2757) ;  /* 0x0000008000017945 */ /* 0x000fe20003800000 */
[----:B--2---:R-:W-:-:S05]  /*2a700*/  VIADD R3, R3, 0x1 ;  /* 0x0000000103037836 */ /* 0x004fca0000000000 */
[----:B------:R-:W-:-:S04]  /*2a710*/  LEA.HI R4, R3, R3, RZ, 0x1 ;  /* 0x0000000303047211 */ /* 0x000fc800078f08ff */
[----:B------:R-:W-:-:S05]  /*2a720*/  LOP3.LUT R4, R4, 0xfffffffe, RZ, 0xc0, !PT ;  /* 0xfffffffe04047812 */ /* 0x000fca00078ec0ff */
[----:B------:R-:W-:-:S05]  /*2a730*/  IMAD.IADD R3, R3, 0x1, -R4 ;  /* 0x0000000103037824 */ /* 0x000fca00078e0a04 */
[----:B------:R-:W-:-:S04]  /*2a740*/  SHF.L.U32 R3, R3, 0x1f, RZ ;  /* 0x0000001f03037819 */ /* 0x000fc800000006ff */
[----:B------:R-:W0:Y:S02]  /*2a750*/  SYNCS.PHASECHK.TRANS64.TRYWAIT P0, [R18+URZ+0x36820], R3 ;  /* 0x03682003120075a7 */ /* 0x000e24000800017f */
[----:B0-----:R-:W-:Y:S05]  /*2a760*/  @!P0 BRA `(.L_x_2758) ;  /* 0x0000007c00808947 */ /* 0x001fea0003800000 */
.L_x_2942:
[----:B------:R-:W-:Y:S05]  /*2a770*/  BSYNC B1 ;  /* 0x0000000000017941 */ /* 0x000fea0003800000 */
.L_x_2757:
[----:B------:R-:W-:Y:S04]  /*2a780*/  BSSY B1, `(.L_x_2759) ;  /* 0x000008e000017945 */ /* 0x000fe80003800000 */
[----:B------:R-:W-:Y:S05]  /*2a790*/  @!P6 BRA `(.L_x_2760) ;  /* 0x000000080030e947 */ /* 0x000fea0003800000 */
[----:B------:R-:W2:Y:S04]  /*2a7a0*/  LDL R5, [R1+0x1c] ;  /* 0x00001c0001057983 */ /* 0x000ea80000100800 */
[----:B------:R-:W3:Y:S01]  /*2a7b0*/  LDL R6, [R1+0x24] ;  /* 0x0000240001067983 */ /* 0x000ee20000100800 */
[----:B------:R-:W-:Y:S01]  /*2a7c0*/  BSSY B2, `(.L_x_2761) ;  /* 0x0000008000027945 */ /* 0x000fe20003800000 */
[----:B------:R-:W1:Y:S02]  /*2a7d0*/  S2R R4, SR_TID.X ;  /* 0x0000000000047919 */ /* 0x000e640000002100 */
[----:B-1----:R-:W-:-:S04]  /*2a7e0*/  LOP3.LUT R4, R4, 0x7f, RZ, 0xc0, !PT ;  /* 0x0000007f04047812 */ /* 0x002fc800078ec0ff */
[----:B------:R-:W-:Y:S01]  /*2a7f0*/  ISETP.NE.AND P1, PT, R4, RZ, PT ;  /* 0x000000ff0400720c */ /* 0x000fe20003f25270 */
[----:B--2---:R-:W-:Y:S01]  /*2a800*/  IMAD R5, R5, 0x8, R18 ;  /* 0x0000000805057824 */ /* 0x004fe200078e0212 */
[----:B---3--:R-:W-:-:S04]  /*2a810*/  SHF.L.U32 R9, R6, 0x1f, RZ ;  /* 0x0000001f06097819 */ /* 0x008fc800000006ff */
[----:B------:R-:W1:Y:S02]  /*2a820*/  SYNCS.PHASECHK.TRANS64.TRYWAIT P0, [R5+URZ+0x368a0], R9 ;  /* 0x0368a009050075a7 */ /* 0x000e64000800017f */
[----:B-1----:R-:W-:Y:S05]  /*2a830*/  @!P0 BRA `(.L_x_2762) ;  /* 0x0000007c00608947 */ /* 0x002fea0003800000 */
.L_x_2943:
[----:B------:R-:W-:Y:S05]  /*2a840*/  BSYNC B2 ;  /* 0x0000000000027941 */ /* 0x000fea0003800000 */
.L_x_2761:
[----:B------:R-:W-:Y:S04]  /*2a850*/  BSSY B2, `(.L_x_2763) ;  /* 0x0000009000027945 */ /* 0x000fe80003800000 */
[----:B------:R-:W-:Y:S05]  /*2a860*/  @P1 BRA `(.L_x_2764) ;  /* 0x00000000001c1947 */ /* 0x000fea0003800000 */
[----:B------:R-:W2:Y:S01]  /*2a870*/  S2R R4, SR_TID.X ;  /* 0x0000000000047919 */ /* 0x000ea20000002100 */
[----:B0-----:R-:W-:-:S04]  /*2a880*/  IMAD.MOV.U32 R3, RZ, RZ, 0xa800 ;  /* 0x0000a800ff037424 */ /* 0x001fc800078e00ff */
[----:B------:R3:W-:Y:S01]  /*2a890*/  SYNCS.ARRIVE.TRANS64 RZ, [R5+URZ+0x36890], R3 ;  /* 0x0368900305ff79a7 */ /* 0x0007e2000800003f */
[----:B--2---:R-:W-:-:S04]  /*2a8a0*/  LOP3.LUT R4, R4, 0x1f, RZ, 0xc0, !PT ;  /* 0x0000001f04047812 */ /* 0x004fc800078ec0ff */
[----:B------:R-:W-:-:S13]  /*2a8b0*/  ISETP.NE.AND P0, PT, R4, RZ, PT ;  /* 0x000000ff0400720c */ /* 0x000fda0003f05270 */
[----:B---3--:R-:W-:Y:S05]  /*2a8c0*/  @!P0 BRA `(.L_x_2764) ;  /* 0x0000000000048947 */ /* 0x008fea0003800000 */
[----:B------:R-:W-:Y:S01]  /*2a8d0*/  BPT.TRAP 0x1 ;  /* 0x000000040000795c */ /* 0x000fe20000300000 */
.L_x_2764:
[----:B------:R-:W-:Y:S05]  /*2a8e0*/  BSYNC B2 ;  /* 0x0000000000027941 */ /* 0x000fea0003800000 */
.L_x_2763:
[----:B0-----:R-:W2:Y:S01]  /*2a8f0*/  LDL R3, [R1+0x1c] ;  /* 0x00001c0001037983 */ /* 0x001ea20000100800 */
        /* <DEDUP_REMOVED lines=9> */
[----:B--2---:R-:W-:-:S02]  /*2a990*/  IMAD R7, R3, 0xa800, R18 ;  /* 0x0000a80003077824 */ /* 0x004fc400078e0212 */
[----:B------:R-:W-:Y:S02]  /*2a9a0*/  VIADD R3, R5, 0x36890 ;  /* 0x0003689005037836 */ /* 0x000fe40000000000 */
[----:B------:R-:W-:-:S07]  /*2a9b0*/  VIADD R6, R7, 0x21400 ;  /* 0x0002140007067836 */ /* 0x000fce0000000000 */
.L_x_2765:
        /* <DEDUP_REMOVED lines=16> */
.L_x_2766:
        /* <DEDUP_REMOVED lines=16> */
.L_x_2767:
        /* <DEDUP_REMOVED lines=13> */
.L_x_2944:
[----:B------:R-:W-:Y:S05]  /*2ac90*/  BSYNC B2 ;  /* 0x0000000000027941 */ /* 0x000fea0003800000 */
.L_x_2768:
        /* <DEDUP_REMOVED lines=11> */
.L_x_2771:
[----:B------:R-:W-:Y:S05]  /*2ad50*/  BSYNC B2 ;  /* 0x0000000000027941 */ /* 0x000fea0003800000 */
.L_x_2770:
        /* <DEDUP_REMOVED lines=8> */
.L_x_2772:
        /* <DEDUP_REMOVED lines=15> */
.L_x_2773:
        /* <DEDUP_REMOVED lines=15> */
.L_x_2774:
        /* <DEDUP_REMOVED lines=10> */
.L_x_2760:
[----:B------:R-:W-:Y:S05]  /*2b060*/  BSYNC B1 ;  /* 0x0000000000017941 */ /* 0x000fea0003800000 */
.L_x_2759:
[----:B0-----:R-:W2:Y:S04]  /*2b070*/  LDL.LU R3, [R1+0x1c] ;  /* 0x00001c0001037983 */ /* 0x001ea80000300800 */
        /* <DEDUP_REMOVED lines=12> */
.L_x_2791:
[----:B------:R-:W-:Y:S05]  /*2b140*/  YIELD ;  /* 0x0000000000007946 */ /* 0x000fea0003800000 */
[----:B------:R-:W-:Y:S04]  /*2b150*/  BSSY B1, `(.L_x_2775) ;  /* 0x000008d000017945 */ /* 0x000fe80003800000 */
[----:B-1----:R-:W-:Y:S05]  /*2b160*/  @!P6 BRA `(.L_x_2776) ;  /* 0x00000008002ce947 */ /* 0x002fea0003800000 */
[----:B------:R-:W2:Y:S04]  /*2b170*/  LDL R5, [R1+0x1c] ;  /* 0x00001c0001057983 */ /* 0x000ea80000100800 */
[----:B------:R-:W3:Y:S01]  /*2b180*/  LDL R4, [R1+0x24] ;  /* 0x0000240001047983 */ /* 0x000ee20000100800 */
[----:B------:R-:W-:Y:S01]  /*2b190*/  BSSY B2, `(.L_x_2777) ;  /* 0x0000008000027945 */ /* 0x000fe20003800000 */
[----:B0-----:R-:W0:Y:S02]  /*2b1a0*/  S2R R3, SR_TID.X ;  /* 0x0000000000037919 */ /* 0x001e240000002100 */
[----:B0-----:R-:W-:-:S04]  /*2b1b0*/  LOP3.LUT R3, R3, 0x7f, RZ, 0xc0, !PT ;  /* 0x0000007f03037812 */ /* 0x001fc800078ec0ff */
[----:B------:R-:W-:Y:S01]  /*2b1c0*/  ISETP.NE.AND P2, PT, R3, RZ, PT ;  /* 0x000000ff0300720c */ /* 0x000fe20003f45270 */
[----:B--2---:R-:W-:Y:S01]  /*2b1d0*/  IMAD R7, R5, 0x8, R18 ;  /* 0x0000000805077824 */ /* 0x004fe200078e0212 */
[----:B---3--:R-:W-:-:S04]  /*2b1e0*/  SHF.L.U32 R6, R4, 0x1f, RZ ;  /* 0x0000001f04067819 */ /* 0x008fc800000006ff */
[----:B------:R-:W0:Y:S02]  /*2b1f0*/  SYNCS.PHASECHK.TRANS64.TRYWAIT P1, [R7+URZ+0x368a0], R6 ;  /* 0x0368a006070075a7 */ /* 0x000e24000802017f */
[----:B0-----:R-:W-:Y:S05]  /*2b200*/  @!P1 BRA `(.L_x_2778) ;  /* 0x0000007400149947 */ /* 0x001fea0003800000 */
.L_x_2945:
[----:B------:R-:W-:Y:S05]  /*2b210*/  BSYNC B2 ;  /* 0x0000000000027941 */ /* 0x000fea0003800000 */
.L_x_2777:
[----:B------:R-:W-:Y:S04]  /*2b220*/  BSSY B2, `(.L_x_2779) ;  /* 0x0000009000027945 */ /* 0x000fe80003800000 */
[----:B------:R-:W-:Y:S05]  /*2b230*/  @P2 BRA `(.L_x_2780) ;  /* 0x00000000001c2947 */ /* 0x000fea0003800000 */
[----:B------:R-:W1:Y:S01]  /*2b240*/  S2R R4, SR_TID.X ;  /* 0x0000000000047919 */ /* 0x000e620000002100 */
[----:B------:R-:W-:-:S04]  /*2b250*/  IMAD.MOV.U32 R3, RZ, RZ, 0xa800 ;  /* 0x0000a800ff037424 */ /* 0x000fc800078e00ff */
[----:B------:R2:W-:Y:S01]  /*2b260*/  SYNCS.ARRIVE.TRANS64 RZ, [R7+URZ+0x36890], R3 ;  /* 0x0368900307ff79a7 */ /* 0x0005e2000800003f */
[----:B-1----:R-:W-:-:S04]  /*2b270*/  LOP3.LUT R4, R4, 0x1f, RZ, 0xc0, !PT ;  /* 0x0000001f04047812 */ /* 0x002fc800078ec0ff */
[----:B------:R-:W-:-:S13]  /*2b280*/  ISETP.NE.AND P1, PT, R4, RZ, PT ;  /* 0x000000ff0400720c */ /* 0x000fda0003f25270 */
[----:B--2---:R-:W-:Y:S05]  /*2b290*/  @!P1 BRA `(.L_x_2780) ;  /* 0x0000000000049947 */ /* 0x004fea0003800000 */
[----:B------:R-:W-:Y:S01]  /*2b2a0*/  BPT.TRAP 0x1 ;  /* 0x000000040000795c */ /* 0x000fe20000300000 */
.L_x_2780:
[----:B------:R-:W-:Y:S05]  /*2b2b0*/  BSYNC B2 ;  /* 0x0000000000027941 */ /* 0x000fea0003800000 */
.L_x_2779:
        /* <DEDUP_REMOVED lines=12> */
.L_x_2781:
        /* <DEDUP_REMOVED lines=16> */
.L_x_2782:
        /* <DEDUP_REMOVED lines=16> */
.L_x_2783:
        /* <DEDUP_REMOVED lines=13> */
.L_x_2946:
[----:B------:R-:W-:Y:S05]  /*2b650*/  BSYNC B2 ;  /* 0x0000000000027941 */ /* 0x000fea0003800000 */
.L_x_2784:
        /* <DEDUP_REMOVED lines=11> */
.L_x_2787:
[----:B------:R-:W-:Y:S05]  /*2b710*/  BSYNC B2 ;  /* 0x0000000000027941 */ /* 0x000fea0003800000 */
.L_x_2786:
        /* <DEDUP_REMOVED lines=8> */
.L_x_2788:
        /* <DEDUP_REMOVED lines=15> */
.L_x_2789:
        /* <DEDUP_REMOVED lines=15> */
.L_x_2790:
        /* <DEDUP_REMOVED lines=10> */
.L_x_2776:
[----:B------:R-:W-:Y:S05]  /*2ba20*/  BSYNC B1 ;  /* 0x0000000000017941 */ /* 0x000fea0003800000 */
.L_x_2775:
[----:B0-----:R-:W2:Y:S04]  /*2ba30*/  LDL.LU R3, [R1+0x1c] ;  /* 0x00001c0001037983 */ /* 0x001ea80000300800 */
        /* <DEDUP_REMOVED lines=11> */
.L_x_2753:
[----:B------:R-:W-:Y:S05]  /*2baf0*/  BSYNC B0 ;  /* 0x0000000000007941 */ /* 0x000fea0003800000 */
.L_x_2752:
[----:B------:R-:W2:Y:S01]  /*2bb00*/  LDL R4, [R1+0x4] ;  /* 0x0000040001047983 */ /* 0x000ea20000100800 */
[----:B------:R-:W3:Y:S01]  /*2bb10*/  LDC R0, c[0x0][0x448] ;  /* 0x00011200ff007b82 */ /* 0x000ee20000000800 */
[----:B------:R-:W-:Y:S01]  /*2bb20*/  ISETP.NE.AND P2, PT, R17, RZ, PT ;  /* 0x000000ff1100720c */ /* 0x000fe20003f45270 */
[----:B------:R-:W-:Y:S05]  /*2bb30*/  @!P0 WARPSYNC.ALL ;  /* 0x0000000000008948 */ /* 0x000fea0003800000 */
[----:B------:R-:W-:Y:S07]  /*2bb40*/  BSSY B0, `(.L_x_2792) ;  /* 0x000002e000007945 */ /* 0x000fee0003800000 */
[----:B------:R-:W4:Y:S08]  /*2bb50*/  @!P2 LDC R17, c[0x0][0x9f0] ;  /* 0x00027c00ff11ab82 */ /* 0x000f300000000800 */
[----:B------:R-:W-:Y:S01]  /*2bb60*/  @!P0 BAR.SYNC.DEFER_BLOCKING 0xc, 0x180 ;  /* 0x0306000000008b1d */ /* 0x000fe20000010000 */
[----:B---3--:R-:W-:-:S13]  /*2bb70*/  ISETP.NE.AND P1, PT, R0, 0x1, PT ;  /* 0x000000010000780c */ /* 0x008fda0003f25270 */
[----:B------:R-:W3:Y:S08]  /*2bb80*/  @P1 LDC R2, c[0x0][0x44c] ;  /* 0x00011300ff021b82 */ /* 0x000ef00000000800 */
[----:B01----:R-:W0:Y:S01]  /*2bb90*/  @P1 LDC R3, c[0x0][0x450] ;  /* 0x00011400ff031b82 */ /* 0x003e220000000800 */
[----:B--2---:R-:W-:-:S05]  /*2bba0*/  LEA R0, R4, 0x7f, 0x7 ;  /* 0x0000007f04007811 */ /* 0x004fca00078e38ff */
[----:B---3--:R-:W-:-:S05]  /*2bbb0*/  @P1 IMAD.HI.U32 R2, R0, R2, RZ ;  /* 0x0000000200021227 */ /* 0x008fca00078e00ff */
[----:B0-----:R-:W-:Y:S01]  /*2bbc0*/  @P1 SHF.R.U32.HI R0, RZ, R3, R2 ;  /* 0x00000003ff001219 */ /* 0x001fe20000011602 */
[----:B------:R-:W-:-:S04]  /*2bbd0*/  IMAD.MOV.U32 R2, RZ, RZ, RZ ;  /* 0x000000ffff027224 */ /* 0x000fc800078e00ff */
[----:B------:R-:W-:-:S04]  /*2bbe0*/  IMAD.IADD R3, R21, 0x1, R0 ;  /* 0x0000000115037824 */ /* 0x000fc800078e0200 */
[----:B------:R-:W-:-:S05]  /*2bbf0*/  IMAD.HI R2, R3, -0x6db6db6d, R2 ;  /* 0x9249249303027827 */ /* 0x000fca00078e0202 */
[----:B------:R-:W-:-:S04]  /*2bc00*/  SHF.R.U32.HI R0, RZ, 0x1f, R2 ;  /* 0x0000001fff007819 */ /* 0x000fc80000011602 */
[----:B------:R-:W-:-:S04]  /*2bc10*/  LEA.HI.SX32 R2, R2, R0, 0x1a ;  /* 0x0000000002027211 */ /* 0x000fc800078fd2ff */
[----:B------:R-:W-:-:S04]  /*2bc20*/  VIMNMX R7, R20, R2, PT ;  /* 0x0000000214077248 */ /* 0x000fc80003fe0100 */
[----:B------:R-:W-:Y:S01]  /*2bc30*/  ISETP.GE.AND P1, PT, R7, 0x1, PT ;  /* 0x000000010700780c */ /* 0x000fe20003f26270 */
[----:B------:R0:W-:Y:S04]  /*2bc40*/  STL [R1+0x40], R7 ;  /* 0x0000400701007387 */ /* 0x0001e80000100800 */
[----:B------:R0:W-:Y:S08]  /*2bc50*/  STL [R1+0x44], RZ ;  /* 0x000044ff01007387 */ /* 0x0001f00000100800 */
[----:B0---4-:R-:W-:Y:S05]  /*2bc60*/  @!P1 BRA `(.L_x_2793) ;  /* 0x00000000006c9947 */ /* 0x011fea0003800000 */
        /* <DEDUP_REMOVED lines=27> */
.L_x_2793:
[----:B------:R-:W-:Y:S05]  /*2be20*/  BSYNC B0 ;  /* 0x0000000000007941 */ /* 0x000fea0003800000 */
.L_x_2792:
[----:B------:R-:W2:Y:S04]  /*2be30*/  LDL R0, [R1+0x44] ;  /* 0x0000440001007983 */ /* 0x000ea80000100800 */
[----:B0-----:R-:W2:Y:S01]  /*2be40*/  LDL R2, [R1+0x60] ;  /* 0x0000600001027983 */ /* 0x001ea20000100800 */
[----:B------:R-:W-:Y:S01]  /*2be50*/  BSSY B7, `(.L_x_2794) ;  /* 0x0000450000077945 */ /* 0x000fe20003800000 */
[----:B--2---:R-:W-:-:S05]  /*2be60*/  IMAD R2, R2, R0, RZ ;  /* 0x0000000002027224 */ /* 0x004fca00078e02ff */
[----:B------:R-:W-:Y:S01]  /*2be70*/  VIADDMNMX R0, R2, R0, R7, PT ;  /* 0x0000000002007246 */ /* 0x000fe20003800107 */
[----:B------:R0:W-:Y:S03]  /*2be80*/  STL [R1+0x30], R2 ;  /* 0x0000300201007387 */ /* 0x0001e60000100800 */
[----:B------:R-:W-:Y:S01]  /*2be90*/  ISETP.GT.AND P0, PT, R0, R2, PT ;  /* 0x000000020000720c */ /* 0x000fe20003f04270 */
[----:B------:R0:W-:-:S12]  /*2bea0*/  STL [R1+0x48], R0 ;  /* 0x0000480001007387 */ /* 0x0001d80000100800 */
[----:B0-----:R-:W-:Y:S05]  /*2beb0*/  @P0 BRA `(.L_x_2795) ;  /* 0x0000000000480947 */ /* 0x001fea0003800000 */
[----:B------:R-:W0:Y:S02]  /*2bec0*/  S2R R0, SR_TID.X ;  /* 0x0000000000007919 */ /* 0x000e240000002100 */
[----:B0-----:R-:W-:-:S04]  /*2bed0*/  LOP3.LUT R0, R0, 0x7f, RZ, 0xc0, !PT ;  /* 0x0000007f00007812 */ /* 0x001fc800078ec0ff */
[----:B------:R-:W-:-:S13]  /*2bee0*/  ISETP.NE.AND P0, PT, R0, RZ, PT ;  /* 0x000000ff0000720c */ /* 0x000fda0003f05270 */
[----:B------:R-:W-:Y:S05]  /*2bef0*/  @P0 BRA `(.L_x_2796) ;  /* 0x0000004400140947 */ /* 0x000fea0003800000 */
[----:B------:R-:W0:Y:S01]  /*2bf00*/  S2R R3, SR_LANEID ;  /* 0x0000000000037919 */ /* 0x000e220000000000 */
[----:B------:R-:W-:Y:S02]  /*2bf10*/  VOTEU.ANY UR4, UPT, PT ;  /* 0x0000000000047886 */ /* 0x000fe400038e0100 */
[----:B------:R-:W0:Y:S08]  /*2bf20*/  FLO.U32 R0, UR4 ;  /* 0x0000000400007d00 */ /* 0x000e3000080e0000 */
[----:B------:R-:W1:Y:S01]  /*2bf30*/  POPC R4, UR4 ;  /* 0x0000000400047d09 */ /* 0x000e620008000000 */
[----:B0-----:R-:W-:-:S02]  /*2bf40*/  ISETP.EQ.U32.AND P0, PT, R0, R3, PT ;  /* 0x000000030000720c */ /* 0x001fc40003f02070 */
[----:B------:R-:W1:Y:S11]  /*2bf50*/  LDC.64 R2, c[0x0][0xc60] ;  /* 0x00031800ff027b82 */ /* 0x000e760000000a00 */
[----:B-1----:R-:W2:Y:S01]  /*2bf60*/  @P0 ATOMG.E.ADD.STRONG.GPU PT, R3, desc[UR60][R2.64], R4 ;  /* 0x00000004020309a8 */ /* 0x002ea200081ee1fc */
[----:B------:R-:W0:Y:S02]  /*2bf70*/  S2R R5, SR_LTMASK ;  /* 0x0000000000057919 */ /* 0x000e240000003900 */
[----:B0-----:R-:W-:-:S06]  /*2bf80*/  LOP3.LUT R5, R5, UR4, RZ, 0xc0, !PT ;  /* 0x0000000405057c12 */ /* 0x001fcc000f8ec0ff */
[----:B------:R-:W0:Y:S01]  /*2bf90*/  POPC R5, R5 ;  /* 0x0000000500057309 */ /* 0x000e220000000000 */
[----:B--2---:R-:W0:Y:S02]  /*2bfa0*/  SHFL.IDX PT, R0, R3, R0, 0x1f ;  /* 0x00001f0003007589 */ /* 0x004e2400000e0000 */
[----:B0-----:R-:W-:-:S05]  /*2bfb0*/  IADD3 R0, R0, UR38, R5 ;  /* 0x0000002600007c10 */ /* 0x001fca000fffe005 */
[----:B------:R0:W-:Y:S01]  /*2bfc0*/  STL [R1], R0 ;  /* 0x0000000001007387 */ /* 0x0001e20000100800 */
[----:B------:R-:W-:Y:S05]  /*2bfd0*/  BRA `(.L_x_2796) ;  /* 0x0000004000dc7947 */ /* 0x000fea0003800000 */
.L_x_2795:
        /* <DEDUP_REMOVED lines=20> */
.L_x_2798:
[----:B------:R-:W-:Y:S05]  /*2c120*/  BSYNC B6 ;  /* 0x0000000000067941 */ /* 0x000fea0003800000 */
.L_x_2797:
        /* <DEDUP_REMOVED lines=20> */
.L_x_2801:
        /* <DEDUP_REMOVED lines=15> */
.L_x_2800:
[----:B------:R-:W-:Y:S05]  /*2c360*/  BSYNC B6 ;  /* 0x0000000000067941 */ /* 0x000fea0003800000 */
.L_x_2799:
[----:B------:R-:W2:Y:S01]  /*2c370*/  LDL.LU R2, [R1+0x28] ;  /* 0x0000280001027983 */ /* 0x000ea20000300800 */
[----:B------:R-:W-:-:S03]  /*2c380*/  ULDC.64 UR4, c[0x0][0x9f8] ;  /* 0x00027e0000047ab9 */ /* 0x000fc60000000a00 */
[----:B------:R-:W3:Y:S04]  /*2c390*/  LDL.LU R0, [R1+0x38] ;  /* 0x0000380001007983 */ /* 0x000ee80000300800 */
[----:B------:R-:W4:Y:S01]  /*2c3a0*/  LDL R7, [R1+0x10] ;  /* 0x0000100001077983 */ /* 0x000f220000100800 */
[----:B------:R-:W-:-:S03]  /*2c3b0*/  ISETP.NE.U32.AND P0, PT, RZ, UR4, PT ;  /* 0x00000004ff007c0c */ /* 0x000fc6000bf05070 */
[----:B------:R-:W5:Y:S01]  /*2c3c0*/  LDL R17, [R1+0x48] ;  /* 0x0000480001117983 */ /* 0x000f620000100800 */
[----:B------:R-:W-:-:S13]  /*2c3d0*/  ISETP.NE.AND.EX P0, PT, RZ, UR5, PT, P0 ;  /* 0x00000005ff007c0c */ /* 0x000fda000bf05300 */
[----:B--2---:R-:W-:-:S04]  /*2c3e0*/  @P0 IADD3 R2, P1, R2, UR4, RZ ;  /* 0x0000000402020c10 */ /* 0x004fc8000ff3e0ff */
[----:B---3--:R-:W-:Y:S01]  /*2c3f0*/  @P0 IADD3.X R3, R0, UR5, RZ, P1, !PT ;  /* 0x0000000500030c10 */ /* 0x008fe20008ffe4ff */
[----:B------:R-:W-:-:S04]  /*2c400*/  ULDC.64 UR4, c[0x0][0xa08] ;  /* 0x0002820000047ab9 */ /* 0x000fc80000000a00 */
[----:B----4-:R0:W2:Y:S02]  /*2c410*/  @P0 LDG.E R7, desc[UR60][R2.64] ;  /* 0x0000003c02070981 */ /* 0x0100a4000c1e1900 */
[----:B0-----:R-:W0:Y:S01]  /*2c420*/  LDC.64 R2, c[0x0][0x418] ;  /* 0x00010600ff027b82 */ /* 0x001e220000000a00 */
[----:B-----5:R-:W-:Y:S01]  /*2c430*/  VIADD R0, R17, 0xffffffff ;  /* 0xffffffff11007836 */ /* 0x020fe20000000000 */
[----:B--2---:R-:W-:Y:S01]  /*2c440*/  SHF.R.S32.HI R8, RZ, 0x1f, R7 ;  /* 0x0000001fff087819 */ /* 0x004fe20000011407 */
        /* <DEDUP_REMOVED lines=11> */
.L_x_2949:
[----:B0-----:R-:W2:Y:S01]  /*2c500*/  LDL.LU R4, [R1+0x20] ;  /* 0x0000200001047983 */ /* 0x001ea20000300800 */
[----:B------:R-:W-:Y:S02]  /*2c510*/  PLOP3.LUT P1, PT, PT, PT, PT, 0x8, 0x0 ;  /* 0x000000000000781c */ /* 0x000fe40003f2e170 */
[----:B-1----:R-:W-:Y:S01]  /*2c520*/  ISETP.NE.AND P0, PT, R14, RZ, PT ;  /* 0x000000ff0e00720c */ /* 0x002fe20003f05270 */
[----:B------:R0:W-:Y:S01]  /*2c530*/  STL [R1+0x8], R0 ;  /* 0x0000080001007387 */ /* 0x0001e20000100800 */
[----:B--2---:R-:W-:-:S09]  /*2c540*/  LOP3.LUT R4, R4, 0xfffffffe, RZ, 0xc0, !PT ;  /* 0xfffffffe04047812 */ /* 0x004fd200078ec0ff */
[----:B------:R-:W-:-:S05]  /*2c550*/  @P1 LOP3.LUT R4, R4, 0x1, RZ, 0xfc, !PT ;  /* 0x0000000104041812 */ /* 0x000fca00078efcff */
[----:B------:R0:W-:Y:S01]  /*2c560*/  STL [R1+0x20], R4 ;  /* 0x0000200401007387 */ /* 0x0001e20000100800 */
[----:B------:R-:W-:Y:S05]  /*2c570*/  @P0 BRA `(.L_x_2803) ;  /* 0x0000000400380947 */ /* 0x000fea0003800000 */
[----:B------:R-:W-:-:S03]  /*2c580*/  UMOV UR4, 0xffffffff ;  /* 0xffffffff00047882 */ /* 0x000fc60000000000 */
[----:B------:R-:W-:Y:S05]  /*2c590*/  BRA.DIV UR4, `(.L_x_2804) ;  /* 0x00000062048c7947 */ /* 0x000fea000b800000 */
[----:B------:R-:W-:-:S13]  /*2c5a0*/  ELECT P6, URZ, PT ;  /* 0x00000000003f782f */ /* 0x000fda00038c0000 */
.L_x_2952:
[----:B------:R-:W-:Y:S05]  /*2c5b0*/  @!P6 BRA `(.L_x_2803) ;  /* 0x000000040028e947 */ /* 0x000fea0003800000 */
[----:B------:R-:W-:-:S04]  /*2c5c0*/  ISETP.NE.U32.AND P0, PT, R2, RZ, PT ;  /* 0x000000ff0200720c */ /* 0x000fc80003f05070 */
[----:B------:R-:W-:-:S13]  /*2c5d0*/  ISETP.NE.AND.EX P0, PT, R3, RZ, PT, P0 ;  /* 0x000000ff0300720c */ /* 0x000fda0003f05300 */
[----:B------:R-:W-:Y:S05]  /*2c5e0*/  @!P0 BRA `(.L_x_2805) ;  /* 0x0000000000508947 */ /* 0x000fea0003800000 */
[----:B------:R-:W1:Y:S01]  /*2c5f0*/  LDC R6, c[0x0][0x43c] ;  /* 0x00010f00ff067b82 */ /* 0x000e620000000800 */
[----:B------:R-:W-:Y:S01]  /*2c600*/  IMAD.MOV.U32 R9, RZ, RZ, R0 ;  /* 0x000000ffff097224 */ /* 0x000fe200078e0000 */
[----:B------:R-:W-:-:S03]  /*2c610*/  ULDC.64 UR4, c[0x0][0x428] ;  /* 0x00010a0000047ab9 */ /* 0x000fc60000000a00 */
[----:B0-----:R-:W-:Y:S01]  /*2c620*/  IMAD.MOV.U32 R0, RZ, RZ, R9 ;  /* 0x000000ffff007224 */ /* 0x001fe200078e0009 */
[----:B-1----:R-:W-:-:S13]  /*2c630*/  ISETP.NE.AND P0, PT, R6, 0x1, PT ;  /* 0x000000010600780c */ /* 0x002fda0003f05270 */
        /* <DEDUP_REMOVED lines=15> */
.L_x_2805:
[----:B-1----:R-:W2:Y:S01]  /*2c730*/  LDL R2, [R1+0x14] ;  /* 0x0000140001027983 */ /* 0x002ea20000100800 */
[----:B0-----:R-:W-:Y:S01]  /*2c740*/  IMAD R0, R19, 0x8, R18 ;  /* 0x0000000813007824 */ /* 0x001fe200078e0212 */
[----:B--2---:R-:W-:-:S04]  /*2c750*/  SHF.L.U32 R2, R2, 0x1f, RZ ;  /* 0x0000001f02027819 */ /* 0x004fc800000006ff */
[----:B------:R-:W0:Y:S02]  /*2c760*/  SYNCS.PHASECHK.TRANS64.TRYWAIT P0, [R0+URZ+0x36840], R2 ;  /* 0x03684002000075a7 */ /* 0x000e24000800017f */
[----:B0-----:R-:W-:Y:S05]  /*2c770*/  @!P0 BRA `(.L_x_2806) ;  /* 0x0000006000348947 */ /* 0x001fea0003800000 */
.L_x_2953:
        /* <DEDUP_REMOVED lines=9> */
[----:B--2---:R-:W-:Y:S05]  /*2c810*/  @!P0 BRA `(.L_x_2807) ;  /* 0x0000000000048947 */ /* 0x004fea0003800000 */
[----:B------:R-:W-:Y:S01]  /*2c820*/  BPT.TRAP 0x1 ;  /* 0x000000040000795c */ /* 0x000fe20000300000 */
.L_x_2807:
[----:B------:R-:W2:Y:S04]  /*2c830*/  LDL R4, [R1+0x8] ;  /* 0x0000080001047983 */ /* 0x000ea80000100800 */
[----:B------:R-:W3:Y:S04]  /*2c840*/  LDL R3, [R1+0x18] ;  /* 0x0000180001037983 */ /* 0x000ee80000100800 */
[----:B0-----:R-:W4:Y:S01]  /*2c850*/  LDL.LU R2, [R1+0x20] ;  /* 0x0000200001027983 */ /* 0x001f220000300800 */
        /* <DEDUP_REMOVED lines=25> */
[----:B0-----:R-:W-:Y:S01]  /*2c9f0*/  UMOV UR8, UR15 ;  /* 0x0000000f00087c82 */ /* 0x001fe20008000000 */
[----:B------:R-:W-:Y:S02]  /*2ca00*/  UMOV UR10, UR17 ;  /* 0x00000011000a7c82 */ /* 0x000fe40008000000 */
[----:B------:R0:W-:Y:S02]  /*2ca10*/  UTMALDG.4D [UR8], [UR4], desc[UR6] ;  /* 0x00000608040075b4 */ /* 0x0001e40008019000 */
[----:B0-----:R-:W-:Y:S01]  /*2ca20*/  UMOV UR8, UR16 ;  /* 0x0000001000087c82 */ /* 0x001fe20008000000 */
[----:B------:R-:W-:Y:S02]  /*2ca30*/  UMOV UR10, UR14 ;  /* 0x0000000e000a7c82 */ /* 0x000fe40008000000 */
[----:B------:R1:W-:Y:S02]  /*2ca40*/  UTMALDG.4D [UR8], [UR4], desc[UR6] ;  /* 0x00000608040075b4 */ /* 0x0003e40008019000 */
[----:B-1----:R-:W-:Y:S01]  /*2ca50*/  NOP ;  /* 0x0000000000007918 */ /* 0x002fe20000000000 */
.L_x_2803:
[----:B------:R-:W2:Y:S04]  /*2ca60*/  LDL.LU R3, [R1+0x4c] ;  /* 0x00004c0001037983 */ /* 0x000ea80000300800 */
[----:B------:R-:W3:Y:S04]  /*2ca70*/  LDL.LU R5, [R1+0x34] ;  /* 0x0000340001057983 */ /* 0x000ee80000300800 */
[----:B0-----:R-:W4:Y:S01]  /*2ca80*/  LDL.LU R4, [R1+0x54] ;  /* 0x0000540001047983 */ /* 0x001f220000300800 */
        /* <DEDUP_REMOVED lines=37> */
.L_x_2809:
[----:B------:R-:W-:Y:S05]  /*2cce0*/  BSYNC B6 ;  /* 0x0000000000067941 */ /* 0x000fea0003800000 */
.L_x_2808:
[----:B0-----:R-:W2:Y:S01]  /*2ccf0*/  LDL.LU R0, [R1+0x4c] ;  /* 0x00004c0001007983 */ /* 0x001ea20000300800 */
[----:B------:R-:W-:Y:S01]  /*2cd00*/  ULDC.64 UR4, c[0x0][0x2d8] ;  /* 0x0000b60000047ab9 */ /* 0x000fe20000000a00 */
[----:B------:R-:W0:Y:S01]  /*2cd10*/  LDC R7, c[0x0][0x448] ;  /* 0x00011200ff077b82 */ /* 0x000e220000000800 */
[----:B------:R-:W-:Y:S01]  /*2cd20*/  ULDC.64 UR6, c[0x0][0x280] ;  /* 0x0000a00000067ab9 */ /* 0x000fe20000000a00 */
[----:B------:R-:W3:Y:S04]  /*2cd30*/  LDL.LU R4, [R1+0x38] ;  /* 0x0000380001047983 */ /* 0x000ee80000300800 */
[----:B------:R-:W3:Y:S04]  /*2cd40*/  LDL.LU.64 R2, [R1+0x58] ;  /* 0x0000580001027983 */ /* 0x000ee80000300a00 */
[----:B------:R-:W4:Y:S04]  /*2cd50*/  LDL.LU R5, [R1+0x34] ;  /* 0x0000340001057983 */ /* 0x000f280000300800 */
[----:B------:R-:W4:Y:S01]  /*2cd60*/  LDL R9, [R1+0x4] ;  /* 0x0000040001097983 */ /* 0x000f220000100800 */
[----:B------:R-:W1:Y:S01]  /*2cd70*/  S2R R10, SR_TID.X ;  /* 0x00000000000a7919 */ /* 0x000e620000002100 */
[----:B------:R-:W1:Y:S01]  /*2cd80*/  S2R R8, SR_TID.X ;  /* 0x0000000000087919 */ /* 0x000e620000002100 */
[----:B0-----:R-:W-:-:S13]  /*2cd90*/  ISETP.NE.AND P0, PT, R7, 0x1, PT ;  /* 0x000000010700780c */ /* 0x001fda0003f05270 */
[----:B------:R-:W0:Y:S01]  /*2cda0*/  @P0 LDC R6, c[0x0][0x450] ;  /* 0x00011400ff060b82 */ /* 0x000e220000000800 */
[----:B-1----:R-:W-:Y:S02]  /*2cdb0*/  IMAD.SHL.U32 R10, R10, 0x8, RZ ;  /* 0x000000080a0a7824 */ /* 0x002fe400078e00ff */
[----:B------:R-:W-:-:S03]  /*2cdc0*/  IMAD.SHL.U32 R8, R8, 0x8, RZ ;  /* 0x0000000808087824 */ /* 0x000fc600078e00ff */
[----:B------:R-:W-:-:S04]  /*2cdd0*/  LOP3.LUT R10, R10, 0x38, RZ, 0xc0, !PT ;  /* 0x000000380a0a7812 */ /* 0x000fc800078ec0ff */
[C---:B------:R-:W-:Y:S02]  /*2cde0*/  LOP3.LUT R11, R10.reuse, 0x40, RZ, 0xfc, !PT ;  /* 0x000000400a0b7812 */ /* 0x040fe400078efcff */
[----:B------:R-:W-:Y:S02]  /*2cdf0*/  LOP3.LUT R10, R10, 0x80, RZ, 0xfc, !PT ;  /* 0x000000800a0a7812 */ /* 0x000fe400078efcff */
[----:B------:R-:W-:Y:S01]  /*2ce00*/  LOP3.LUT R8, R8, 0x38, RZ, 0xc0, !PT ;  /* 0x0000003808087812 */ /* 0x000fe200078ec0ff */
[----:B---3--:R-:W-:Y:S02]  /*2ce10*/  IMAD.MOV.U32 R3, RZ, RZ, R4 ;  /* 0x000000ffff037224 */ /* 0x008fe400078e0004 */
[----:B------:R-:W1:Y:S01]  /*2ce20*/  S2R R4, SR_TID.X ;  /* 0x0000000000047919 */ /* 0x000e620000002100 */
[----:B------:R-:W-:-:S04]  /*2ce30*/  IMAD.WIDE.U32 R2, R16, UR4, R2 ;  /* 0x0000000410027c25 */ /* 0x000fc8000f8e0002 */
[----:B------:R-:W-:Y:S01]  /*2ce40*/  IMAD R3, R16, UR5, R3 ;  /* 0x0000000510037c24 */ /* 0x000fe2000f8e0203 */
[----:B------:R-:W-:Y:S02]  /*2ce50*/  ULDC.64 UR4, c[0x0][0x2e0] ;  /* 0x0000b80000047ab9 */ /* 0x000fe40000000a00 */
[----:B--2---:R-:W-:Y:S02]  /*2ce60*/  IMAD R0, R0, UR4, RZ ;  /* 0x0000000400007c24 */ /* 0x004fe4000f8e02ff */
[----:B----4-:R-:W-:-:S04]  /*2ce70*/  IMAD.WIDE.U32 R2, R5, UR4, R2 ;  /* 0x0000000405027c25 */ /* 0x010fc8000f8e0002 */
[----:B------:R-:W-:Y:S01]  /*2ce80*/  IMAD R0, R5, UR5, R0 ;  /* 0x0000000505007c24 */ /* 0x000fe2000f8e0200 */
[----:B------:R-:W-:-:S03]  /*2ce90*/  ULDC.64 UR4, c[0x0][0x2d0] ;  /* 0x0000b40000047ab9 */ /* 0x000fc60000000a00 */
[----:B------:R-:W-:Y:S01]  /*2cea0*/  IMAD.IADD R3, R3, 0x1, R0 ;  /* 0x0000000103037824 */ /* 0x000fe200078e0200 */
[----:B-1----:R-:W-:-:S04]  /*2ceb0*/  LOP3.LUT R4, R4, 0x7f, RZ, 0xc0, !PT ;  /* 0x0000007f04047812 */ /* 0x002fc800078ec0ff */
[----:B------:R-:W-:Y:S02]  /*2cec0*/  SHF.R.U32.HI R5, RZ, 0x3, R4 ;  /* 0x00000003ff057819 */ /* 0x000fe40000011604 */
[----:B------:R-:W1:Y:S02]  /*2ced0*/  S2R R4, SR_TID.X ;  /* 0x0000000000047919 */ /* 0x000e640000002100 */
[----:B-1----:R-:W-:-:S05]  /*2cee0*/  IMAD.SHL.U32 R4, R4, 0x10, RZ ;  /* 0x0000001004047824 */ /* 0x002fca00078e00ff */
[----:B------:R-:W-:Y:S02]  /*2cef0*/  LOP3.LUT R4, R5, 0x70, R4, 0xf8, !PT ;  /* 0x0000007005047812 */ /* 0x000fe400078ef804 */
[----:B------:R-:W1:Y:S03]  /*2cf00*/  @P0 LDC R5, c[0x0][0x44c] ;  /* 0x00011300ff050b82 */ /* 0x000e660000000800 */
[----:B------:R-:W-:-:S04]  /*2cf10*/  IMAD R4, R9, 0x80, R4 ;  /* 0x0000008009047824 */ /* 0x000fc800078e0204 */
        /* <DEDUP_REMOVED lines=20> */
[----:B------:R-:W-:Y:S02]  /*2d060*/  ISETP.GE.AND P2, PT, R8, UR4, PT ;  /* 0x0000000408007c0c */ /* 0x000fe4000bf46270 */
[----:B------:R-:W-:Y:S01]  /*2d070*/  ISETP.GE.AND P1, PT, R11, UR4, PT ;  /* 0x000000040b007c0c */ /* 0x000fe2000bf26270 */
[----:B------:R-:W-:Y:S01]  /*2d080*/  UMOV UR4, 0xffffffff ;  /* 0xffffffff00047882 */ /* 0x000fe20000000000 */
[----:B------:R-:W-:-:S02]  /*2d090*/  LEA.HI.X R3, R2, UR7, R0, 0x1, P3 ;  /* 0x0000000702037c11 */ /* 0x000fc400098f0c00 */
[----:B0-----:R-:W-:Y:S09]  /*2d0a0*/  BRA.DIV UR4, `(.L_x_2810) ;  /* 0x0000005604fc7947 */ /* 0x001ff2000b800000 */
[----:B------:R-:W0:Y:S01]  /*2d0b0*/  S2R R6, SR_TID.X ;  /* 0x0000000000067919 */ /* 0x000e220000002100 */
[----:B------:R-:W2:Y:S01]  /*2d0c0*/  LDL.LU R8, [R1+0x4] ;  /* 0x0000040001087983 */ /* 0x000ea20000300800 */
[----:B0-----:R-:W-:-:S04]  /*2d0d0*/  LOP3.LUT R6, R6, 0x7f, RZ, 0xc0, !PT ;  /* 0x0000007f06067812 */ /* 0x001fc800078ec0ff */
[----:B------:R-:W-:Y:S02]  /*2d0e0*/  SHF.R.U32.HI R9, RZ, 0x3, R6 ;  /* 0x00000003ff097819 */ /* 0x000fe40000011606 */
[----:B------:R-:W3:Y:S01]  /*2d0f0*/  LDL.LU R6, [R1+0x50] ;  /* 0x0000500001067983 */ /* 0x000ee20000300800 */
[----:B------:R-:W0:Y:S02]  /*2d100*/  S2R R11, SR_TID.X ;  /* 0x00000000000b7919 */ /* 0x000e240000002100 */
[----:B0-----:R-:W-:-:S05]  /*2d110*/  IMAD.SHL.U32 R11, R11, 0x8, RZ ;  /* 0x000000080b0b7824 */ /* 0x001fca00078e00ff */
[----:B------:R-:W-:Y:S01]  /*2d120*/  LOP3.LUT R11, R11, 0x38, RZ, 0xc0, !PT ;  /* 0x000000380b0b7812 */ /* 0x000fe200078ec0ff */
[----:B--2---:R-:W-:-:S04]  /*2d130*/  IMAD R0, R8, 0x80, R9 ;  /* 0x0000008008007824 */ /* 0x004fc800078e0209 */
        /* <DEDUP_REMOVED lines=80> */
.L_x_2970:
        /* <DEDUP_REMOVED lines=15> */
.L_x_2812:
[----:B------:R-:W-:Y:S05]  /*2d730*/  BSYNC B0 ;  /* 0x0000000000007941 */ /* 0x000fea0003800000 */
.L_x_2811:
[----:B------:R-:W-:Y:S01]  /*2d740*/  NOP ;  /* 0x0000000000007918 */ /* 0x000fe20000000000 */
[----:B------:R-:W-:Y:S01]  /*2d750*/  PLOP3.LUT P0, PT, PT, PT, PT, 0x80, 0x0 ;  /* 0x000000000000781c */ /* 0x000fe20003f0f070 */
[----:B------:R-:W-:-:S12]  /*2d760*/  VIADD R11, R18, 0x36800 ;  /* 0x00036800120b7836 */ /* 0x000fd80000000000 */
.L_x_2813:
        /* <DEDUP_REMOVED lines=18> */
.L_x_2971:
[----:B------:R-:W-:Y:S05]  /*2d890*/  BSYNC B0 ;  /* 0x0000000000007941 */ /* 0x000fea0003800000 */
.L_x_2814:
        /* <DEDUP_REMOVED lines=54> */
.L_x_2822:
[----:B------:R-:W-:Y:S01]  /*2dc00*/  IMAD R3, R8, 0x8, R18 ;  /* 0x0000000808037824 */ /* 0x000fe200078e0212 */
[----:B------:R-:W-:Y:S01]  /*2dc10*/  SHF.L.U32 R2, R10, 0x1f, RZ ;  /* 0x0000001f0a027819 */ /* 0x000fe200000006ff */
[----:B------:R-:W-:Y:S03]  /*2dc20*/  BSSY B3, `(.L_x_2823) ;  /* 0x0000003000037945 */ /* 0x000fe60003800000 */
[----:B------:R-:W1:Y:S02]  /*2dc30*/  SYNCS.PHASECHK.TRANS64.TRYWAIT P0, [R3+URZ+0x36840], R2 ;  /* 0x03684002030075a7 */ /* 0x000e64000800017f */
[----:B-1----:R-:W-:Y:S05]  /*2dc40*/  @!P0 BRA `(.L_x_2824) ;  /* 0x0000005800208947 */ /* 0x002fea0003800000 */
.L_x_2972:
[----:B------:R-:W-:Y:S05]  /*2dc50*/  BSYNC B3 ;  /* 0x0000000000037941 */ /* 0x000fea0003800000 */
.L_x_2823:
        /* <DEDUP_REMOVED lines=12> */
.L_x_2826:
[----:B------:R-:W-:Y:S05]  /*2dd20*/  BSYNC B3 ;  /* 0x0000000000037941 */ /* 0x000fea0003800000 */
.L_x_2825:
        /* <DEDUP_REMOVED lines=12> */
.L_x_2827:
        /* <DEDUP_REMOVED lines=16> */
.L_x_2828:
        /* <DEDUP_REMOVED lines=16> */
.L_x_2829:
        /* <DEDUP_REMOVED lines=16> */
.L_x_2973:
[----:B------:R-:W-:Y:S05]  /*2e0f0*/  BSYNC B3 ;  /* 0x0000000000037941 */ /* 0x000fea0003800000 */
.L_x_2830:
        /* <DEDUP_REMOVED lines=12> */
.L_x_2833:
[----:B------:R-:W-:Y:S05]  /*2e1c0*/  BSYNC B3 ;  /* 0x0000000000037941 */ /* 0x000fea0003800000 */
.L_x_2832:
        /* <DEDUP_REMOVED lines=13> */
.L_x_2834:
        /* <DEDUP_REMOVED lines=15> */
.L_x_2835:
        /* <DEDUP_REMOVED lines=15> */
.L_x_2836:
        /* <DEDUP_REMOVED lines=12> */
.L_x_2821:
[----:B------:R-:W-:Y:S05]  /*2e540*/  BSYNC B1 ;  /* 0x0000000000017941 */ /* 0x000fea0003800000 */
.L_x_2820:
[----:B0-----:R-:W2:Y:S01]  /*2e550*/  LDL.LU R0, [R1+0x48] ;  /* 0x0000480001007983 */ /* 0x001ea20000300800 */
[----:B------:R-:W-:-:S03]  /*2e560*/  IMAD.MOV.U32 R19, RZ, RZ, R8 ;  /* 0x000000ffff137224 */ /* 0x000fc600078e0008 */
[----:B------:R0:W-:Y:S02]  /*2e570*/  STL [R1+0x14], R10 ;  /* 0x0000140a01007387 */ /* 0x0001e40000100800 */
[----:B0-2---:R-:W-:-:S07]  /*2e580*/  VIADD R0, R0, 0xfffffffd ;  /* 0xfffffffd00007836 */ /* 0x005fce0000000000 */
.L_x_2819:
[----:B------:R-:W-:Y:S05]  /*2e590*/  BSYNC B2 ;  /* 0x0000000000027941 */ /* 0x000fea0003800000 */
.L_x_2818:
[----:B------:R-:W-:Y:S01]  /*2e5a0*/  VIADD R9, R9, 0xfffffffe ;  /* 0xfffffffe09097836 */ /* 0x000fe20000000000 */
[----:B------:R-:W-:-:S04]  /*2e5b0*/  LOP3.LUT R7, RZ, R7, RZ, 0x33, !PT ;  /* 0x00000007ff077212 */ /* 0x000fc800078e33ff */
[----:B------:R-:W-:-:S13]  /*2e5c0*/  ISETP.NE.AND P0, PT, R9, R7, PT ;  /* 0x000000070900720c */ /* 0x000fda0003f05270 */
[----:B------:R-:W-:Y:S05]  /*2e5d0*/  @!P0 BRA `(.L_x_2817) ;  /* 0x0000001400c48947 */ /* 0x000fea0003800000 */
[----:B------:R-:W-:-:S07]  /*2e5e0*/  IMAD.MOV.U32 R9, RZ, RZ, R17 ;  /* 0x000000ffff097224 */ /* 0x000fce00078e0011 */
.L_x_2871:
        /* <DEDUP_REMOVED lines=35> */
.L_x_2839:
[----:B------:R-:W-:Y:S01]  /*2e820*/  IMAD R3, R4, 0x8, R18 ;  /* 0x0000000804037824 */ /* 0x000fe200078e0212 */
[----:B------:R-:W-:Y:S01]  /*2e830*/  SHF.L.U32 R2, R5, 0x1f, RZ ;  /* 0x0000001f05027819 */ /* 0x000fe200000006ff */
[----:B------:R-:W-:Y:S03]  /*2e840*/  BSSY B2, `(.L_x_2840) ;  /* 0x0000003000027945 */ /* 0x000fe60003800000 */
[----:B------:R-:W1:Y:S02]  /*2e850*/  SYNCS.PHASECHK.TRANS64.TRYWAIT P0, [R3+URZ+0x36840], R2 ;  /* 0x03684002030075a7 */ /* 0x000e64000800017f */
[----:B-1----:R-:W-:Y:S05]  /*2e860*/  @!P0 BRA `(.L_x_2841) ;  /* 0x0000004c00408947 */ /* 0x002fea0003800000 */
.L_x_2974:
[----:B------:R-:W-:Y:S05]  /*2e870*/  BSYNC B2 ;  /* 0x0000000000027941 */ /* 0x000fea0003800000 */
.L_x_2840:
        /* <DEDUP_REMOVED lines=12> */
.L_x_2843:
[----:B------:R-:W-:Y:S05]  /*2e940*/  BSYNC B2 ;  /* 0x0000000000027941 */ /* 0x000fea0003800000 */
.L_x_2842:
        /* <DEDUP_REMOVED lines=12> */
.L_x_2844:
        /* <DEDUP_REMOVED lines=16> */
.L_x_2845:
        /* <DEDUP_REMOVED lines=16> */
.L_x_2846:
        /* <DEDUP_REMOVED lines=16> */
.L_x_2975:
[----:B------:R-:W-:Y:S05]  /*2ed10*/  BSYNC B2 ;  /* 0x0000000000027941 */ /* 0x000fea0003800000 */
.L_x_2847:
        /* <DEDUP_REMOVED lines=11> */
.L_x_2850:
[----:B------:R-:W-:Y:S05]  /*2edd0*/  BSYNC B2 ;  /* 0x0000000000027941 */ /* 0x000fea0003800000 */
.L_x_2849:
        /* <DEDUP_REMOVED lines=12> */
.L_x_2851:
        /* <DEDUP_REMOVED lines=15> */
.L_x_2852:
        /* <DEDUP_REMOVED lines=15> */
.L_x_2853:
        /* <DEDUP_REMOVED lines=12> */
.L_x_2838:
[----:B------:R-:W-:Y:S05]  /*2f140*/  BSYNC B1 ;  /* 0x0000000000017941 */ /* 0x000fea0003800000 */
.L_x_2837:
        /* <DEDUP_REMOVED lines=35> */
.L_x_2856:
[----:B------:R-:W-:Y:S01]  /*2f380*/  IMAD R2, R19, 0x8, R18 ;  /* 0x0000000813027824 */ /* 0x000fe200078e0212 */
[----:B------:R-:W-:Y:S01]  /*2f390*/  SHF.L.U32 R3, R10, 0x1f, RZ ;  /* 0x0000001f0a037819 */ /* 0x000fe200000006ff */
[----:B------:R-:W-:Y:S03]  /*2f3a0*/  BSSY B2, `(.L_x_2857) ;  /* 0x0000003000027945 */ /* 0x000fe60003800000 */
[----:B------:R-:W2:Y:S02]  /*2f3b0*/  SYNCS.PHASECHK.TRANS64.TRYWAIT P0, [R2+URZ+0x36840], R3 ;  /* 0x03684003020075a7 */ /* 0x000ea4000800017f */
[----:B--2---:R-:W-:Y:S05]  /*2f3c0*/  @!P0 BRA `(.L_x_2858) ;  /* 0x0000004000908947 */ /* 0x004fea0003800000 */
.L_x_2976:
[----:B------:R-:W-:Y:S05]  /*2f3d0*/  BSYNC B2 ;  /* 0x0000000000027941 */ /* 0x000fea0003800000 */
.L_x_2857:
        /* <DEDUP_REMOVED lines=12> */
.L_x_2860:
[----:B------:R-:W-:Y:S05]  /*2f4a0*/  BSYNC B2 ;  /* 0x0000000000027941 */ /* 0x000fea0003800000 */
.L_x_2859:
        /* <DEDUP_REMOVED lines=13> */
.L_x_2861:
        /* <DEDUP_REMOVED lines=16> */
.L_x_2862:
        /* <DEDUP_REMOVED lines=16> */
.L_x_2863:
        /* <DEDUP_REMOVED lines=15> */
.L_x_2977:
[----:B------:R-:W-:Y:S05]  /*2f870*/  BSYNC B2 ;  /* 0x0000000000027941 */ /* 0x000fea0003800000 */
.L_x_2864:
        /* <DEDUP_REMOVED lines=11> */
.L_x_2867:
[----:B------:R-:W-:Y:S05]  /*2f930*/  BSYNC B2 ;  /* 0x0000000000027941 */ /* 0x000fea0003800000 */
.L_x_2866:
        /* <DEDUP_REMOVED lines=12> */
.L_x_2868:
        /* <DEDUP_REMOVED lines=15> */
.L_x_2869:
        /* <DEDUP_REMOVED lines=15> */
.L_x_2870:
        /* <DEDUP_REMOVED lines=12> */
.L_x_2855:
[----:B------:R-:W-:Y:S05]  /*2fca0*/  BSYNC B1 ;  /* 0x0000000000017941 */ /* 0x000fea0003800000 */
.L_x_2854:
[----:B------:R-:W2:Y:S01]  /*2fcb0*/  LDL R2, [R1+0x30] ;  /* 0x0000300001027983 */ /* 0x000ea20000100800 */
[----:B------:R-:W-:Y:S01]  /*2fcc0*/  VIADD R0, R0, 0xfffffffe ;  /* 0xfffffffe00007836 */ /* 0x000fe20000000000 */
[----:B--2---:R-:W-:-:S13]  /*2fcd0*/  ISETP.GT.AND P0, PT, R6, R2, PT ;  /* 0x000000020600720c */ /* 0x004fda0003f04270 */
[----:B------:R-:W-:Y:S05]  /*2fce0*/  @P0 BRA `(.L_x_2871) ;  /* 0xffffffe800400947 */ /* 0x000fea000383ffff */
.L_x_2817:
[----:B------:R-:W-:Y:S05]  /*2fcf0*/  BSYNC B0 ;  /* 0x0000000000007941 */ /* 0x000fea0003800000 */
.L_x_2816:
        /* <DEDUP_REMOVED lines=18> */
.L_x_2873:
[----:B------:R-:W-:Y:S05]  /*2fe20*/  BSYNC B0 ;  /* 0x0000000000007941 */ /* 0x000fea0003800000 */
.L_x_2872:
        /* <DEDUP_REMOVED lines=11> */
.L_x_2978:
[----:B------:R-:W-:Y:S05]  /*2fee0*/  BSYNC B1 ;  /* 0x0000000000017941 */ /* 0x000fea0003800000 */
.L_x_2876:
        /* <DEDUP_REMOVED lines=9> */
.L_x_2879:
[----:B------:R-:W-:Y:S05]  /*2ff80*/  BSYNC B1 ;  /* 0x0000000000017941 */ /* 0x000fea0003800000 */
.L_x_2878:
        /* <DEDUP_REMOVED lines=12> */
.L_x_2880:
        /* <DEDUP_REMOVED lines=15> */
.L_x_2881:
        /* <DEDUP_REMOVED lines=15> */
.L_x_2882:
        /* <DEDUP_REMOVED lines=10> */
.L_x_2875:
[----:B------:R-:W-:Y:S05]  /*302d0*/  BSYNC B0 ;  /* 0x0000000000007941 */ /* 0x000fea0003800000 */
.L_x_2874:
[----:B------:R-:W3:Y:S01]  /*302e0*/  LDL.LU R4, [R1+0x14] ;  /* 0x0000140001047983 */ /* 0x000ee20000300800 */
[----:B------:R-:W-:-:S05]  /*302f0*/  VIADD R19, R19, 0x1 ;  /* 0x0000000113137836 */ /* 0x000fca0000000000 */
[----:B------:R-:W-:-:S04]  /*30300*/  ISETP.NE.AND P0, PT, R19, 0x2, PT ;  /* 0x000000021300780c */ /* 0x000fc80003f05270 */
[----:B------:R-:W-:Y:S02]  /*30310*/  SEL R0, RZ, 0x1, P0 ;  /* 0x00000001ff007807 */ /* 0x000fe40000000000 */
[----:B------:R-:W-:Y:S02]  /*30320*/  SEL R19, R19, RZ, P0 ;  /* 0x000000ff13137207 */ /* 0x000fe40000000000 */
[----:B---3--:R-:W-:-:S05]  /*30330*/  LOP3.LUT R4, R4, R0, RZ, 0x3c, !PT ;  /* 0x0000000004047212 */ /* 0x008fca00078e3cff */
[----:B------:R3:W-:Y:S02]  /*30340*/  STL [R1+0x14], R4 ;  /* 0x0000140401007387 */ /* 0x0007e40000100800 */
.L_x_2796:
[----:B------:R-:W-:Y:S05]  /*30350*/  BSYNC B7 ;  /* 0x0000000000077941 */ /* 0x000fea0003800000 */
.L_x_2794:
[----:B0-----:R-:W4:Y:S02]  /*30360*/  LDL R0, [R1+0x20] ;  /* 0x0000200001007983 */ /* 0x001f240000100800 */
[----:B----4-:R-:W-:-:S13]  /*30370*/  LOP3.LUT P0, RZ, R0, 0x2, RZ, 0xc0, !PT ;  /* 0x0000000200ff7812 */ /* 0x010fda000780c0ff */
[----:B------:R-:W-:Y:S05]  /*30380*/  @!P0 BRA `(.L_x_2883) ;  /* 0x00000000002c8947 */ /* 0x000fea0003800000 */
[----:B------:R-:W-:Y:S05]  /*30390*/  WARPSYNC.ALL ;  /* 0x0000000000007948 */ /* 0x000fea0003800000 */
[----:B------:R-:W0:Y:S08]  /*303a0*/  S2UR UR5, SR_CgaCtaId ;  /* 0x00000000000579c3 */ /* 0x000e300000008800 */
[----:B------:R-:W-:Y:S06]  /*303b0*/  BAR.SYNC.DEFER_BLOCKING 0x5, 0x180 ;  /* 0x0146000000007b1d */ /* 0x000fec0000010000 */
[----:B------:R-:W-:-:S02]  /*303c0*/  UMOV UR4, 0x400 ;  /* 0x0000040000047882 */ /* 0x000fc40000000000 */
[----:B0-----:R-:W-:-:S06]  /*303d0*/  ULEA UR4, UR5, UR4, 0x18 ;  /* 0x0000000405047291 */ /* 0x001fcc000f8ec03f */
[----:B------:R-:W-:-:S05]  /*303e0*/  IMAD.U32 R18, RZ, RZ, UR4 ;  /* 0x00000004ff127e24 */ /* 0x000fca000f8e00ff */
[----:B-123--:R-:W0:Y:S04]  /*303f0*/  LDS.128 R4, [R18+0x368d0] ;  /* 0x0368d00012047984 */ /* 0x00ee280000000c00 */
[----:B0-----:R1:W-:Y:S04]  /*30400*/  STL.64 [R1], R4 ;  /* 0x0000000401007387 */ /* 0x0013e80000100a00 */
[----:B------:R1:W-:Y:S01]  /*30410*/  STL.64 [R1+0x8], R6 ;  /* 0x0000080601007387 */ /* 0x0003e20000100a00 */
[----:B------:R-:W-:Y:S06]  /*30420*/  BAR.ARV 0x4, 0x180 ;  /* 0x0106000000007b1d */ /* 0x000fec0000002000 */
[----:B------:R-:W-:Y:S05]  /*30430*/  BRA `(.L_x_2884) ;  /* 0x0000001000347947 */ /* 0x000fea0003800000 */
.L_x_2883:
[----:B------:R-:W0:Y:S01]  /*30440*/  S2R R16, SR_TID.X ;  /* 0x0000000000107919 */ /* 0x000e220000002100 */
[----:B------:R-:W-:Y:S01]  /*30450*/  UMOV UR4, 0xffffffff ;  /* 0xffffffff00047882 */ /* 0x000fe20000000000 */
[----:B0-----:R-:W-:-:S04]  /*30460*/  LOP3.LUT R16, R16, 0x1f, RZ, 0xc0, !PT ;  /* 0x0000001f10107812 */ /* 0x001fc800078ec0ff */
[----:B------:R-:W-:Y:S01]  /*30470*/  ISETP.NE.AND P0, PT, R16, 0x1f, PT ;  /* 0x0000001f1000780c */ /* 0x000fe20003f05270 */
[----:B------:R-:W-:-:S12]  /*30480*/  BRA.DIV UR4, `(.L_x_2885) ;  /* 0x00000032049c7947 */ /* 0x000fd8000b800000 */
[----:B------:R-:W4:Y:S01]  /*30490*/  LDL.LU R2, [R1] ;  /* 0x0000000001027983 */ /* 0x000f220000300800 */
[----:B------:R-:W-:-:S03]  /*304a0*/  ULDC UR4, c[0x0][0xc3c] ;  /* 0x00030f0000047ab9 */ /* 0x000fc60000000800 */
[----:B------:R-:W5:Y:S01]  /*304b0*/  LDL R3, [R1+0xc] ;  /* 0x00000c0001037983 */ /* 0x000f620000100800 */
[----:B----4-:R-:W-:Y:S02]  /*304c0*/  IMAD.MOV.U32 R10, RZ, RZ, R2 ;  /* 0x000000ffff0a7224 */ /* 0x010fe400078e0002 */
[----:B-----5:R-:W-:-:S05]  /*304d0*/  IMAD.IADD R0, R3, 0x1, R16 ;  /* 0x0000000103007824 */ /* 0x020fca00078e0210 */
[----:B------:R-:W-:-:S13]  /*304e0*/  ISETP.GE.OR P1, PT, R0, UR4, !P0 ;  /* 0x0000000400007c0c */ /* 0x000fda000c726670 */
[----:B------:R-:W0:Y:S08]  /*304f0*/  @!P1 LDC.64 R2, c[0x0][0xc80] ;  /* 0x00032000ff029b82 */ /* 0x000e300000000a00 */
[----:B-1----:R-:W1:Y:S01]  /*30500*/  @!P1 LDC.64 R6, c[0x0][0xc78] ;  /* 0x00031e00ff069b82 */ /* 0x002e620000000a00 */
[----:B0-----:R-:W-:-:S05]  /*30510*/  @!P1 IMAD.WIDE R2, R0, 0x4, R2 ;  /* 0x0000000400029825 */ /* 0x001fca00078e0202 */
[----:B------:R1:W4:Y:S02]  /*30520*/  @!P1 LDG.E R8, desc[UR60][R2.64] ;  /* 0x0000003c02089981 */ /* 0x000324000c1e1900 */
[----:B-1----:R-:W-:-:S06]  /*30530*/  @!P1 IMAD.WIDE R2, R0, 0x4, R6 ;  /* 0x0000000400029825 */ /* 0x002fcc00078e0206 */
[----:B------:R-:W5:Y:S01]  /*30540*/  @!P1 LDG.E R2, desc[UR60][R2.64] ;  /* 0x0000003c02029981 */ /* 0x000f62000c1e1900 */
[----:B---3--:R-:W-:Y:S01]  /*30550*/  IMAD.MOV.U32 R4, RZ, RZ, RZ ;  /* 0x000000ffff047224 */ /* 0x008fe200078e00ff */
[C---:B------:R-:W-:Y:S01]  /*30560*/  ISETP.GE.U32.AND P2, PT, R16.reuse, 0x2, PT ;  /* 0x000000021000780c */ /* 0x040fe20003f46070 */
[----:B------:R-:W-:Y:S01]  /*30570*/  IMAD.MOV.U32 R6, RZ, RZ, RZ ;  /* 0x000000ffff067224 */ /* 0x000fe200078e00ff */
[C---:B------:R-:W-:Y:S01]  /*30580*/  ISETP.GE.U32.AND P3, PT, R16.reuse, 0x4, PT ;  /* 0x000000041000780c */ /* 0x040fe20003f66070 */
[----:B--2---:R-:W-:Y:S01]  /*30590*/  SHFL.IDX PT, R5, R10, RZ, 0x1f ;  /* 0x00001fff0a057589 */ /* 0x004fe200000e0000 */
[C---:B------:R-:W-:Y:S02]  /*305a0*/  ISETP.GE.U32.AND P4, PT, R16.reuse, 0x8, PT ;  /* 0x000000081000780c */ /* 0x040fe40003f86070 */
[----:B------:R-:W-:Y:S01]  /*305b0*/  ISETP.GE.U32.AND P5, PT, R16, 0x10, PT ;  /* 0x000000101000780c */ /* 0x000fe20003fa6070 */
[----:B------:R-:W-:Y:S01]  /*305c0*/  SHFL.IDX PT, R0, R10, 0x1, 0x1f ;  /* 0x00201f000a007f89 */ /* 0x000fe200000e0000 */
[----:B----4-:R-:W-:-:S02]  /*305d0*/  @!P1 IMAD.MOV.U32 R4, RZ, RZ, R8 ;  /* 0x000000ffff049224 */ /* 0x010fc400078e0008 */
[----:B------:R-:W-:Y:S02]  /*305e0*/  IMAD.MOV.U32 R8, RZ, RZ, RZ ;  /* 0x000000ffff087224 */ /* 0x000fe400078e00ff */
[----:B-----5:R-:W-:Y:S01]  /*305f0*/  @!P1 IMAD.MOV.U32 R6, RZ, RZ, R2 ;  /* 0x000000ffff069224 */ /* 0x020fe200078e0002 */
        /* <DEDUP_REMOVED lines=18> */
.L_x_2988:
[----:B------:R-:W-:Y:S02]  /*30720*/  ULDC UR4, c[0x0][0xc38] ;  /* 0x00030e0000047ab9 */ /* 0x000fe40000000800 */
[----:B------:R-:W-:-:S04]  /*30730*/  IMAD.U32 R2, RZ, RZ, UR4 ;  /* 0x00000004ff027e24 */ /* 0x000fc8000f8e00ff */
[----:B-1----:R-:W-:-:S04]  /*30740*/  IMAD R9, R9, R2, RZ ;  /* 0x0000000209097224 */ /* 0x002fc800078e02ff */
[----:B------:R-:W-:-:S05]  /*30750*/  IMAD.IADD R0, R0, 0x1, R9 ;  /* 0x0000000100007824 */ /* 0x000fca00078e0209 */
[----:B------:R-:W-:-:S13]  /*30760*/  ISETP.GT.AND P6, PT, R0, R5, PT ;  /* 0x000000050000720c */ /* 0x000fda0003fc4270 */
[----:B------:R-:W-:Y:S05]  /*30770*/  @P6 BRA `(.L_x_2886) ;  /* 0x0000000000ac6947 */ /* 0x000fea0003800000 */
.L_x_2889:
        /* <DEDUP_REMOVED lines=37> */
.L_x_2996:
[----:B------:R-:W-:Y:S02]  /*309d0*/  ULDC UR4, c[0x0][0xc38] ;  /* 0x00030e0000047ab9 */ /* 0x000fe40000000800 */
[----:B------:R-:W-:-:S04]  /*309e0*/  IMAD.U32 R2, RZ, RZ, UR4 ;  /* 0x00000004ff027e24 */ /* 0x000fc8000f8e00ff */
[----:B-1----:R-:W-:-:S04]  /*309f0*/  IMAD R9, R9, R2, RZ ;  /* 0x0000000209097224 */ /* 0x002fc800078e02ff */
[----:B------:R-:W-:-:S05]  /*30a00*/  IMAD.IADD R0, R9, 0x1, R0 ;  /* 0x0000000109007824 */ /* 0x000fca00078e0200 */
[----:B------:R-:W-:-:S13]  /*30a10*/  ISETP.GT.AND P6, PT, R0, R5, PT ;  /* 0x000000050000720c */ /* 0x000fda0003fc4270 */
[----:B------:R-:W-:Y:S05]  /*30a20*/  @!P6 BRA `(.L_x_2889) ;  /* 0xfffffffc0054e947 */ /* 0x000fea000383ffff */
.L_x_2886:
        /* <DEDUP_REMOVED lines=8> */
[----:B-1----:R1:W3:Y:S04]  /*30ab0*/  SHFL.IDX PT, R4, R4, R3, 0x1f ;  /* 0x00001f0304047589 */ /* 0x0022e800000e0000 */
[----:B------:R1:W4:Y:S01]  /*30ac0*/  SHFL.IDX PT, R6, R6, R3, 0x1f ;  /* 0x00001f0306067589 */ /* 0x00032200000e0000 */
[----:B--2---:R-:W-:-:S05]  /*30ad0*/  IMAD.IADD R10, R3, 0x1, R10 ;  /* 0x00000001030a7824 */ /* 0x004fca00078e020a */
[----:B---34-:R1:W-:Y:S02]  /*30ae0*/  STL [R1+0xc], R10 ;  /* 0x00000c0a01007387 */ /* 0x0183e40000100800 */
.L_x_3001:
[----:B------:R-:W-:-:S13]  /*30af0*/  ISETP.NE.AND P0, PT, R0, RZ, PT ;  /* 0x000000ff0000720c */ /* 0x000fda0003f05270 */
[----:B------:R-:W-:Y:S05]  /*30b00*/  @!P0 BRA `(.L_x_2891) ;  /* 0x0000000000148947 */ /* 0x000fea0003800000 */
[----:B------:R-:W-:Y:S01]  /*30b10*/  UMOV UR4, 0xffffffff ;  /* 0xffffffff00047882 */ /* 0x000fe20000000000 */
[----:B-1----:R-:W-:Y:S02]  /*30b20*/  VIADD R3, R3, 0xffffffff ;  /* 0xffffffff03037836 */ /* 0x002fe40000000000 */
[----:B------:R-:W-:Y:S05]  /*30b30*/  BRA.DIV UR4, `(.L_x_2892) ;  /* 0x0000003604907947 */ /* 0x000fea000b800000 */
[----:B------:R1:W2:Y:S02]  /*30b40*/  SHFL.IDX PT, R3, R7, R3, 0x1f ;  /* 0x00001f0307037589 */ /* 0x0002a400000e0000 */
.L_x_3004:
[----:B--2---:R-:W-:-:S07]  /*30b50*/  IMAD.MOV.U32 R8, RZ, RZ, R3 ;  /* 0x000000ffff087224 */ /* 0x004fce00078e0003 */
.L_x_2891:
[----:B------:R-:W-:Y:S01]  /*30b60*/  ISETP.NE.AND P0, PT, R6, 0x1, PT ;  /* 0x000000010600780c */ /* 0x000fe20003f05270 */
[----:B------:R-:W-:-:S05]  /*30b70*/  IMAD R0, R8, R2, R9 ;  /* 0x0000000208007224 */ /* 0x000fca00078e0209 */
[----:B------:R2:W-:Y:S02]  /*30b80*/  STL [R1], R0 ;  /* 0x0000000001007387 */ /* 0x0005e40000100800 */
[----:B--2---:R-:W-:-:S05]  /*30b90*/  IMAD.IADD R0, R5, 0x1, -R0 ;  /* 0x0000000105007824 */ /* 0x004fca00078e0a00 */
[----:B------:R-:W-:Y:S05]  /*30ba0*/  @!P0 BRA `(.L_x_2893) ;  /* 0x0000000000e48947 */ /* 0x000fea0003800000 */
[----:B------:R-:W-:-:S04]  /*30bb0*/  IABS R5, R4 ;  /* 0x0000000400057213 */ /* 0x000fc80000000000 */
[----:B------:R-:W2:Y:S08]  /*30bc0*/  I2F.RP R2, R5 ;  /* 0x0000000500027306 */ /* 0x000eb00000209400 */
[----:B--2---:R-:W2:Y:S02]  /*30bd0*/  MUFU.RCP R2, R2 ;  /* 0x0000000200027308 */ /* 0x004ea40000001000 */
[----:B--2---:R-:W-:-:S06]  /*30be0*/  VIADD R2, R2, 0xffffffe ;  /* 0x0ffffffe02027836 */ /* 0x004fcc0000000000 */
        /* <DEDUP_REMOVED lines=22> */
[----:B0-----:R-:W-:Y:S02]  /*30d50*/  IMAD R7, R2, R5, RZ ;  /* 0x0000000502077224 */ /* 0x001fe400078e02ff */
        /* <DEDUP_REMOVED lines=30> */
.L_x_2893:
[----:B-1----:R-:W2:Y:S01]  /*30f40*/  LDL R3, [R1+0xc] ;  /* 0x00000c0001037983 */ /* 0x002ea20000100800 */
[----:B0-----:R-:W2:Y:S02]  /*30f50*/  LDC.64 R6, c[0x0][0xc90] ;  /* 0x00032400ff067b82 */ /* 0x001ea40000000a00 */
        /* <DEDUP_REMOVED lines=33> */
[----:B------:R-:W0:Y:S08]  /*31170*/  I2F.RP R2, R9 ;  /* 0x0000000900027306 */ /* 0x000e300000209400 */
[----:B0-----:R-:W0:Y:S02]  /*31180*/  MUFU.RCP R2, R2 ;  /* 0x0000000200027308 */ /* 0x001e240000001000 */
[----:B0-----:R-:W-:-:S06]  /*31190*/  VIADD R2, R2, 0xffffffe ;  /* 0x0ffffffe02027836 */ /* 0x001fcc0000000000 */
[----:B------:R0:W1:Y:S02]  /*311a0*/  F2I.FTZ.U32.TRUNC.NTZ R3, R2 ;  /* 0x0000000200037305 */ /* 0x000064000021f000 */
[----:B0-----:R-:W-:Y:S02]  /*311b0*/  IMAD.MOV.U32 R2, RZ, RZ, RZ ;  /* 0x000000ffff027224 */ /* 0x001fe400078e00ff */
[----:B-1----:R-:W-:-:S04]  /*311c0*/  IMAD.MOV R0, RZ, RZ, -R3 ;  /* 0x000000ffff007224 */ /* 0x002fc800078e0a03 */
        /* <DEDUP_REMOVED lines=22> */
.L_x_2894:
[----:B------:R-:W-:-:S05]  /*31330*/  LOP3.LUT R0, RZ, R0, RZ, 0x33, !PT ;  /* 0x00000000ff007212 */ /* 0x000fca00078e33ff */
[----:B------:R-:W-:-:S05]  /*31340*/  IMAD.IADD R0, R4, 0x1, R0 ;  /* 0x0000000104007824 */ /* 0x000fca00078e0200 */
[----:B------:R2:W-:Y:S01]  /*31350*/  STL [R1+0x4], R0 ;  /* 0x0000040001007387 */ /* 0x0005e20000100800 */
[----:B------:R-:W-:Y:S05]  /*31360*/  BRA `(.L_x_2895) ;  /* 0x0000000000287947 */ /* 0x000fea0003800000 */
.L_x_2887:
        /* <DEDUP_REMOVED lines=10> */
.L_x_2895:
[----:B01----:R-:W3:Y:S04]  /*31410*/  LDL R2, [R1+0xc] ;  /* 0x00000c0001027983 */ /* 0x003ee80000100800 */
[----:B------:R-:W4:Y:S04]  /*31420*/  LDL R3, [R1+0x8] ;  /* 0x0000080001037983 */ /* 0x000f280000100800 */
[----:B------:R-:W5:Y:S04]  /*31430*/  LDL R5, [R1+0x4] ;  /* 0x0000040001057983 */ /* 0x000f680000100800 */
[----:B------:R-:W5:Y:S01]  /*31440*/  LDL R4, [R1] ;  /* 0x0000000001047983 */ /* 0x000f620000100800 */
[----:B--2---:R-:W0:Y:S01]  /*31450*/  S2R R0, SR_TID.X ;  /* 0x0000000000007919 */ /* 0x004e220000002100 */
[----:B------:R-:W-:Y:S05]  /*31460*/  WARPSYNC.ALL ;  /* 0x0000000000007948 */ /* 0x000fea0003800000 */
[----:B0-----:R-:W-:Y:S01]  /*31470*/  LOP3.LUT R0, R0, 0x1f, RZ, 0xc0, !PT ;  /* 0x0000001f00007812 */ /* 0x001fe200078ec0ff */
[----:B------:R-:W-:Y:S03]  /*31480*/  BAR.SYNC.DEFER_BLOCKING 0x4, 0x180 ;  /* 0x0106000000007b1d */ /* 0x000fe60000010000 */
[----:B------:R-:W-:-:S13]  /*31490*/  ISETP.NE.AND P0, PT, R0, RZ, PT ;  /* 0x000000ff0000720c */ /* 0x000fda0003f05270 */
[----:B------:R-:W0:Y:S01]  /*314a0*/  @!P0 S2R R0, SR_CgaCtaId ;  /* 0x0000000000008919 */ /* 0x000e220000008800 */
[----:B---3--:R-:W-:Y:S01]  /*314b0*/  IMAD.MOV.U32 R7, RZ, RZ, R2 ;  /* 0x000000ffff077224 */ /* 0x008fe200078e0002 */
[----:B------:R-:W-:Y:S01]  /*314c0*/  @!P0 MOV R2, 0x400 ;  /* 0x0000040000028802 */ /* 0x000fe20000000f00 */
[----:B----4-:R-:W-:-:S03]  /*314d0*/  IMAD.MOV.U32 R6, RZ, RZ, R3 ;  /* 0x000000ffff067224 */ /* 0x010fc600078e0003 */
[----:B0-----:R-:W-:-:S05]  /*314e0*/  @!P0 LEA R18, R0, R2, 0x18 ;  /* 0x0000000200128211 */ /* 0x001fca00078ec0ff */
[----:B-----5:R0:W-:Y:S01]  /*314f0*/  @!P0 STS.128 [R18+0x368d0], R4 ;  /* 0x0368d00412008388 */ /* 0x0201e20000000c00 */
[----:B------:R-:W-:Y:S06]  /*31500*/  BAR.ARV 0x5, 0x180 ;  /* 0x0146000000007b1d */ /* 0x000fec0000002000 */
.L_x_2884:
[----:B------:R-:W2:Y:S01]  /*31510*/  LDL R0, [R1+0xc] ;  /* 0x00000c0001007983 */ /* 0x000ea20000100800 */
[----:B------:R-:W-:Y:S02]  /*31520*/  ULDC UR4, c[0x0][0xc3c] ;  /* 0x00030f0000047ab9 */ /* 0x000fe40000000800 */
[----:B--2---:R-:W-:-:S13]  /*31530*/  ISETP.GE.AND P0, PT, R0, UR4, PT ;  /* 0x0000000400007c0c */ /* 0x004fda000bf06270 */
[----:B------:R-:W-:Y:S05]  /*31540*/  @!P0 BRA `(.L_x_2896) ;  /* 0xffffff8400848947 */ /* 0x000fea000383ffff */
[----:B------:R-:W-:Y:S05]  /*31550*/  BSYNC B8 ;  /* 0x0000000000087941 */ /* 0x000fea0003800000 */
.L_x_2746:
        /* <DEDUP_REMOVED lines=12> */
.L_x_3005:
[----:B------:R-:W-:Y:S05]  /*31620*/  BSYNC B0 ;  /* 0x0000000000007941 */ /* 0x000fea0003800000 */
.L_x_2897:
[----:B------:R-:W-:-:S03]  /*31630*/  UMOV UR4, 0xffffffff ;  /* 0xffffffff00047882 */ /* 0x000fc60000000000 */
[----:B------:R-:W-:Y:S05]  /*31640*/  BRA.DIV UR4, `(.L_x_2899) ;  /* 0x0000002e040c7947 */ /* 0x000fea000b800000 */
[----:B------:R-:W1:Y:S02]  /*31650*/  S2R R2, SR_TID.X ;  /* 0x0000000000027919 */ /* 0x000e640000002100 */
[----:B-1----:R-:W-:-:S04]  /*31660*/  SHF.R.U32.HI R2, RZ, 0x5, R2 ;  /* 0x00000005ff027819 */ /* 0x002fc80000011602 */
[----:B------:R-:W-:-:S05]  /*31670*/  LOP3.LUT R2, R2, 0x3, RZ, 0xc0, !PT ;  /* 0x0000000302027812 */ /* 0x000fca00078ec0ff */
[----:B------:R1:W2:Y:S02]  /*31680*/  SHFL.IDX PT, R14, R2, RZ, 0x1f ;  /* 0x00001fff020e7589 */ /* 0x0002a400000e0000 */
.L_x_3008:
[----:B--2---:R-:W-:-:S13]  /*31690*/  ISETP.NE.AND P0, PT, R14, RZ, PT ;  /* 0x000000ff0e00720c */ /* 0x004fda0003f05270 */
[----:B------:R-:W-:Y:S05]  /*316a0*/  @P0 BRA `(.L_x_2505) ;  /* 0x0000000000940947 */ /* 0x000fea0003800000 */
[----:B------:R-:W-:-:S03]  /*316b0*/  UMOV UR4, 0xffffffff ;  /* 0xffffffff00047882 */ /* 0x000fc60000000000 */
[----:B------:R-:W-:Y:S05]  /*316c0*/  BRA.DIV UR4, `(.L_x_2900) ;  /* 0x0000002e04207947 */ /* 0x000fea000b800000 */
[----:B------:R-:W-:-:S13]  /*316d0*/  ELECT P6, URZ, PT ;  /* 0x00000000003f782f */ /* 0x000fda00038c0000 */
.L_x_3011:
        /* <DEDUP_REMOVED lines=8> */
.L_x_2901:
        /* <DEDUP_REMOVED lines=13> */
.L_x_3012:
[----:B------:R-:W1:Y:S02]  /*31830*/  SYNCS.PHASECHK.TRANS64.TRYWAIT P0, [R7+URZ], R2 ;  /* 0x00000002070075a7 */ /* 0x000e64000800017f */
[----:B-1----:R-:W-:Y:S05]  /*31840*/  @!P0 BRA `(.L_x_2903) ;  /* 0x0000002800f48947 */ /* 0x002fea0003800000 */
.L_x_3013:
[----:B------:R-:W-:Y:S05]  /*31850*/  @!P2 BRA `(.L_x_2904) ;  /* 0x000000000004a947 */ /* 0x000fea0003800000 */
[----:B------:R-:W-:Y:S01]  /*31860*/  BPT.TRAP 0x1 ;  /* 0x000000040000795c */ /* 0x000fe20000300000 */
.L_x_2904:
[----:B------:R-:W-:-:S04]  /*31870*/  VIADD R0, R0, 0x36860 ;  /* 0x0003686000007836 */ /* 0x000fc80000000000 */
[----:B------:R-:W-:-:S04]  /*31880*/  IMAD R4, R19, 0x8, R0 ;  /* 0x0000000813047824 */ /* 0x000fc800078e0200 */
[----:B------:R-:W2:Y:S02]  /*31890*/  SYNCS.PHASECHK.TRANS64.TRYWAIT P0, [R4+URZ], R5 ;  /* 0x00000005040075a7 */ /* 0x000ea4000800017f */
[----:B--2---:R-:W-:Y:S05]  /*318a0*/  @!P0 BRA `(.L_x_2905) ;  /* 0x0000002800f08947 */ /* 0x004fea0003800000 */
.L_x_3014:
[----:B------:R-:W-:-:S07]  /*318b0*/  IMAD R3, R3, 0x8, R0 ;  /* 0x0000000803037824 */ /* 0x000fce00078e0200 */
.L_x_2906:
[----:B---3--:R3:W4:Y:S02]  /*318c0*/  SYNCS.PHASECHK.TRANS64.TRYWAIT P0, [R3+URZ], R2 ;  /* 0x00000002030075a7 */ /* 0x008724000800017f */
[----:B----4-:R-:W-:Y:S05]  /*318d0*/  @!P0 NANOSLEEP.SYNCS 0x989680 ;  /* 0x009896800000895d */ /* 0x010fea0003900000 */
[----:B------:R-:W4:Y:S02]  /*318e0*/  @!P0 SYNCS.PHASECHK.TRANS64 P0, [R3+URZ], R2 ;  /* 0x00000002030085a7 */ /* 0x000f24000800007f */
[----:B----4-:R-:W-:Y:S05]  /*318f0*/  @!P0 BRA `(.L_x_2906) ;  /* 0xfffffffc00f08947 */ /* 0x010fea000383ffff */
.L_x_2505:
[----:B------:R-:W-:Y:S05]  /*31900*/  BSYNC B9 ;  /* 0x0000000000097941 */ /* 0x000fea0003800000 */
.L_x_2502:
[----:B------:R-:W-:Y:S05]  /*31910*/  EXIT ;  /* 0x000000000000794d */ /* 0x000fea0003800000 */
.L_x_2525:
[----:B0-----:R0:W1:Y:S02]  /*31920*/  SYNCS.PHASECHK.TRANS64.TRYWAIT P5, [R43+URZ+0x36890], R100 ;  /* 0x036890642b0075a7 */ /* 0x00106400080a017f */
[----:B-1----:R-:W-:Y:S05]  /*31930*/  @!P5 NANOSLEEP.SYNCS 0x989680 ;  /* 0x009896800000d95d */ /* 0x002fea0003900000 */
[----:B------:R-:W1:Y:S02]  /*31940*/  @!P5 SYNCS.PHASECHK.TRANS64 P5, [R43+URZ+0x36890], R100 ;  /* 0x036890642b00d5a7 */ /* 0x000e6400080a007f */
[----:B-1----:R-:W-:Y:S05]  /*31950*/  @!P5 BRA `(.L_x_2525) ;  /* 0xfffffffc00f0d947 */ /* 0x002fea000383ffff */
[----:B------:R-:W-:Y:S05]  /*31960*/  BRA `(.L_x_2907) ;  /* 0xfffffd2000587947 */ /* 0x000fea000383ffff */
.L_x_2579:
[----:B-1----:R1:W3:Y:S02]  /*31970*/  SYNCS.PHASECHK.TRANS64.TRYWAIT P5, [R43+URZ+0x36890], R100 ;  /* 0x036890642b0075a7 */ /* 0x0022e400080a017f */
[----:B---3--:R-:W-:Y:S05]  /*31980*/  @!P5 NANOSLEEP.SYNCS 0x989680 ;  /* 0x009896800000d95d */ /* 0x008fea0003900000 */
[----:B------:R-:W3:Y:S02]  /*31990*/  @!P5 SYNCS.PHASECHK.TRANS64 P5, [R43+URZ+0x36890], R100 ;  /* 0x036890642b00d5a7 */ /* 0x000ee400080a007f */
[----:B---3--:R-:W-:Y:S05]  /*319a0*/  @!P5 BRA `(.L_x_2579) ;  /* 0xfffffffc00f0d947 */ /* 0x008fea000383ffff */
[----:B------:R-:W-:Y:S05]  /*319b0*/  BRA `(.L_x_2908) ;  /* 0xfffffd5400b07947 */ /* 0x000fea000383ffff */
.L_x_2604:
[----:B-1----:R1:W2:Y:S02]  /*319c0*/  SYNCS.PHASECHK.TRANS64.TRYWAIT P3, [R43+URZ+0x36890], R100 ;  /* 0x036890642b0075a7 */ /* 0x0022a4000806017f */
[----:B--2---:R-:W-:Y:S05]  /*319d0*/  @!P3 NANOSLEEP.SYNCS 0x989680 ;  /* 0x009896800000b95d */ /* 0x004fea0003900000 */
[----:B------:R-:W2:Y:S02]  /*319e0*/  @!P3 SYNCS.PHASECHK.TRANS64 P3, [R43+URZ+0x36890], R100 ;  /* 0x036890642b00b5a7 */ /* 0x000ea4000806007f */
[----:B--2---:R-:W-:Y:S05]  /*319f0*/  @!P3 BRA `(.L_x_2604) ;  /* 0xfffffffc00f0b947 */ /* 0x004fea000383ffff */
[----:B------:R-:W-:Y:S05]  /*31a00*/  BRA `(.L_x_2909) ;  /* 0xfffffd8800547947 */ /* 0x000fea000383ffff */
.L_x_2610:
[----:B0-----:R0:W1:Y:S02]  /*31a10*/  SYNCS.PHASECHK.TRANS64.TRYWAIT P2, [R43+URZ+0x368b0], R100 ;  /* 0x0368b0642b0075a7 */ /* 0x001064000804017f */
[----:B-1----:R-:W-:Y:S05]  /*31a20*/  @!P2 NANOSLEEP.SYNCS 0x989680 ;  /* 0x009896800000a95d */ /* 0x002fea0003900000 */
[----:B------:R-:W1:Y:S02]  /*31a30*/  @!P2 SYNCS.PHASECHK.TRANS64 P2, [R43+URZ+0x368b0], R100 ;  /* 0x0368b0642b00a5a7 */ /* 0x000e64000804007f */
[----:B-1----:R-:W-:Y:S05]  /*31a40*/  @!P2 BRA `(.L_x_2610) ;  /* 0xfffffffc00f0a947 */ /* 0x002fea000383ffff */
[----:B------:R-:W-:Y:S05]  /*31a50*/  BRA `(.L_x_2910) ;  /* 0xfffffd8c006c7947 */ /* 0x000fea000383ffff */
.L_x_2630:
        /* <DEDUP_REMOVED lines=8> */
.L_x_2912:
[----:B------:R-:W-:Y:S05]  /*31ae0*/  BSYNC B1 ;  /* 0x0000000000017941 */ /* 0x000fea0003800000 */
.L_x_2911:
        /* <DEDUP_REMOVED lines=8> */
.L_x_2913:
[----:B------:R-:W-:Y:S02]  /*31b70*/  IMAD.MOV.U32 R13, RZ, RZ, R63 ;  /* 0x000000ffff0d7224 */ /* 0x000fe400078e003f */
[----:B------:R-:W-:-:S07]  /*31b80*/  IMAD.MOV.U32 R6, RZ, RZ, R14 ;  /* 0x000000ffff067224 */ /* 0x000fce00078e000e */
[----:B------:R-:W-:Y:S05]  /*31b90*/  WARPSYNC.COLLECTIVE R15, `(.L_x_2914) ;  /* 0x000000000f087348 */ /* 0x000fea0003c00000 */
[----:B------:R0:W1:Y:S02]  /*31ba0*/  SHFL.IDX P6, R14, R13, R12, R11 ;  /* 0x0000000c0d0e7389 */ /* 0x00006400000c000b */
[----:B01----:R-:W-:Y:S01]  /*31bb0*/  ENDCOLLECTIVE ;  /* 0x000000000000791b */ /* 0x003fe20003800000 */
.L_x_2914:
[----:B------:R-:W-:Y:S02]  /*31bc0*/  IMAD.MOV.U32 R13, RZ, RZ, R3 ;  /* 0x000000ffff0d7224 */ /* 0x000fe400078e0003 */
[----:B------:R-:W-:-:S07]  /*31bd0*/  IMAD.MOV.U32 R7, RZ, RZ, R14 ;  /* 0x000000ffff077224 */ /* 0x000fce00078e000e */
[----:B------:R-:W-:Y:S05]  /*31be0*/  WARPSYNC.COLLECTIVE R15, `(.L_x_2915) ;  /* 0x000000000f087348 */ /* 0x000fea0003c00000 */
[----:B------:R0:W1:Y:S02]  /*31bf0*/  SHFL.IDX P6, R14, R13, R12, R11 ;  /* 0x0000000c0d0e7389 */ /* 0x00006400000c000b */
[----:B01----:R-:W-:Y:S01]  /*31c00*/  ENDCOLLECTIVE ;  /* 0x000000000000791b */ /* 0x003fe20003800000 */
.L_x_2915:
[----:B------:R-:W-:Y:S05]  /*31c10*/  BRA `(.L_x_2916) ;  /* 0xfffffda000387947 */ /* 0x000fea000383ffff */
.L_x_2633:
        /* <DEDUP_REMOVED lines=8> */
.L_x_2918:
[----:B------:R-:W-:Y:S05]  /*31ca0*/  BSYNC B1 ;  /* 0x0000000000017941 */ /* 0x000fea0003800000 */
.L_x_2917:
        /* <DEDUP_REMOVED lines=8> */
.L_x_2919:
[----:B------:R-:W-:Y:S02]  /*31d30*/  IMAD.MOV.U32 R13, RZ, RZ, R63 ;  /* 0x000000ffff0d7224 */ /* 0x000fe400078e003f */
[----:B------:R-:W-:-:S07]  /*31d40*/  IMAD.MOV.U32 R69, RZ, RZ, R14 ;  /* 0x000000ffff457224 */ /* 0x000fce00078e000e */
[----:B------:R-:W-:Y:S05]  /*31d50*/  WARPSYNC.COLLECTIVE R15, `(.L_x_2920) ;  /* 0x000000000f087348 */ /* 0x000fea0003c00000 */
[----:B------:R0:W1:Y:S02]  /*31d60*/  SHFL.IDX P6, R14, R13, R12, R11 ;  /* 0x0000000c0d0e7389 */ /* 0x00006400000c000b */
[----:B01----:R-:W-:Y:S01]  /*31d70*/  ENDCOLLECTIVE ;  /* 0x000000000000791b */ /* 0x003fe20003800000 */
.L_x_2920:
[----:B------:R-:W-:Y:S02]  /*31d80*/  IMAD.MOV.U32 R13, RZ, RZ, R3 ;  /* 0x000000ffff0d7224 */ /* 0x000fe400078e0003 */
[----:B------:R-:W-:-:S07]  /*31d90*/  IMAD.MOV.U32 R63, RZ, RZ, R14 ;  /* 0x000000ffff3f7224 */ /* 0x000fce00078e000e */
[----:B------:R-:W-:Y:S05]  /*31da0*/  WARPSYNC.COLLECTIVE R15, `(.L_x_2921) ;  /* 0x000000000f087348 */ /* 0x000fea0003c00000 */
[----:B------:R0:W1:Y:S02]  /*31db0*/  SHFL.IDX P6, R14, R13, R12, R11 ;  /* 0x0000000c0d0e7389 */ /* 0x00006400000c000b */
[----:B01----:R-:W-:Y:S01]  /*31dc0*/  ENDCOLLECTIVE ;  /* 0x000000000000791b */ /* 0x003fe20003800000 */
.L_x_2921:
[----:B------:R-:W-:Y:S01]  /*31dd0*/  IMAD.MOV.U32 R62, RZ, RZ, R14 ;  /* 0x000000ffff3e7224 */ /* 0x000fe200078e000e */
[----:B------:R-:W-:Y:S06]  /*31de0*/  BRA `(.L_x_2922) ;  /* 0xfffffda400f07947 */ /* 0x000fec000383ffff */
.L_x_2637:
[----:B0-----:R0:W1:Y:S02]  /*31df0*/  SYNCS.PHASECHK.TRANS64.TRYWAIT P0, [R16+URZ+0x36800], R5 ;  /* 0x03680005100075a7 */ /* 0x001064000800017f */
[----:B-1----:R-:W-:Y:S05]  /*31e00*/  @!P0 NANOSLEEP.SYNCS 0x989680 ;  /* 0x009896800000895d */ /* 0x002fea0003900000 */
[----:B------:R-:W1:Y:S02]  /*31e10*/  @!P0 SYNCS.PHASECHK.TRANS64 P0, [R16+URZ+0x36800], R5 ;  /* 0x03680005100085a7 */ /* 0x000e64000800007f */
[----:B-1----:R-:W-:Y:S05]  /*31e20*/  @!P0 BRA `(.L_x_2637) ;  /* 0xfffffffc00f08947 */ /* 0x002fea000383ffff */
[----:B------:R-:W-:Y:S05]  /*31e30*/  BRA `(.L_x_2923) ;  /* 0xfffffdb000347947 */ /* 0x000fea000383ffff */
.L_x_2661:
        /* <DEDUP_REMOVED lines=8> */
.L_x_2925:
[----:B------:R-:W-:Y:S05]  /*31ec0*/  BSYNC B1 ;  /* 0x0000000000017941 */ /* 0x000fea0003800000 */
.L_x_2924:
        /* <DEDUP_REMOVED lines=8> */
.L_x_2926:
[----:B------:R-:W-:Y:S02]  /*31f50*/  IMAD.MOV.U32 R9, RZ, RZ, R5 ;  /* 0x000000ffff097224 */ /* 0x000fe400078e0005 */
[----:B------:R-:W-:Y:S02]  /*31f60*/  IMAD.MOV.U32 R13, RZ, RZ, R71 ;  /* 0x000000ffff0d7224 */ /* 0x000fe400078e0047 */
[----:B------:R-:W-:-:S07]  /*31f70*/  IMAD.MOV.U32 R4, RZ, RZ, R14 ;  /* 0x000000ffff047224 */ /* 0x000fce00078e000e */
[----:B------:R-:W-:Y:S05]  /*31f80*/  WARPSYNC.COLLECTIVE R15, `(.L_x_2927) ;  /* 0x000000000f087348 */ /* 0x000fea0003c00000 */
[----:B------:R0:W1:Y:S02]  /*31f90*/  SHFL.IDX P6, R14, R13, R12, R11 ;  /* 0x0000000c0d0e7389 */ /* 0x00006400000c000b */
[----:B01----:R-:W-:Y:S01]  /*31fa0*/  ENDCOLLECTIVE ;  /* 0x000000000000791b */ /* 0x003fe20003800000 */
.L_x_2927:
[----:B------:R-:W-:Y:S02]  /*31fb0*/  IMAD.MOV.U32 R8, RZ, RZ, R4 ;  /* 0x000000ffff087224 */ /* 0x000fe400078e0004 */
[----:B------:R-:W-:Y:S02]  /*31fc0*/  IMAD.MOV.U32 R13, RZ, RZ, R70 ;  /* 0x000000ffff0d7224 */ /* 0x000fe400078e0046 */
[----:B------:R-:W-:-:S07]  /*31fd0*/  IMAD.MOV.U32 R7, RZ, RZ, R14 ;  /* 0x000000ffff077224 */ /* 0x000fce00078e000e */
[----:B------:R-:W-:Y:S05]  /*31fe0*/  WARPSYNC.COLLECTIVE R15, `(.L_x_2928) ;  /* 0x000000000f087348 */ /* 0x000fea0003c00000 */
[----:B------:R0:W1:Y:S02]  /*31ff0*/  SHFL.IDX P6, R14, R13, R12, R11 ;  /* 0x0000000c0d0e7389 */ /* 0x00006400000c000b */
[----:B01----:R-:W-:Y:S01]  /*32000*/  ENDCOLLECTIVE ;  /* 0x000000000000791b */ /* 0x003fe20003800000 */
.L_x_2928:
[----:B------:R-:W-:Y:S05]  /*32010*/  BRA `(.L_x_2929) ;  /* 0xfffffdd400ec7947 */ /* 0x000fea000383ffff */
.L_x_2664:
[----:B------:R-:W-:Y:S01]  /*32020*/  BSSY B1, `(.L_x_2930) ;  /* 0x0000008000017945 */ /* 0x000fe20003800000 */
[----:B------:R-:W-:Y:S02]  /*32030*/  IMAD.MOV.U32 R13, RZ, RZ, R63 ;  /* 0x000000ffff0d7224 */ /* 0x000fe400078e003f */
[----:B------:R-:W-:Y:S02]  /*32040*/  IMAD.MOV.U32 R12, RZ, RZ, 0x1 ;  /* 0x00000001ff0c7424 */ /* 0x000fe400078e00ff */
[----:B------:R-:W-:Y:S02]  /*32050*/  IMAD.MOV.U32 R11, RZ, RZ, 0x1c1f ;  /* 0x00001c1fff0b7424 */ /* 0x000fe400078e00ff */
[----:B------:R-:W-:-:S07]  /*32060*/  IMAD.MOV.U32 R15, RZ, RZ, -0x1 ;  /* 0xffffffffff0f7424 */ /* 0x000fce00078e00ff */
[----:B----4-:R-:W-:Y:S05]  /*32070*/  WARPSYNC.COLLECTIVE R15, `(.L_x_2931) ;  /* 0x000000000f087348 */ /* 0x010fea0003c00000 */
[----:B----4-:R0:W1:Y:S02]  /*32080*/  SHFL.IDX P6, R14, R13, R12, R11 ;  /* 0x0000000c0d0e7389 */ /* 0x01006400000c000b */
[----:B01----:R-:W-:Y:S01]  /*32090*/  ENDCOLLECTIVE ;  /* 0x000000000000791b */ /* 0x003fe20003800000 */
.L_x_2931:
[----:B------:R-:W-:Y:S05]  /*320a0*/  BSYNC B1 ;  /* 0x0000000000017941 */ /* 0x000fea0003800000 */
.L_x_2930:
        /* <DEDUP_REMOVED lines=8> */
.L_x_2932:
[----:B------:R-:W-:Y:S02]  /*32130*/  IMAD.MOV.U32 R13, RZ, RZ, R71 ;  /* 0x000000ffff0d7224 */ /* 0x000fe400078e0047 */
[----:B------:R-:W-:-:S07]  /*32140*/  IMAD.MOV.U32 R62, RZ, RZ, R14 ;  /* 0x000000ffff3e7224 */ /* 0x000fce00078e000e */
[----:B------:R-:W-:Y:S05]  /*32150*/  WARPSYNC.COLLECTIVE R15, `(.L_x_2933) ;  /* 0x000000000f087348 */ /* 0x000fea0003c00000 */
[----:B------:R0:W1:Y:S02]  /*32160*/  SHFL.IDX P6, R14, R13, R12, R11 ;  /* 0x0000000c0d0e7389 */ /* 0x00006400000c000b */
[----:B01----:R-:W-:Y:S01]  /*32170*/  ENDCOLLECTIVE ;  /* 0x000000000000791b */ /* 0x003fe20003800000 */
.L_x_2933:
[----:B------:R-:W-:Y:S02]  /*32180*/  IMAD.MOV.U32 R13, RZ, RZ, R70 ;  /* 0x000000ffff0d7224 */ /* 0x000fe400078e0046 */
[----:B------:R-:W-:-:S07]  /*32190*/  IMAD.MOV.U32 R71, RZ, RZ, R14 ;  /* 0x000000ffff477224 */ /* 0x000fce00078e000e */
[----:B------:R-:W-:Y:S05]  /*321a0*/  WARPSYNC.COLLECTIVE R15, `(.L_x_2934) ;  /* 0x000000000f087348 */ /* 0x000fea0003c00000 */
[----:B------:R0:W1:Y:S02]  /*321b0*/  SHFL.IDX P6, R14, R13, R12, R11 ;  /* 0x0000000c0d0e7389 */ /* 0x00006400000c000b */
[----:B01----:R-:W-:Y:S01]  /*321c0*/  ENDCOLLECTIVE ;  /* 0x000000000000791b */ /* 0x003fe20003800000 */
.L_x_2934:
[----:B------:R-:W-:Y:S01]  /*321d0*/  IMAD.MOV.U32 R70, RZ, RZ, R14 ;  /* 0x000000ffff467224 */ /* 0x000fe200078e000e */
[----:B------:R-:W-:Y:S06]  /*321e0*/  BRA `(.L_x_2935) ;  /* 0xfffffddc00147947 */ /* 0x000fec000383ffff */
.L_x_2668:
[----:B0-----:R0:W1:Y:S02]  /*321f0*/  SYNCS.PHASECHK.TRANS64.TRYWAIT P0, [R16+URZ+0x36800], R61 ;  /* 0x0368003d100075a7 */ /* 0x001064000800017f */
[----:B-1----:R-:W-:Y:S05]  /*32200*/  @!P0 NANOSLEEP.SYNCS 0x989680 ;  /* 0x009896800000895d */ /* 0x002fea0003900000 */
[----:B------:R-:W1:Y:S02]  /*32210*/  @!P0 SYNCS.PHASECHK.TRANS64 P0, [R16+URZ+0x36800], R61 ;  /* 0x0368003d100085a7 */ /* 0x000e64000800007f */
[----:B-1----:R-:W-:Y:S05]  /*32220*/  @!P0 BRA `(.L_x_2668) ;  /* 0xfffffffc00f08947 */ /* 0x002fea000383ffff */
[----:B------:R-:W-:Y:S05]  /*32230*/  BRA `(.L_x_2936) ;  /* 0xfffffde000947947 */ /* 0x000fea000383ffff */
.L_x_2682:
[----:B-1----:R1:W2:Y:S02]  /*32240*/  SYNCS.PHASECHK.TRANS64.TRYWAIT P2, [R0+URZ+0x36830], R3 ;  /* 0x03683003000075a7 */ /* 0x0022a4000804017f */
[----:B--2---:R-:W-:Y:S05]  /*32250*/  @!P2 NANOSLEEP.SYNCS 0x989680 ;  /* 0x009896800000a95d */ /* 0x004fea0003900000 */
[----:B------:R-:W2:Y:S02]  /*32260*/  @!P2 SYNCS.PHASECHK.TRANS64 P2, [R0+URZ+0x36830], R3 ;  /* 0x036830030000a5a7 */ /* 0x000ea4000804007f */
[----:B--2---:R-:W-:Y:S05]  /*32270*/  @!P2 BRA `(.L_x_2682) ;  /* 0xfffffffc00f0a947 */ /* 0x004fea000383ffff */
[----:B------:R-:W-:Y:S05]  /*32280*/  BRA `(.L_x_2681) ;  /* 0xfffffe0c00a07947 */ /* 0x000fea000383ffff */
.L_x_2689:
[----:B-1----:R1:W2:Y:S02]  /*32290*/  SYNCS.PHASECHK.TRANS64.TRYWAIT P3, [R13+URZ+0x36830], R4 ;  /* 0x036830040d0075a7 */ /* 0x0022a4000806017f */
[----:B--2---:R-:W-:Y:S05]  /*322a0*/  @!P3 NANOSLEEP.SYNCS 0x989680 ;  /* 0x009896800000b95d */ /* 0x004fea0003900000 */
[----:B------:R-:W2:Y:S02]  /*322b0*/  @!P3 SYNCS.PHASECHK.TRANS64 P3, [R13+URZ+0x36830], R4 ;  /* 0x036830040d00b5a7 */ /* 0x000ea4000806007f */
[----:B--2---:R-:W-:Y:S05]  /*322c0*/  @!P3 BRA `(.L_x_2689) ;  /* 0xfffffffc00f0b947 */ /* 0x004fea000383ffff */
[----:B------:R-:W-:Y:S05]  /*322d0*/  BRA `(.L_x_2688) ;  /* 0xfffffe6400687947 */ /* 0x000fea000383ffff */
.L_x_2694:
[----:B-1----:R1:W2:Y:S02]  /*322e0*/  SYNCS.PHASECHK.TRANS64.TRYWAIT P3, [R11+URZ+0x36850], R0 ;  /* 0x036850000b0075a7 */ /* 0x0022a4000806017f */
[----:B--2---:R-:W-:Y:S05]  /*322f0*/  @!P3 NANOSLEEP.SYNCS 0x989680 ;  /* 0x009896800000b95d */ /* 0x004fea0003900000 */
[----:B------:R-:W2:Y:S02]  /*32300*/  @!P3 SYNCS.PHASECHK.TRANS64 P3, [R11+URZ+0x36850], R0 ;  /* 0x036850000b00b5a7 */ /* 0x000ea4000806007f */
[----:B--2---:R-:W-:Y:S05]  /*32310*/  @!P3 BRA `(.L_x_2694) ;  /* 0xfffffffc00f0b947 */ /* 0x004fea000383ffff */
[----:B------:R-:W-:Y:S05]  /*32320*/  BRA `(.L_x_2693) ;  /* 0xfffffe9c00287947 */ /* 0x000fea000383ffff */
.L_x_2702:
[----:B-1----:R1:W2:Y:S02]  /*32330*/  SYNCS.PHASECHK.TRANS64.TRYWAIT P2, [R4+URZ+0x36830], R5 ;  /* 0x03683005040075a7 */ /* 0x0022a4000804017f */
[----:B--2---:R-:W-:Y:S05]  /*32340*/  @!P2 NANOSLEEP.SYNCS 0x989680 ;  /* 0x009896800000a95d */ /* 0x004fea0003900000 */
[----:B------:R-:W2:Y:S02]  /*32350*/  @!P2 SYNCS.PHASECHK.TRANS64 P2, [R4+URZ+0x36830], R5 ;  /* 0x036830050400a5a7 */ /* 0x000ea4000804007f */
[----:B--2---:R-:W-:Y:S05]  /*32360*/  @!P2 BRA `(.L_x_2702) ;  /* 0xfffffffc00f0a947 */ /* 0x004fea000383ffff */
[----:B------:R-:W-:Y:S05]  /*32370*/  BRA `(.L_x_2701) ;  /* 0xfffffec000987947 */ /* 0x000fea000383ffff */
.L_x_2707:
[----:B-1----:R1:W2:Y:S02]  /*32380*/  SYNCS.PHASECHK.TRANS64.TRYWAIT P2, [R11+URZ+0x36850], R0 ;  /* 0x036850000b0075a7 */ /* 0x0022a4000804017f */
[----:B--2---:R-:W-:Y:S05]  /*32390*/  @!P2 NANOSLEEP.SYNCS 0x989680 ;  /* 0x009896800000a95d */ /* 0x004fea0003900000 */
[----:B------:R-:W2:Y:S02]  /*323a0*/  @!P2 SYNCS.PHASECHK.TRANS64 P2, [R11+URZ+0x36850], R0 ;  /* 0x036850000b00a5a7 */ /* 0x000ea4000804007f */
[----:B--2---:R-:W-:Y:S05]  /*323b0*/  @!P2 BRA `(.L_x_2707) ;  /* 0xfffffffc00f0a947 */ /* 0x004fea000383ffff */
[----:B------:R-:W-:Y:S05]  /*323c0*/  BRA `(.L_x_2706) ;  /* 0xfffffef800587947 */ /* 0x000fea000383ffff */
.L_x_2713:
[----:B-1----:R1:W2:Y:S02]  /*323d0*/  SYNCS.PHASECHK.TRANS64.TRYWAIT P0, [R0+URZ+0x36850], R9 ;  /* 0x03685009000075a7 */ /* 0x0022a4000800017f */
[----:B--2---:R-:W-:Y:S05]  /*323e0*/  @!P0 NANOSLEEP.SYNCS 0x989680 ;  /* 0x009896800000895d */ /* 0x004fea0003900000 */
[----:B------:R-:W2:Y:S02]  /*323f0*/  @!P0 SYNCS.PHASECHK.TRANS64 P0, [R0+URZ+0x36850], R9 ;  /* 0x03685009000085a7 */ /* 0x000ea4000800007f */
[----:B--2---:R-:W-:Y:S05]  /*32400*/  @!P0 BRA `(.L_x_2713) ;  /* 0xfffffffc00f08947 */ /* 0x004fea000383ffff */
[----:B------:R-:W-:Y:S05]  /*32410*/  BRA `(.L_x_2712) ;  /* 0xffffff1c00147947 */ /* 0x000fea000383ffff */
.L_x_2754:
[----:B------:R-:W0:Y:S01]  /*32420*/  S2R R11, SR_TID.X ;  /* 0x00000000000b7919 */ /* 0x000e220000002100 */
[----:B------:R-:W-:Y:S01]  /*32430*/  BSSY B1, `(.L_x_2937) ;  /* 0x000000a000017945 */ /* 0x000fe20003800000 */
[----:B------:R-:W-:Y:S02]  /*32440*/  IMAD.MOV.U32 R12, RZ, RZ, RZ ;  /* 0x000000ffff0c7224 */ /* 0x000fe400078e00ff */
[----:B------:R-:W-:Y:S01]  /*32450*/  IMAD.MOV.U32 R15, RZ, RZ, -0x1 ;  /* 0xffffffffff0f7424 */ /* 0x000fe200078e00ff */
[----:B0-----:R-:W-:-:S04]  /*32460*/  SHF.R.U32.HI R11, RZ, 0x5, R11 ;  /* 0x00000005ff0b7819 */ /* 0x001fc8000001160b */
[----:B------:R-:W-:-:S05]  /*32470*/  LOP3.LUT R11, R11, 0x3, RZ, 0xc0, !PT ;  /* 0x000000030b0b7812 */ /* 0x000fca00078ec0ff */
[----:B------:R-:W-:Y:S02]  /*32480*/  IMAD.MOV.U32 R13, RZ, RZ, R11 ;  /* 0x000000ffff0d7224 */ /* 0x000fe400078e000b */
[----:B------:R-:W-:-:S07]  /*32490*/  IMAD.MOV.U32 R11, RZ, RZ, 0x1f ;  /* 0x0000001fff0b7424 */ /* 0x000fce00078e00ff */
[----:B------:R-:W-:Y:S05]  /*324a0*/  WARPSYNC.COLLECTIVE R15, `(.L_x_2938) ;  /* 0x000000000f087348 */ /* 0x000fea0003c00000 */
[----:B------:R0:W1:Y:S02]  /*324b0*/  SHFL.IDX P6, R14, R13, R12, R11 ;  /* 0x0000000c0d0e7389 */ /* 0x00006400000c000b */
[----:B01----:R-:W-:Y:S01]  /*324c0*/  ENDCOLLECTIVE ;  /* 0x000000000000791b */ /* 0x003fe20003800000 */
.L_x_2938:
[----:B------:R-:W-:Y:S05]  /*324d0*/  BSYNC B1 ;  /* 0x0000000000017941 */ /* 0x000fea0003800000 */
.L_x_2937:
[----:B------:R-:W-:Y:S05]  /*324e0*/  BRA `(.L_x_2939) ;  /* 0xffffff8000647947 */ /* 0x000fea000383ffff */
.L_x_2756:
[----:B------:R-:W-:Y:S01]  /*324f0*/  BSSY B1, `(.L_x_2940) ;  /* 0x0000006000017945 */ /* 0x000fe20003800000 */
[----:B------:R-:W-:-:S07]  /*32500*/  IMAD.MOV.U32 R15, RZ, RZ, -0x1 ;  /* 0xffffffffff0f7424 */ /* 0x000fce00078e00ff */
[----:B0-----:R-:W-:Y:S05]  /*32510*/  WARPSYNC.COLLECTIVE R15, `(.L_x_2941) ;  /* 0x000000000f0c7348 */ /* 0x001fea0003c00000 */
[----:B------:R-:W-:Y:S02]  /*32520*/  ELECT P6, UR62, PT ;  /* 0x00000000003e782f */ /* 0x000fe400038c0000 */
[----:B------:R-:W-:Y:S01]  /*32530*/  MOV R14, UR62 ;  /* 0x0000003e000e7c02 */ /* 0x000fe20008000f00 */
[----:B0-----:R-:W-:Y:S10]  /*32540*/  ENDCOLLECTIVE ;  /* 0x000000000000791b */ /* 0x001ff40003800000 */
.L_x_2941:
[----:B------:R-:W-:Y:S05]  /*32550*/  BSYNC B1 ;  /* 0x0000000000017941 */ /* 0x000fea0003800000 */
.L_x_2940:
[----:B------:R-:W-:Y:S05]  /*32560*/  BRA `(.L_x_2755) ;  /* 0xffffff80005c7947 */ /* 0x000fea000383ffff */
.L_x_2758:
[----:B0-----:R0:W1:Y:S02]  /*32570*/  SYNCS.PHASECHK.TRANS64.TRYWAIT P0, [R18+URZ+0x36820], R3 ;  /* 0x03682003120075a7 */ /* 0x001064000800017f */
[----:B-1----:R-:W-:Y:S05]  /*32580*/  @!P0 NANOSLEEP.SYNCS 0x989680 ;  /* 0x009896800000895d */ /* 0x002fea0003900000 */
[----:B------:R-:W1:Y:S02]  /*32590*/  @!P0 SYNCS.PHASECHK.TRANS64 P0, [R18+URZ+0x36820], R3 ;  /* 0x03682003120085a7 */ /* 0x000e64000800007f */
[----:B-1----:R-:W-:Y:S05]  /*325a0*/  @!P0 BRA `(.L_x_2758) ;  /* 0xfffffffc00f08947 */ /* 0x002fea000383ffff */
[----:B------:R-:W-:Y:S05]  /*325b0*/  BRA `(.L_x_2942) ;  /* 0xffffff80006c7947 */ /* 0x000fea000383ffff */
.L_x_2762:
[----:B-1----:R1:W2:Y:S02]  /*325c0*/  SYNCS.PHASECHK.TRANS64.TRYWAIT P0, [R5+URZ+0x368a0], R9 ;  /* 0x0368a009050075a7 */ /* 0x0022a4000800017f */
[----:B--2---:R-:W-:Y:S05]  /*325d0*/  @!P0 NANOSLEEP.SYNCS 0x989680 ;  /* 0x009896800000895d */ /* 0x004fea0003900000 */
[----:B------:R-:W2:Y:S02]  /*325e0*/  @!P0 SYNCS.PHASECHK.TRANS64 P0, [R5+URZ+0x368a0], R9 ;  /* 0x0368a009050085a7 */ /* 0x000ea4000800007f */
[----:B--2---:R-:W-:Y:S05]  /*325f0*/  @!P0 BRA `(.L_x_2762) ;  /* 0xfffffffc00f08947 */ /* 0x004fea000383ffff */
[----:B------:R-:W-:Y:S05]  /*32600*/  BRA `(.L_x_2943) ;  /* 0xffffff80008c7947 */ /* 0x000fea000383ffff */
.L_x_2769:
[----:B0-----:R0:W2:Y:S02]  /*32610*/  SYNCS.PHASECHK.TRANS64.TRYWAIT P0, [R5+URZ+0x368c0], R9 ;  /* 0x0368c009050075a7 */ /* 0x0010a4000800017f */
[----:B--2---:R-:W-:Y:S05]  /*32620*/  @!P0 NANOSLEEP.SYNCS 0x989680 ;  /* 0x009896800000895d */ /* 0x004fea0003900000 */
[----:B------:R-:W2:Y:S02]  /*32630*/  @!P0 SYNCS.PHASECHK.TRANS64 P0, [R5+URZ+0x368c0], R9 ;  /* 0x0368c009050085a7 */ /* 0x000ea4000800007f */
[----:B--2---:R-:W-:Y:S05]  /*32640*/  @!P0 BRA `(.L_x_2769) ;  /* 0xfffffffc00f08947 */ /* 0x004fea000383ffff */
[----:B------:R-:W-:Y:S05]  /*32650*/  BRA `(.L_x_2944) ;  /* 0xffffff84008c7947 */ /* 0x000fea000383ffff */
.L_x_2778:
[----:B0-----:R0:W1:Y:S02]  /*32660*/  SYNCS.PHASECHK.TRANS64.TRYWAIT P1, [R7+URZ+0x368a0], R6 ;  /* 0x0368a006070075a7 */ /* 0x001064000802017f */
[----:B-1----:R-:W-:Y:S05]  /*32670*/  @!P1 NANOSLEEP.SYNCS 0x989680 ;  /* 0x009896800000995d */ /* 0x002fea0003900000 */
[----:B------:R-:W1:Y:S02]  /*32680*/  @!P1 SYNCS.PHASECHK.TRANS64 P1, [R7+URZ+0x368a0], R6 ;  /* 0x0368a006070095a7 */ /* 0x000e64000802007f */
[----:B-1----:R-:W-:Y:S05]  /*32690*/  @!P1 BRA `(.L_x_2778) ;  /* 0xfffffffc00f09947 */ /* 0x002fea000383ffff */
[----:B------:R-:W-:Y:S05]  /*326a0*/  BRA `(.L_x_2945) ;  /* 0xffffff8800d87947 */ /* 0x000fea000383ffff */
.L_x_2785:
[----:B-1----:R1:W2:Y:S02]  /*326b0*/  SYNCS.PHASECHK.TRANS64.TRYWAIT P1, [R7+URZ+0x368c0], R6 ;  /* 0x0368c006070075a7 */ /* 0x0022a4000802017f */
[----:B--2---:R-:W-:Y:S05]  /*326c0*/  @!P1 NANOSLEEP.SYNCS 0x989680 ;  /* 0x009896800000995d */ /* 0x004fea0003900000 */
[----:B------:R-:W2:Y:S02]  /*326d0*/  @!P1 SYNCS.PHASECHK.TRANS64 P1, [R7+URZ+0x368c0], R6 ;  /* 0x0368c006070095a7 */ /* 0x000ea4000802007f */
[----:B--2---:R-:W-:Y:S05]  /*326e0*/  @!P1 BRA `(.L_x_2785) ;  /* 0xfffffffc00f09947 */ /* 0x004fea000383ffff */
[----:B------:R-:W-:Y:S05]  /*326f0*/  BRA `(.L_x_2946) ;  /* 0xffffff8c00d47947 */ /* 0x000fea000383ffff */
.L_x_2802:
        /* <DEDUP_REMOVED lines=8> */
[----:B------:R-:W-:Y:S05]  /*32780*/  WARPSYNC.COLLECTIVE R15, `(.L_x_2948) ;  /* 0x000000000f087348 */ /* 0x000fea0003c00000 */
[----:B------:R0:W1:Y:S02]  /*32790*/  SHFL.IDX P6, R14, R13, R12, R11 ;  /* 0x0000000c0d0e7389 */ /* 0x00006400000c000b */
[----:B01----:R-:W-:Y:S01]  /*327a0*/  ENDCOLLECTIVE ;  /* 0x000000000000791b */ /* 0x003fe20003800000 */
.L_x_2948:
[----:B------:R-:W-:Y:S05]  /*327b0*/  BSYNC B0 ;  /* 0x0000000000007941 */ /* 0x000fea0003800000 */
.L_x_2947:
[----:B------:R-:W-:Y:S05]  /*327c0*/  BRA `(.L_x_2949) ;  /* 0xffffff9c004c7947 */ /* 0x000fea000383ffff */
.L_x_2804:
[----:B------:R-:W-:Y:S01]  /*327d0*/  BSSY B0, `(.L_x_2950) ;  /* 0x0000006000007945 */ /* 0x000fe20003800000 */
[----:B------:R-:W-:-:S07]  /*327e0*/  IMAD.MOV.U32 R15, RZ, RZ, -0x1 ;  /* 0xffffffffff0f7424 */ /* 0x000fce00078e00ff */
[----:B0-----:R-:W-:Y:S05]  /*327f0*/  WARPSYNC.COLLECTIVE R15, `(.L_x_2951) ;  /* 0x000000000f0c7348 */ /* 0x001fea0003c00000 */
[----:B------:R-:W-:Y:S02]  /*32800*/  ELECT P6, UR62, PT ;  /* 0x00000000003e782f */ /* 0x000fe400038c0000 */
[----:B------:R-:W-:Y:S01]  /*32810*/  MOV R14, UR62 ;  /* 0x0000003e000e7c02 */ /* 0x000fe20008000f00 */
[----:B0-----:R-:W-:Y:S10]  /*32820*/  ENDCOLLECTIVE ;  /* 0x000000000000791b */ /* 0x001ff40003800000 */
.L_x_2951:
[----:B------:R-:W-:Y:S05]  /*32830*/  BSYNC B0 ;  /* 0x0000000000007941 */ /* 0x000fea0003800000 */
.L_x_2950:
[----:B------:R-:W-:Y:S05]  /*32840*/  BRA `(.L_x_2952) ;  /* 0xffffff9c00587947 */ /* 0x000fea000383ffff */
.L_x_2806:
[----:B0-----:R0:W1:Y:S02]  /*32850*/  SYNCS.PHASECHK.TRANS64.TRYWAIT P0, [R0+URZ+0x36840], R2 ;  /* 0x03684002000075a7 */ /* 0x001064000800017f */
[----:B-1----:R-:W-:Y:S05]  /*32860*/  @!P0 NANOSLEEP.SYNCS 0x989680 ;  /* 0x009896800000895d */ /* 0x002fea0003900000 */
[----:B------:R-:W1:Y:S02]  /*32870*/  @!P0 SYNCS.PHASECHK.TRANS64 P0, [R0+URZ+0x36840], R2 ;  /* 0x03684002000085a7 */ /* 0x000e64000800007f */
[----:B-1----:R-:W-:Y:S05]  /*32880*/  @!P0 BRA `(.L_x_2806) ;  /* 0xfffffffc00f08947 */ /* 0x002fea000383ffff */
[----:B------:R-:W-:Y:S05]  /*32890*/  BRA `(.L_x_2953) ;  /* 0xffffff9c00b87947 */ /* 0x000fea000383ffff */
.L_x_2810:
[----:B------:R-:W2:Y:S01]  /*328a0*/  LDL.LU R11, [R1+0x50] ;  /* 0x00005000010b7983 */ /* 0x000ea20000300800 */
[----:B------:R-:W-:Y:S02]  /*328b0*/  IMAD.MOV.U32 R13, RZ, RZ, R3 ;  /* 0x000000ffff0d7224 */ /* 0x000fe400078e0003 */
[----:B------:R-:W-:Y:S01]  /*328c0*/  IMAD.MOV.U32 R12, RZ, RZ, RZ ;  /* 0x000000ffff0c7224 */ /* 0x000fe200078e00ff */
[----:B------:R-:W0:Y:S01]  /*328d0*/  S2R R5, SR_TID.X ;  /* 0x0000000000057919 */ /* 0x000e220000002100 */
[----:B------:R-:W-:Y:S01]  /*328e0*/  IMAD.MOV.U32 R15, RZ, RZ, -0x1 ;  /* 0xffffffffff0f7424 */ /* 0x000fe200078e00ff */
[----:B0-----:R-:W-:-:S04]  /*328f0*/  LOP3.LUT R5, R5, 0x7f, RZ, 0xc0, !PT ;  /* 0x0000007f05057812 */ /* 0x001fc800078ec0ff */
        /* <DEDUP_REMOVED lines=9> */
.L_x_2954:
[----:B------:R-:W-:Y:S02]  /*32990*/  IMAD.MOV.U32 R13, RZ, RZ, R4 ;  /* 0x000000ffff0d7224 */ /* 0x000fe400078e0004 */
[----:B------:R-:W-:-:S07]  /*329a0*/  IMAD.MOV.U32 R6, RZ, RZ, R14 ;  /* 0x000000ffff067224 */ /* 0x000fce00078e000e */
[----:B------:R-:W-:Y:S05]  /*329b0*/  WARPSYNC.COLLECTIVE R15, `(.L_x_2955) ;  /* 0x000000000f087348 */ /* 0x000fea0003c00000 */
[----:B------:R0:W1:Y:S02]  /*329c0*/  SHFL.IDX P6, R14, R13, R12, R11 ;  /* 0x0000000c0d0e7389 */ /* 0x00006400000c000b */
[----:B01----:R-:W-:Y:S01]  /*329d0*/  ENDCOLLECTIVE ;  /* 0x000000000000791b */ /* 0x003fe20003800000 */
.L_x_2955:
[----:B------:R-:W-:Y:S02]  /*329e0*/  IMAD.MOV.U32 R13, RZ, RZ, R3 ;  /* 0x000000ffff0d7224 */ /* 0x000fe400078e0003 */
[----:B------:R-:W-:Y:S02]  /*329f0*/  IMAD.MOV.U32 R12, RZ, RZ, 0x1 ;  /* 0x00000001ff0c7424 */ /* 0x000fe400078e00ff */
[----:B------:R-:W-:-:S07]  /*32a00*/  IMAD.MOV.U32 R7, RZ, RZ, R14 ;  /* 0x000000ffff077224 */ /* 0x000fce00078e000e */
[----:B------:R-:W-:Y:S05]  /*32a10*/  WARPSYNC.COLLECTIVE R15, `(.L_x_2956) ;  /* 0x000000000f087348 */ /* 0x000fea0003c00000 */
[----:B------:R0:W1:Y:S02]  /*32a20*/  SHFL.IDX P6, R14, R13, R12, R11 ;  /* 0x0000000c0d0e7389 */ /* 0x00006400000c000b */
[----:B01----:R-:W-:Y:S01]  /*32a30*/  ENDCOLLECTIVE ;  /* 0x000000000000791b */ /* 0x003fe20003800000 */
.L_x_2956:
        /* <DEDUP_REMOVED lines=10> */
.L_x_2957:
        /* <DEDUP_REMOVED lines=13> */
.L_x_2958:
        /* <DEDUP_REMOVED lines=16> */
.L_x_2959:
        /* <DEDUP_REMOVED lines=13> */
.L_x_2960:
        /* <DEDUP_REMOVED lines=17> */
.L_x_2961:
[----:B------:R-:W-:Y:S02]  /*32e90*/  IMAD.MOV.U32 R13, RZ, RZ, R3 ;  /* 0x000000ffff0d7224 */ /* 0x000fe400078e0003 */
[----:B------:R-:W-:Y:S02]  /*32ea0*/  IMAD.MOV.U32 R12, RZ, RZ, 0x4 ;  /* 0x00000004ff0c7424 */ /* 0x000fe400078e00ff */
[----:B------:R-:W-:-:S07]  /*32eb0*/  IMAD.MOV.U32 R5, RZ, RZ, R14 ;  /* 0x000000ffff057224 */ /* 0x000fce00078e000e */
[----:B------:R-:W-:Y:S05]  /*32ec0*/  WARPSYNC.COLLECTIVE R15, `(.L_x_2962) ;  /* 0x000000000f087348 */ /* 0x000fea0003c00000 */
[----:B------:R0:W1:Y:S02]  /*32ed0*/  SHFL.IDX P6, R14, R13, R12, R11 ;  /* 0x0000000c0d0e7389 */ /* 0x00006400000c000b */
[----:B01----:R-:W-:Y:S01]  /*32ee0*/  ENDCOLLECTIVE ;  /* 0x000000000000791b */ /* 0x003fe20003800000 */
.L_x_2962:
        /* <DEDUP_REMOVED lines=17> */
.L_x_2963:
[----:B------:R-:W-:Y:S02]  /*33000*/  IMAD.MOV.U32 R13, RZ, RZ, R3 ;  /* 0x000000ffff0d7224 */ /* 0x000fe400078e0003 */
[----:B------:R-:W-:Y:S02]  /*33010*/  IMAD.MOV.U32 R12, RZ, RZ, 0x5 ;  /* 0x00000005ff0c7424 */ /* 0x000fe400078e00ff */
[----:B------:R-:W-:-:S07]  /*33020*/  IMAD.MOV.U32 R5, RZ, RZ, R14 ;  /* 0x000000ffff057224 */ /* 0x000fce00078e000e */
[----:B------:R-:W-:Y:S05]  /*33030*/  WARPSYNC.COLLECTIVE R15, `(.L_x_2964) ;  /* 0x000000000f087348 */ /* 0x000fea0003c00000 */
[----:B------:R0:W1:Y:S02]  /*33040*/  SHFL.IDX P6, R14, R13, R12, R11 ;  /* 0x0000000c0d0e7389 */ /* 0x00006400000c000b */
[----:B01----:R-:W-:Y:S01]  /*33050*/  ENDCOLLECTIVE ;  /* 0x000000000000791b */ /* 0x003fe20003800000 */
.L_x_2964:
        /* <DEDUP_REMOVED lines=17> */
.L_x_2965:
[----:B------:R-:W-:Y:S02]  /*33170*/  IMAD.MOV.U32 R13, RZ, RZ, R3 ;  /* 0x000000ffff0d7224 */ /* 0x000fe400078e0003 */
[----:B------:R-:W-:Y:S02]  /*33180*/  IMAD.MOV.U32 R12, RZ, RZ, 0x6 ;  /* 0x00000006ff0c7424 */ /* 0x000fe400078e00ff */
[----:B------:R-:W-:-:S07]  /*33190*/  IMAD.MOV.U32 R5, RZ, RZ, R14 ;  /* 0x000000ffff057224 */ /* 0x000fce00078e000e */
[----:B------:R-:W-:Y:S05]  /*331a0*/  WARPSYNC.COLLECTIVE R15, `(.L_x_2966) ;  /* 0x000000000f087348 */ /* 0x000fea0003c00000 */
[----:B------:R0:W1:Y:S02]  /*331b0*/  SHFL.IDX P6, R14, R13, R12, R11 ;  /* 0x0000000c0d0e7389 */ /* 0x00006400000c000b */
[----:B01----:R-:W-:Y:S01]  /*331c0*/  ENDCOLLECTIVE ;  /* 0x000000000000791b */ /* 0x003fe20003800000 */
.L_x_2966:
        /* <DEDUP_REMOVED lines=15> */
.L_x_2967:
        /* <DEDUP_REMOVED lines=8> */
.L_x_2968:
        /* <DEDUP_REMOVED lines=14> */
.L_x_2969:
[----:B------:R-:W-:Y:S01]  /*33420*/  @!PT LDS RZ, [RZ] ;  /* 0x00000000fffff984 */ /* 0x000fe20000000800 */
[----:B------:R-:W-:Y:S01]  /*33430*/  @!PT LDS RZ, [RZ] ;  /* 0x00000000fffff984 */ /* 0x000fe20000000800 */
[----:B------:R-:W-:Y:S01]  /*33440*/  @!PT LDS RZ, [RZ] ;  /* 0x00000000fffff984 */ /* 0x000fe20000000800 */
[----:B------:R0:W-:Y:S01]  /*33450*/  @!P4 LDGSTS.E.BYPASS.LTC128B.128 [R10+0x20400], desc[UR60][R6.64+0x100], !P0 ;  /* 0x20400100060acfae */ /* 0x0001e2000c101d7c */
[----:B------:R-:W-:Y:S01]  /*33460*/  IMAD.MOV.U32 R3, RZ, RZ, R14 ;  /* 0x000000ffff037224 */ /* 0x000fe200078e000e */
[----:B------:R-:W-:Y:S06]  /*33470*/  BRA `(.L_x_2970) ;  /* 0xffffffa000707947 */ /* 0x000fec000383ffff */
.L_x_2815:
[----:B----4-:R4:W0:Y:S02]  /*33480*/  SYNCS.PHASECHK.TRANS64.TRYWAIT P0, [R18+URZ+0x36820], R0 ;  /* 0x03682000120075a7 */ /* 0x010824000800017f */
[----:B0-----:R-:W-:Y:S05]  /*33490*/  @!P0 NANOSLEEP.SYNCS 0x989680 ;  /* 0x009896800000895d */ /* 0x001fea0003900000 */
[----:B------:R-:W0:Y:S02]  /*334a0*/  @!P0 SYNCS.PHASECHK.TRANS64 P0, [R18+URZ+0x36820], R0 ;  /* 0x03682000120085a7 */ /* 0x000e24000800007f */
[----:B0-----:R-:W-:Y:S05]  /*334b0*/  @!P0 BRA `(.L_x_2815) ;  /* 0xfffffffc00f08947 */ /* 0x001fea000383ffff */
[----:B------:R-:W-:Y:S05]  /*334c0*/  BRA `(.L_x_2971) ;  /* 0xffffffa000f07947 */ /* 0x000fea000383ffff */
.L_x_2824:
[----:B-1----:R1:W2:Y:S02]  /*334d0*/  SYNCS.PHASECHK.TRANS64.TRYWAIT P0, [R3+URZ+0x36840], R2 ;  /* 0x03684002030075a7 */ /* 0x0022a4000800017f */
[----:B--2---:R-:W-:Y:S05]  /*334e0*/  @!P0 NANOSLEEP.SYNCS 0x989680 ;  /* 0x009896800000895d */ /* 0x004fea0003900000 */
[----:B------:R-:W2:Y:S02]  /*334f0*/  @!P0 SYNCS.PHASECHK.TRANS64 P0, [R3+URZ+0x36840], R2 ;  /* 0x03684002030085a7 */ /* 0x000ea4000800007f */
[----:B--2---:R-:W-:Y:S05]  /*33500*/  @!P0 BRA `(.L_x_2824) ;  /* 0xfffffffc00f08947 */ /* 0x004fea000383ffff */
[----:B------:R-:W-:Y:S05]  /*33510*/  BRA `(.L_x_2972) ;  /* 0xffffffa400cc7947 */ /* 0x000fea000383ffff */
.L_x_2831:
[----:B0-----:R0:W1:Y:S02]  /*33520*/  SYNCS.PHASECHK.TRANS64.TRYWAIT P0, [R3+URZ+0x60], R2 ;  /* 0x00006002030075a7 */ /* 0x001064000800017f */
[----:B-1----:R-:W-:Y:S05]  /*33530*/  @!P0 NANOSLEEP.SYNCS 0x989680 ;  /* 0x009896800000895d */ /* 0x002fea0003900000 */
[----:B------:R-:W1:Y:S02]  /*33540*/  @!P0 SYNCS.PHASECHK.TRANS64 P0, [R3+URZ+0x60], R2 ;  /* 0x00006002030085a7 */ /* 0x000e64000800007f */
[----:B-1----:R-:W-:Y:S05]  /*33550*/  @!P0 BRA `(.L_x_2831) ;  /* 0xfffffffc00f08947 */ /* 0x002fea000383ffff */
[----:B------:R-:W-:Y:S05]  /*33560*/  BRA `(.L_x_2973) ;  /* 0xffffffa800e07947 */ /* 0x000fea000383ffff */
.L_x_2841:
[----:B-1----:R1:W2:Y:S02]  /*33570*/  SYNCS.PHASECHK.TRANS64.TRYWAIT P0, [R3+URZ+0x36840], R2 ;  /* 0x03684002030075a7 */ /* 0x0022a4000800017f */
[----:B--2---:R-:W-:Y:S05]  /*33580*/  @!P0 NANOSLEEP.SYNCS 0x989680 ;  /* 0x009896800000895d */ /* 0x004fea0003900000 */
[----:B------:R-:W2:Y:S02]  /*33590*/  @!P0 SYNCS.PHASECHK.TRANS64 P0, [R3+URZ+0x36840], R2 ;  /* 0x03684002030085a7 */ /* 0x000ea4000800007f */
[----:B--2---:R-:W-:Y:S05]  /*335a0*/  @!P0 BRA `(.L_x_2841) ;  /* 0xfffffffc00f08947 */ /* 0x004fea000383ffff */
[----:B------:R-:W-:Y:S05]  /*335b0*/  BRA `(.L_x_2974) ;  /* 0xffffffb000ac7947 */ /* 0x000fea000383ffff */
.L_x_2848:
[----:B0-----:R0:W1:Y:S02]  /*335c0*/  SYNCS.PHASECHK.TRANS64.TRYWAIT P0, [R2+URZ+0x60], R3 ;  /* 0x00006003020075a7 */ /* 0x001064000800017f */
[----:B-1----:R-:W-:Y:S05]  /*335d0*/  @!P0 NANOSLEEP.SYNCS 0x989680 ;  /* 0x009896800000895d */ /* 0x002fea0003900000 */
[----:B------:R-:W1:Y:S02]  /*335e0*/  @!P0 SYNCS.PHASECHK.TRANS64 P0, [R2+URZ+0x60], R3 ;  /* 0x00006003020085a7 */ /* 0x000e64000800007f */
[----:B-1----:R-:W-:Y:S05]  /*335f0*/  @!P0 BRA `(.L_x_2848) ;  /* 0xfffffffc00f08947 */ /* 0x002fea000383ffff */
[----:B------:R-:W-:Y:S05]  /*33600*/  BRA `(.L_x_2975) ;  /* 0xffffffb400c07947 */ /* 0x000fea000383ffff */
.L_x_2858:
[----:B--2---:R2:W3:Y:S02]  /*33610*/  SYNCS.PHASECHK.TRANS64.TRYWAIT P0, [R2+URZ+0x36840], R3 ;  /* 0x03684003020075a7 */ /* 0x0044e4000800017f */
[----:B---3--:R-:W-:Y:S05]  /*33620*/  @!P0 NANOSLEEP.SYNCS 0x989680 ;  /* 0x009896800000895d */ /* 0x008fea0003900000 */
[----:B------:R-:W3:Y:S02]  /*33630*/  @!P0 SYNCS.PHASECHK.TRANS64 P0, [R2+URZ+0x36840], R3 ;  /* 0x03684003020085a7 */ /* 0x000ee4000800007f */
[----:B---3--:R-:W-:Y:S05]  /*33640*/  @!P0 BRA `(.L_x_2858) ;  /* 0xfffffffc00f08947 */ /* 0x008fea000383ffff */
[----:B------:R-:W-:Y:S05]  /*33650*/  BRA `(.L_x_2976) ;  /* 0xffffffbc005c7947 */ /* 0x000fea000383ffff */
.L_x_2865:
[----:B0-----:R0:W1:Y:S02]  /*33660*/  SYNCS.PHASECHK.TRANS64.TRYWAIT P0, [R2+URZ+0x60], R5 ;  /* 0x00006005020075a7 */ /* 0x001064000800017f */
[----:B-1----:R-:W-:Y:S05]  /*33670*/  @!P0 NANOSLEEP.SYNCS 0x989680 ;  /* 0x009896800000895d */ /* 0x002fea0003900000 */
[----:B------:R-:W1:Y:S02]  /*33680*/  @!P0 SYNCS.PHASECHK.TRANS64 P0, [R2+URZ+0x60], R5 ;  /* 0x00006005020085a7 */ /* 0x000e64000800007f */
[----:B-1----:R-:W-:Y:S05]  /*33690*/  @!P0 BRA `(.L_x_2865) ;  /* 0xfffffffc00f08947 */ /* 0x002fea000383ffff */
[----:B------:R-:W-:Y:S05]  /*336a0*/  BRA `(.L_x_2977) ;  /* 0xffffffc000707947 */ /* 0x000fea000383ffff */
.L_x_2877:
[----:B---3--:R3:W4:Y:S02]  /*336b0*/  SYNCS.PHASECHK.TRANS64.TRYWAIT P0, [R0+URZ+0x36860], R2 ;  /* 0x03686002000075a7 */ /* 0x008724000800017f */
[----:B----4-:R-:W-:Y:S05]  /*336c0*/  @!P0 NANOSLEEP.SYNCS 0x989680 ;  /* 0x009896800000895d */ /* 0x010fea0003900000 */
[----:B------:R-:W4:Y:S02]  /*336d0*/  @!P0 SYNCS.PHASECHK.TRANS64 P0, [R0+URZ+0x36860], R2 ;  /* 0x03686002000085a7 */ /* 0x000f24000800007f */
[----:B----4-:R-:W-:Y:S05]  /*336e0*/  @!P0 BRA `(.L_x_2877) ;  /* 0xfffffffc00f08947 */ /* 0x010fea000383ffff */
[----:B------:R-:W-:Y:S05]  /*336f0*/  BRA `(.L_x_2978) ;  /* 0xffffffc400f87947 */ /* 0x000fea000383ffff */
.L_x_2885:
[----:B------:R-:W4:Y:S01]  /*33700*/  LDL R0, [R1] ;  /* 0x0000000001007983 */ /* 0x000f220000100800 */
[----:B------:R-:W-:Y:S01]  /*33710*/  BSSY B0, `(.L_x_2979) ;  /* 0x0000008000007945 */ /* 0x000fe20003800000 */
[----:B------:R-:W-:Y:S02]  /*33720*/  IMAD.MOV.U32 R12, RZ, RZ, RZ ;  /* 0x000000ffff0c7224 */ /* 0x000fe400078e00ff */
[----:B------:R-:W-:Y:S02]  /*33730*/  IMAD.MOV.U32 R11, RZ, RZ, 0x1f ;  /* 0x0000001fff0b7424 */ /* 0x000fe400078e00ff */
[----:B------:R-:W-:Y:S02]  /*33740*/  IMAD.MOV.U32 R15, RZ, RZ, -0x1 ;  /* 0xffffffffff0f7424 */ /* 0x000fe400078e00ff */
[----:B----4-:R-:W-:-:S07]  /*33750*/  IMAD.MOV.U32 R13, RZ, RZ, R0 ;  /* 0x000000ffff0d7224 */ /* 0x010fce00078e0000 */
[----:B-123--:R-:W-:Y:S05]  /*33760*/  WARPSYNC.COLLECTIVE R15, `(.L_x_2980) ;  /* 0x000000000f087348 */ /* 0x00efea0003c00000 */
[----:B------:R0:W4:Y:S02]  /*33770*/  SHFL.IDX P6, R14, R13, R12, R11 ;  /* 0x0000000c0d0e7389 */ /* 0x00012400000c000b */
[----:B01234-:R-:W-:Y:S01]  /*33780*/  ENDCOLLECTIVE ;  /* 0x000000000000791b */ /* 0x01ffe20003800000 */
.L_x_2980:
[----:B------:R-:W-:Y:S05]  /*33790*/  BSYNC B0 ;  /* 0x0000000000007941 */ /* 0x000fea0003800000 */
.L_x_2979:
        /* <DEDUP_REMOVED lines=9> */
.L_x_2981:
        /* <DEDUP_REMOVED lines=26> */
.L_x_2982:
        /* <DEDUP_REMOVED lines=8> */
.L_x_2983:
        /* <DEDUP_REMOVED lines=8> */
.L_x_2984:
        /* <DEDUP_REMOVED lines=8> */
.L_x_2985:
        /* <DEDUP_REMOVED lines=8> */
.L_x_2986:
        /* <DEDUP_REMOVED lines=9> */
.L_x_2987:
[----:B------:R-:W-:Y:S01]  /*33c60*/  IMAD.MOV.U32 R9, RZ, RZ, R14 ;  /* 0x000000ffff097224 */ /* 0x000fe200078e000e */
[----:B------:R-:W-:Y:S06]  /*33c70*/  BRA `(.L_x_2988) ;  /* 0xffffffc800a87947 */ /* 0x000fec000383ffff */
.L_x_2888:
        /* <DEDUP_REMOVED lines=8> */
.L_x_2990:
[----:B------:R-:W-:Y:S05]  /*33d00*/  BSYNC B0 ;  /* 0x0000000000007941 */ /* 0x000fea0003800000 */
.L_x_2989:
        /* <DEDUP_REMOVED lines=10> */
.L_x_2991:
        /* <DEDUP_REMOVED lines=8> */
.L_x_2992:
        /* <DEDUP_REMOVED lines=8> */
.L_x_2993:
        /* <DEDUP_REMOVED lines=8> */
.L_x_2994:
        /* <DEDUP_REMOVED lines=9> */
.L_x_2995:
[----:B------:R-:W-:Y:S01]  /*33fc0*/  IMAD.MOV.U32 R9, RZ, RZ, R14 ;  /* 0x000000ffff097224 */ /* 0x000fe200078e000e */
[----:B------:R-:W-:Y:S06]  /*33fd0*/  BRA `(.L_x_2996) ;  /* 0xffffffc8007c7947 */ /* 0x000fec000383ffff */
.L_x_2890:
[----:B------:R-:W-:Y:S01]  /*33fe0*/  BSSY B0, `(.L_x_2997) ;  /* 0x0000006000007945 */ /* 0x000fe20003800000 */
[----:B------:R-:W-:Y:S01]  /*33ff0*/  PLOP3.LUT P6, PT, P6, PT, PT, 0x8, 0x0 ;  /* 0x000000000000781c */ /* 0x000fe200037ce170 */
[----:B------:R-:W-:-:S12]  /*34000*/  IMAD.MOV.U32 R15, RZ, RZ, -0x1 ;  /* 0xffffffffff0f7424 */ /* 0x000fd800078e00ff */
[----:B0-----:R-:W-:Y:S05]  /*34010*/  WARPSYNC.COLLECTIVE R15, `(.L_x_2998) ;  /* 0x000000000f087348 */ /* 0x001fea0003c00000 */
[----:B------:R-:W-:Y:S01]  /*34020*/  VOTE.ANY R14, PT, P6 ;  /* 0x00000000000e7806 */ /* 0x000fe200030e0100 */
[----:B0-----:R-:W-:Y:S06]  /*34030*/  ENDCOLLECTIVE ;  /* 0x000000000000791b */ /* 0x001fec0003800000 */
.L_x_2998:
[----:B------:R-:W-:Y:S05]  /*34040*/  BSYNC B0 ;  /* 0x0000000000007941 */ /* 0x000fea0003800000 */
.L_x_2997:
        /* <DEDUP_REMOVED lines=10> */
.L_x_2999:
[----:B------:R-:W-:Y:S02]  /*340f0*/  IMAD.MOV.U32 R13, RZ, RZ, R6 ;  /* 0x000000ffff0d7224 */ /* 0x000fe400078e0006 */
[----:B------:R-:W-:-:S07]  /*34100*/  IMAD.MOV.U32 R4, RZ, RZ, R14 ;  /* 0x000000ffff047224 */ /* 0x000fce00078e000e */
[----:B------:R-:W-:Y:S05]  /*34110*/  WARPSYNC.COLLECTIVE R15, `(.L_x_3000) ;  /* 0x000000000f087348 */ /* 0x000fea0003c00000 */
[----:B------:R0:W1:Y:S02]  /*34120*/  SHFL.IDX P6, R14, R13, R12, R11 ;  /* 0x0000000c0d0e7389 */ /* 0x00006400000c000b */
[----:B01----:R-:W-:Y:S01]  /*34130*/  ENDCOLLECTIVE ;  /* 0x000000000000791b */ /* 0x003fe20003800000 */
.L_x_3000:
[----:B------:R-:W-:Y:S02]  /*34140*/  IMAD.MOV.U32 R6, RZ, RZ, R14 ;  /* 0x000000ffff067224 */ /* 0x000fe400078e000e */
[----:B------:R-:W-:-:S05]  /*34150*/  IMAD.IADD R10, R3, 0x1, R10 ;  /* 0x00000001030a7824 */ /* 0x000fca00078e020a */
[----:B------:R0:W-:Y:S01]  /*34160*/  STL [R1+0xc], R10 ;  /* 0x00000c0a01007387 */ /* 0x0001e20000100800 */
[----:B------:R-:W-:Y:S05]  /*34170*/  BRA `(.L_x_3001) ;  /* 0xffffffc8005c7947 */ /* 0x000fea000383ffff */
.L_x_2892:
        /* <DEDUP_REMOVED lines=8> */
.L_x_3003:
[----:B------:R-:W-:Y:S05]  /*34200*/  BSYNC B0 ;  /* 0x0000000000007941 */ /* 0x000fea0003800000 */
.L_x_3002:
[----:B------:R-:W-:Y:S01]  /*34210*/  IMAD.MOV.U32 R3, RZ, RZ, R14 ;  /* 0x000000ffff037224 */ /* 0x000fe200078e000e */
[----:B------:R-:W-:Y:S06]  /*34220*/  BRA `(.L_x_3004) ;  /* 0xffffffc800487947 */ /* 0x000fec000383ffff */
.L_x_2898:
[----:B0-----:R0:W1:Y:S02]  /*34230*/  SYNCS.PHASECHK.TRANS64.TRYWAIT P0, [R0+URZ+0x36820], R3 ;  /* 0x03682003000075a7 */ /* 0x001064000800017f */
[----:B-1----:R-:W-:Y:S05]  /*34240*/  @!P0 NANOSLEEP.SYNCS 0x989680 ;  /* 0x009896800000895d */ /* 0x002fea0003900000 */
[----:B------:R-:W1:Y:S02]  /*34250*/  @!P0 SYNCS.PHASECHK.TRANS64 P0, [R0+URZ+0x36820], R3 ;  /* 0x03682003000085a7 */ /* 0x000e64000800007f */
[----:B-1----:R-:W-:Y:S05]  /*34260*/  @!P0 BRA `(.L_x_2898) ;  /* 0xfffffffc00f08947 */ /* 0x002fea000383ffff */
[----:B------:R-:W-:Y:S05]  /*34270*/  BRA `(.L_x_3005) ;  /* 0xffffffd000e87947 */ /* 0x000fea000383ffff */
.L_x_2899:
        /* <DEDUP_REMOVED lines=11> */
.L_x_3007:
[----:B------:R-:W-:Y:S05]  /*34330*/  BSYNC B0 ;  /* 0x0000000000007941 */ /* 0x000fea0003800000 */
.L_x_3006:
[----:B------:R-:W-:Y:S05]  /*34340*/  BRA `(.L_x_3008) ;  /* 0xffffffd000d07947 */ /* 0x000fea000383ffff */
.L_x_2900:
[----:B------:R-:W-:Y:S01]  /*34350*/  BSSY B0, `(.L_x_3009) ;  /* 0x0000006000007945 */ /* 0x000fe20003800000 */
[----:B------:R-:W-:-:S07]  /*34360*/  IMAD.MOV.U32 R15, RZ, RZ, -0x1 ;  /* 0xffffffffff0f7424 */ /* 0x000fce00078e00ff */
[----:B01----:R-:W-:Y:S05]  /*34370*/  WARPSYNC.COLLECTIVE R15, `(.L_x_3010) ;  /* 0x000000000f0c7348 */ /* 0x003fea0003c00000 */
[----:B------:R-:W-:Y:S02]  /*34380*/  ELECT P6, UR62, PT ;  /* 0x00000000003e782f */ /* 0x000fe400038c0000 */
[----:B------:R-:W-:Y:S01]  /*34390*/  MOV R14, UR62 ;  /* 0x0000003e000e7c02 */ /* 0x000fe20008000f00 */
[----:B01----:R-:W-:Y:S10]  /*343a0*/  ENDCOLLECTIVE ;  /* 0x000000000000791b */ /* 0x003ff40003800000 */
.L_x_3010:
[----:B------:R-:W-:Y:S05]  /*343b0*/  BSYNC B0 ;  /* 0x0000000000007941 */ /* 0x000fea0003800000 */
.L_x_3009:
[----:B------:R-:W-:Y:S05]  /*343c0*/  BRA `(.L_x_3011) ;  /* 0xffffffd000c47947 */ /* 0x000fea000383ffff */
.L_x_2902:
[----:B0-----:R0:W1:Y:S02]  /*343d0*/  SYNCS.PHASECHK.TRANS64.TRYWAIT P0, [R6+URZ], R5 ;  /* 0x00000005060075a7 */ /* 0x001064000800017f */
[----:B-1----:R-:W-:Y:S05]  /*343e0*/  @!P0 NANOSLEEP.SYNCS 0x989680 ;  /* 0x009896800000895d */ /* 0x002fea0003900000 */
[----:B------:R-:W1:Y:S02]  /*343f0*/  @!P0 SYNCS.PHASECHK.TRANS64 P0, [R6+URZ], R5 ;  /* 0x00000005060085a7 */ /* 0x000e64000800007f */
[----:B-1----:R-:W-:Y:S05]  /*34400*/  @!P0 BRA `(.L_x_2902) ;  /* 0xfffffffc00f08947 */ /* 0x002fea000383ffff */
[----:B------:R-:W-:Y:S05]  /*34410*/  BRA `(.L_x_3012) ;  /* 0xffffffd400047947 */ /* 0x000fea000383ffff */
.L_x_2903:
[----:B-1----:R1:W2:Y:S02]  /*34420*/  SYNCS.PHASECHK.TRANS64.TRYWAIT P0, [R7+URZ], R2 ;  /* 0x00000002070075a7 */ /* 0x0022a4000800017f */
[----:B--2---:R-:W-:Y:S05]  /*34430*/  @!P0 NANOSLEEP.SYNCS 0x989680 ;  /* 0x009896800000895d */ /* 0x004fea0003900000 */
[----:B------:R-:W2:Y:S02]  /*34440*/  @!P0 SYNCS.PHASECHK.TRANS64 P0, [R7+URZ], R2 ;  /* 0x00000002070085a7 */ /* 0x000ea4000800007f */
[----:B--2---:R-:W-:Y:S05]  /*34450*/  @!P0 BRA `(.L_x_2903) ;  /* 0xfffffffc00f08947 */ /* 0x004fea000383ffff */
[----:B------:R-:W-:Y:S05]  /*34460*/  BRA `(.L_x_3013) ;  /* 0xffffffd000f87947 */ /* 0x000fea000383ffff */
.L_x_2905:
[----:B--2---:R2:W3:Y:S02]  /*34470*/  SYNCS.PHASECHK.TRANS64.TRYWAIT P0, [R4+URZ], R5 ;  /* 0x00000005040075a7 */ /* 0x0044e4000800017f */
[----:B---3--:R-:W-:Y:S05]  /*34480*/  @!P0 NANOSLEEP.SYNCS 0x989680 ;  /* 0x009896800000895d */ /* 0x008fea0003900000 */
[----:B------:R-:W3:Y:S02]  /*34490*/  @!P0 SYNCS.PHASECHK.TRANS64 P0, [R4+URZ], R5 ;  /* 0x00000005040085a7 */ /* 0x000ee4000800007f */
[----:B---3--:R-:W-:Y:S05]  /*344a0*/  @!P0 BRA `(.L_x_2905) ;  /* 0xfffffffc00f08947 */ /* 0x008fea000383ffff */
[----:B------:R-:W-:Y:S05]  /*344b0*/  BRA `(.L_x_3014) ;  /* 0xffffffd000fc7947 */ /* 0x000fea000383ffff */
.L_x_3015:
        /* <DEDUP_REMOVED lines=12> */
.L_x_3025:


//--------------------- .nv.global.init           --------------------------
	.section	.nv.global.init,"aw",@progbits
.nv.global.init:
	.type		$str$20,@object
	.size		$str$20,($str$21 - $str$20)
$str$20:
        /*0000*/ 	.byte	0x28, 0x61, 0x64, 0x64, 0x72, 0x65, 0x73, 0x73, 0x20, 0x26, 0x20, 0x6d, 0x61, 0x73, 0x6b, 0x29
        /*0010*/ 	.byte	0x20, 0x3d, 0x3d, 0x20, 0x30, 0x00
	.type		$str$21,@object
	.size		$str$21,(__unnamed_9 - $str$21)
$str$21:
        /*0016*/ 	.byte	0x2f, 0x74, 0x6d, 0x70, 0x2f, 0x6f, 0x73, 0x73, 0x5f, 0x6b, 0x65, 0x72, 0x6e, 0x65, 0x6c, 0x73
        /*0026*/ 	.byte	0x5f, 0x73, 0x72, 0x63, 0x2f, 0x66, 0x6c, 0x61, 0x73, 0x68, 0x5f, 0x61, 0x74, 0x74, 0x65, 0x6e
        /*0036*/ 	.byte	0x74, 0x69, 0x6f, 0x6e, 0x2f, 0x63, 0x73, 0x72, 0x63, 0x2f, 0x63, 0x75, 0x74, 0x6c, 0x61, 0x73
        /*0046*/ 	.byte	0x73, 0x2f, 0x69, 0x6e, 0x63, 0x6c, 0x75, 0x64, 0x65, 0x2f, 0x63, 0x75, 0x74, 0x65, 0x2f, 0x70
        /*0056*/ 	.byte	0x6f, 0x69, 0x6e, 0x74, 0x65, 0x72, 0x5f, 0x66, 0x6c, 0x61, 0x67, 0x67, 0x65, 0x64, 0x2e, 0x68
        /*0066*/ 	.byte	0x70, 0x70, 0x00
	.type		__unnamed_9,@object
	.size		__unnamed_9,(__unnamed_5 - __unnamed_9)
__unnamed_9:
        /* <DEDUP_REMOVED lines=25> */
	.type		__unnamed_5,@object
	.size		__unnamed_5,(__unnamed_4 - __unnamed_5)
__unnamed_5:
        /* <DEDUP_REMOVED lines=25> */
	.type		__unnamed_4,@object
	.size		__unnamed_4,(__unnamed_3 - __unnamed_4)
__unnamed_4:
        /* <DEDUP_REMOVED lines=25> */
	.type		__unnamed_3,@object
	.size		__unnamed_3,(__unnamed_7 - __unnamed_3)
__unnamed_3:
        /* <DEDUP_REMOVED lines=29> */
	.type		__unnamed_7,@object
	.size		__unnamed_7,(__unnamed_2 - __unnamed_7)
__unnamed_7:
        /* <DEDUP_REMOVED lines=29> */
	.type		__unnamed_2,@object
	.size		__unnamed_2,(__unnamed_8 - __unnamed_2)
__unnamed_2:
        /* <DEDUP_REMOVED lines=29> */
	.type		__unnamed_8,@object
	.size		__unnamed_8,(__unnamed_1 - __unnamed_8)
__unnamed_8:
        /* <DEDUP_REMOVED lines=29> */
	.type		__unnamed_1,@object
	.size		__unnamed_1,(__unnamed_6 - __unnamed_1)
__unnamed_1:
        /* <DEDUP_REMOVED lines=29> */
        /*0e05*/ 	.byte	0x5d, 0x00
	.type		__unnamed_6,@object
	.size		__unnamed_6,(.L_5 - __unnamed_6)
__unnamed_6:
        /* <DEDUP_REMOVED lines=30> */
.L_5:


//--------------------- .nv.shared._ZN7cutlass13device_kernelIN5flash11enable_sm90INS1_16FlashAttnFwdSm90INS1_25CollectiveMainloopFwdSm90ILi2EN4cute5tupleIJNS5_1CILi1EEES8_S8_EEENS6_IJNS7_ILi128EEENS7_ILi112EEENS7_ILi192EEEEEELi192ENS_10bfloat16_tEfNS_4arch4Sm90ELb0ELb0ELb1ELb0ELb0ELb0ELb0ELb1ELb1ELb1ELb1ELb0EEENS1_21CollectiveEpilogueFwdINS6_IJSA_SC_SB_EEES9_SE_SG_Li256ELb0ELb1ELb1ELb0EEENS1_19SingleTileSchedulerILb0ELb1ELb1ELi128EEEEEEEEEvNT_6ParamsE --------------------------
	.section	.nv.shared._ZN7cutlass13device_kernelIN5flash11enable_sm90INS1_16FlashAttnFwdSm90INS1_25CollectiveMainloopFwdSm90ILi2EN4cute5tupleIJNS5_1CILi1EEES8_S8_EEENS6_IJNS7_ILi128EEENS7_ILi112EEENS7_ILi192EEEEEELi192ENS_10bfloat16_tEfNS_4arch4Sm90ELb0ELb0ELb1ELb0ELb0ELb0ELb0ELb1ELb1ELb1ELb1ELb0EEENS1_21CollectiveEpilogueFwdINS6_IJSA_SC_SB_EEES9_SE_SG_Li256ELb0ELb1ELb1ELb0EEENS1_19SingleTileSchedulerILb0ELb1ELb1ELi128EEEEEEEEEvNT_6ParamsE,"aw",@nobits
	.sectionflags	@""
	.align	16
	.zero		1024


//--------------------- .nv.shared.reserved.0     --------------------------
	.section	.nv.shared.reserved.0,"aw",@nobits
	.weak		__nv_reservedSMEM_offset_0_alias
	.size		__nv_reservedSMEM_offset_0_alias, 0, 0
	.other		__nv_reservedSMEM_offset_0_alias,@"STO_CUDA_RESERVED_SHARED STV_DEFAULT"
__nv_reservedSMEM_offset_0_alias:
	.zero		0


//--------------------- .nv.global                --------------------------
	.section	.nv.global,"aw",@nobits
.nv.global:
	.type		_ZN80_INTERNAL_0922055a_44_flash_fwd_hdim192_bf16_split_softcap_sm90_cu_9949e2e8_39044cute1_E,@object
	.size		_ZN80_INTERNAL_0922055a_44_flash_fwd_hdim192_bf16_split_softcap_sm90_cu_9949e2e8_39044cute1_E,(_ZN80_INTERNAL_0922055a_44_flash_fwd_hdim192_bf16_split_softcap_sm90_cu_9949e2e8_39044cuda3std3__45__cpo6cbeginE - _ZN80_INTERNAL_0922055a_44_flash_fwd_hdim192_bf16_split_softcap_sm90_cu_9949e2e8_39044cute1_E)
_ZN80_INTERNAL_0922055a_44_flash_fwd_hdim192_bf16_split_softcap_sm90_cu_9949e2e8_39044cute1_E:
	.zero		1
	.type		_ZN80_INTERNAL_0922055a_44_flash_fwd_hdim192_bf16_split_softcap_sm90_cu_9949e2e8_39044cuda3std3__45__cpo6cbeginE,@object
	.size		_ZN80_INTERNAL_0922055a_44_flash_fwd_hdim192_bf16_split_softcap_sm90_cu_9949e2e8_39044cuda3std3__45__cpo6cbeginE,(_ZN80_INTERNAL_0922055a_44_flash_fwd_hdim192_bf16_split_softcap_sm90_cu_9949e2e8_39044cuda3std3__48in_placeE - _ZN80_INTERNAL_0922055a_44_flash_fwd_hdim192_bf16_split_softcap_sm90_cu_9949e2e8_39044cuda3std3__45__cpo6cbeginE)
_ZN80_INTERNAL_0922055a_44_flash_fwd_hdim192_bf16_split_softcap_sm90_cu_9949e2e8_39044cuda3std3__45__cpo6cbeginE:
	.zero		1
	.type		_ZN80_INTERNAL_0922055a_44_flash_fwd_hdim192_bf16_split_softcap_sm90_cu_9949e2e8_39044cuda3std3__48in_placeE,@object
	.size		_ZN80_INTERNAL_0922055a_44_flash_fwd_hdim192_bf16_split_softcap_sm90_cu_9949e2e8_39044cuda3std3__48in_placeE,(_ZN80_INTERNAL_0922055a_44_flash_fwd_hdim192_bf16_split_softcap_sm90_cu_9949e2e8_39044cuda3std6ranges3__45__cpo9iter_moveE - _ZN80_INTERNAL_0922055a_44_flash_fwd_hdim192_bf16_split_softcap_sm90_cu_9949e2e8_39044cuda3std3__48in_placeE)
_ZN80_INTERNAL_0922055a_44_flash_fwd_hdim192_bf16_split_softcap_sm90_cu_9949e2e8_39044cuda3std3__48in_placeE:
	.zero		1
	.type		_ZN80_INTERNAL_0922055a_44_flash_fwd_hdim192_bf16_split_softcap_sm90_cu_9949e2e8_39044cuda3std6ranges3__45__cpo9iter_moveE,@object
	.size		_ZN80_INTERNAL_0922055a_44_flash_fwd_hdim192_bf16_split_softcap_sm90_cu_9949e2e8_39044cuda3std6ranges3__45__cpo9iter_moveE,(_ZN80_INTERNAL_0922055a_44_flash_fwd_hdim192_bf16_split_softcap_sm90_cu_9949e2e8_39044cuda3std3__45__cpo5beginE - _ZN80_INTERNAL_0922055a_44_flash_fwd_hdim192_bf16_split_softcap_sm90_cu_9949e2e8_39044cuda3std6ranges3__45__cpo9iter_moveE)
_ZN80_INTERNAL_0922055a_44_flash_fwd_hdim192_bf16_split_softcap_sm90_cu_9949e2e8_39044cuda3std6ranges3__45__cpo9iter_moveE:
	.zero		1
	.type		_ZN80_INTERNAL_0922055a_44_flash_fwd_hdim192_bf16_split_softcap_sm90_cu_9949e2e8_39044cuda3std3__45__cpo5beginE,@object
	.size		_ZN80_INTERNAL_0922055a_44_flash_fwd_hdim192_bf16_split_softcap_sm90_cu_9949e2e8_39044cuda3std3__45__cpo5beginE,(_ZN80_INTERNAL_0922055a_44_flash_fwd_hdim192_bf16_split_softcap_sm90_cu_9949e2e8_39044cuda3std3__482_GLOBAL__N__0922055a_44_flash_fwd_hdim192_bf16_split_softcap_sm90_cu_9949e2e8_39046ignoreE - _ZN80_INTERNAL_0922055a_44_flash_fwd_hdim192_bf16_split_softcap_sm90_cu_9949e2e8_39044cuda3std3__45__cpo5beginE)
_ZN80_INTERNAL_0922055a_44_flash_fwd_hdim192_bf16_split_softcap_sm90_cu_9949e2e8_39044cuda3std3__45__cpo5beginE:
	.zero		1
	.type		_ZN80_INTERNAL_0922055a_44_flash_fwd_hdim192_bf16_split_softcap_sm90_cu_9949e2e8_39044cuda3std3__482_GLOBAL__N__0922055a_44_flash_fwd_hdim192_bf16_split_softcap_sm90_cu_9949e2e8_39046ignoreE,@object
	.size		_ZN80_INTERNAL_0922055a_44_flash_fwd_hdim192_bf16_split_softcap_sm90_cu_9949e2e8_39044cuda3std3__482_GLOBAL__N__0922055a_44_flash_fwd_hdim192_bf16_split_softcap_sm90_cu_9949e2e8_39046ignoreE,(_ZN80_INTERNAL_0922055a_44_flash_fwd_hdim192_bf16_split_softcap_sm90_cu_9949e2e8_39044cute7productE - _ZN80_INTERNAL_0922055a_44_flash_fwd_hdim192_bf16_split_softcap_sm90_cu_9949e2e8_39044cuda3std3__482_GLOBAL__N__0922055a_44_flash_fwd_hdim192_bf16_split_softcap_sm90_cu_9949e2e8_39046ignoreE)
_ZN80_INTERNAL_0922055a_44_flash_fwd_hdim192_bf16_split_softcap_sm90_cu_9949e2e8_39044cuda3std3__482_GLOBAL__N__0922055a_44_flash_fwd_hdim192_bf16_split_softcap_sm90_cu_9949e2e8_39046ignoreE:
	.zero		1
	.type		_ZN80_INTERNAL_0922055a_44_flash_fwd_hdim192_bf16_split_softcap_sm90_cu_9949e2e8_39044cute7productE,@object
	.size		_ZN80_INTERNAL_0922055a_44_flash_fwd_hdim192_bf16_split_softcap_sm90_cu_9949e2e8_39044cute7productE,(_ZN80_INTERNAL_0922055a_44_flash_fwd_hdim192_bf16_split_softcap_sm90_cu_9949e2e8_39044cuda3std3__45__cpo3endE - _ZN80_INTERNAL_0922055a_44_flash_fwd_hdim192_bf16_split_softcap_sm90_cu_9949e2e8_39044cute7productE)
_ZN80_INTERNAL_0922055a_44_flash_fwd_hdim192_bf16_split_softcap_sm90_cu_9949e2e8_39044cute7productE:
	.zero		1
	.type		_ZN80_INTERNAL_0922055a_44_flash_fwd_hdim192_bf16_split_softcap_sm90_cu_9949e2e8_39044cuda3std3__45__cpo3endE,@object
	.size		_ZN80_INTERNAL_0922055a_44_flash_fwd_hdim192_bf16_split_softcap_sm90_cu_9949e2e8_39044cuda3std3__45__cpo3endE,(_ZN80_INTERNAL_0922055a_44_flash_fwd_hdim192_bf16_split_softcap_sm90_cu_9949e2e8_39044cuda3std3__419piecewise_constructE - _ZN80_INTERNAL_0922055a_44_flash_fwd_hdim192_bf16_split_softcap_sm90_cu_9949e2e8_39044cuda3std3__45__cpo3endE)
_ZN80_INTERNAL_0922055a_44_flash_fwd_hdim192_bf16_split_softcap_sm90_cu_9949e2e8_39044cuda3std3__45__cpo3endE:
	.zero		1
	.type		_ZN80_INTERNAL_0922055a_44_flash_fwd_hdim192_bf16_split_softcap_sm90_cu_9949e2e8_39044cuda3std3__419piecewise_constructE,@object
	.size		_ZN80_INTERNAL_0922055a_44_flash_fwd_hdim192_bf16_split_softcap_sm90_cu_9949e2e8_39044cuda3std3__419piecewise_constructE,(_ZN80_INTERNAL_0922055a_44_flash_fwd_hdim192_bf16_split_softcap_sm90_cu_9949e2e8_39044cuda3std3__45__cpo4cendE - _ZN80_INTERNAL_0922055a_44_flash_fwd_hdim192_bf16_split_softcap_sm90_cu_9949e2e8_39044cuda3std3__419piecewise_constructE)
_ZN80_INTERNAL_0922055a_44_flash_fwd_hdim192_bf16_split_softcap_sm90_cu_9949e2e8_39044cuda3std3__419piecewise_constructE:
	.zero		1
	.type		_ZN80_INTERNAL_0922055a_44_flash_fwd_hdim192_bf16_split_softcap_sm90_cu_9949e2e8_39044cuda3std3__45__cpo4cendE,@object
	.size		_ZN80_INTERNAL_0922055a_44_flash_fwd_hdim192_bf16_split_softcap_sm90_cu_9949e2e8_39044cuda3std3__45__cpo4cendE,(_ZN80_INTERNAL_0922055a_44_flash_fwd_hdim192_bf16_split_softcap_sm90_cu_9949e2e8_39044cuda3std6ranges3__45__cpo4swapE - _ZN80_INTERNAL_0922055a_44_flash_fwd_hdim192_bf16_split_softcap_sm90_cu_9949e2e8_39044cuda3std3__45__cpo4cendE)
_ZN80_INTERNAL_0922055a_44_flash_fwd_hdim192_bf16_split_softcap_sm90_cu_9949e2e8_39044cuda3std3__45__cpo4cendE:
	.zero		1
	.type		_ZN80_INTERNAL_0922055a_44_flash_fwd_hdim192_bf16_split_softcap_sm90_cu_9949e2e8_39044cuda3std6ranges3__45__cpo4swapE,@object
	.size		_ZN80_INTERNAL_0922055a_44_flash_fwd_hdim192_bf16_split_softcap_sm90_cu_9949e2e8_39044cuda3std6ranges3__45__cpo4swapE,(.L_16 - _ZN80_INTERNAL_0922055a_44_flash_fwd_hdim192_bf16_split_softcap_sm90_cu_9949e2e8_39044cuda3std6ranges3__45__cpo4swapE)
_ZN80_INTERNAL_0922055a_44_flash_fwd_hdim192_bf16_split_softcap_sm90_cu_9949e2e8_39044cuda3std6ranges3__45__cpo4swapE:
	.zero		1
.L_16:


//--------------------- .nv.shared._ZN7cutlass13device_kernelIN5flash11enable_sm90INS1_16FlashAttnFwdSm90INS1_25CollectiveMainloopFwdSm90ILi2EN4cute5tupleIJNS5_1CILi1EEES8_S8_EEENS6_IJNS7_ILi128EEENS7_ILi112EEENS7_ILi192EEEEEELi192ENS_10bfloat16_tEfNS_4arch4Sm90ELb0ELb0ELb1ELb1ELb0ELb0ELb0ELb1ELb1ELb1ELb1ELb0EEENS1_21CollectiveEpilogueFwdINS6_IJSA_SC_SB_EEES9_SE_SG_Li256ELb1ELb1ELb1ELb0EEENS1_36VarlenDynamicPersistentTileSchedulerILi128ELi112ELi256ELi128ELb1ELb1ELb1ELb0ELb1ELb1EEEEEEEEEvNT_6ParamsE --------------------------
	.section	.nv.shared._ZN7cutlass13device_kernelIN5flash11enable_sm90INS1_16FlashAttnFwdSm90INS1_25CollectiveMainloopFwdSm90ILi2EN4cute5tupleIJNS5_1CILi1EEES8_S8_EEENS6_IJNS7_ILi128EEENS7_ILi112EEENS7_ILi192EEEEEELi192ENS_10bfloat16_tEfNS_4arch4Sm90ELb0ELb0ELb1ELb1ELb0ELb0ELb0ELb1ELb1ELb1ELb1ELb0EEENS1_21CollectiveEpilogueFwdINS6_IJSA_SC_SB_EEES9_SE_SG_Li256ELb1ELb1ELb1ELb0EEENS1_36VarlenDynamicPersistentTileSchedulerILi128ELi112ELi256ELi128ELb1ELb1ELb1ELb0ELb1ELb1EEEEEEEEEvNT_6ParamsE,"aw",@nobits
	.sectionflags	@""
	.align	16
	.zero		1024


//--------------------- .nv.shared._ZN7cutlass13device_kernelIN5flash11enable_sm90INS1_16FlashAttnFwdSm90INS1_25CollectiveMainloopFwdSm90ILi2EN4cute5tupleIJNS5_1CILi1EEES8_S8_EEENS6_IJNS7_ILi128EEENS7_ILi112EEENS7_ILi192EEEEEELi192ENS_10bfloat16_tEfNS_4arch4Sm90ELb0ELb0ELb1ELb1ELb0ELb1ELb0ELb1ELb1ELb1ELb1ELb0EEENS1_21CollectiveEpilogueFwdINS6_IJSA_SC_SB_EEES9_SE_SG_Li256ELb1ELb1ELb1ELb0EEENS1_36VarlenDynamicPersistentTileSchedulerILi128ELi112ELi256ELi128ELb1ELb1ELb1ELb0ELb1ELb1EEEEEEEEEvNT_6ParamsE --------------------------
	.section	.nv.shared._ZN7cutlass13device_kernelIN5flash11enable_sm90INS1_16FlashAttnFwdSm90INS1_25CollectiveMainloopFwdSm90ILi2EN4cute5tupleIJNS5_1CILi1EEES8_S8_EEENS6_IJNS7_ILi128EEENS7_ILi112EEENS7_ILi192EEEEEELi192ENS_10bfloat16_tEfNS_4arch4Sm90ELb0ELb0ELb1ELb1ELb0ELb1ELb0ELb1ELb1ELb1ELb1ELb0EEENS1_21CollectiveEpilogueFwdINS6_IJSA_SC_SB_EEES9_SE_SG_Li256ELb1ELb1ELb1ELb0EEENS1_36VarlenDynamicPersistentTileSchedulerILi128ELi112ELi256ELi128ELb1ELb1ELb1ELb0ELb1ELb1EEEEEEEEEvNT_6ParamsE,"aw",@nobits
	.sectionflags	@""
	.align	16
	.zero		1024


//--------------------- .nv.shared._ZN7cutlass13device_kernelIN5flash11enable_sm90INS1_16FlashAttnFwdSm90INS1_25CollectiveMainloopFwdSm90ILi2EN4cute5tupleIJNS5_1CILi1EEES8_S8_EEENS6_IJNS7_ILi128EEENS7_ILi96EEENS7_ILi192EEEEEELi192ENS_10bfloat16_tEfNS_4arch4Sm90ELb0ELb1ELb1ELb0ELb0ELb0ELb0ELb1ELb1ELb1ELb1ELb0EEENS1_21CollectiveEpilogueFwdINS6_IJSA_SC_SB_EEES9_SE_SG_Li256ELb0ELb1ELb1ELb0EEENS1_19SingleTileSchedulerILb0ELb1ELb1ELi128EEEEEEEEEvNT_6ParamsE --------------------------
	.section	.nv.shared._ZN7cutlass13device_kernelIN5flash11enable_sm90INS1_16FlashAttnFwdSm90INS1_25CollectiveMainloopFwdSm90ILi2EN4cute5tupleIJNS5_1CILi1EEES8_S8_EEENS6_IJNS7_ILi128EEENS7_ILi96EEENS7_ILi192EEEEEELi192ENS_10bfloat16_tEfNS_4arch4Sm90ELb0ELb1ELb1ELb0ELb0ELb0ELb0ELb1ELb1ELb1ELb1ELb0EEENS1_21CollectiveEpilogueFwdINS6_IJSA_SC_SB_EEES9_SE_SG_Li256ELb0ELb1ELb1ELb0EEENS1_19SingleTileSchedulerILb0ELb1ELb1ELi128EEEEEEEEEvNT_6ParamsE,"aw",@nobits
	.sectionflags	@""
	.align	16
	.zero		1024


//--------------------- .nv.shared._ZN7cutlass13device_kernelIN5flash11enable_sm90INS1_16FlashAttnFwdSm90INS1_25CollectiveMainloopFwdSm90ILi2EN4cute5tupleIJNS5_1CILi1EEES8_S8_EEENS6_IJNS7_ILi128EEENS7_ILi96EEENS7_ILi192EEEEEELi192ENS_10bfloat16_tEfNS_4arch4Sm90ELb0ELb1ELb1ELb1ELb0ELb0ELb0ELb1ELb1ELb1ELb1ELb0EEENS1_21CollectiveEpilogueFwdINS6_IJSA_SC_SB_EEES9_SE_SG_Li256ELb1ELb1ELb1ELb0EEENS1_36VarlenDynamicPersistentTileSchedulerILi128ELi96ELi256ELi128ELb1ELb1ELb1ELb1ELb0ELb1EEEEEEEEEvNT_6ParamsE --------------------------
	.section	.nv.shared._ZN7cutlass13device_kernelIN5flash11enable_sm90INS1_16FlashAttnFwdSm90INS1_25CollectiveMainloopFwdSm90ILi2EN4cute5tupleIJNS5_1CILi1EEES8_S8_EEENS6_IJNS7_ILi128EEENS7_ILi96EEENS7_ILi192EEEEEELi192ENS_10bfloat16_tEfNS_4arch4Sm90ELb0ELb1ELb1ELb1ELb0ELb0ELb0ELb1ELb1ELb1ELb1ELb0EEENS1_21CollectiveEpilogueFwdINS6_IJSA_SC_SB_EEES9_SE_SG_Li256ELb1ELb1ELb1ELb0EEENS1_36VarlenDynamicPersistentTileSchedulerILi128ELi96ELi256ELi128ELb1ELb1ELb1ELb1ELb0ELb1EEEEEEEEEvNT_6ParamsE,"aw",@nobits
	.sectionflags	@""
	.align	16
	.zero		1024


//--------------------- .nv.shared._ZN7cutlass13device_kernelIN5flash11enable_sm90INS1_16FlashAttnFwdSm90INS1_25CollectiveMainloopFwdSm90ILi2EN4cute5tupleIJNS5_1CILi1EEES8_S8_EEENS6_IJNS7_ILi128EEENS7_ILi96EEENS7_ILi192EEEEEELi192ENS_10bfloat16_tEfNS_4arch4Sm90ELb0ELb1ELb1ELb1ELb0ELb1ELb0ELb1ELb1ELb1ELb1ELb0EEENS1_21CollectiveEpilogueFwdINS6_IJSA_SC_SB_EEES9_SE_SG_Li256ELb1ELb1ELb1ELb0EEENS1_36VarlenDynamicPersistentTileSchedulerILi128ELi96ELi256ELi128ELb1ELb1ELb1ELb1ELb0ELb1EEEEEEEEEvNT_6ParamsE --------------------------
	.section	.nv.shared._ZN7cutlass13device_kernelIN5flash11enable_sm90INS1_16FlashAttnFwdSm90INS1_25CollectiveMainloopFwdSm90ILi2EN4cute5tupleIJNS5_1CILi1EEES8_S8_EEENS6_IJNS7_ILi128EEENS7_ILi96EEENS7_ILi192EEEEEELi192ENS_10bfloat16_tEfNS_4arch4Sm90ELb0ELb1ELb1ELb1ELb0ELb1ELb0ELb1ELb1ELb1ELb1ELb0EEENS1_21CollectiveEpilogueFwdINS6_IJSA_SC_SB_EEES9_SE_SG_Li256ELb1ELb1ELb1ELb0EEENS1_36VarlenDynamicPersistentTileSchedulerILi128ELi96ELi256ELi128ELb1ELb1ELb1ELb1ELb0ELb1EEEEEEEEEvNT_6ParamsE,"aw",@nobits
	.sectionflags	@""
	.align	16
	.zero		1024


//--------------------- .nv.shared._ZN7cutlass13device_kernelIN5flash11enable_sm90INS1_16FlashAttnFwdSm90INS1_25CollectiveMainloopFwdSm90ILi2EN4cute5tupleIJNS5_1CILi1EEES8_S8_EEENS6_IJNS7_ILi128EEENS7_ILi112EEENS7_ILi192EEEEEELi192ENS_10bfloat16_tEfNS_4arch4Sm90ELb1ELb0ELb1ELb0ELb0ELb0ELb0ELb1ELb1ELb1ELb1ELb0EEENS1_21CollectiveEpilogueFwdINS6_IJSA_SC_SB_EEES9_SE_SG_Li256ELb0ELb1ELb1ELb0EEENS1_19SingleTileSchedulerILb0ELb1ELb1ELi128EEEEEEEEEvNT_6ParamsE --------------------------
	.section	.nv.shared._ZN7cutlass13device_kernelIN5flash11enable_sm90INS1_16FlashAttnFwdSm90INS1_25CollectiveMainloopFwdSm90ILi2EN4cute5tupleIJNS5_1CILi1EEES8_S8_EEENS6_IJNS7_ILi128EEENS7_ILi112EEENS7_ILi192EEEEEELi192ENS_10bfloat16_tEfNS_4arch4Sm90ELb1ELb0ELb1ELb0ELb0ELb0ELb0ELb1ELb1ELb1ELb1ELb0EEENS1_21CollectiveEpilogueFwdINS6_IJSA_SC_SB_EEES9_SE_SG_Li256ELb0ELb1ELb1ELb0EEENS1_19SingleTileSchedulerILb0ELb1ELb1ELi128EEEEEEEEEvNT_6ParamsE,"aw",@nobits
	.sectionflags	@""
	.align	16
	.zero		1024


//--------------------- .nv.shared._ZN7cutlass13device_kernelIN5flash11enable_sm90INS1_16FlashAttnFwdSm90INS1_25CollectiveMainloopFwdSm90ILi2EN4cute5tupleIJNS5_1CILi1EEES8_S8_EEENS6_IJNS7_ILi128EEENS7_ILi112EEENS7_ILi192EEEEEELi192ENS_10bfloat16_tEfNS_4arch4Sm90ELb1ELb0ELb1ELb1ELb0ELb0ELb0ELb1ELb1ELb1ELb1ELb0EEENS1_21CollectiveEpilogueFwdINS6_IJSA_SC_SB_EEES9_SE_SG_Li256ELb1ELb1ELb1ELb0EEENS1_36VarlenDynamicPersistentTileSchedulerILi128ELi112ELi256ELi128ELb1ELb1ELb1ELb1ELb1ELb1EEEEEEEEEvNT_6ParamsE --------------------------
	.section	.nv.shared._ZN7cutlass13device_kernelIN5flash11enable_sm90INS1_16FlashAttnFwdSm90INS1_25CollectiveMainloopFwdSm90ILi2EN4cute5tupleIJNS5_1CILi1EEES8_S8_EEENS6_IJNS7_ILi128EEENS7_ILi112EEENS7_ILi192EEEEEELi192ENS_10bfloat16_tEfNS_4arch4Sm90ELb1ELb0ELb1ELb1ELb0ELb0ELb0ELb1ELb1ELb1ELb1ELb0EEENS1_21CollectiveEpilogueFwdINS6_IJSA_SC_SB_EEES9_SE_SG_Li256ELb1ELb1ELb1ELb0EEENS1_36VarlenDynamicPersistentTileSchedulerILi128ELi112ELi256ELi128ELb1ELb1ELb1ELb1ELb1ELb1EEEEEEEEEvNT_6ParamsE,"aw",@nobits
	.sectionflags	@""
	.align	16
	.zero		1024


//--------------------- .nv.shared._ZN7cutlass13device_kernelIN5flash11enable_sm90INS1_16FlashAttnFwdSm90INS1_25CollectiveMainloopFwdSm90ILi2EN4cute5tupleIJNS5_1CILi1EEES8_S8_EEENS6_IJNS7_ILi128EEENS7_ILi112EEENS7_ILi192EEEEEELi192ENS_10bfloat16_tEfNS_4arch4Sm90ELb1ELb0ELb1ELb1ELb0ELb1ELb0ELb1ELb1ELb1ELb1ELb0EEENS1_21CollectiveEpilogueFwdINS6_IJSA_SC_SB_EEES9_SE_SG_Li256ELb1ELb1ELb1ELb0EEENS1_36VarlenDynamicPersistentTileSchedulerILi128ELi112ELi256ELi128ELb1ELb1ELb1ELb1ELb1ELb1EEEEEEEEEvNT_6ParamsE --------------------------
	.section	.nv.shared._ZN7cutlass13device_kernelIN5flash11enable_sm90INS1_16FlashAttnFwdSm90INS1_25CollectiveMainloopFwdSm90ILi2EN4cute5tupleIJNS5_1CILi1EEES8_S8_EEENS6_IJNS7_ILi128EEENS7_ILi112EEENS7_ILi192EEEEEELi192ENS_10bfloat16_tEfNS_4arch4Sm90ELb1ELb0ELb1ELb1ELb0ELb1ELb0ELb1ELb1ELb1ELb1ELb0EEENS1_21CollectiveEpilogueFwdINS6_IJSA_SC_SB_EEES9_SE_SG_Li256ELb1ELb1ELb1ELb0EEENS1_36VarlenDynamicPersistentTileSchedulerILi128ELi112ELi256ELi128ELb1ELb1ELb1ELb1ELb1ELb1EEEEEEEEEvNT_6ParamsE,"aw",@nobits
	.sectionflags	@""
	.align	16
	.zero		1024


//--------------------- .nv.constant0._ZN7cutlass13device_kernelIN5flash11enable_sm90INS1_16FlashAttnFwdSm90INS1_25CollectiveMainloopFwdSm90ILi2EN4cute5tupleIJNS5_1CILi1EEES8_S8_EEENS6_IJNS7_ILi128EEENS7_ILi112EEENS7_ILi192EEEEEELi192ENS_10bfloat16_tEfNS_4arch4Sm90ELb0ELb0ELb1ELb0ELb0ELb0ELb0ELb1ELb1ELb1ELb1ELb0EEENS1_21CollectiveEpilogueFwdINS6_IJSA_SC_SB_EEES9_SE_SG_Li256ELb0ELb1ELb1ELb0EEENS1_19SingleTileSchedulerILb0ELb1ELb1ELi128EEEEEEEEEvNT_6ParamsE --------------------------
	.section	.nv.constant0._ZN7cutlass13device_kernelIN5flash11enable_sm90INS1_16FlashAttnFwdSm90INS1_25CollectiveMainloopFwdSm90ILi2EN4cute5tupleIJNS5_1CILi1EEES8_S8_EEENS6_IJNS7_ILi128EEENS7_ILi112EEENS7_ILi192EEEEEELi192ENS_10bfloat16_tEfNS_4arch4Sm90ELb0ELb0ELb1ELb0ELb0ELb0ELb0ELb1ELb1ELb1ELb1ELb0EEENS1_21CollectiveEpilogueFwdINS6_IJSA_SC_SB_EEES9_SE_SG_Li256ELb0ELb1ELb1ELb0EEENS1_19SingleTileSchedulerILb0ELb1ELb1ELi128EEEEEEEEEvNT_6ParamsE,"a",@progbits
	.sectionflags	@""
	.align	4
.nv.constant0._ZN7cutlass13device_kernelIN5flash11enable_sm90INS1_16FlashAttnFwdSm90INS1_25CollectiveMainloopFwdSm90ILi2EN4cute5tupleIJNS5_1CILi1EEES8_S8_EEENS6_IJNS7_ILi128EEENS7_ILi112EEENS7_ILi192EEEEEELi192ENS_10bfloat16_tEfNS_4arch4Sm90ELb0ELb0ELb1ELb0ELb0ELb0ELb0ELb1ELb1ELb1ELb1ELb0EEENS1_21CollectiveEpilogueFwdINS6_IJSA_SC_SB_EEES9_SE_SG_Li256ELb0ELb1ELb1ELb0EEENS1_19SingleTileSchedulerILb0ELb1ELb1ELi128EEEEEEEEEvNT_6ParamsE:
	.zero		3200


//--------------------- .nv.constant0._ZN7cutlass13device_kernelIN5flash11enable_sm90INS1_16FlashAttnFwdSm90INS1_25CollectiveMainloopFwdSm90ILi2EN4cute5tupleIJNS5_1CILi1EEES8_S8_EEENS6_IJNS7_ILi128EEENS7_ILi112EEENS7_ILi192EEEEEELi192ENS_10bfloat16_tEfNS_4arch4Sm90ELb0ELb0ELb1ELb1ELb0ELb0ELb0ELb1ELb1ELb1ELb1ELb0EEENS1_21CollectiveEpilogueFwdINS6_IJSA_SC_SB_EEES9_SE_SG_Li256ELb1ELb1ELb1ELb0EEENS1_36VarlenDynamicPersistentTileSchedulerILi128ELi112ELi256ELi128ELb1ELb1ELb1ELb0ELb1ELb1EEEEEEEEEvNT_6ParamsE --------------------------
	.section	.nv.constant0._ZN7cutlass13device_kernelIN5flash11enable_sm90INS1_16FlashAttnFwdSm90INS1_25CollectiveMainloopFwdSm90ILi2EN4cute5tupleIJNS5_1CILi1EEES8_S8_EEENS6_IJNS7_ILi128EEENS7_ILi112EEENS7_ILi192EEEEEELi192ENS_10bfloat16_tEfNS_4arch4Sm90ELb0ELb0ELb1ELb1ELb0ELb0ELb0ELb1ELb1ELb1ELb1ELb0EEENS1_21CollectiveEpilogueFwdINS6_IJSA_SC_SB_EEES9_SE_SG_Li256ELb1ELb1ELb1ELb0EEENS1_36VarlenDynamicPersistentTileSchedulerILi128ELi112ELi256ELi128ELb1ELb1ELb1ELb0ELb1ELb1EEEEEEEEEvNT_6ParamsE,"a",@progbits
	.sectionflags	@""
	.align	4
.nv.constant0._ZN7cutlass13device_kernelIN5flash11enable_sm90INS1_16FlashAttnFwdSm90INS1_25CollectiveMainloopFwdSm90ILi2EN4cute5tupleIJNS5_1CILi1EEES8_S8_EEENS6_IJNS7_ILi128EEENS7_ILi112EEENS7_ILi192EEEEEELi192ENS_10bfloat16_tEfNS_4arch4Sm90ELb0ELb0ELb1ELb1ELb0ELb0ELb0ELb1ELb1ELb1ELb1ELb0EEENS1_21CollectiveEpilogueFwdINS6_IJSA_SC_SB_EEES9_SE_SG_Li256ELb1ELb1ELb1ELb0EEENS1_36VarlenDynamicPersistentTileSchedulerILi128ELi112ELi256ELi128ELb1ELb1ELb1ELb0ELb1ELb1EEEEEEEEEvNT_6ParamsE:
	.zero		3328


//--------------------- .nv.constant0._ZN7cutlass13device_kernelIN5flash11enable_sm90INS1_16FlashAttnFwdSm90INS1_25CollectiveMainloopFwdSm90ILi2EN4cute5tupleIJNS5_1CILi1EEES8_S8_EEENS6_IJNS7_ILi128EEENS7_ILi112EEENS7_ILi192EEEEEELi192ENS_10bfloat16_tEfNS_4arch4Sm90ELb0ELb0ELb1ELb1ELb0ELb1ELb0ELb1ELb1ELb1ELb1ELb0EEENS1_21CollectiveEpilogueFwdINS6_IJSA_SC_SB_EEES9_SE_SG_Li256ELb1ELb1ELb1ELb0EEENS1_36VarlenDynamicPersistentTileSchedulerILi128ELi112ELi256ELi128ELb1ELb1ELb1ELb0ELb1ELb1EEEEEEEEEvNT_6ParamsE --------------------------
	.section	.nv.constant0._ZN7cutlass13device_kernelIN5flash11enable_sm90INS1_16FlashAttnFwdSm90INS1_25CollectiveMainloopFwdSm90ILi2EN4cute5tupleIJNS5_1CILi1EEES8_S8_EEENS6_IJNS7_ILi128EEENS7_ILi112EEENS7_ILi192EEEEEELi192ENS_10bfloat16_tEfNS_4arch4Sm90ELb0ELb0ELb1ELb1ELb0ELb1ELb0ELb1ELb1ELb1ELb1ELb0EEENS1_21CollectiveEpilogueFwdINS6_IJSA_SC_SB_EEES9_SE_SG_Li256ELb1ELb1ELb1ELb0EEENS1_36VarlenDynamicPersistentTileSchedulerILi128ELi112ELi256ELi128ELb1ELb1ELb1ELb0ELb1ELb1EEEEEEEEEvNT_6ParamsE,"a",@progbits
	.sectionflags	@""
	.align	4
.nv.constant0._ZN7cutlass13device_kernelIN5flash11enable_sm90INS1_16FlashAttnFwdSm90INS1_25CollectiveMainloopFwdSm90ILi2EN4cute5tupleIJNS5_1CILi1EEES8_S8_EEENS6_IJNS7_ILi128EEENS7_ILi112EEENS7_ILi192EEEEEELi192ENS_10bfloat16_tEfNS_4arch4Sm90ELb0ELb0ELb1ELb1ELb0ELb1ELb0ELb1ELb1ELb1ELb1ELb0EEENS1_21CollectiveEpilogueFwdINS6_IJSA_SC_SB_EEES9_SE_SG_Li256ELb1ELb1ELb1ELb0EEENS1_36VarlenDynamicPersistentTileSchedulerILi128ELi112ELi256ELi128ELb1ELb1ELb1ELb0ELb1ELb1EEEEEEEEEvNT_6ParamsE:
	.zero		3328


//--------------------- .nv.constant0._ZN7cutlass13device_kernelIN5flash11enable_sm90INS1_16FlashAttnFwdSm90INS1_25CollectiveMainloopFwdSm90ILi2EN4cute5tupleIJNS5_1CILi1EEES8_S8_EEENS6_IJNS7_ILi128EEENS7_ILi96EEENS7_ILi192EEEEEELi192ENS_10bfloat16_tEfNS_4arch4Sm90ELb0ELb1ELb1ELb0ELb0ELb0ELb0ELb1ELb1ELb1ELb1ELb0EEENS1_21CollectiveEpilogueFwdINS6_IJSA_SC_SB_EEES9_SE_SG_Li256ELb0ELb1ELb1ELb0EEENS1_19SingleTileSchedulerILb0ELb1ELb1ELi128EEEEEEEEEvNT_6ParamsE --------------------------
	.section	.nv.constant0._ZN7cutlass13device_kernelIN5flash11enable_sm90INS1_16FlashAttnFwdSm90INS1_25CollectiveMainloopFwdSm90ILi2EN4cute5tupleIJNS5_1CILi1EEES8_S8_EEENS6_IJNS7_ILi128EEENS7_ILi96EEENS7_ILi192EEEEEELi192ENS_10bfloat16_tEfNS_4arch4Sm90ELb0ELb1ELb1ELb0ELb0ELb0ELb0ELb1ELb1ELb1ELb1ELb0EEENS1_21CollectiveEpilogueFwdINS6_IJSA_SC_SB_EEES9_SE_SG_Li256ELb0ELb1ELb1ELb0EEENS1_19SingleTileSchedulerILb0ELb1ELb1ELi128EEEEEEEEEvNT_6ParamsE,"a",@progbits
	.sectionflags	@""
	.align	4
.nv.constant0._ZN7cutlass13device_kernelIN5flash11enable_sm90INS1_16FlashAttnFwdSm90INS1_25CollectiveMainloopFwdSm90ILi2EN4cute5tupleIJNS5_1CILi1EEES8_S8_EEENS6_IJNS7_ILi128EEENS7_ILi96EEENS7_ILi192EEEEEELi192ENS_10bfloat16_tEfNS_4arch4Sm90ELb0ELb1ELb1ELb0ELb0ELb0ELb0ELb1ELb1ELb1ELb1ELb0EEENS1_21CollectiveEpilogueFwdINS6_IJSA_SC_SB_EEES9_SE_SG_Li256ELb0ELb1ELb1ELb0EEENS1_19SingleTileSchedulerILb0ELb1ELb1ELi128EEEEEEEEEvNT_6ParamsE:
	.zero		3200


//--------------------- .nv.constant0._ZN7cutlass13device_kernelIN5flash11enable_sm90INS1_16FlashAttnFwdSm90INS1_25CollectiveMainloopFwdSm90ILi2EN4cute5tupleIJNS5_1CILi1EEES8_S8_EEENS6_IJNS7_ILi128EEENS7_ILi96EEENS7_ILi192EEEEEELi192ENS_10bfloat16_tEfNS_4arch4Sm90ELb0ELb1ELb1ELb1ELb0ELb0ELb0ELb1ELb1ELb1ELb1ELb0EEENS1_21CollectiveEpilogueFwdINS6_IJSA_SC_SB_EEES9_SE_SG_Li256ELb1ELb1ELb1ELb0EEENS1_36VarlenDynamicPersistentTileSchedulerILi128ELi96ELi256ELi128ELb1ELb1ELb1ELb1ELb0ELb1EEEEEEEEEvNT_6ParamsE --------------------------
	.section	.nv.constant0._ZN7cutlass13device_kernelIN5flash11enable_sm90INS1_16FlashAttnFwdSm90INS1_25CollectiveMainloopFwdSm90ILi2EN4cute5tupleIJNS5_1CILi1EEES8_S8_EEENS6_IJNS7_ILi128EEENS7_ILi96EEENS7_ILi192EEEEEELi192ENS_10bfloat16_tEfNS_4arch4Sm90ELb0ELb1ELb1ELb1ELb0ELb0ELb0ELb1ELb1ELb1ELb1ELb0EEENS1_21CollectiveEpilogueFwdINS6_IJSA_SC_SB_EEES9_SE_SG_Li256ELb1ELb1ELb1ELb0EEENS1_36VarlenDynamicPersistentTileSchedulerILi128ELi96ELi256ELi128ELb1ELb1ELb1ELb1ELb0ELb1EEEEEEEEEvNT_6ParamsE,"a",@progbits
	.sectionflags	@""
	.align	4
.nv.constant0._ZN7cutlass13device_kernelIN5flash11enable_sm90INS1_16FlashAttnFwdSm90INS1_25CollectiveMainloopFwdSm90ILi2EN4cute5tupleIJNS5_1CILi1EEES8_S8_EEENS6_IJNS7_ILi128EEENS7_ILi96EEENS7_ILi192EEEEEELi192ENS_10bfloat16_tEfNS_4arch4Sm90ELb0ELb1ELb1ELb1ELb0ELb0ELb0ELb1ELb1ELb1ELb1ELb0EEENS1_21CollectiveEpilogueFwdINS6_IJSA_SC_SB_EEES9_SE_SG_Li256ELb1ELb1ELb1ELb0EEENS1_36VarlenDynamicPersistentTileSchedulerILi128ELi96ELi256ELi128ELb1ELb1ELb1ELb1ELb0ELb1EEEEEEEEEvNT_6ParamsE:
	.zero		3328


//--------------------- .nv.constant0._ZN7cutlass13device_kernelIN5flash11enable_sm90INS1_16FlashAttnFwdSm90INS1_25CollectiveMainloopFwdSm90ILi2EN4cute5tupleIJNS5_1CILi1EEES8_S8_EEENS6_IJNS7_ILi128EEENS7_ILi96EEENS7_ILi192EEEEEELi192ENS_10bfloat16_tEfNS_4arch4Sm90ELb0ELb1ELb1ELb1ELb0ELb1ELb0ELb1ELb1ELb1ELb1ELb0EEENS1_21CollectiveEpilogueFwdINS6_IJSA_SC_SB_EEES9_SE_SG_Li256ELb1ELb1ELb1ELb0EEENS1_36VarlenDynamicPersistentTileSchedulerILi128ELi96ELi256ELi128ELb1ELb1ELb1ELb1ELb0ELb1EEEEEEEEEvNT_6ParamsE --------------------------
	.section	.nv.constant0._ZN7cutlass13device_kernelIN5flash11enable_sm90INS1_16FlashAttnFwdSm90INS1_25CollectiveMainloopFwdSm90ILi2EN4cute5tupleIJNS5_1CILi1EEES8_S8_EEENS6_IJNS7_ILi128EEENS7_ILi96EEENS7_ILi192EEEEEELi192ENS_10bfloat16_tEfNS_4arch4Sm90ELb0ELb1ELb1ELb1ELb0ELb1ELb0ELb1ELb1ELb1ELb1ELb0EEENS1_21CollectiveEpilogueFwdINS6_IJSA_SC_SB_EEES9_SE_SG_Li256ELb1ELb1ELb1ELb0EEENS1_36VarlenDynamicPersistentTileSchedulerILi128ELi96ELi256ELi128ELb1ELb1ELb1ELb1ELb0ELb1EEEEEEEEEvNT_6ParamsE,"a",@progbits
	.sectionflags	@""
	.align	4
.nv.constant0._ZN7cutlass13device_kernelIN5flash11enable_sm90INS1_16FlashAttnFwdSm90INS1_25CollectiveMainloopFwdSm90ILi2EN4cute5tupleIJNS5_1CILi1EEES8_S8_EEENS6_IJNS7_ILi128EEENS7_ILi96EEENS7_ILi192EEEEEELi192ENS_10bfloat16_tEfNS_4arch4Sm90ELb0ELb1ELb1ELb1ELb0ELb1ELb0ELb1ELb1ELb1ELb1ELb0EEENS1_21CollectiveEpilogueFwdINS6_IJSA_SC_SB_EEES9_SE_SG_Li256ELb1ELb1ELb1ELb0EEENS1_36VarlenDynamicPersistentTileSchedulerILi128ELi96ELi256ELi128ELb1ELb1ELb1ELb1ELb0ELb1EEEEEEEEEvNT_6ParamsE:
	.zero		3328


//--------------------- .nv.constant0._ZN7cutlass13device_kernelIN5flash11enable_sm90INS1_16FlashAttnFwdSm90INS1_25CollectiveMainloopFwdSm90ILi2EN4cute5tupleIJNS5_1CILi1EEES8_S8_EEENS6_IJNS7_ILi128EEENS7_ILi112EEENS7_ILi192EEEEEELi192ENS_10bfloat16_tEfNS_4arch4Sm90ELb1ELb0ELb1ELb0ELb0ELb0ELb0ELb1ELb1ELb1ELb1ELb0EEENS1_21CollectiveEpilogueFwdINS6_IJSA_SC_SB_EEES9_SE_SG_Li256ELb0ELb1ELb1ELb0EEENS1_19SingleTileSchedulerILb0ELb1ELb1ELi128EEEEEEEEEvNT_6ParamsE --------------------------
	.section	.nv.constant0._ZN7cutlass13device_kernelIN5flash11enable_sm90INS1_16FlashAttnFwdSm90INS1_25CollectiveMainloopFwdSm90ILi2EN4cute5tupleIJNS5_1CILi1EEES8_S8_EEENS6_IJNS7_ILi128EEENS7_ILi112EEENS7_ILi192EEEEEELi192ENS_10bfloat16_tEfNS_4arch4Sm90ELb1ELb0ELb1ELb0ELb0ELb0ELb0ELb1ELb1ELb1ELb1ELb0EEENS1_21CollectiveEpilogueFwdINS6_IJSA_SC_SB_EEES9_SE_SG_Li256ELb0ELb1ELb1ELb0EEENS1_19SingleTileSchedulerILb0ELb1ELb1ELi128EEEEEEEEEvNT_6ParamsE,"a",@progbits
	.sectionflags	@""
	.align	4
.nv.constant0._ZN7cutlass13device_kernelIN5flash11enable_sm90INS1_16FlashAttnFwdSm90INS1_25CollectiveMainloopFwdSm90ILi2EN4cute5tupleIJNS5_1CILi1EEES8_S8_EEENS6_IJNS7_ILi128EEENS7_ILi112EEENS7_ILi192EEEEEELi192ENS_10bfloat16_tEfNS_4arch4Sm90ELb1ELb0ELb1ELb0ELb0ELb0ELb0ELb1ELb1ELb1ELb1ELb0EEENS1_21CollectiveEpilogueFwdINS6_IJSA_SC_SB_EEES9_SE_SG_Li256ELb0ELb1ELb1ELb0EEENS1_19SingleTileSchedulerILb0ELb1ELb1ELi128EEEEEEEEEvNT_6ParamsE:
	.zero		3200


//--------------------- .nv.constant0._ZN7cutlass13device_kernelIN5flash11enable_sm90INS1_16FlashAttnFwdSm90INS1_25CollectiveMainloopFwdSm90ILi2EN4cute5tupleIJNS5_1CILi1EEES8_S8_EEENS6_IJNS7_ILi128EEENS7_ILi112EEENS7_ILi192EEEEEELi192ENS_10bfloat16_tEfNS_4arch4Sm90ELb1ELb0ELb1ELb1ELb0ELb0ELb0ELb1ELb1ELb1ELb1ELb0EEENS1_21CollectiveEpilogueFwdINS6_IJSA_SC_SB_EEES9_SE_SG_Li256ELb1ELb1ELb1ELb0EEENS1_36VarlenDynamicPersistentTileSchedulerILi128ELi112ELi256ELi128ELb1ELb1ELb1ELb1ELb1ELb1EEEEEEEEEvNT_6ParamsE --------------------------
	.section	.nv.constant0._ZN7cutlass13device_kernelIN5flash11enable_sm90INS1_16FlashAttnFwdSm90INS1_25CollectiveMainloopFwdSm90ILi2EN4cute5tupleIJNS5_1CILi1EEES8_S8_EEENS6_IJNS7_ILi128EEENS7_ILi112EEENS7_ILi192EEEEEELi192ENS_10bfloat16_tEfNS_4arch4Sm90ELb1ELb0ELb1ELb1ELb0ELb0ELb0ELb1ELb1ELb1ELb1ELb0EEENS1_21CollectiveEpilogueFwdINS6_IJSA_SC_SB_EEES9_SE_SG_Li256ELb1ELb1ELb1ELb0EEENS1_36VarlenDynamicPersistentTileSchedulerILi128ELi112ELi256ELi128ELb1ELb1ELb1ELb1ELb1ELb1EEEEEEEEEvNT_6ParamsE,"a",@progbits
	.sectionflags	@""
	.align	4
.nv.constant0._ZN7cutlass13device_kernelIN5flash11enable_sm90INS1_16FlashAttnFwdSm90INS1_25CollectiveMainloopFwdSm90ILi2EN4cute5tupleIJNS5_1CILi1EEES8_S8_EEENS6_IJNS7_ILi128EEENS7_ILi112EEENS7_ILi192EEEEEELi192ENS_10bfloat16_tEfNS_4arch4Sm90ELb1ELb0ELb1ELb1ELb0ELb0ELb0ELb1ELb1ELb1ELb1ELb0EEENS1_21CollectiveEpilogueFwdINS6_IJSA_SC_SB_EEES9_SE_SG_Li256ELb1ELb1ELb1ELb0EEENS1_36VarlenDynamicPersistentTileSchedulerILi128ELi112ELi256ELi128ELb1ELb1ELb1ELb1ELb1ELb1EEEEEEEEEvNT_6ParamsE:
	.zero		3328


//--------------------- .nv.constant0._ZN7cutlass13device_kernelIN5flash11enable_sm90INS1_16FlashAttnFwdSm90INS1_25CollectiveMainloopFwdSm90ILi2EN4cute5tupleIJNS5_1CILi1EEES8_S8_EEENS6_IJNS7_ILi128EEENS7_ILi112EEENS7_ILi192EEEEEELi192ENS_10bfloat16_tEfNS_4arch4Sm90ELb1ELb0ELb1ELb1ELb0ELb1ELb0ELb1ELb1ELb1ELb1ELb0EEENS1_21CollectiveEpilogueFwdINS6_IJSA_SC_SB_EEES9_SE_SG_Li256ELb1ELb1ELb1ELb0EEENS1_36VarlenDynamicPersistentTileSchedulerILi128ELi112ELi256ELi128ELb1ELb1ELb1ELb1ELb1ELb1EEEEEEEEEvNT_6ParamsE --------------------------
	.section	.nv.constant0._ZN7cutlass13device_kernelIN5flash11enable_sm90INS1_16FlashAttnFwdSm90INS1_25CollectiveMainloopFwdSm90ILi2EN4cute5tupleIJNS5_1CILi1EEES8_S8_EEENS6_IJNS7_ILi128EEENS7_ILi112EEENS7_ILi192EEEEEELi192ENS_10bfloat16_tEfNS_4arch4Sm90ELb1ELb0ELb1ELb1ELb0ELb1ELb0ELb1ELb1ELb1ELb1ELb0EEENS1_21CollectiveEpilogueFwdINS6_IJSA_SC_SB_EEES9_SE_SG_Li256ELb1ELb1ELb1ELb0EEENS1_36VarlenDynamicPersistentTileSchedulerILi128ELi112ELi256ELi128ELb1ELb1ELb1ELb1ELb1ELb1EEEEEEEEEvNT_6ParamsE,"a",@progbits
	.sectionflags	@""
	.align	4
.nv.constant0._ZN7cutlass13device_kernelIN5flash11enable_sm90INS1_16FlashAttnFwdSm90INS1_25CollectiveMainloopFwdSm90ILi2EN4cute5tupleIJNS5_1CILi1EEES8_S8_EEENS6_IJNS7_ILi128EEENS7_ILi112EEENS7_ILi192EEEEEELi192ENS_10bfloat16_tEfNS_4arch4Sm90ELb1ELb0ELb1ELb1ELb0ELb1ELb0ELb1ELb1ELb1ELb1ELb0EEENS1_21CollectiveEpilogueFwdINS6_IJSA_SC_SB_EEES9_SE_SG_Li256ELb1ELb1ELb1ELb0EEENS1_36VarlenDynamicPersistentTileSchedulerILi128ELi112ELi256ELi128ELb1ELb1ELb1ELb1ELb1ELb1EEEEEEEEEvNT_6ParamsE:
	.zero		3328


//--------------------- SYMBOLS --------------------------

	.type		.nv.reservedSmem.offset0,@object
	.size		.nv.reservedSmem.offset0,0x4
	.type		__assertfail,@function
